	.target	sm_90a

	.elftype	@"ET_EXEC"


//--------------------- .note.nv.tkinfo           --------------------------
	.section	.note.nv.tkinfo,"",@"SHT_NOTE"
	.sectionflags	@"SHF_NOTE_NV_TKINFO"
	.tkinfo
        /*0018*/ 	.word	0x00000002
        /*0030*/ 	.string	""
        /*0030*/ 	.string	"ptxas"
        /*0030*/ 	.string	"Cuda compilation tools, release 13.0, V13.0.88"
        /*0030*/ 	.string	"Build cuda_13.0.r13.0/compiler.36424714_0"
        /*0030*/ 	.string	"-arch sm_90a -m 64 "



//--------------------- .note.nv.cuinfo           --------------------------
	.section	.note.nv.cuinfo,"",@"SHT_NOTE"
	.sectionflags	@"SHF_NOTE_NV_CUINFO"
        /*0018*/ 	.short	0x0002
        /*001a*/ 	.short	0x005a
        /*001c*/ 	.short	0x0082
	.zero		2


//--------------------- .nv.info                  --------------------------
	.section	.nv.info,"",@"SHT_CUDA_INFO"
	.align	4


	//----- nvinfo : EIATTR_REGCOUNT
	.align		4
        /*0000*/ 	.byte	0x04, 0x2f
        /*0002*/ 	.short	(.L_1 - .L_0)
	.align		4
.L_0:
        /*0004*/ 	.word	index@(_ZN10layer_norm31ln_parallel_residual_bwd_kernelINS_13Kernel_traitsIfffffjLj3072ELj1ELj1ELj4ELj16ENS_18Kernel_traits_baseILj3072EfffffjLj128EEEEELb1ELb1ELb1EEEvNS_9BwdParamsE)
        /*0008*/ 	.word	0x000000e3


	//----- nvinfo : EIATTR_FRAME_SIZE
	.align		4
.L_1:
        /*000c*/ 	.byte	0x04, 0x11
        /*000e*/ 	.short	(.L_3 - .L_2)
	.align		4
.L_2:
        /*0010*/ 	.word	index@(_ZN10layer_norm31ln_parallel_residual_bwd_kernelINS_13Kernel_traitsIfffffjLj3072ELj1ELj1ELj4ELj16ENS_18Kernel_traits_baseILj3072EfffffjLj128EEEEELb1ELb1ELb1EEEvNS_9BwdParamsE)
        /*0014*/ 	.word	0x00000000


	//----- nvinfo : EIATTR_REGCOUNT
	.align		4
.L_3:
        /*0018*/ 	.byte	0x04, 0x2f
        /*001a*/ 	.short	(.L_5 - .L_4)
	.align		4
.L_4:
        /*001c*/ 	.word	index@(_ZN10layer_norm40ln_parallel_residual_bwd_finalize_kernelINS_22Kernel_traits_finalizeILj3072EfffffjLb0ELj1024ELj4ENS_18Kernel_traits_baseILj3072EfffffjLj1024EEEEELb1EEEvNS_9BwdParamsE)
        /*0020*/ 	.word	0x00000020


	//----- nvinfo : EIATTR_FRAME_SIZE
	.align		4
.L_5:
        /*0024*/ 	.byte	0x04, 0x11
        /*0026*/ 	.short	(.L_7 - .L_6)
	.align		4
.L_6:
        /*0028*/ 	.word	index@(_ZN10layer_norm40ln_parallel_residual_bwd_finalize_kernelINS_22Kernel_traits_finalizeILj3072EfffffjLb0ELj1024ELj4ENS_18Kernel_traits_baseILj3072EfffffjLj1024EEEEELb1EEEvNS_9BwdParamsE)
        /*002c*/ 	.word	0x00000000


	//----- nvinfo : EIATTR_REGCOUNT
	.align		4
.L_7:
        /*0030*/ 	.byte	0x04, 0x2f
        /*0032*/ 	.short	(.L_9 - .L_8)
	.align		4
.L_8:
        /*0034*/ 	.word	index@(_ZN10layer_norm22ln_bwd_finalize_kernelINS_22Kernel_traits_finalizeILj3072EfffffjLb0ELj1024ELj4ENS_18Kernel_traits_baseILj3072EfffffjLj1024EEEEELb0ELb1EEEvNS_9BwdParamsE)
        /*0038*/ 	.word	0x00000020


	//----- nvinfo : EIATTR_FRAME_SIZE
	.align		4
.L_9:
        /*003c*/ 	.byte	0x04, 0x11
        /*003e*/ 	.short	(.L_11 - .L_10)
	.align		4
.L_10:
        /*0040*/ 	.word	index@(_ZN10layer_norm22ln_bwd_finalize_kernelINS_22Kernel_traits_finalizeILj3072EfffffjLb0ELj1024ELj4ENS_18Kernel_traits_baseILj3072EfffffjLj1024EEEEELb0ELb1EEEvNS_9BwdParamsE)
        /*0044*/ 	.word	0x00000000


	//----- nvinfo : EIATTR_REGCOUNT
	.align		4
.L_11:
        /*0048*/ 	.byte	0x04, 0x2f
        /*004a*/ 	.short	(.L_13 - .L_12)
	.align		4
.L_12:
        /*004c*/ 	.word	index@(_ZN10layer_norm31ln_parallel_residual_bwd_kernelINS_13Kernel_traitsIfffffjLj3072ELj1ELj1ELj4ELj16ENS_18Kernel_traits_baseILj3072EfffffjLj128EEEEELb1ELb1ELb0EEEvNS_9BwdParamsE)
        /*0050*/ 	.word	0x000000c4


	//----- nvinfo : EIATTR_FRAME_SIZE
	.align		4
.L_13:
        /*0054*/ 	.byte	0x04, 0x11
        /*0056*/ 	.short	(.L_15 - .L_14)
	.align		4
.L_14:
        /*0058*/ 	.word	index@(_ZN10layer_norm31ln_parallel_residual_bwd_kernelINS_13Kernel_traitsIfffffjLj3072ELj1ELj1ELj4ELj16ENS_18Kernel_traits_baseILj3072EfffffjLj128EEEEELb1ELb1ELb0EEEvNS_9BwdParamsE)
        /*005c*/ 	.word	0x00000000


	//----- nvinfo : EIATTR_REGCOUNT
	.align		4
.L_15:
        /*0060*/ 	.byte	0x04, 0x2f
        /*0062*/ 	.short	(.L_17 - .L_16)
	.align		4
.L_16:
        /*0064*/ 	.word	index@(_ZN10layer_norm40ln_parallel_residual_bwd_finalize_kernelINS_22Kernel_traits_finalizeILj3072EfffffjLb0ELj1024ELj4ENS_18Kernel_traits_baseILj3072EfffffjLj1024EEEEELb0EEEvNS_9BwdParamsE)
        /*0068*/ 	.word	0x00000020


	//----- nvinfo : EIATTR_FRAME_SIZE
	.align		4
.L_17:
        /*006c*/ 	.byte	0x04, 0x11
        /*006e*/ 	.short	(.L_19 - .L_18)
	.align		4
.L_18:
        /*0070*/ 	.word	index@(_ZN10layer_norm40ln_parallel_residual_bwd_finalize_kernelINS_22Kernel_traits_finalizeILj3072EfffffjLb0ELj1024ELj4ENS_18Kernel_traits_baseILj3072EfffffjLj1024EEEEELb0EEEvNS_9BwdParamsE)
        /*0074*/ 	.word	0x00000000


	//----- nvinfo : EIATTR_REGCOUNT
	.align		4
.L_19:
        /*0078*/ 	.byte	0x04, 0x2f
        /*007a*/ 	.short	(.L_21 - .L_20)
	.align		4
.L_20:
        /*007c*/ 	.word	index@(_ZN10layer_norm22ln_bwd_finalize_kernelINS_22Kernel_traits_finalizeILj3072EfffffjLb0ELj1024ELj4ENS_18Kernel_traits_baseILj3072EfffffjLj1024EEEEELb0ELb0EEEvNS_9BwdParamsE)
        /*0080*/ 	.word	0x00000020


	//----- nvinfo : EIATTR_FRAME_SIZE
	.align		4
.L_21:
        /*0084*/ 	.byte	0x04, 0x11
        /*0086*/ 	.short	(.L_23 - .L_22)
	.align		4
.L_22:
        /*0088*/ 	.word	index@(_ZN10layer_norm22ln_bwd_finalize_kernelINS_22Kernel_traits_finalizeILj3072EfffffjLb0ELj1024ELj4ENS_18Kernel_traits_baseILj3072EfffffjLj1024EEEEELb0ELb0EEEvNS_9BwdParamsE)
        /*008c*/ 	.word	0x00000000


	//----- nvinfo : EIATTR_REGCOUNT
	.align		4
.L_23:
        /*0090*/ 	.byte	0x04, 0x2f
        /*0092*/ 	.short	(.L_25 - .L_24)
	.align		4
.L_24:
        /*0094*/ 	.word	index@(_ZN10layer_norm31ln_parallel_residual_bwd_kernelINS_13Kernel_traitsIfffffjLj3072ELj1ELj1ELj4ELj16ENS_18Kernel_traits_baseILj3072EfffffjLj128EEEEELb1ELb0ELb1EEEvNS_9BwdParamsE)
        /*0098*/ 	.word	0x000000ff


	//----- nvinfo : EIATTR_FRAME_SIZE
	.align		4
.L_25:
        /*009c*/ 	.byte	0x04, 0x11
        /*009e*/ 	.short	(.L_27 - .L_26)
	.align		4
.L_26:
        /*00a0*/ 	.word	index@(_ZN10layer_norm31ln_parallel_residual_bwd_kernelINS_13Kernel_traitsIfffffjLj3072ELj1ELj1ELj4ELj16ENS_18Kernel_traits_baseILj3072EfffffjLj128EEEEELb1ELb0ELb1EEEvNS_9BwdParamsE)
        /*00a4*/ 	.word	0x00000060


	//----- nvinfo : EIATTR_REGCOUNT
	.align		4
.L_27:
        /*00a8*/ 	.byte	0x04, 0x2f
        /*00aa*/ 	.short	(.L_29 - .L_28)
	.align		4
.L_28:
        /*00ac*/ 	.word	index@(_ZN10layer_norm31ln_parallel_residual_bwd_kernelINS_13Kernel_traitsIfffffjLj3072ELj1ELj1ELj4ELj16ENS_18Kernel_traits_baseILj3072EfffffjLj128EEEEELb1ELb0ELb0EEEvNS_9BwdParamsE)
        /*00b0*/ 	.word	0x000000ff


	//----- nvinfo : EIATTR_FRAME_SIZE
	.align		4
.L_29:
        /*00b4*/ 	.byte	0x04, 0x11
        /*00b6*/ 	.short	(.L_31 - .L_30)
	.align		4
.L_30:
        /*00b8*/ 	.word	index@(_ZN10layer_norm31ln_parallel_residual_bwd_kernelINS_13Kernel_traitsIfffffjLj3072ELj1ELj1ELj4ELj16ENS_18Kernel_traits_baseILj3072EfffffjLj128EEEEELb1ELb0ELb0EEEvNS_9BwdParamsE)
        /*00bc*/ 	.word	0x00000010


	//----- nvinfo : EIATTR_REGCOUNT
	.align		4
.L_31:
        /*00c0*/ 	.byte	0x04, 0x2f
        /*00c2*/ 	.short	(.L_33 - .L_32)
	.align		4
.L_32:
        /*00c4*/ 	.word	index@(_ZN10layer_norm31ln_parallel_residual_bwd_kernelINS_13Kernel_traitsIfffffjLj3072ELj1ELj1ELj4ELj16ENS_18Kernel_traits_baseILj3072EfffffjLj128EEEEELb0ELb1ELb1EEEvNS_9BwdParamsE)
        /*00c8*/ 	.word	0x000000c4


	//----- nvinfo : EIATTR_FRAME_SIZE
	.align		4
.L_33:
        /*00cc*/ 	.byte	0x04, 0x11
        /*00ce*/ 	.short	(.L_35 - .L_34)
	.align		4
.L_34:
        /*00d0*/ 	.word	index@(_ZN10layer_norm31ln_parallel_residual_bwd_kernelINS_13Kernel_traitsIfffffjLj3072ELj1ELj1ELj4ELj16ENS_18Kernel_traits_baseILj3072EfffffjLj128EEEEELb0ELb1ELb1EEEvNS_9BwdParamsE)
        /*00d4*/ 	.word	0x00000000


	//----- nvinfo : EIATTR_REGCOUNT
	.align		4
.L_35:
        /*00d8*/ 	.byte	0x04, 0x2f
        /*00da*/ 	.short	(.L_37 - .L_36)
	.align		4
.L_36:
        /*00dc*/ 	.word	index@(_ZN10layer_norm31ln_parallel_residual_bwd_kernelINS_13Kernel_traitsIfffffjLj3072ELj1ELj1ELj4ELj16ENS_18Kernel_traits_baseILj3072EfffffjLj128EEEEELb0ELb1ELb0EEEvNS_9BwdParamsE)
        /*00e0*/ 	.word	0x000000b5


	//----- nvinfo : EIATTR_FRAME_SIZE
	.align		4
.L_37:
        /*00e4*/ 	.byte	0x04, 0x11
        /*00e6*/ 	.short	(.L_39 - .L_38)
	.align		4
.L_38:
        /*00e8*/ 	.word	index@(_ZN10layer_norm31ln_parallel_residual_bwd_kernelINS_13Kernel_traitsIfffffjLj3072ELj1ELj1ELj4ELj16ENS_18Kernel_traits_baseILj3072EfffffjLj128EEEEELb0ELb1ELb0EEEvNS_9BwdParamsE)
        /*00ec*/ 	.word	0x00000000


	//----- nvinfo : EIATTR_REGCOUNT
	.align		4
.L_39:
        /*00f0*/ 	.byte	0x04, 0x2f
        /*00f2*/ 	.short	(.L_41 - .L_40)
	.align		4
.L_40:
        /*00f4*/ 	.word	index@(_ZN10layer_norm31ln_parallel_residual_bwd_kernelINS_13Kernel_traitsIfffffjLj3072ELj1ELj1ELj4ELj16ENS_18Kernel_traits_baseILj3072EfffffjLj128EEEEELb0ELb0ELb1EEEvNS_9BwdParamsE)
        /*00f8*/ 	.word	0x000000ff


	//----- nvinfo : EIATTR_FRAME_SIZE
	.align		4
.L_41:
        /*00fc*/ 	.byte	0x04, 0x11
        /*00fe*/ 	.short	(.L_43 - .L_42)
	.align		4
.L_42:
        /*0100*/ 	.word	index@(_ZN10layer_norm31ln_parallel_residual_bwd_kernelINS_13Kernel_traitsIfffffjLj3072ELj1ELj1ELj4ELj16ENS_18Kernel_traits_baseILj3072EfffffjLj128EEEEELb0ELb0ELb1EEEvNS_9BwdParamsE)
        /*0104*/ 	.word	0x00000000


	//----- nvinfo : EIATTR_REGCOUNT
	.align		4
.L_43:
        /*0108*/ 	.byte	0x04, 0x2f
        /*010a*/ 	.short	(.L_45 - .L_44)
	.align		4
.L_44:
        /*010c*/ 	.word	index@(_ZN10layer_norm31ln_parallel_residual_bwd_kernelINS_13Kernel_traitsIfffffjLj3072ELj1ELj1ELj4ELj16ENS_18Kernel_traits_baseILj3072EfffffjLj128EEEEELb0ELb0ELb0EEEvNS_9BwdParamsE)
        /*0110*/ 	.word	0x000000ff


	//----- nvinfo : EIATTR_FRAME_SIZE
	.align		4
.L_45:
        /*0114*/ 	.byte	0x04, 0x11
        /*0116*/ 	.short	(.L_47 - .L_46)
	.align		4
.L_46:
        /*0118*/ 	.word	index@(_ZN10layer_norm31ln_parallel_residual_bwd_kernelINS_13Kernel_traitsIfffffjLj3072ELj1ELj1ELj4ELj16ENS_18Kernel_traits_baseILj3072EfffffjLj128EEEEELb0ELb0ELb0EEEvNS_9BwdParamsE)
        /*011c*/ 	.word	0x00000000


	//----- nvinfo : EIATTR_REGCOUNT
	.align		4
.L_47:
        /*0120*/ 	.byte	0x04, 0x2f
        /*0122*/ 	.short	(.L_49 - .L_48)
	.align		4
.L_48:
        /*0124*/ 	.word	index@(_ZN10layer_norm31ln_parallel_residual_bwd_kernelINS_13Kernel_traitsI6__halfffffjLj3072ELj1ELj1ELj4ELj16ENS_18Kernel_traits_baseILj3072ES2_ffffjLj128EEEEELb1ELb1ELb1EEEvNS_9BwdParamsE)
        /*0128*/ 	.word	0x000000e3


	//----- nvinfo : EIATTR_FRAME_SIZE
	.align		4
.L_49:
        /*012c*/ 	.byte	0x04, 0x11
        /*012e*/ 	.short	(.L_51 - .L_50)
	.align		4
.L_50:
        /*0130*/ 	.word	index@(_ZN10layer_norm31ln_parallel_residual_bwd_kernelINS_13Kernel_traitsI6__halfffffjLj3072ELj1ELj1ELj4ELj16ENS_18Kernel_traits_baseILj3072ES2_ffffjLj128EEEEELb1ELb1ELb1EEEvNS_9BwdParamsE)
        /*0134*/ 	.word	0x00000000


	//----- nvinfo : EIATTR_REGCOUNT
	.align		4
.L_51:
        /*0138*/ 	.byte	0x04, 0x2f
        /*013a*/ 	.short	(.L_53 - .L_52)
	.align		4
.L_52:
        /*013c*/ 	.word	index@(_ZN10layer_norm40ln_parallel_residual_bwd_finalize_kernelINS_22Kernel_traits_finalizeILj3072E6__halfffffjLb0ELj1024ELj4ENS_18Kernel_traits_baseILj3072ES2_ffffjLj1024EEEEELb1EEEvNS_9BwdParamsE)
        /*0140*/ 	.word	0x00000020


	//----- nvinfo : EIATTR_FRAME_SIZE
	.align		4
.L_53:
        /*0144*/ 	.byte	0x04, 0x11
        /*0146*/ 	.short	(.L_55 - .L_54)
	.align		4
.L_54:
        /*0148*/ 	.word	index@(_ZN10layer_norm40ln_parallel_residual_bwd_finalize_kernelINS_22Kernel_traits_finalizeILj3072E6__halfffffjLb0ELj1024ELj4ENS_18Kernel_traits_baseILj3072ES2_ffffjLj1024EEEEELb1EEEvNS_9BwdParamsE)
        /*014c*/ 	.word	0x00000000


	//----- nvinfo : EIATTR_REGCOUNT
	.align		4
.L_55:
        /*0150*/ 	.byte	0x04, 0x2f
        /*0152*/ 	.short	(.L_57 - .L_56)
	.align		4
.L_56:
        /*0154*/ 	.word	index@(_ZN10layer_norm22ln_bwd_finalize_kernelINS_22Kernel_traits_finalizeILj3072E6__halfffffjLb0ELj1024ELj4ENS_18Kernel_traits_baseILj3072ES2_ffffjLj1024EEEEELb0ELb1EEEvNS_9BwdParamsE)
        /*0158*/ 	.word	0x00000020


	//----- nvinfo : EIATTR_FRAME_SIZE
	.align		4
.L_57:
        /*015c*/ 	.byte	0x04, 0x11
        /*015e*/ 	.short	(.L_59 - .L_58)
	.align		4
.L_58:
        /*0160*/ 	.word	index@(_ZN10layer_norm22ln_bwd_finalize_kernelINS_22Kernel_traits_finalizeILj3072E6__halfffffjLb0ELj1024ELj4ENS_18Kernel_traits_baseILj3072ES2_ffffjLj1024EEEEELb0ELb1EEEvNS_9BwdParamsE)
        /*0164*/ 	.word	0x00000000


	//----- nvinfo : EIATTR_REGCOUNT
	.align		4
.L_59:
        /*0168*/ 	.byte	0x04, 0x2f
        /*016a*/ 	.short	(.L_61 - .L_60)
	.align		4
.L_60:
        /*016c*/ 	.word	index@(_ZN10layer_norm31ln_parallel_residual_bwd_kernelINS_13Kernel_traitsI6__halfffffjLj3072ELj1ELj1ELj4ELj16ENS_18Kernel_traits_baseILj3072ES2_ffffjLj128EEEEELb1ELb1ELb0EEEvNS_9BwdParamsE)
        /*0170*/ 	.word	0x000000c4


	//----- nvinfo : EIATTR_FRAME_SIZE
	.align		4
.L_61:
        /*0174*/ 	.byte	0x04, 0x11
        /*0176*/ 	.short	(.L_63 - .L_62)
	.align		4
.L_62:
        /*0178*/ 	.word	index@(_ZN10layer_norm31ln_parallel_residual_bwd_kernelINS_13Kernel_traitsI6__halfffffjLj3072ELj1ELj1ELj4ELj16ENS_18Kernel_traits_baseILj3072ES2_ffffjLj128EEEEELb1ELb1ELb0EEEvNS_9BwdParamsE)
        /*017c*/ 	.word	0x00000000


	//----- nvinfo : EIATTR_REGCOUNT
	.align		4
.L_63:
        /*0180*/ 	.byte	0x04, 0x2f
        /*0182*/ 	.short	(.L_65 - .L_64)
	.align		4
.L_64:
        /*0184*/ 	.word	index@(_ZN10layer_norm40ln_parallel_residual_bwd_finalize_kernelINS_22Kernel_traits_finalizeILj3072E6__halfffffjLb0ELj1024ELj4ENS_18Kernel_traits_baseILj3072ES2_ffffjLj1024EEEEELb0EEEvNS_9BwdParamsE)
        /*0188*/ 	.word	0x00000020


	//----- nvinfo : EIATTR_FRAME_SIZE
	.align		4
.L_65:
        /*018c*/ 	.byte	0x04, 0x11
        /*018e*/ 	.short	(.L_67 - .L_66)
	.align		4
.L_66:
        /*0190*/ 	.word	index@(_ZN10layer_norm40ln_parallel_residual_bwd_finalize_kernelINS_22Kernel_traits_finalizeILj3072E6__halfffffjLb0ELj1024ELj4ENS_18Kernel_traits_baseILj3072ES2_ffffjLj1024EEEEELb0EEEvNS_9BwdParamsE)
        /*0194*/ 	.word	0x00000000


	//----- nvinfo : EIATTR_REGCOUNT
	.align		4
.L_67:
        /*0198*/ 	.byte	0x04, 0x2f
        /*019a*/ 	.short	(.L_69 - .L_68)
	.align		4
.L_68:
        /*019c*/ 	.word	index@(_ZN10layer_norm22ln_bwd_finalize_kernelINS_22Kernel_traits_finalizeILj3072E6__halfffffjLb0ELj1024ELj4ENS_18Kernel_traits_baseILj3072ES2_ffffjLj1024EEEEELb0ELb0EEEvNS_9BwdParamsE)
        /*01a0*/ 	.word	0x00000020


	//----- nvinfo : EIATTR_FRAME_SIZE
	.align		4
.L_69:
        /*01a4*/ 	.byte	0x04, 0x11
        /*01a6*/ 	.short	(.L_71 - .L_70)
	.align		4
.L_70:
        /*01a8*/ 	.word	index@(_ZN10layer_norm22ln_bwd_finalize_kernelINS_22Kernel_traits_finalizeILj3072E6__halfffffjLb0ELj1024ELj4ENS_18Kernel_traits_baseILj3072ES2_ffffjLj1024EEEEELb0ELb0EEEvNS_9BwdParamsE)
        /*01ac*/ 	.word	0x00000000


	//----- nvinfo : EIATTR_REGCOUNT
	.align		4
.L_71:
        /*01b0*/ 	.byte	0x04, 0x2f
        /*01b2*/ 	.short	(.L_73 - .L_72)
	.align		4
.L_72:
        /*01b4*/ 	.word	index@(_ZN10layer_norm31ln_parallel_residual_bwd_kernelINS_13Kernel_traitsI6__halfffffjLj3072ELj1ELj1ELj4ELj16ENS_18Kernel_traits_baseILj3072ES2_ffffjLj128EEEEELb1ELb0ELb1EEEvNS_9BwdParamsE)
        /*01b8*/ 	.word	0x000000ff


	//----- nvinfo : EIATTR_FRAME_SIZE
	.align		4
.L_73:
        /*01bc*/ 	.byte	0x04, 0x11
        /*01be*/ 	.short	(.L_75 - .L_74)
	.align		4
.L_74:
        /*01c0*/ 	.word	index@(_ZN10layer_norm31ln_parallel_residual_bwd_kernelINS_13Kernel_traitsI6__halfffffjLj3072ELj1ELj1ELj4ELj16ENS_18Kernel_traits_baseILj3072ES2_ffffjLj128EEEEELb1ELb0ELb1EEEvNS_9BwdParamsE)
        /*01c4*/ 	.word	0x00000070


	//----- nvinfo : EIATTR_REGCOUNT
	.align		4
.L_75:
        /*01c8*/ 	.byte	0x04, 0x2f
        /*01ca*/ 	.short	(.L_77 - .L_76)
	.align		4
.L_76:
        /*01cc*/ 	.word	index@(_ZN10layer_norm31ln_parallel_residual_bwd_kernelINS_13Kernel_traitsI6__halfffffjLj3072ELj1ELj1ELj4ELj16ENS_18Kernel_traits_baseILj3072ES2_ffffjLj128EEEEELb1ELb0ELb0EEEvNS_9BwdParamsE)
        /*01d0*/ 	.word	0x000000ff


	//----- nvinfo : EIATTR_FRAME_SIZE
	.align		4
.L_77:
        /*01d4*/ 	.byte	0x04, 0x11
        /*01d6*/ 	.short	(.L_79 - .L_78)
	.align		4
.L_78:
        /*01d8*/ 	.word	index@(_ZN10layer_norm31ln_parallel_residual_bwd_kernelINS_13Kernel_traitsI6__halfffffjLj3072ELj1ELj1ELj4ELj16ENS_18Kernel_traits_baseILj3072ES2_ffffjLj128EEEEELb1ELb0ELb0EEEvNS_9BwdParamsE)
        /*01dc*/ 	.word	0x00000018


	//----- nvinfo : EIATTR_REGCOUNT
	.align		4
.L_79:
        /*01e0*/ 	.byte	0x04, 0x2f
        /*01e2*/ 	.short	(.L_81 - .L_80)
	.align		4
.L_80:
        /*01e4*/ 	.word	index@(_ZN10layer_norm31ln_parallel_residual_bwd_kernelINS_13Kernel_traitsI6__halfffffjLj3072ELj1ELj1ELj4ELj16ENS_18Kernel_traits_baseILj3072ES2_ffffjLj128EEEEELb0ELb1ELb1EEEvNS_9BwdParamsE)
        /*01e8*/ 	.word	0x000000c0


	//----- nvinfo : EIATTR_FRAME_SIZE
	.align		4
.L_81:
        /*01ec*/ 	.byte	0x04, 0x11
        /*01ee*/ 	.short	(.L_83 - .L_82)
	.align		4
.L_82:
        /*01f0*/ 	.word	index@(_ZN10layer_norm31ln_parallel_residual_bwd_kernelINS_13Kernel_traitsI6__halfffffjLj3072ELj1ELj1ELj4ELj16ENS_18Kernel_traits_baseILj3072ES2_ffffjLj128EEEEELb0ELb1ELb1EEEvNS_9BwdParamsE)
        /*01f4*/ 	.word	0x00000000


	//----- nvinfo : EIATTR_REGCOUNT
	.align		4
.L_83:
        /*01f8*/ 	.byte	0x04, 0x2f
        /*01fa*/ 	.short	(.L_85 - .L_84)
	.align		4
.L_84:
        /*01fc*/ 	.word	index@(_ZN10layer_norm31ln_parallel_residual_bwd_kernelINS_13Kernel_traitsI6__halfffffjLj3072ELj1ELj1ELj4ELj16ENS_18Kernel_traits_baseILj3072ES2_ffffjLj128EEEEELb0ELb1ELb0EEEvNS_9BwdParamsE)
        /*0200*/ 	.word	0x000000b7


	//----- nvinfo : EIATTR_FRAME_SIZE
	.align		4
.L_85:
        /*0204*/ 	.byte	0x04, 0x11
        /*0206*/ 	.short	(.L_87 - .L_86)
	.align		4
.L_86:
        /*0208*/ 	.word	index@(_ZN10layer_norm31ln_parallel_residual_bwd_kernelINS_13Kernel_traitsI6__halfffffjLj3072ELj1ELj1ELj4ELj16ENS_18Kernel_traits_baseILj3072ES2_ffffjLj128EEEEELb0ELb1ELb0EEEvNS_9BwdParamsE)
        /*020c*/ 	.word	0x00000000


	//----- nvinfo : EIATTR_REGCOUNT
	.align		4
.L_87:
        /*0210*/ 	.byte	0x04, 0x2f
        /*0212*/ 	.short	(.L_89 - .L_88)
	.align		4
.L_88:
        /*0214*/ 	.word	index@(_ZN10layer_norm31ln_parallel_residual_bwd_kernelINS_13Kernel_traitsI6__halfffffjLj3072ELj1ELj1ELj4ELj16ENS_18Kernel_traits_baseILj3072ES2_ffffjLj128EEEEELb0ELb0ELb1EEEvNS_9BwdParamsE)
        /*0218*/ 	.word	0x000000ff


	//----- nvinfo : EIATTR_FRAME_SIZE
	.align		4
.L_89:
        /*021c*/ 	.byte	0x04, 0x11
        /*021e*/ 	.short	(.L_91 - .L_90)
	.align		4
.L_90:
        /*0220*/ 	.word	index@(_ZN10layer_norm31ln_parallel_residual_bwd_kernelINS_13Kernel_traitsI6__halfffffjLj3072ELj1ELj1ELj4ELj16ENS_18Kernel_traits_baseILj3072ES2_ffffjLj128EEEEELb0ELb0ELb1EEEvNS_9BwdParamsE)
        /*0224*/ 	.word	0x00000008


	//----- nvinfo : EIATTR_REGCOUNT
	.align		4
.L_91:
        /*0228*/ 	.byte	0x04, 0x2f
        /*022a*/ 	.short	(.L_93 - .L_92)
	.align		4
.L_92:
        /*022c*/ 	.word	index@(_ZN10layer_norm31ln_parallel_residual_bwd_kernelINS_13Kernel_traitsI6__halfffffjLj3072ELj1ELj1ELj4ELj16ENS_18Kernel_traits_baseILj3072ES2_ffffjLj128EEEEELb0ELb0ELb0EEEvNS_9BwdParamsE)
        /*0230*/ 	.word	0x000000ff


	//----- nvinfo : EIATTR_FRAME_SIZE
	.align		4
.L_93:
        /*0234*/ 	.byte	0x04, 0x11
        /*0236*/ 	.short	(.L_95 - .L_94)
	.align		4
.L_94:
        /*0238*/ 	.word	index@(_ZN10layer_norm31ln_parallel_residual_bwd_kernelINS_13Kernel_traitsI6__halfffffjLj3072ELj1ELj1ELj4ELj16ENS_18Kernel_traits_baseILj3072ES2_ffffjLj128EEEEELb0ELb0ELb0EEEvNS_9BwdParamsE)
        /*023c*/ 	.word	0x00000000


	//----- nvinfo : EIATTR_REGCOUNT
	.align		4
.L_95:
        /*0240*/ 	.byte	0x04, 0x2f
        /*0242*/ 	.short	(.L_97 - .L_96)
	.align		4
.L_96:
        /*0244*/ 	.word	index@(_ZN10layer_norm31ln_parallel_residual_bwd_kernelINS_13Kernel_traitsIf6__halffS2_fjLj3072ELj1ELj1ELj4ELj16ENS_18Kernel_traits_baseILj3072EfS2_fS2_fjLj128EEEEELb1ELb1ELb1EEEvNS_9BwdParamsE)
        /*0248*/ 	.word	0x000000d4


	//----- nvinfo : EIATTR_FRAME_SIZE
	.align		4
.L_97:
        /*024c*/ 	.byte	0x04, 0x11
        /*024e*/ 	.short	(.L_99 - .L_98)
	.align		4
.L_98:
        /*0250*/ 	.word	index@(_ZN10layer_norm31ln_parallel_residual_bwd_kernelINS_13Kernel_traitsIf6__halffS2_fjLj3072ELj1ELj1ELj4ELj16ENS_18Kernel_traits_baseILj3072EfS2_fS2_fjLj128EEEEELb1ELb1ELb1EEEvNS_9BwdParamsE)
        /*0254*/ 	.word	0x00000000


	//----- nvinfo : EIATTR_REGCOUNT
	.align		4
.L_99:
        /*0258*/ 	.byte	0x04, 0x2f
        /*025a*/ 	.short	(.L_101 - .L_100)
	.align		4
.L_100:
        /*025c*/ 	.word	index@(_ZN10layer_norm40ln_parallel_residual_bwd_finalize_kernelINS_22Kernel_traits_finalizeILj3072Ef6__halffS2_fjLb0ELj1024ELj4ENS_18Kernel_traits_baseILj3072EfS2_fS2_fjLj1024EEEEELb1EEEvNS_9BwdParamsE)
        /*0260*/ 	.word	0x00000020


	//----- nvinfo : EIATTR_FRAME_SIZE
	.align		4
.L_101:
        /*0264*/ 	.byte	0x04, 0x11
        /*0266*/ 	.short	(.L_103 - .L_102)
	.align		4
.L_102:
        /*0268*/ 	.word	index@(_ZN10layer_norm40ln_parallel_residual_bwd_finalize_kernelINS_22Kernel_traits_finalizeILj3072Ef6__halffS2_fjLb0ELj1024ELj4ENS_18Kernel_traits_baseILj3072EfS2_fS2_fjLj1024EEEEELb1EEEvNS_9BwdParamsE)
        /*026c*/ 	.word	0x00000000


	//----- nvinfo : EIATTR_REGCOUNT
	.align		4
.L_103:
        /*0270*/ 	.byte	0x04, 0x2f
        /*0272*/ 	.short	(.L_105 - .L_104)
	.align		4
.L_104:
        /*0274*/ 	.word	index@(_ZN10layer_norm22ln_bwd_finalize_kernelINS_22Kernel_traits_finalizeILj3072Ef6__halffS2_fjLb0ELj1024ELj4ENS_18Kernel_traits_baseILj3072EfS2_fS2_fjLj1024EEEEELb0ELb1EEEvNS_9BwdParamsE)
        /*0278*/ 	.word	0x00000020


	//----- nvinfo : EIATTR_FRAME_SIZE
	.align		4
.L_105:
        /*027c*/ 	.byte	0x04, 0x11
        /*027e*/ 	.short	(.L_107 - .L_106)
	.align		4
.L_106:
        /*0280*/ 	.word	index@(_ZN10layer_norm22ln_bwd_finalize_kernelINS_22Kernel_traits_finalizeILj3072Ef6__halffS2_fjLb0ELj1024ELj4ENS_18Kernel_traits_baseILj3072EfS2_fS2_fjLj1024EEEEELb0ELb1EEEvNS_9BwdParamsE)
        /*0284*/ 	.word	0x00000000


	//----- nvinfo : EIATTR_REGCOUNT
	.align		4
.L_107:
        /*0288*/ 	.byte	0x04, 0x2f
        /*028a*/ 	.short	(.L_109 - .L_108)
	.align		4
.L_108:
        /*028c*/ 	.word	index@(_ZN10layer_norm31ln_parallel_residual_bwd_kernelINS_13Kernel_traitsIf6__halffS2_fjLj3072ELj1ELj1ELj4ELj16ENS_18Kernel_traits_baseILj3072EfS2_fS2_fjLj128EEEEELb1ELb1ELb0EEEvNS_9BwdParamsE)
        /*0290*/ 	.word	0x000000cc


	//----- nvinfo : EIATTR_FRAME_SIZE
	.align		4
.L_109:
        /*0294*/ 	.byte	0x04, 0x11
        /*0296*/ 	.short	(.L_111 - .L_110)
	.align		4
.L_110:
        /*0298*/ 	.word	index@(_ZN10layer_norm31ln_parallel_residual_bwd_kernelINS_13Kernel_traitsIf6__halffS2_fjLj3072ELj1ELj1ELj4ELj16ENS_18Kernel_traits_baseILj3072EfS2_fS2_fjLj128EEEEELb1ELb1ELb0EEEvNS_9BwdParamsE)
        /*029c*/ 	.word	0x00000000


	//----- nvinfo : EIATTR_REGCOUNT
	.align		4
.L_111:
        /*02a0*/ 	.byte	0x04, 0x2f
        /*02a2*/ 	.short	(.L_113 - .L_112)
	.align		4
.L_112:
        /*02a4*/ 	.word	index@(_ZN10layer_norm40ln_parallel_residual_bwd_finalize_kernelINS_22Kernel_traits_finalizeILj3072Ef6__halffS2_fjLb0ELj1024ELj4ENS_18Kernel_traits_baseILj3072EfS2_fS2_fjLj1024EEEEELb0EEEvNS_9BwdParamsE)
        /*02a8*/ 	.word	0x00000020


	//----- nvinfo : EIATTR_FRAME_SIZE
	.align		4
.L_113:
        /*02ac*/ 	.byte	0x04, 0x11
        /*02ae*/ 	.short	(.L_115 - .L_114)
	.align		4
.L_114:
        /*02b0*/ 	.word	index@(_ZN10layer_norm40ln_parallel_residual_bwd_finalize_kernelINS_22Kernel_traits_finalizeILj3072Ef6__halffS2_fjLb0ELj1024ELj4ENS_18Kernel_traits_baseILj3072EfS2_fS2_fjLj1024EEEEELb0EEEvNS_9BwdParamsE)
        /*02b4*/ 	.word	0x00000000


	//----- nvinfo : EIATTR_REGCOUNT
	.align		4
.L_115:
        /*02b8*/ 	.byte	0x04, 0x2f
        /*02ba*/ 	.short	(.L_117 - .L_116)
	.align		4
.L_116:
        /*02bc*/ 	.word	index@(_ZN10layer_norm22ln_bwd_finalize_kernelINS_22Kernel_traits_finalizeILj3072Ef6__halffS2_fjLb0ELj1024ELj4ENS_18Kernel_traits_baseILj3072EfS2_fS2_fjLj1024EEEEELb0ELb0EEEvNS_9BwdParamsE)
        /*02c0*/ 	.word	0x00000020


	//----- nvinfo : EIATTR_FRAME_SIZE
	.align		4
.L_117:
        /*02c4*/ 	.byte	0x04, 0x11
        /*02c6*/ 	.short	(.L_119 - .L_118)
	.align		4
.L_118:
        /*02c8*/ 	.word	index@(_ZN10layer_norm22ln_bwd_finalize_kernelINS_22Kernel_traits_finalizeILj3072Ef6__halffS2_fjLb0ELj1024ELj4ENS_18Kernel_traits_baseILj3072EfS2_fS2_fjLj1024EEEEELb0ELb0EEEvNS_9BwdParamsE)
        /*02cc*/ 	.word	0x00000000


	//----- nvinfo : EIATTR_REGCOUNT
	.align		4
.L_119:
        /*02d0*/ 	.byte	0x04, 0x2f
        /*02d2*/ 	.short	(.L_121 - .L_120)
	.align		4
.L_120:
        /*02d4*/ 	.word	index@(_ZN10layer_norm31ln_parallel_residual_bwd_kernelINS_13Kernel_traitsIf6__halffS2_fjLj3072ELj1ELj1ELj4ELj16ENS_18Kernel_traits_baseILj3072EfS2_fS2_fjLj128EEEEELb1ELb0ELb1EEEvNS_9BwdParamsE)
        /*02d8*/ 	.word	0x000000ff


	//----- nvinfo : EIATTR_FRAME_SIZE
	.align		4
.L_121:
        /*02dc*/ 	.byte	0x04, 0x11
        /*02de*/ 	.short	(.L_123 - .L_122)
	.align		4
.L_122:
        /*02e0*/ 	.word	index@(_ZN10layer_norm31ln_parallel_residual_bwd_kernelINS_13Kernel_traitsIf6__halffS2_fjLj3072ELj1ELj1ELj4ELj16ENS_18Kernel_traits_baseILj3072EfS2_fS2_fjLj128EEEEELb1ELb0ELb1EEEvNS_9BwdParamsE)
        /*02e4*/ 	.word	0x00000030


	//----- nvinfo : EIATTR_REGCOUNT
	.align		4
.L_123:
        /*02e8*/ 	.byte	0x04, 0x2f
        /*02ea*/ 	.short	(.L_125 - .L_124)
	.align		4
.L_124:
        /*02ec*/ 	.word	index@(_ZN10layer_norm31ln_parallel_residual_bwd_kernelINS_13Kernel_traitsIf6__halffS2_fjLj3072ELj1ELj1ELj4ELj16ENS_18Kernel_traits_baseILj3072EfS2_fS2_fjLj128EEEEELb1ELb0ELb0EEEvNS_9BwdParamsE)
        /*02f0*/ 	.word	0x000000ff


	//----- nvinfo : EIATTR_FRAME_SIZE
	.align		4
.L_125:
        /*02f4*/ 	.byte	0x04, 0x11
        /*02f6*/ 	.short	(.L_127 - .L_126)
	.align		4
.L_126:
        /*02f8*/ 	.word	index@(_ZN10layer_norm31ln_parallel_residual_bwd_kernelINS_13Kernel_traitsIf6__halffS2_fjLj3072ELj1ELj1ELj4ELj16ENS_18Kernel_traits_baseILj3072EfS2_fS2_fjLj128EEEEELb1ELb0ELb0EEEvNS_9BwdParamsE)
        /*02fc*/ 	.word	0x00000038


	//----- nvinfo : EIATTR_REGCOUNT
	.align		4
.L_127:
        /*0300*/ 	.byte	0x04, 0x2f
        /*0302*/ 	.short	(.L_129 - .L_128)
	.align		4
.L_128:
        /*0304*/ 	.word	index@(_ZN10layer_norm31ln_parallel_residual_bwd_kernelINS_13Kernel_traitsIf6__halffS2_fjLj3072ELj1ELj1ELj4ELj16ENS_18Kernel_traits_baseILj3072EfS2_fS2_fjLj128EEEEELb0ELb1ELb1EEEvNS_9BwdParamsE)
        /*0308*/ 	.word	0x000000ca


	//----- nvinfo : EIATTR_FRAME_SIZE
	.align		4
.L_129:
        /*030c*/ 	.byte	0x04, 0x11
        /*030e*/ 	.short	(.L_131 - .L_130)
	.align		4
.L_130:
        /*0310*/ 	.word	index@(_ZN10layer_norm31ln_parallel_residual_bwd_kernelINS_13Kernel_traitsIf6__halffS2_fjLj3072ELj1ELj1ELj4ELj16ENS_18Kernel_traits_baseILj3072EfS2_fS2_fjLj128EEEEELb0ELb1ELb1EEEvNS_9BwdParamsE)
        /*0314*/ 	.word	0x00000000


	//----- nvinfo : EIATTR_REGCOUNT
	.align		4
.L_131:
        /*0318*/ 	.byte	0x04, 0x2f
        /*031a*/ 	.short	(.L_133 - .L_132)
	.align		4
.L_132:
        /*031c*/ 	.word	index@(_ZN10layer_norm31ln_parallel_residual_bwd_kernelINS_13Kernel_traitsIf6__halffS2_fjLj3072ELj1ELj1ELj4ELj16ENS_18Kernel_traits_baseILj3072EfS2_fS2_fjLj128EEEEELb0ELb1ELb0EEEvNS_9BwdParamsE)
        /*0320*/ 	.word	0x000000bd


	//----- nvinfo : EIATTR_FRAME_SIZE
	.align		4
.L_133:
        /*0324*/ 	.byte	0x04, 0x11
        /*0326*/ 	.short	(.L_135 - .L_134)
	.align		4
.L_134:
        /*0328*/ 	.word	index@(_ZN10layer_norm31ln_parallel_residual_bwd_kernelINS_13Kernel_traitsIf6__halffS2_fjLj3072ELj1ELj1ELj4ELj16ENS_18Kernel_traits_baseILj3072EfS2_fS2_fjLj128EEEEELb0ELb1ELb0EEEvNS_9BwdParamsE)
        /*032c*/ 	.word	0x00000000


	//----- nvinfo : EIATTR_REGCOUNT
	.align		4
.L_135:
        /*0330*/ 	.byte	0x04, 0x2f
        /*0332*/ 	.short	(.L_137 - .L_136)
	.align		4
.L_136:
        /*0334*/ 	.word	index@(_ZN10layer_norm31ln_parallel_residual_bwd_kernelINS_13Kernel_traitsIf6__halffS2_fjLj3072ELj1ELj1ELj4ELj16ENS_18Kernel_traits_baseILj3072EfS2_fS2_fjLj128EEEEELb0ELb0ELb1EEEvNS_9BwdParamsE)
        /*0338*/ 	.word	0x000000ff


	//----- nvinfo : EIATTR_FRAME_SIZE
	.align		4
.L_137:
        /*033c*/ 	.byte	0x04, 0x11
        /*033e*/ 	.short	(.L_139 - .L_138)
	.align		4
.L_138:
        /*0340*/ 	.word	index@(_ZN10layer_norm31ln_parallel_residual_bwd_kernelINS_13Kernel_traitsIf6__halffS2_fjLj3072ELj1ELj1ELj4ELj16ENS_18Kernel_traits_baseILj3072EfS2_fS2_fjLj128EEEEELb0ELb0ELb1EEEvNS_9BwdParamsE)
        /*0344*/ 	.word	0x00000000


	//----- nvinfo : EIATTR_REGCOUNT
	.align		4
.L_139:
        /*0348*/ 	.byte	0x04, 0x2f
        /*034a*/ 	.short	(.L_141 - .L_140)
	.align		4
.L_140:
        /*034c*/ 	.word	index@(_ZN10layer_norm31ln_parallel_residual_bwd_kernelINS_13Kernel_traitsIf6__halffS2_fjLj3072ELj1ELj1ELj4ELj16ENS_18Kernel_traits_baseILj3072EfS2_fS2_fjLj128EEEEELb0ELb0ELb0EEEvNS_9BwdParamsE)
        /*0350*/ 	.word	0x000000ff


	//----- nvinfo : EIATTR_FRAME_SIZE
	.align		4
.L_141:
        /*0354*/ 	.byte	0x04, 0x11
        /*0356*/ 	.short	(.L_143 - .L_142)
	.align		4
.L_142:
        /*0358*/ 	.word	index@(_ZN10layer_norm31ln_parallel_residual_bwd_kernelINS_13Kernel_traitsIf6__halffS2_fjLj3072ELj1ELj1ELj4ELj16ENS_18Kernel_traits_baseILj3072EfS2_fS2_fjLj128EEEEELb0ELb0ELb0EEEvNS_9BwdParamsE)
        /*035c*/ 	.word	0x00000000


	//----- nvinfo : EIATTR_REGCOUNT
	.align		4
.L_143:
        /*0360*/ 	.byte	0x04, 0x2f
        /*0362*/ 	.short	(.L_145 - .L_144)
	.align		4
.L_144:
        /*0364*/ 	.word	index@(_ZN10layer_norm31ln_parallel_residual_bwd_kernelINS_13Kernel_traitsI6__halfS2_fS2_fjLj3072ELj1ELj1ELj4ELj16ENS_18Kernel_traits_baseILj3072ES2_S2_fS2_fjLj128EEEEELb1ELb1ELb1EEEvNS_9BwdParamsE)
        /*0368*/ 	.word	0x000000d6


	//----- nvinfo : EIATTR_FRAME_SIZE
	.align		4
.L_145:
        /*036c*/ 	.byte	0x04, 0x11
        /*036e*/ 	.short	(.L_147 - .L_146)
	.align		4
.L_146:
        /*0370*/ 	.word	index@(_ZN10layer_norm31ln_parallel_residual_bwd_kernelINS_13Kernel_traitsI6__halfS2_fS2_fjLj3072ELj1ELj1ELj4ELj16ENS_18Kernel_traits_baseILj3072ES2_S2_fS2_fjLj128EEEEELb1ELb1ELb1EEEvNS_9BwdParamsE)
        /*0374*/ 	.word	0x00000000


	//----- nvinfo : EIATTR_REGCOUNT
	.align		4
.L_147:
        /*0378*/ 	.byte	0x04, 0x2f
        /*037a*/ 	.short	(.L_149 - .L_148)
	.align		4
.L_148:
        /*037c*/ 	.word	index@(_ZN10layer_norm40ln_parallel_residual_bwd_finalize_kernelINS_22Kernel_traits_finalizeILj3072E6__halfS2_fS2_fjLb0ELj1024ELj4ENS_18Kernel_traits_baseILj3072ES2_S2_fS2_fjLj1024EEEEELb1EEEvNS_9BwdParamsE)
        /*0380*/ 	.word	0x00000020


	//----- nvinfo : EIATTR_FRAME_SIZE
	.align		4
.L_149:
        /*0384*/ 	.byte	0x04, 0x11
        /*0386*/ 	.short	(.L_151 - .L_150)
	.align		4
.L_150:
        /*0388*/ 	.word	index@(_ZN10layer_norm40ln_parallel_residual_bwd_finalize_kernelINS_22Kernel_traits_finalizeILj3072E6__halfS2_fS2_fjLb0ELj1024ELj4ENS_18Kernel_traits_baseILj3072ES2_S2_fS2_fjLj1024EEEEELb1EEEvNS_9BwdParamsE)
        /*038c*/ 	.word	0x00000000


	//----- nvinfo : EIATTR_REGCOUNT
	.align		4
.L_151:
        /*0390*/ 	.byte	0x04, 0x2f
        /*0392*/ 	.short	(.L_153 - .L_152)
	.align		4
.L_152:
        /*0394*/ 	.word	index@(_ZN10layer_norm22ln_bwd_finalize_kernelINS_22Kernel_traits_finalizeILj3072E6__halfS2_fS2_fjLb0ELj1024ELj4ENS_18Kernel_traits_baseILj3072ES2_S2_fS2_fjLj1024EEEEELb0ELb1EEEvNS_9BwdParamsE)
        /*0398*/ 	.word	0x00000020


	//----- nvinfo : EIATTR_FRAME_SIZE
	.align		4
.L_153:
        /*039c*/ 	.byte	0x04, 0x11
        /*039e*/ 	.short	(.L_155 - .L_154)
	.align		4
.L_154:
        /*03a0*/ 	.word	index@(_ZN10layer_norm22ln_bwd_finalize_kernelINS_22Kernel_traits_finalizeILj3072E6__halfS2_fS2_fjLb0ELj1024ELj4ENS_18Kernel_traits_baseILj3072ES2_S2_fS2_fjLj1024EEEEELb0ELb1EEEvNS_9BwdParamsE)
        /*03a4*/ 	.word	0x00000000


	//----- nvinfo : EIATTR_REGCOUNT
	.align		4
.L_155:
        /*03a8*/ 	.byte	0x04, 0x2f
        /*03aa*/ 	.short	(.L_157 - .L_156)
	.align		4
.L_156:
        /*03ac*/ 	.word	index@(_ZN10layer_norm31ln_parallel_residual_bwd_kernelINS_13Kernel_traitsI6__halfS2_fS2_fjLj3072ELj1ELj1ELj4ELj16ENS_18Kernel_traits_baseILj3072ES2_S2_fS2_fjLj128EEEEELb1ELb1ELb0EEEvNS_9BwdParamsE)
        /*03b0*/ 	.word	0x000000cc


	//----- nvinfo : EIATTR_FRAME_SIZE
	.align		4
.L_157:
        /*03b4*/ 	.byte	0x04, 0x11
        /*03b6*/ 	.short	(.L_159 - .L_158)
	.align		4
.L_158:
        /*03b8*/ 	.word	index@(_ZN10layer_norm31ln_parallel_residual_bwd_kernelINS_13Kernel_traitsI6__halfS2_fS2_fjLj3072ELj1ELj1ELj4ELj16ENS_18Kernel_traits_baseILj3072ES2_S2_fS2_fjLj128EEEEELb1ELb1ELb0EEEvNS_9BwdParamsE)
        /*03bc*/ 	.word	0x00000000


	//----- nvinfo : EIATTR_REGCOUNT
	.align		4
.L_159:
        /*03c0*/ 	.byte	0x04, 0x2f
        /*03c2*/ 	.short	(.L_161 - .L_160)
	.align		4
.L_160:
        /*03c4*/ 	.word	index@(_ZN10layer_norm40ln_parallel_residual_bwd_finalize_kernelINS_22Kernel_traits_finalizeILj3072E6__halfS2_fS2_fjLb0ELj1024ELj4ENS_18Kernel_traits_baseILj3072ES2_S2_fS2_fjLj1024EEEEELb0EEEvNS_9BwdParamsE)
        /*03c8*/ 	.word	0x00000020


	//----- nvinfo : EIATTR_FRAME_SIZE
	.align		4
.L_161:
        /*03cc*/ 	.byte	0x04, 0x11
        /*03ce*/ 	.short	(.L_163 - .L_162)
	.align		4
.L_162:
        /*03d0*/ 	.word	index@(_ZN10layer_norm40ln_parallel_residual_bwd_finalize_kernelINS_22Kernel_traits_finalizeILj3072E6__halfS2_fS2_fjLb0ELj1024ELj4ENS_18Kernel_traits_baseILj3072ES2_S2_fS2_fjLj1024EEEEELb0EEEvNS_9BwdParamsE)
        /*03d4*/ 	.word	0x00000000


	//----- nvinfo : EIATTR_REGCOUNT
	.align		4
.L_163:
        /*03d8*/ 	.byte	0x04, 0x2f
        /*03da*/ 	.short	(.L_165 - .L_164)
	.align		4
.L_164:
        /*03dc*/ 	.word	index@(_ZN10layer_norm22ln_bwd_finalize_kernelINS_22Kernel_traits_finalizeILj3072E6__halfS2_fS2_fjLb0ELj1024ELj4ENS_18Kernel_traits_baseILj3072ES2_S2_fS2_fjLj1024EEEEELb0ELb0EEEvNS_9BwdParamsE)
        /*03e0*/ 	.word	0x00000020


	//----- nvinfo : EIATTR_FRAME_SIZE
	.align		4
.L_165:
        /*03e4*/ 	.byte	0x04, 0x11
        /*03e6*/ 	.short	(.L_167 - .L_166)
	.align		4
.L_166:
        /*03e8*/ 	.word	index@(_ZN10layer_norm22ln_bwd_finalize_kernelINS_22Kernel_traits_finalizeILj3072E6__halfS2_fS2_fjLb0ELj1024ELj4ENS_18Kernel_traits_baseILj3072ES2_S2_fS2_fjLj1024EEEEELb0ELb0EEEvNS_9BwdParamsE)
        /*03ec*/ 	.word	0x00000000


	//----- nvinfo : EIATTR_REGCOUNT
	.align		4
.L_167:
        /*03f0*/ 	.byte	0x04, 0x2f
        /*03f2*/ 	.short	(.L_169 - .L_168)
	.align		4
.L_168:
        /*03f4*/ 	.word	index@(_ZN10layer_norm31ln_parallel_residual_bwd_kernelINS_13Kernel_traitsI6__halfS2_fS2_fjLj3072ELj1ELj1ELj4ELj16ENS_18Kernel_traits_baseILj3072ES2_S2_fS2_fjLj128EEEEELb1ELb0ELb1EEEvNS_9BwdParamsE)
        /*03f8*/ 	.word	0x000000ff


	//----- nvinfo : EIATTR_FRAME_SIZE
	.align		4
.L_169:
        /*03fc*/ 	.byte	0x04, 0x11
        /*03fe*/ 	.short	(.L_171 - .L_170)
	.align		4
.L_170:
        /*0400*/ 	.word	index@(_ZN10layer_norm31ln_parallel_residual_bwd_kernelINS_13Kernel_traitsI6__halfS2_fS2_fjLj3072ELj1ELj1ELj4ELj16ENS_18Kernel_traits_baseILj3072ES2_S2_fS2_fjLj128EEEEELb1ELb0ELb1EEEvNS_9BwdParamsE)
        /*0404*/ 	.word	0x00000030


	//----- nvinfo : EIATTR_REGCOUNT
	.align		4
.L_171:
        /*0408*/ 	.byte	0x04, 0x2f
        /*040a*/ 	.short	(.L_173 - .L_172)
	.align		4
.L_172:
        /*040c*/ 	.word	index@(_ZN10layer_norm31ln_parallel_residual_bwd_kernelINS_13Kernel_traitsI6__halfS2_fS2_fjLj3072ELj1ELj1ELj4ELj16ENS_18Kernel_traits_baseILj3072ES2_S2_fS2_fjLj128EEEEELb1ELb0ELb0EEEvNS_9BwdParamsE)
        /*0410*/ 	.word	0x000000ff


	//----- nvinfo : EIATTR_FRAME_SIZE
	.align		4
.L_173:
        /*0414*/ 	.byte	0x04, 0x11
        /*0416*/ 	.short	(.L_175 - .L_174)
	.align		4
.L_174:
        /*0418*/ 	.word	index@(_ZN10layer_norm31ln_parallel_residual_bwd_kernelINS_13Kernel_traitsI6__halfS2_fS2_fjLj3072ELj1ELj1ELj4ELj16ENS_18Kernel_traits_baseILj3072ES2_S2_fS2_fjLj128EEEEELb1ELb0ELb0EEEvNS_9BwdParamsE)
        /*041c*/ 	.word	0x00000028


	//----- nvinfo : EIATTR_REGCOUNT
	.align		4
.L_175:
        /*0420*/ 	.byte	0x04, 0x2f
        /*0422*/ 	.short	(.L_177 - .L_176)
	.align		4
.L_176:
        /*0424*/ 	.word	index@(_ZN10layer_norm31ln_parallel_residual_bwd_kernelINS_13Kernel_traitsI6__halfS2_fS2_fjLj3072ELj1ELj1ELj4ELj16ENS_18Kernel_traits_baseILj3072ES2_S2_fS2_fjLj128EEEEELb0ELb1ELb1EEEvNS_9BwdParamsE)
        /*0428*/ 	.word	0x000000da


	//----- nvinfo : EIATTR_FRAME_SIZE
	.align		4
.L_177:
        /*042c*/ 	.byte	0x04, 0x11
        /*042e*/ 	.short	(.L_179 - .L_178)
	.align		4
.L_178:
        /*0430*/ 	.word	index@(_ZN10layer_norm31ln_parallel_residual_bwd_kernelINS_13Kernel_traitsI6__halfS2_fS2_fjLj3072ELj1ELj1ELj4ELj16ENS_18Kernel_traits_baseILj3072ES2_S2_fS2_fjLj128EEEEELb0ELb1ELb1EEEvNS_9BwdParamsE)
        /*0434*/ 	.word	0x00000000


	//----- nvinfo : EIATTR_REGCOUNT
	.align		4
.L_179:
        /*0438*/ 	.byte	0x04, 0x2f
        /*043a*/ 	.short	(.L_181 - .L_180)
	.align		4
.L_180:
        /*043c*/ 	.word	index@(_ZN10layer_norm31ln_parallel_residual_bwd_kernelINS_13Kernel_traitsI6__halfS2_fS2_fjLj3072ELj1ELj1ELj4ELj16ENS_18Kernel_traits_baseILj3072ES2_S2_fS2_fjLj128EEEEELb0ELb1ELb0EEEvNS_9BwdParamsE)
        /*0440*/ 	.word	0x000000bd


	//----- nvinfo : EIATTR_FRAME_SIZE
	.align		4
.L_181:
        /*0444*/ 	.byte	0x04, 0x11
        /*0446*/ 	.short	(.L_183 - .L_182)
	.align		4
.L_182:
        /*0448*/ 	.word	index@(_ZN10layer_norm31ln_parallel_residual_bwd_kernelINS_13Kernel_traitsI6__halfS2_fS2_fjLj3072ELj1ELj1ELj4ELj16ENS_18Kernel_traits_baseILj3072ES2_S2_fS2_fjLj128EEEEELb0ELb1ELb0EEEvNS_9BwdParamsE)
        /*044c*/ 	.word	0x00000000


	//----- nvinfo : EIATTR_REGCOUNT
	.align		4
.L_183:
        /*0450*/ 	.byte	0x04, 0x2f
        /*0452*/ 	.short	(.L_185 - .L_184)
	.align		4
.L_184:
        /*0454*/ 	.word	index@(_ZN10layer_norm31ln_parallel_residual_bwd_kernelINS_13Kernel_traitsI6__halfS2_fS2_fjLj3072ELj1ELj1ELj4ELj16ENS_18Kernel_traits_baseILj3072ES2_S2_fS2_fjLj128EEEEELb0ELb0ELb1EEEvNS_9BwdParamsE)
        /*0458*/ 	.word	0x000000ff


	//----- nvinfo : EIATTR_FRAME_SIZE
	.align		4
.L_185:
        /*045c*/ 	.byte	0x04, 0x11
        /*045e*/ 	.short	(.L_187 - .L_186)
	.align		4
.L_186:
        /*0460*/ 	.word	index@(_ZN10layer_norm31ln_parallel_residual_bwd_kernelINS_13Kernel_traitsI6__halfS2_fS2_fjLj3072ELj1ELj1ELj4ELj16ENS_18Kernel_traits_baseILj3072ES2_S2_fS2_fjLj128EEEEELb0ELb0ELb1EEEvNS_9BwdParamsE)
        /*0464*/ 	.word	0x00000000


	//----- nvinfo : EIATTR_REGCOUNT
	.align		4
.L_187:
        /*0468*/ 	.byte	0x04, 0x2f
        /*046a*/ 	.short	(.L_189 - .L_188)
	.align		4
.L_188:
        /*046c*/ 	.word	index@(_ZN10layer_norm31ln_parallel_residual_bwd_kernelINS_13Kernel_traitsI6__halfS2_fS2_fjLj3072ELj1ELj1ELj4ELj16ENS_18Kernel_traits_baseILj3072ES2_S2_fS2_fjLj128EEEEELb0ELb0ELb0EEEvNS_9BwdParamsE)
        /*0470*/ 	.word	0x000000ff


	//----- nvinfo : EIATTR_FRAME_SIZE
	.align		4
.L_189:
        /*0474*/ 	.byte	0x04, 0x11
        /*0476*/ 	.short	(.L_191 - .L_190)
	.align		4
.L_190:
        /*0478*/ 	.word	index@(_ZN10layer_norm31ln_parallel_residual_bwd_kernelINS_13Kernel_traitsI6__halfS2_fS2_fjLj3072ELj1ELj1ELj4ELj16ENS_18Kernel_traits_baseILj3072ES2_S2_fS2_fjLj128EEEEELb0ELb0ELb0EEEvNS_9BwdParamsE)
        /*047c*/ 	.word	0x00000000


	//----- nvinfo : EIATTR_REGCOUNT
	.align		4
.L_191:
        /*0480*/ 	.byte	0x04, 0x2f
        /*0482*/ 	.short	(.L_193 - .L_192)
	.align		4
.L_192:
        /*0484*/ 	.word	index@(_ZN10layer_norm31ln_parallel_residual_bwd_kernelINS_13Kernel_traitsIf6__halfS2_S2_fjLj3072ELj1ELj1ELj4ELj16ENS_18Kernel_traits_baseILj3072EfS2_S2_S2_fjLj128EEEEELb1ELb1ELb1EEEvNS_9BwdParamsE)
        /*0488*/ 	.word	0x000000c1


	//----- nvinfo : EIATTR_FRAME_SIZE
	.align		4
.L_193:
        /*048c*/ 	.byte	0x04, 0x11
        /*048e*/ 	.short	(.L_195 - .L_194)
	.align		4
.L_194:
        /*0490*/ 	.word	index@(_ZN10layer_norm31ln_parallel_residual_bwd_kernelINS_13Kernel_traitsIf6__halfS2_S2_fjLj3072ELj1ELj1ELj4ELj16ENS_18Kernel_traits_baseILj3072EfS2_S2_S2_fjLj128EEEEELb1ELb1ELb1EEEvNS_9BwdParamsE)
        /*0494*/ 	.word	0x00000000


	//----- nvinfo : EIATTR_REGCOUNT
	.align		4
.L_195:
        /*0498*/ 	.byte	0x04, 0x2f
        /*049a*/ 	.short	(.L_197 - .L_196)
	.align		4
.L_196:
        /*049c*/ 	.word	index@(_ZN10layer_norm40ln_parallel_residual_bwd_finalize_kernelINS_22Kernel_traits_finalizeILj3072Ef6__halfS2_S2_fjLb0ELj1024ELj4ENS_18Kernel_traits_baseILj3072EfS2_S2_S2_fjLj1024EEEEELb1EEEvNS_9BwdParamsE)
        /*04a0*/ 	.word	0x00000020


	//----- nvinfo : EIATTR_FRAME_SIZE
	.align		4
.L_197:
        /*04a4*/ 	.byte	0x04, 0x11
        /*04a6*/ 	.short	(.L_199 - .L_198)
	.align		4
.L_198:
        /*04a8*/ 	.word	index@(_ZN10layer_norm40ln_parallel_residual_bwd_finalize_kernelINS_22Kernel_traits_finalizeILj3072Ef6__halfS2_S2_fjLb0ELj1024ELj4ENS_18Kernel_traits_baseILj3072EfS2_S2_S2_fjLj1024EEEEELb1EEEvNS_9BwdParamsE)
        /*04ac*/ 	.word	0x00000000


	//----- nvinfo : EIATTR_REGCOUNT
	.align		4
.L_199:
        /*04b0*/ 	.byte	0x04, 0x2f
        /*04b2*/ 	.short	(.L_201 - .L_200)
	.align		4
.L_200:
        /*04b4*/ 	.word	index@(_ZN10layer_norm22ln_bwd_finalize_kernelINS_22Kernel_traits_finalizeILj3072Ef6__halfS2_S2_fjLb0ELj1024ELj4ENS_18Kernel_traits_baseILj3072EfS2_S2_S2_fjLj1024EEEEELb0ELb1EEEvNS_9BwdParamsE)
        /*04b8*/ 	.word	0x00000020


	//----- nvinfo : EIATTR_FRAME_SIZE
	.align		4
.L_201:
        /*04bc*/ 	.byte	0x04, 0x11
        /*04be*/ 	.short	(.L_203 - .L_202)
	.align		4
.L_202:
        /*04c0*/ 	.word	index@(_ZN10layer_norm22ln_bwd_finalize_kernelINS_22Kernel_traits_finalizeILj3072Ef6__halfS2_S2_fjLb0ELj1024ELj4ENS_18Kernel_traits_baseILj3072EfS2_S2_S2_fjLj1024EEEEELb0ELb1EEEvNS_9BwdParamsE)
        /*04c4*/ 	.word	0x00000000


	//----- nvinfo : EIATTR_REGCOUNT
	.align		4
.L_203:
        /*04c8*/ 	.byte	0x04, 0x2f
        /*04ca*/ 	.short	(.L_205 - .L_204)
	.align		4
.L_204:
        /*04cc*/ 	.word	index@(_ZN10layer_norm31ln_parallel_residual_bwd_kernelINS_13Kernel_traitsIf6__halfS2_S2_fjLj3072ELj1ELj1ELj4ELj16ENS_18Kernel_traits_baseILj3072EfS2_S2_S2_fjLj128EEEEELb1ELb1ELb0EEEvNS_9BwdParamsE)
        /*04d0*/ 	.word	0x000000bc


	//----- nvinfo : EIATTR_FRAME_SIZE
	.align		4
.L_205:
        /*04d4*/ 	.byte	0x04, 0x11
        /*04d6*/ 	.short	(.L_207 - .L_206)
	.align		4
.L_206:
        /*04d8*/ 	.word	index@(_ZN10layer_norm31ln_parallel_residual_bwd_kernelINS_13Kernel_traitsIf6__halfS2_S2_fjLj3072ELj1ELj1ELj4ELj16ENS_18Kernel_traits_baseILj3072EfS2_S2_S2_fjLj128EEEEELb1ELb1ELb0EEEvNS_9BwdParamsE)
        /*04dc*/ 	.word	0x00000000


	//----- nvinfo : EIATTR_REGCOUNT
	.align		4
.L_207:
        /*04e0*/ 	.byte	0x04, 0x2f
        /*04e2*/ 	.short	(.L_209 - .L_208)
	.align		4
.L_208:
        /*04e4*/ 	.word	index@(_ZN10layer_norm40ln_parallel_residual_bwd_finalize_kernelINS_22Kernel_traits_finalizeILj3072Ef6__halfS2_S2_fjLb0ELj1024ELj4ENS_18Kernel_traits_baseILj3072EfS2_S2_S2_fjLj1024EEEEELb0EEEvNS_9BwdParamsE)
        /*04e8*/ 	.word	0x00000020


	//----- nvinfo : EIATTR_FRAME_SIZE
	.align		4
.L_209:
        /*04ec*/ 	.byte	0x04, 0x11
        /*04ee*/ 	.short	(.L_211 - .L_210)
	.align		4
.L_210:
        /*04f0*/ 	.word	index@(_ZN10layer_norm40ln_parallel_residual_bwd_finalize_kernelINS_22Kernel_traits_finalizeILj3072Ef6__halfS2_S2_fjLb0ELj1024ELj4ENS_18Kernel_traits_baseILj3072EfS2_S2_S2_fjLj1024EEEEELb0EEEvNS_9BwdParamsE)
        /*04f4*/ 	.word	0x00000000


	//----- nvinfo : EIATTR_REGCOUNT
	.align		4
.L_211:
        /*04f8*/ 	.byte	0x04, 0x2f
        /*04fa*/ 	.short	(.L_213 - .L_212)
	.align		4
.L_212:
        /*04fc*/ 	.word	index@(_ZN10layer_norm22ln_bwd_finalize_kernelINS_22Kernel_traits_finalizeILj3072Ef6__halfS2_S2_fjLb0ELj1024ELj4ENS_18Kernel_traits_baseILj3072EfS2_S2_S2_fjLj1024EEEEELb0ELb0EEEvNS_9BwdParamsE)
        /*0500*/ 	.word	0x00000020


	//----- nvinfo : EIATTR_FRAME_SIZE
	.align		4
.L_213:
        /*0504*/ 	.byte	0x04, 0x11
        /*0506*/ 	.short	(.L_215 - .L_214)
	.align		4
.L_214:
        /*0508*/ 	.word	index@(_ZN10layer_norm22ln_bwd_finalize_kernelINS_22Kernel_traits_finalizeILj3072Ef6__halfS2_S2_fjLb0ELj1024ELj4ENS_18Kernel_traits_baseILj3072EfS2_S2_S2_fjLj1024EEEEELb0ELb0EEEvNS_9BwdParamsE)
        /*050c*/ 	.word	0x00000000


	//----- nvinfo : EIATTR_REGCOUNT
	.align		4
.L_215:
        /*0510*/ 	.byte	0x04, 0x2f
        /*0512*/ 	.short	(.L_217 - .L_216)
	.align		4
.L_216:
        /*0514*/ 	.word	index@(_ZN10layer_norm31ln_parallel_residual_bwd_kernelINS_13Kernel_traitsIf6__halfS2_S2_fjLj3072ELj1ELj1ELj4ELj16ENS_18Kernel_traits_baseILj3072EfS2_S2_S2_fjLj128EEEEELb1ELb0ELb1EEEvNS_9BwdParamsE)
        /*0518*/ 	.word	0x000000fe


	//----- nvinfo : EIATTR_FRAME_SIZE
	.align		4
.L_217:
        /*051c*/ 	.byte	0x04, 0x11
        /*051e*/ 	.short	(.L_219 - .L_218)
	.align		4
.L_218:
        /*0520*/ 	.word	index@(_ZN10layer_norm31ln_parallel_residual_bwd_kernelINS_13Kernel_traitsIf6__halfS2_S2_fjLj3072ELj1ELj1ELj4ELj16ENS_18Kernel_traits_baseILj3072EfS2_S2_S2_fjLj128EEEEELb1ELb0ELb1EEEvNS_9BwdParamsE)
        /*0524*/ 	.word	0x00000000


	//----- nvinfo : EIATTR_REGCOUNT
	.align		4
.L_219:
        /*0528*/ 	.byte	0x04, 0x2f
        /*052a*/ 	.short	(.L_221 - .L_220)
	.align		4
.L_220:
        /*052c*/ 	.word	index@(_ZN10layer_norm31ln_parallel_residual_bwd_kernelINS_13Kernel_traitsIf6__halfS2_S2_fjLj3072ELj1ELj1ELj4ELj16ENS_18Kernel_traits_baseILj3072EfS2_S2_S2_fjLj128EEEEELb1ELb0ELb0EEEvNS_9BwdParamsE)
        /*0530*/ 	.word	0x000000fd


	//----- nvinfo : EIATTR_FRAME_SIZE
	.align		4
.L_221:
        /*0534*/ 	.byte	0x04, 0x11
        /*0536*/ 	.short	(.L_223 - .L_222)
	.align		4
.L_222:
        /*0538*/ 	.word	index@(_ZN10layer_norm31ln_parallel_residual_bwd_kernelINS_13Kernel_traitsIf6__halfS2_S2_fjLj3072ELj1ELj1ELj4ELj16ENS_18Kernel_traits_baseILj3072EfS2_S2_S2_fjLj128EEEEELb1ELb0ELb0EEEvNS_9BwdParamsE)
        /*053c*/ 	.word	0x00000000


	//----- nvinfo : EIATTR_REGCOUNT
	.align		4
.L_223:
        /*0540*/ 	.byte	0x04, 0x2f
        /*0542*/ 	.short	(.L_225 - .L_224)
	.align		4
.L_224:
        /*0544*/ 	.word	index@(_ZN10layer_norm31ln_parallel_residual_bwd_kernelINS_13Kernel_traitsIf6__halfS2_S2_fjLj3072ELj1ELj1ELj4ELj16ENS_18Kernel_traits_baseILj3072EfS2_S2_S2_fjLj128EEEEELb0ELb1ELb1EEEvNS_9BwdParamsE)
        /*0548*/ 	.word	0x000000a8


	//----- nvinfo : EIATTR_FRAME_SIZE
	.align		4
.L_225:
        /*054c*/ 	.byte	0x04, 0x11
        /*054e*/ 	.short	(.L_227 - .L_226)
	.align		4
.L_226:
        /*0550*/ 	.word	index@(_ZN10layer_norm31ln_parallel_residual_bwd_kernelINS_13Kernel_traitsIf6__halfS2_S2_fjLj3072ELj1ELj1ELj4ELj16ENS_18Kernel_traits_baseILj3072EfS2_S2_S2_fjLj128EEEEELb0ELb1ELb1EEEvNS_9BwdParamsE)
        /*0554*/ 	.word	0x00000000


	//----- nvinfo : EIATTR_REGCOUNT
	.align		4
.L_227:
        /*0558*/ 	.byte	0x04, 0x2f
        /*055a*/ 	.short	(.L_229 - .L_228)
	.align		4
.L_228:
        /*055c*/ 	.word	index@(_ZN10layer_norm31ln_parallel_residual_bwd_kernelINS_13Kernel_traitsIf6__halfS2_S2_fjLj3072ELj1ELj1ELj4ELj16ENS_18Kernel_traits_baseILj3072EfS2_S2_S2_fjLj128EEEEELb0ELb1ELb0EEEvNS_9BwdParamsE)
        /*0560*/ 	.word	0x000000a8


	//----- nvinfo : EIATTR_FRAME_SIZE
	.align		4
.L_229:
        /*0564*/ 	.byte	0x04, 0x11
        /*0566*/ 	.short	(.L_231 - .L_230)
	.align		4
.L_230:
        /*0568*/ 	.word	index@(_ZN10layer_norm31ln_parallel_residual_bwd_kernelINS_13Kernel_traitsIf6__halfS2_S2_fjLj3072ELj1ELj1ELj4ELj16ENS_18Kernel_traits_baseILj3072EfS2_S2_S2_fjLj128EEEEELb0ELb1ELb0EEEvNS_9BwdParamsE)
        /*056c*/ 	.word	0x00000000


	//----- nvinfo : EIATTR_REGCOUNT
	.align		4
.L_231:
        /*0570*/ 	.byte	0x04, 0x2f
        /*0572*/ 	.short	(.L_233 - .L_232)
	.align		4
.L_232:
        /*0574*/ 	.word	index@(_ZN10layer_norm31ln_parallel_residual_bwd_kernelINS_13Kernel_traitsIf6__halfS2_S2_fjLj3072ELj1ELj1ELj4ELj16ENS_18Kernel_traits_baseILj3072EfS2_S2_S2_fjLj128EEEEELb0ELb0ELb1EEEvNS_9BwdParamsE)
        /*0578*/ 	.word	0x000000f1


	//----- nvinfo : EIATTR_FRAME_SIZE
	.align		4
.L_233:
        /*057c*/ 	.byte	0x04, 0x11
        /*057e*/ 	.short	(.L_235 - .L_234)
	.align		4
.L_234:
        /*0580*/ 	.word	index@(_ZN10layer_norm31ln_parallel_residual_bwd_kernelINS_13Kernel_traitsIf6__halfS2_S2_fjLj3072ELj1ELj1ELj4ELj16ENS_18Kernel_traits_baseILj3072EfS2_S2_S2_fjLj128EEEEELb0ELb0ELb1EEEvNS_9BwdParamsE)
        /*0584*/ 	.word	0x00000000


	//----- nvinfo : EIATTR_REGCOUNT
	.align		4
.L_235:
        /*0588*/ 	.byte	0x04, 0x2f
        /*058a*/ 	.short	(.L_237 - .L_236)
	.align		4
.L_236:
        /*058c*/ 	.word	index@(_ZN10layer_norm31ln_parallel_residual_bwd_kernelINS_13Kernel_traitsIf6__halfS2_S2_fjLj3072ELj1ELj1ELj4ELj16ENS_18Kernel_traits_baseILj3072EfS2_S2_S2_fjLj128EEEEELb0ELb0ELb0EEEvNS_9BwdParamsE)
        /*0590*/ 	.word	0x000000f3


	//----- nvinfo : EIATTR_FRAME_SIZE
	.align		4
.L_237:
        /*0594*/ 	.byte	0x04, 0x11
        /*0596*/ 	.short	(.L_239 - .L_238)
	.align		4
.L_238:
        /*0598*/ 	.word	index@(_ZN10layer_norm31ln_parallel_residual_bwd_kernelINS_13Kernel_traitsIf6__halfS2_S2_fjLj3072ELj1ELj1ELj4ELj16ENS_18Kernel_traits_baseILj3072EfS2_S2_S2_fjLj128EEEEELb0ELb0ELb0EEEvNS_9BwdParamsE)
        /*059c*/ 	.word	0x00000000


	//----- nvinfo : EIATTR_REGCOUNT
	.align		4
.L_239:
        /*05a0*/ 	.byte	0x04, 0x2f
        /*05a2*/ 	.short	(.L_241 - .L_240)
	.align		4
.L_240:
        /*05a4*/ 	.word	index@(_ZN10layer_norm31ln_parallel_residual_bwd_kernelINS_13Kernel_traitsIf13__nv_bfloat16fS2_fjLj3072ELj1ELj1ELj4ELj16ENS_18Kernel_traits_baseILj3072EfS2_fS2_fjLj128EEEEELb1ELb1ELb1EEEvNS_9BwdParamsE)
        /*05a8*/ 	.word	0x000000d0


	//----- nvinfo : EIATTR_FRAME_SIZE
	.align		4
.L_241:
        /*05ac*/ 	.byte	0x04, 0x11
        /*05ae*/ 	.short	(.L_243 - .L_242)
	.align		4
.L_242:
        /*05b0*/ 	.word	index@(_ZN10layer_norm31ln_parallel_residual_bwd_kernelINS_13Kernel_traitsIf13__nv_bfloat16fS2_fjLj3072ELj1ELj1ELj4ELj16ENS_18Kernel_traits_baseILj3072EfS2_fS2_fjLj128EEEEELb1ELb1ELb1EEEvNS_9BwdParamsE)
        /*05b4*/ 	.word	0x00000000


	//----- nvinfo : EIATTR_REGCOUNT
	.align		4
.L_243:
        /*05b8*/ 	.byte	0x04, 0x2f
        /*05ba*/ 	.short	(.L_245 - .L_244)
	.align		4
.L_244:
        /*05bc*/ 	.word	index@(_ZN10layer_norm40ln_parallel_residual_bwd_finalize_kernelINS_22Kernel_traits_finalizeILj3072Ef13__nv_bfloat16fS2_fjLb0ELj1024ELj4ENS_18Kernel_traits_baseILj3072EfS2_fS2_fjLj1024EEEEELb1EEEvNS_9BwdParamsE)
        /*05c0*/ 	.word	0x00000020


	//----- nvinfo : EIATTR_FRAME_SIZE
	.align		4
.L_245:
        /*05c4*/ 	.byte	0x04, 0x11
        /*05c6*/ 	.short	(.L_247 - .L_246)
	.align		4
.L_246:
        /*05c8*/ 	.word	index@(_ZN10layer_norm40ln_parallel_residual_bwd_finalize_kernelINS_22Kernel_traits_finalizeILj3072Ef13__nv_bfloat16fS2_fjLb0ELj1024ELj4ENS_18Kernel_traits_baseILj3072EfS2_fS2_fjLj1024EEEEELb1EEEvNS_9BwdParamsE)
        /*05cc*/ 	.word	0x00000000


	//----- nvinfo : EIATTR_REGCOUNT
	.align		4
.L_247:
        /*05d0*/ 	.byte	0x04, 0x2f
        /*05d2*/ 	.short	(.L_249 - .L_248)
	.align		4
.L_248:
        /*05d4*/ 	.word	index@(_ZN10layer_norm22ln_bwd_finalize_kernelINS_22Kernel_traits_finalizeILj3072Ef13__nv_bfloat16fS2_fjLb0ELj1024ELj4ENS_18Kernel_traits_baseILj3072EfS2_fS2_fjLj1024EEEEELb0ELb1EEEvNS_9BwdParamsE)
        /*05d8*/ 	.word	0x00000020


	//----- nvinfo : EIATTR_FRAME_SIZE
	.align		4
.L_249:
        /*05dc*/ 	.byte	0x04, 0x11
        /*05de*/ 	.short	(.L_251 - .L_250)
	.align		4
.L_250:
        /*05e0*/ 	.word	index@(_ZN10layer_norm22ln_bwd_finalize_kernelINS_22Kernel_traits_finalizeILj3072Ef13__nv_bfloat16fS2_fjLb0ELj1024ELj4ENS_18Kernel_traits_baseILj3072EfS2_fS2_fjLj1024EEEEELb0ELb1EEEvNS_9BwdParamsE)
        /*05e4*/ 	.word	0x00000000


	//----- nvinfo : EIATTR_REGCOUNT
	.align		4
.L_251:
        /*05e8*/ 	.byte	0x04, 0x2f
        /*05ea*/ 	.short	(.L_253 - .L_252)
	.align		4
.L_252:
        /*05ec*/ 	.word	index@(_ZN10layer_norm31ln_parallel_residual_bwd_kernelINS_13Kernel_traitsIf13__nv_bfloat16fS2_fjLj3072ELj1ELj1ELj4ELj16ENS_18Kernel_traits_baseILj3072EfS2_fS2_fjLj128EEEEELb1ELb1ELb0EEEvNS_9BwdParamsE)
        /*05f0*/ 	.word	0x000000cc


	//----- nvinfo : EIATTR_FRAME_SIZE
	.align		4
.L_253:
        /*05f4*/ 	.byte	0x04, 0x11
        /*05f6*/ 	.short	(.L_255 - .L_254)
	.align		4
.L_254:
        /*05f8*/ 	.word	index@(_ZN10layer_norm31ln_parallel_residual_bwd_kernelINS_13Kernel_traitsIf13__nv_bfloat16fS2_fjLj3072ELj1ELj1ELj4ELj16ENS_18Kernel_traits_baseILj3072EfS2_fS2_fjLj128EEEEELb1ELb1ELb0EEEvNS_9BwdParamsE)
        /*05fc*/ 	.word	0x00000000


	//----- nvinfo : EIATTR_REGCOUNT
	.align		4
.L_255:
        /*0600*/ 	.byte	0x04, 0x2f
        /*0602*/ 	.short	(.L_257 - .L_256)
	.align		4
.L_256:
        /*0604*/ 	.word	index@(_ZN10layer_norm40ln_parallel_residual_bwd_finalize_kernelINS_22Kernel_traits_finalizeILj3072Ef13__nv_bfloat16fS2_fjLb0ELj1024ELj4ENS_18Kernel_traits_baseILj3072EfS2_fS2_fjLj1024EEEEELb0EEEvNS_9BwdParamsE)
        /*0608*/ 	.word	0x00000020


	//----- nvinfo : EIATTR_FRAME_SIZE
	.align		4
.L_257:
        /*060c*/ 	.byte	0x04, 0x11
        /*060e*/ 	.short	(.L_259 - .L_258)
	.align		4
.L_258:
        /*0610*/ 	.word	index@(_ZN10layer_norm40ln_parallel_residual_bwd_finalize_kernelINS_22Kernel_traits_finalizeILj3072Ef13__nv_bfloat16fS2_fjLb0ELj1024ELj4ENS_18Kernel_traits_baseILj3072EfS2_fS2_fjLj1024EEEEELb0EEEvNS_9BwdParamsE)
        /*0614*/ 	.word	0x00000000


	//----- nvinfo : EIATTR_REGCOUNT
	.align		4
.L_259:
        /*0618*/ 	.byte	0x04, 0x2f
        /*061a*/ 	.short	(.L_261 - .L_260)
	.align		4
.L_260:
        /*061c*/ 	.word	index@(_ZN10layer_norm22ln_bwd_finalize_kernelINS_22Kernel_traits_finalizeILj3072Ef13__nv_bfloat16fS2_fjLb0ELj1024ELj4ENS_18Kernel_traits_baseILj3072EfS2_fS2_fjLj1024EEEEELb0ELb0EEEvNS_9BwdParamsE)
        /*0620*/ 	.word	0x00000020


	//----- nvinfo : EIATTR_FRAME_SIZE
	.align		4
.L_261:
        /*0624*/ 	.byte	0x04, 0x11
        /*0626*/ 	.short	(.L_263 - .L_262)
	.align		4
.L_262:
        /*0628*/ 	.word	index@(_ZN10layer_norm22ln_bwd_finalize_kernelINS_22Kernel_traits_finalizeILj3072Ef13__nv_bfloat16fS2_fjLb0ELj1024ELj4ENS_18Kernel_traits_baseILj3072EfS2_fS2_fjLj1024EEEEELb0ELb0EEEvNS_9BwdParamsE)
        /*062c*/ 	.word	0x00000000


	//----- nvinfo : EIATTR_REGCOUNT
	.align		4
.L_263:
        /*0630*/ 	.byte	0x04, 0x2f
        /*0632*/ 	.short	(.L_265 - .L_264)
	.align		4
.L_264:
        /*0634*/ 	.word	index@(_ZN10layer_norm31ln_parallel_residual_bwd_kernelINS_13Kernel_traitsIf13__nv_bfloat16fS2_fjLj3072ELj1ELj1ELj4ELj16ENS_18Kernel_traits_baseILj3072EfS2_fS2_fjLj128EEEEELb1ELb0ELb1EEEvNS_9BwdParamsE)
        /*0638*/ 	.word	0x000000ff


	//----- nvinfo : EIATTR_FRAME_SIZE
	.align		4
.L_265:
        /*063c*/ 	.byte	0x04, 0x11
        /*063e*/ 	.short	(.L_267 - .L_266)
	.align		4
.L_266:
        /*0640*/ 	.word	index@(_ZN10layer_norm31ln_parallel_residual_bwd_kernelINS_13Kernel_traitsIf13__nv_bfloat16fS2_fjLj3072ELj1ELj1ELj4ELj16ENS_18Kernel_traits_baseILj3072EfS2_fS2_fjLj128EEEEELb1ELb0ELb1EEEvNS_9BwdParamsE)
        /*0644*/ 	.word	0x00000030


	//----- nvinfo : EIATTR_REGCOUNT
	.align		4
.L_267:
        /*0648*/ 	.byte	0x04, 0x2f
        /*064a*/ 	.short	(.L_269 - .L_268)
	.align		4
.L_268:
        /*064c*/ 	.word	index@(_ZN10layer_norm31ln_parallel_residual_bwd_kernelINS_13Kernel_traitsIf13__nv_bfloat16fS2_fjLj3072ELj1ELj1ELj4ELj16ENS_18Kernel_traits_baseILj3072EfS2_fS2_fjLj128EEEEELb1ELb0ELb0EEEvNS_9BwdParamsE)
        /*0650*/ 	.word	0x000000ff


	//----- nvinfo : EIATTR_FRAME_SIZE
	.align		4
.L_269:
        /*0654*/ 	.byte	0x04, 0x11
        /*0656*/ 	.short	(.L_271 - .L_270)
	.align		4
.L_270:
        /*0658*/ 	.word	index@(_ZN10layer_norm31ln_parallel_residual_bwd_kernelINS_13Kernel_traitsIf13__nv_bfloat16fS2_fjLj3072ELj1ELj1ELj4ELj16ENS_18Kernel_traits_baseILj3072EfS2_fS2_fjLj128EEEEELb1ELb0ELb0EEEvNS_9BwdParamsE)
        /*065c*/ 	.word	0x00000038


	//----- nvinfo : EIATTR_REGCOUNT
	.align		4
.L_271:
        /*0660*/ 	.byte	0x04, 0x2f
        /*0662*/ 	.short	(.L_273 - .L_272)
	.align		4
.L_272:
        /*0664*/ 	.word	index@(_ZN10layer_norm31ln_parallel_residual_bwd_kernelINS_13Kernel_traitsIf13__nv_bfloat16fS2_fjLj3072ELj1ELj1ELj4ELj16ENS_18Kernel_traits_baseILj3072EfS2_fS2_fjLj128EEEEELb0ELb1ELb1EEEvNS_9BwdParamsE)
        /*0668*/ 	.word	0x000000c4


	//----- nvinfo : EIATTR_FRAME_SIZE
	.align		4
.L_273:
        /*066c*/ 	.byte	0x04, 0x11
        /*066e*/ 	.short	(.L_275 - .L_274)
	.align		4
.L_274:
        /*0670*/ 	.word	index@(_ZN10layer_norm31ln_parallel_residual_bwd_kernelINS_13Kernel_traitsIf13__nv_bfloat16fS2_fjLj3072ELj1ELj1ELj4ELj16ENS_18Kernel_traits_baseILj3072EfS2_fS2_fjLj128EEEEELb0ELb1ELb1EEEvNS_9BwdParamsE)
        /*0674*/ 	.word	0x00000000


	//----- nvinfo : EIATTR_REGCOUNT
	.align		4
.L_275:
        /*0678*/ 	.byte	0x04, 0x2f
        /*067a*/ 	.short	(.L_277 - .L_276)
	.align		4
.L_276:
        /*067c*/ 	.word	index@(_ZN10layer_norm31ln_parallel_residual_bwd_kernelINS_13Kernel_traitsIf13__nv_bfloat16fS2_fjLj3072ELj1ELj1ELj4ELj16ENS_18Kernel_traits_baseILj3072EfS2_fS2_fjLj128EEEEELb0ELb1ELb0EEEvNS_9BwdParamsE)
        /*0680*/ 	.word	0x000000be


	//----- nvinfo : EIATTR_FRAME_SIZE
	.align		4
.L_277:
        /*0684*/ 	.byte	0x04, 0x11
        /*0686*/ 	.short	(.L_279 - .L_278)
	.align		4
.L_278:
        /*0688*/ 	.word	index@(_ZN10layer_norm31ln_parallel_residual_bwd_kernelINS_13Kernel_traitsIf13__nv_bfloat16fS2_fjLj3072ELj1ELj1ELj4ELj16ENS_18Kernel_traits_baseILj3072EfS2_fS2_fjLj128EEEEELb0ELb1ELb0EEEvNS_9BwdParamsE)
        /*068c*/ 	.word	0x00000000


	//----- nvinfo : EIATTR_REGCOUNT
	.align		4
.L_279:
        /*0690*/ 	.byte	0x04, 0x2f
        /*0692*/ 	.short	(.L_281 - .L_280)
	.align		4
.L_280:
        /*0694*/ 	.word	index@(_ZN10layer_norm31ln_parallel_residual_bwd_kernelINS_13Kernel_traitsIf13__nv_bfloat16fS2_fjLj3072ELj1ELj1ELj4ELj16ENS_18Kernel_traits_baseILj3072EfS2_fS2_fjLj128EEEEELb0ELb0ELb1EEEvNS_9BwdParamsE)
        /*0698*/ 	.word	0x000000ff


	//----- nvinfo : EIATTR_FRAME_SIZE
	.align		4
.L_281:
        /*069c*/ 	.byte	0x04, 0x11
        /*069e*/ 	.short	(.L_283 - .L_282)
	.align		4
.L_282:
        /*06a0*/ 	.word	index@(_ZN10layer_norm31ln_parallel_residual_bwd_kernelINS_13Kernel_traitsIf13__nv_bfloat16fS2_fjLj3072ELj1ELj1ELj4ELj16ENS_18Kernel_traits_baseILj3072EfS2_fS2_fjLj128EEEEELb0ELb0ELb1EEEvNS_9BwdParamsE)
        /*06a4*/ 	.word	0x00000000


	//----- nvinfo : EIATTR_REGCOUNT
	.align		4
.L_283:
        /*06a8*/ 	.byte	0x04, 0x2f
        /*06aa*/ 	.short	(.L_285 - .L_284)
	.align		4
.L_284:
        /*06ac*/ 	.word	index@(_ZN10layer_norm31ln_parallel_residual_bwd_kernelINS_13Kernel_traitsIf13__nv_bfloat16fS2_fjLj3072ELj1ELj1ELj4ELj16ENS_18Kernel_traits_baseILj3072EfS2_fS2_fjLj128EEEEELb0ELb0ELb0EEEvNS_9BwdParamsE)
        /*06b0*/ 	.word	0x000000ff


	//----- nvinfo : EIATTR_FRAME_SIZE
	.align		4
.L_285:
        /*06b4*/ 	.byte	0x04, 0x11
        /*06b6*/ 	.short	(.L_287 - .L_286)
	.align		4
.L_286:
        /*06b8*/ 	.word	index@(_ZN10layer_norm31ln_parallel_residual_bwd_kernelINS_13Kernel_traitsIf13__nv_bfloat16fS2_fjLj3072ELj1ELj1ELj4ELj16ENS_18Kernel_traits_baseILj3072EfS2_fS2_fjLj128EEEEELb0ELb0ELb0EEEvNS_9BwdParamsE)
        /*06bc*/ 	.word	0x00000000


	//----- nvinfo : EIATTR_REGCOUNT
	.align		4
.L_287:
        /*06c0*/ 	.byte	0x04, 0x2f
        /*06c2*/ 	.short	(.L_289 - .L_288)
	.align		4
.L_288:
        /*06c4*/ 	.word	index@(_ZN10layer_norm31ln_parallel_residual_bwd_kernelINS_13Kernel_traitsI13__nv_bfloat16S2_fS2_fjLj3072ELj1ELj1ELj4ELj16ENS_18Kernel_traits_baseILj3072ES2_S2_fS2_fjLj128EEEEELb1ELb1ELb1EEEvNS_9BwdParamsE)
        /*06c8*/ 	.word	0x000000cc


	//----- nvinfo : EIATTR_FRAME_SIZE
	.align		4
.L_289:
        /*06cc*/ 	.byte	0x04, 0x11
        /*06ce*/ 	.short	(.L_291 - .L_290)
	.align		4
.L_290:
        /*06d0*/ 	.word	index@(_ZN10layer_norm31ln_parallel_residual_bwd_kernelINS_13Kernel_traitsI13__nv_bfloat16S2_fS2_fjLj3072ELj1ELj1ELj4ELj16ENS_18Kernel_traits_baseILj3072ES2_S2_fS2_fjLj128EEEEELb1ELb1ELb1EEEvNS_9BwdParamsE)
        /*06d4*/ 	.word	0x00000000


	//----- nvinfo : EIATTR_REGCOUNT
	.align		4
.L_291:
        /*06d8*/ 	.byte	0x04, 0x2f
        /*06da*/ 	.short	(.L_293 - .L_292)
	.align		4
.L_292:
        /*06dc*/ 	.word	index@(_ZN10layer_norm40ln_parallel_residual_bwd_finalize_kernelINS_22Kernel_traits_finalizeILj3072E13__nv_bfloat16S2_fS2_fjLb0ELj1024ELj4ENS_18Kernel_traits_baseILj3072ES2_S2_fS2_fjLj1024EEEEELb1EEEvNS_9BwdParamsE)
        /*06e0*/ 	.word	0x00000020


	//----- nvinfo : EIATTR_FRAME_SIZE
	.align		4
.L_293:
        /*06e4*/ 	.byte	0x04, 0x11
        /*06e6*/ 	.short	(.L_295 - .L_294)
	.align		4
.L_294:
        /*06e8*/ 	.word	index@(_ZN10layer_norm40ln_parallel_residual_bwd_finalize_kernelINS_22Kernel_traits_finalizeILj3072E13__nv_bfloat16S2_fS2_fjLb0ELj1024ELj4ENS_18Kernel_traits_baseILj3072ES2_S2_fS2_fjLj1024EEEEELb1EEEvNS_9BwdParamsE)
        /*06ec*/ 	.word	0x00000000


	//----- nvinfo : EIATTR_REGCOUNT
	.align		4
.L_295:
        /*06f0*/ 	.byte	0x04, 0x2f
        /*06f2*/ 	.short	(.L_297 - .L_296)
	.align		4
.L_296:
        /*06f4*/ 	.word	index@(_ZN10layer_norm22ln_bwd_finalize_kernelINS_22Kernel_traits_finalizeILj3072E13__nv_bfloat16S2_fS2_fjLb0ELj1024ELj4ENS_18Kernel_traits_baseILj3072ES2_S2_fS2_fjLj1024EEEEELb0ELb1EEEvNS_9BwdParamsE)
        /*06f8*/ 	.word	0x00000020


	//----- nvinfo : EIATTR_FRAME_SIZE
	.align		4
.L_297:
        /*06fc*/ 	.byte	0x04, 0x11
        /*06fe*/ 	.short	(.L_299 - .L_298)
	.align		4
.L_298:
        /*0700*/ 	.word	index@(_ZN10layer_norm22ln_bwd_finalize_kernelINS_22Kernel_traits_finalizeILj3072E13__nv_bfloat16S2_fS2_fjLb0ELj1024ELj4ENS_18Kernel_traits_baseILj3072ES2_S2_fS2_fjLj1024EEEEELb0ELb1EEEvNS_9BwdParamsE)
        /*0704*/ 	.word	0x00000000


	//----- nvinfo : EIATTR_REGCOUNT
	.align		4
.L_299:
        /*0708*/ 	.byte	0x04, 0x2f
        /*070a*/ 	.short	(.L_301 - .L_300)
	.align		4
.L_300:
        /*070c*/ 	.word	index@(_ZN10layer_norm31ln_parallel_residual_bwd_kernelINS_13Kernel_traitsI13__nv_bfloat16S2_fS2_fjLj3072ELj1ELj1ELj4ELj16ENS_18Kernel_traits_baseILj3072ES2_S2_fS2_fjLj128EEEEELb1ELb1ELb0EEEvNS_9BwdParamsE)
        /*0710*/ 	.word	0x000000cc


	//----- nvinfo : EIATTR_FRAME_SIZE
	.align		4
.L_301:
        /*0714*/ 	.byte	0x04, 0x11
        /*0716*/ 	.short	(.L_303 - .L_302)
	.align		4
.L_302:
        /*0718*/ 	.word	index@(_ZN10layer_norm31ln_parallel_residual_bwd_kernelINS_13Kernel_traitsI13__nv_bfloat16S2_fS2_fjLj3072ELj1ELj1ELj4ELj16ENS_18Kernel_traits_baseILj3072ES2_S2_fS2_fjLj128EEEEELb1ELb1ELb0EEEvNS_9BwdParamsE)
        /*071c*/ 	.word	0x00000000


	//----- nvinfo : EIATTR_REGCOUNT
	.align		4
.L_303:
        /*0720*/ 	.byte	0x04, 0x2f
        /*0722*/ 	.short	(.L_305 - .L_304)
	.align		4
.L_304:
        /*0724*/ 	.word	index@(_ZN10layer_norm40ln_parallel_residual_bwd_finalize_kernelINS_22Kernel_traits_finalizeILj3072E13__nv_bfloat16S2_fS2_fjLb0ELj1024ELj4ENS_18Kernel_traits_baseILj3072ES2_S2_fS2_fjLj1024EEEEELb0EEEvNS_9BwdParamsE)
        /*0728*/ 	.word	0x00000020


	//----- nvinfo : EIATTR_FRAME_SIZE
	.align		4
.L_305:
        /*072c*/ 	.byte	0x04, 0x11
        /*072e*/ 	.short	(.L_307 - .L_306)
	.align		4
.L_306:
        /*0730*/ 	.word	index@(_ZN10layer_norm40ln_parallel_residual_bwd_finalize_kernelINS_22Kernel_traits_finalizeILj3072E13__nv_bfloat16S2_fS2_fjLb0ELj1024ELj4ENS_18Kernel_traits_baseILj3072ES2_S2_fS2_fjLj1024EEEEELb0EEEvNS_9BwdParamsE)
        /*0734*/ 	.word	0x00000000


	//----- nvinfo : EIATTR_REGCOUNT
	.align		4
.L_307:
        /*0738*/ 	.byte	0x04, 0x2f
        /*073a*/ 	.short	(.L_309 - .L_308)
	.align		4
.L_308:
        /*073c*/ 	.word	index@(_ZN10layer_norm22ln_bwd_finalize_kernelINS_22Kernel_traits_finalizeILj3072E13__nv_bfloat16S2_fS2_fjLb0ELj1024ELj4ENS_18Kernel_traits_baseILj3072ES2_S2_fS2_fjLj1024EEEEELb0ELb0EEEvNS_9BwdParamsE)
        /*0740*/ 	.word	0x00000020


	//----- nvinfo : EIATTR_FRAME_SIZE
	.align		4
.L_309:
        /*0744*/ 	.byte	0x04, 0x11
        /*0746*/ 	.short	(.L_311 - .L_310)
	.align		4
.L_310:
        /*0748*/ 	.word	index@(_ZN10layer_norm22ln_bwd_finalize_kernelINS_22Kernel_traits_finalizeILj3072E13__nv_bfloat16S2_fS2_fjLb0ELj1024ELj4ENS_18Kernel_traits_baseILj3072ES2_S2_fS2_fjLj1024EEEEELb0ELb0EEEvNS_9BwdParamsE)
        /*074c*/ 	.word	0x00000000


	//----- nvinfo : EIATTR_REGCOUNT
	.align		4
.L_311:
        /*0750*/ 	.byte	0x04, 0x2f
        /*0752*/ 	.short	(.L_313 - .L_312)
	.align		4
.L_312:
        /*0754*/ 	.word	index@(_ZN10layer_norm31ln_parallel_residual_bwd_kernelINS_13Kernel_traitsI13__nv_bfloat16S2_fS2_fjLj3072ELj1ELj1ELj4ELj16ENS_18Kernel_traits_baseILj3072ES2_S2_fS2_fjLj128EEEEELb1ELb0ELb1EEEvNS_9BwdParamsE)
        /*0758*/ 	.word	0x000000ff


	//----- nvinfo : EIATTR_FRAME_SIZE
	.align		4
.L_313:
        /*075c*/ 	.byte	0x04, 0x11
        /*075e*/ 	.short	(.L_315 - .L_314)
	.align		4
.L_314:
        /*0760*/ 	.word	index@(_ZN10layer_norm31ln_parallel_residual_bwd_kernelINS_13Kernel_traitsI13__nv_bfloat16S2_fS2_fjLj3072ELj1ELj1ELj4ELj16ENS_18Kernel_traits_baseILj3072ES2_S2_fS2_fjLj128EEEEELb1ELb0ELb1EEEvNS_9BwdParamsE)
        /*0764*/ 	.word	0x00000030


	//----- nvinfo : EIATTR_REGCOUNT
	.align		4
.L_315:
        /*0768*/ 	.byte	0x04, 0x2f
        /*076a*/ 	.short	(.L_317 - .L_316)
	.align		4
.L_316:
        /*076c*/ 	.word	index@(_ZN10layer_norm31ln_parallel_residual_bwd_kernelINS_13Kernel_traitsI13__nv_bfloat16S2_fS2_fjLj3072ELj1ELj1ELj4ELj16ENS_18Kernel_traits_baseILj3072ES2_S2_fS2_fjLj128EEEEELb1ELb0ELb0EEEvNS_9BwdParamsE)
        /*0770*/ 	.word	0x000000ff


	//----- nvinfo : EIATTR_FRAME_SIZE
	.align		4
.L_317:
        /*0774*/ 	.byte	0x04, 0x11
        /*0776*/ 	.short	(.L_319 - .L_318)
	.align		4
.L_318:
        /*0778*/ 	.word	index@(_ZN10layer_norm31ln_parallel_residual_bwd_kernelINS_13Kernel_traitsI13__nv_bfloat16S2_fS2_fjLj3072ELj1ELj1ELj4ELj16ENS_18Kernel_traits_baseILj3072ES2_S2_fS2_fjLj128EEEEELb1ELb0ELb0EEEvNS_9BwdParamsE)
        /*077c*/ 	.word	0x00000028


	//----- nvinfo : EIATTR_REGCOUNT
	.align		4
.L_319:
        /*0780*/ 	.byte	0x04, 0x2f
        /*0782*/ 	.short	(.L_321 - .L_320)
	.align		4
.L_320:
        /*0784*/ 	.word	index@(_ZN10layer_norm31ln_parallel_residual_bwd_kernelINS_13Kernel_traitsI13__nv_bfloat16S2_fS2_fjLj3072ELj1ELj1ELj4ELj16ENS_18Kernel_traits_baseILj3072ES2_S2_fS2_fjLj128EEEEELb0ELb1ELb1EEEvNS_9BwdParamsE)
        /*0788*/ 	.word	0x000000ce


	//----- nvinfo : EIATTR_FRAME_SIZE
	.align		4
.L_321:
        /*078c*/ 	.byte	0x04, 0x11
        /*078e*/ 	.short	(.L_323 - .L_322)
	.align		4
.L_322:
        /*0790*/ 	.word	index@(_ZN10layer_norm31ln_parallel_residual_bwd_kernelINS_13Kernel_traitsI13__nv_bfloat16S2_fS2_fjLj3072ELj1ELj1ELj4ELj16ENS_18Kernel_traits_baseILj3072ES2_S2_fS2_fjLj128EEEEELb0ELb1ELb1EEEvNS_9BwdParamsE)
        /*0794*/ 	.word	0x00000000


	//----- nvinfo : EIATTR_REGCOUNT
	.align		4
.L_323:
        /*0798*/ 	.byte	0x04, 0x2f
        /*079a*/ 	.short	(.L_325 - .L_324)
	.align		4
.L_324:
        /*079c*/ 	.word	index@(_ZN10layer_norm31ln_parallel_residual_bwd_kernelINS_13Kernel_traitsI13__nv_bfloat16S2_fS2_fjLj3072ELj1ELj1ELj4ELj16ENS_18Kernel_traits_baseILj3072ES2_S2_fS2_fjLj128EEEEELb0ELb1ELb0EEEvNS_9BwdParamsE)
        /*07a0*/ 	.word	0x000000bd


	//----- nvinfo : EIATTR_FRAME_SIZE
	.align		4
.L_325:
        /*07a4*/ 	.byte	0x04, 0x11
        /*07a6*/ 	.short	(.L_327 - .L_326)
	.align		4
.L_326:
        /*07a8*/ 	.word	index@(_ZN10layer_norm31ln_parallel_residual_bwd_kernelINS_13Kernel_traitsI13__nv_bfloat16S2_fS2_fjLj3072ELj1ELj1ELj4ELj16ENS_18Kernel_traits_baseILj3072ES2_S2_fS2_fjLj128EEEEELb0ELb1ELb0EEEvNS_9BwdParamsE)
        /*07ac*/ 	.word	0x00000000


	//----- nvinfo : EIATTR_REGCOUNT
	.align		4
.L_327:
        /*07b0*/ 	.byte	0x04, 0x2f
        /*07b2*/ 	.short	(.L_329 - .L_328)
	.align		4
.L_328:
        /*07b4*/ 	.word	index@(_ZN10layer_norm31ln_parallel_residual_bwd_kernelINS_13Kernel_traitsI13__nv_bfloat16S2_fS2_fjLj3072ELj1ELj1ELj4ELj16ENS_18Kernel_traits_baseILj3072ES2_S2_fS2_fjLj128EEEEELb0ELb0ELb1EEEvNS_9BwdParamsE)
        /*07b8*/ 	.word	0x000000ff


	//----- nvinfo : EIATTR_FRAME_SIZE
	.align		4
.L_329:
        /*07bc*/ 	.byte	0x04, 0x11
        /*07be*/ 	.short	(.L_331 - .L_330)
	.align		4
.L_330:
        /*07c0*/ 	.word	index@(_ZN10layer_norm31ln_parallel_residual_bwd_kernelINS_13Kernel_traitsI13__nv_bfloat16S2_fS2_fjLj3072ELj1ELj1ELj4ELj16ENS_18Kernel_traits_baseILj3072ES2_S2_fS2_fjLj128EEEEELb0ELb0ELb1EEEvNS_9BwdParamsE)
        /*07c4*/ 	.word	0x00000000


	//----- nvinfo : EIATTR_REGCOUNT
	.align		4
.L_331:
        /*07c8*/ 	.byte	0x04, 0x2f
        /*07ca*/ 	.short	(.L_333 - .L_332)
	.align		4
.L_332:
        /*07cc*/ 	.word	index@(_ZN10layer_norm31ln_parallel_residual_bwd_kernelINS_13Kernel_traitsI13__nv_bfloat16S2_fS2_fjLj3072ELj1ELj1ELj4ELj16ENS_18Kernel_traits_baseILj3072ES2_S2_fS2_fjLj128EEEEELb0ELb0ELb0EEEvNS_9BwdParamsE)
        /*07d0*/ 	.word	0x000000ff


	//----- nvinfo : EIATTR_FRAME_SIZE
	.align		4
.L_333:
        /*07d4*/ 	.byte	0x04, 0x11
        /*07d6*/ 	.short	(.L_335 - .L_334)
	.align		4
.L_334:
        /*07d8*/ 	.word	index@(_ZN10layer_norm31ln_parallel_residual_bwd_kernelINS_13Kernel_traitsI13__nv_bfloat16S2_fS2_fjLj3072ELj1ELj1ELj4ELj16ENS_18Kernel_traits_baseILj3072ES2_S2_fS2_fjLj128EEEEELb0ELb0ELb0EEEvNS_9BwdParamsE)
        /*07dc*/ 	.word	0x00000000


	//----- nvinfo : EIATTR_REGCOUNT
	.align		4
.L_335:
        /*07e0*/ 	.byte	0x04, 0x2f
        /*07e2*/ 	.short	(.L_337 - .L_336)
	.align		4
.L_336:
        /*07e4*/ 	.word	index@(_ZN10layer_norm31ln_parallel_residual_bwd_kernelINS_13Kernel_traitsIf13__nv_bfloat16S2_S2_fjLj3072ELj1ELj1ELj4ELj16ENS_18Kernel_traits_baseILj3072EfS2_S2_S2_fjLj128EEEEELb1ELb1ELb1EEEvNS_9BwdParamsE)
        /*07e8*/ 	.word	0x000000c0


	//----- nvinfo : EIATTR_FRAME_SIZE
	.align		4
.L_337:
        /*07ec*/ 	.byte	0x04, 0x11
        /*07ee*/ 	.short	(.L_339 - .L_338)
	.align		4
.L_338:
        /*07f0*/ 	.word	index@(_ZN10layer_norm31ln_parallel_residual_bwd_kernelINS_13Kernel_traitsIf13__nv_bfloat16S2_S2_fjLj3072ELj1ELj1ELj4ELj16ENS_18Kernel_traits_baseILj3072EfS2_S2_S2_fjLj128EEEEELb1ELb1ELb1EEEvNS_9BwdParamsE)
        /*07f4*/ 	.word	0x00000000


	//----- nvinfo : EIATTR_REGCOUNT
	.align		4
.L_339:
        /*07f8*/ 	.byte	0x04, 0x2f
        /*07fa*/ 	.short	(.L_341 - .L_340)
	.align		4
.L_340:
        /*07fc*/ 	.word	index@(_ZN10layer_norm40ln_parallel_residual_bwd_finalize_kernelINS_22Kernel_traits_finalizeILj3072Ef13__nv_bfloat16S2_S2_fjLb0ELj1024ELj4ENS_18Kernel_traits_baseILj3072EfS2_S2_S2_fjLj1024EEEEELb1EEEvNS_9BwdParamsE)
        /*0800*/ 	.word	0x00000020


	//----- nvinfo : EIATTR_FRAME_SIZE
	.align		4
.L_341:
        /*0804*/ 	.byte	0x04, 0x11
        /*0806*/ 	.short	(.L_343 - .L_342)
	.align		4
.L_342:
        /*0808*/ 	.word	index@(_ZN10layer_norm40ln_parallel_residual_bwd_finalize_kernelINS_22Kernel_traits_finalizeILj3072Ef13__nv_bfloat16S2_S2_fjLb0ELj1024ELj4ENS_18Kernel_traits_baseILj3072EfS2_S2_S2_fjLj1024EEEEELb1EEEvNS_9BwdParamsE)
        /*080c*/ 	.word	0x00000000


	//----- nvinfo : EIATTR_REGCOUNT
	.align		4
.L_343:
        /*0810*/ 	.byte	0x04, 0x2f
        /*0812*/ 	.short	(.L_345 - .L_344)
	.align		4
.L_344:
        /*0814*/ 	.word	index@(_ZN10layer_norm22ln_bwd_finalize_kernelINS_22Kernel_traits_finalizeILj3072Ef13__nv_bfloat16S2_S2_fjLb0ELj1024ELj4ENS_18Kernel_traits_baseILj3072EfS2_S2_S2_fjLj1024EEEEELb0ELb1EEEvNS_9BwdParamsE)
        /*0818*/ 	.word	0x00000020


	//----- nvinfo : EIATTR_FRAME_SIZE
	.align		4
.L_345:
        /*081c*/ 	.byte	0x04, 0x11
        /*081e*/ 	.short	(.L_347 - .L_346)
	.align		4
.L_346:
        /*0820*/ 	.word	index@(_ZN10layer_norm22ln_bwd_finalize_kernelINS_22Kernel_traits_finalizeILj3072Ef13__nv_bfloat16S2_S2_fjLb0ELj1024ELj4ENS_18Kernel_traits_baseILj3072EfS2_S2_S2_fjLj1024EEEEELb0ELb1EEEvNS_9BwdParamsE)
        /*0824*/ 	.word	0x00000000


	//----- nvinfo : EIATTR_REGCOUNT
	.align		4
.L_347:
        /*0828*/ 	.byte	0x04, 0x2f
        /*082a*/ 	.short	(.L_349 - .L_348)
	.align		4
.L_348:
        /*082c*/ 	.word	index@(_ZN10layer_norm31ln_parallel_residual_bwd_kernelINS_13Kernel_traitsIf13__nv_bfloat16S2_S2_fjLj3072ELj1ELj1ELj4ELj16ENS_18Kernel_traits_baseILj3072EfS2_S2_S2_fjLj128EEEEELb1ELb1ELb0EEEvNS_9BwdParamsE)
        /*0830*/ 	.word	0x000000bc


	//----- nvinfo : EIATTR_FRAME_SIZE
	.align		4
.L_349:
        /*0834*/ 	.byte	0x04, 0x11
        /*0836*/ 	.short	(.L_351 - .L_350)
	.align		4
.L_350:
        /*0838*/ 	.word	index@(_ZN10layer_norm31ln_parallel_residual_bwd_kernelINS_13Kernel_traitsIf13__nv_bfloat16S2_S2_fjLj3072ELj1ELj1ELj4ELj16ENS_18Kernel_traits_baseILj3072EfS2_S2_S2_fjLj128EEEEELb1ELb1ELb0EEEvNS_9BwdParamsE)
        /*083c*/ 	.word	0x00000000


	//----- nvinfo : EIATTR_REGCOUNT
	.align		4
.L_351:
        /*0840*/ 	.byte	0x04, 0x2f
        /*0842*/ 	.short	(.L_353 - .L_352)
	.align		4
.L_352:
        /*0844*/ 	.word	index@(_ZN10layer_norm40ln_parallel_residual_bwd_finalize_kernelINS_22Kernel_traits_finalizeILj3072Ef13__nv_bfloat16S2_S2_fjLb0ELj1024ELj4ENS_18Kernel_traits_baseILj3072EfS2_S2_S2_fjLj1024EEEEELb0EEEvNS_9BwdParamsE)
        /*0848*/ 	.word	0x00000020


	//----- nvinfo : EIATTR_FRAME_SIZE
	.align		4
.L_353:
        /*084c*/ 	.byte	0x04, 0x11
        /*084e*/ 	.short	(.L_355 - .L_354)
	.align		4
.L_354:
        /*0850*/ 	.word	index@(_ZN10layer_norm40ln_parallel_residual_bwd_finalize_kernelINS_22Kernel_traits_finalizeILj3072Ef13__nv_bfloat16S2_S2_fjLb0ELj1024ELj4ENS_18Kernel_traits_baseILj3072EfS2_S2_S2_fjLj1024EEEEELb0EEEvNS_9BwdParamsE)
        /*0854*/ 	.word	0x00000000


	//----- nvinfo : EIATTR_REGCOUNT
	.align		4
.L_355:
        /*0858*/ 	.byte	0x04, 0x2f
        /*085a*/ 	.short	(.L_357 - .L_356)
	.align		4
.L_356:
        /*085c*/ 	.word	index@(_ZN10layer_norm22ln_bwd_finalize_kernelINS_22Kernel_traits_finalizeILj3072Ef13__nv_bfloat16S2_S2_fjLb0ELj1024ELj4ENS_18Kernel_traits_baseILj3072EfS2_S2_S2_fjLj1024EEEEELb0ELb0EEEvNS_9BwdParamsE)
        /*0860*/ 	.word	0x00000020


	//----- nvinfo : EIATTR_FRAME_SIZE
	.align		4
.L_357:
        /*0864*/ 	.byte	0x04, 0x11
        /*0866*/ 	.short	(.L_359 - .L_358)
	.align		4
.L_358:
        /*0868*/ 	.word	index@(_ZN10layer_norm22ln_bwd_finalize_kernelINS_22Kernel_traits_finalizeILj3072Ef13__nv_bfloat16S2_S2_fjLb0ELj1024ELj4ENS_18Kernel_traits_baseILj3072EfS2_S2_S2_fjLj1024EEEEELb0ELb0EEEvNS_9BwdParamsE)
        /*086c*/ 	.word	0x00000000


	//----- nvinfo : EIATTR_REGCOUNT
	.align		4
.L_359:
        /*0870*/ 	.byte	0x04, 0x2f
        /*0872*/ 	.short	(.L_361 - .L_360)
	.align		4
.L_360:
        /*0874*/ 	.word	index@(_ZN10layer_norm31ln_parallel_residual_bwd_kernelINS_13Kernel_traitsIf13__nv_bfloat16S2_S2_fjLj3072ELj1ELj1ELj4ELj16ENS_18Kernel_traits_baseILj3072EfS2_S2_S2_fjLj128EEEEELb1ELb0ELb1EEEvNS_9BwdParamsE)
        /*0878*/ 	.word	0x000000fe


	//----- nvinfo : EIATTR_FRAME_SIZE
	.align		4
.L_361:
        /*087c*/ 	.byte	0x04, 0x11
        /*087e*/ 	.short	(.L_363 - .L_362)
	.align		4
.L_362:
        /*0880*/ 	.word	index@(_ZN10layer_norm31ln_parallel_residual_bwd_kernelINS_13Kernel_traitsIf13__nv_bfloat16S2_S2_fjLj3072ELj1ELj1ELj4ELj16ENS_18Kernel_traits_baseILj3072EfS2_S2_S2_fjLj128EEEEELb1ELb0ELb1EEEvNS_9BwdParamsE)
        /*0884*/ 	.word	0x00000000


	//----- nvinfo : EIATTR_REGCOUNT
	.align		4
.L_363:
        /*0888*/ 	.byte	0x04, 0x2f
        /*088a*/ 	.short	(.L_365 - .L_364)
	.align		4
.L_364:
        /*088c*/ 	.word	index@(_ZN10layer_norm31ln_parallel_residual_bwd_kernelINS_13Kernel_traitsIf13__nv_bfloat16S2_S2_fjLj3072ELj1ELj1ELj4ELj16ENS_18Kernel_traits_baseILj3072EfS2_S2_S2_fjLj128EEEEELb1ELb0ELb0EEEvNS_9BwdParamsE)
        /*0890*/ 	.word	0x000000fc


	//----- nvinfo : EIATTR_FRAME_SIZE
	.align		4
.L_365:
        /*0894*/ 	.byte	0x04, 0x11
        /*0896*/ 	.short	(.L_367 - .L_366)
	.align		4
.L_366:
        /*0898*/ 	.word	index@(_ZN10layer_norm31ln_parallel_residual_bwd_kernelINS_13Kernel_traitsIf13__nv_bfloat16S2_S2_fjLj3072ELj1ELj1ELj4ELj16ENS_18Kernel_traits_baseILj3072EfS2_S2_S2_fjLj128EEEEELb1ELb0ELb0EEEvNS_9BwdParamsE)
        /*089c*/ 	.word	0x00000000


	//----- nvinfo : EIATTR_REGCOUNT
	.align		4
.L_367:
        /*08a0*/ 	.byte	0x04, 0x2f
        /*08a2*/ 	.short	(.L_369 - .L_368)
	.align		4
.L_368:
        /*08a4*/ 	.word	index@(_ZN10layer_norm31ln_parallel_residual_bwd_kernelINS_13Kernel_traitsIf13__nv_bfloat16S2_S2_fjLj3072ELj1ELj1ELj4ELj16ENS_18Kernel_traits_baseILj3072EfS2_S2_S2_fjLj128EEEEELb0ELb1ELb1EEEvNS_9BwdParamsE)
        /*08a8*/ 	.word	0x000000a8


	//----- nvinfo : EIATTR_FRAME_SIZE
	.align		4
.L_369:
        /*08ac*/ 	.byte	0x04, 0x11
        /*08ae*/ 	.short	(.L_371 - .L_370)
	.align		4
.L_370:
        /*08b0*/ 	.word	index@(_ZN10layer_norm31ln_parallel_residual_bwd_kernelINS_13Kernel_traitsIf13__nv_bfloat16S2_S2_fjLj3072ELj1ELj1ELj4ELj16ENS_18Kernel_traits_baseILj3072EfS2_S2_S2_fjLj128EEEEELb0ELb1ELb1EEEvNS_9BwdParamsE)
        /*08b4*/ 	.word	0x00000000


	//----- nvinfo : EIATTR_REGCOUNT
	.align		4
.L_371:
        /*08b8*/ 	.byte	0x04, 0x2f
        /*08ba*/ 	.short	(.L_373 - .L_372)
	.align		4
.L_372:
        /*08bc*/ 	.word	index@(_ZN10layer_norm31ln_parallel_residual_bwd_kernelINS_13Kernel_traitsIf13__nv_bfloat16S2_S2_fjLj3072ELj1ELj1ELj4ELj16ENS_18Kernel_traits_baseILj3072EfS2_S2_S2_fjLj128EEEEELb0ELb1ELb0EEEvNS_9BwdParamsE)
        /*08c0*/ 	.word	0x000000a8


	//----- nvinfo : EIATTR_FRAME_SIZE
	.align		4
.L_373:
        /*08c4*/ 	.byte	0x04, 0x11
        /*08c6*/ 	.short	(.L_375 - .L_374)
	.align		4
.L_374:
        /*08c8*/ 	.word	index@(_ZN10layer_norm31ln_parallel_residual_bwd_kernelINS_13Kernel_traitsIf13__nv_bfloat16S2_S2_fjLj3072ELj1ELj1ELj4ELj16ENS_18Kernel_traits_baseILj3072EfS2_S2_S2_fjLj128EEEEELb0ELb1ELb0EEEvNS_9BwdParamsE)
        /*08cc*/ 	.word	0x00000000


	//----- nvinfo : EIATTR_REGCOUNT
	.align		4
.L_375:
        /*08d0*/ 	.byte	0x04, 0x2f
        /*08d2*/ 	.short	(.L_377 - .L_376)
	.align		4
.L_376:
        /*08d4*/ 	.word	index@(_ZN10layer_norm31ln_parallel_residual_bwd_kernelINS_13Kernel_traitsIf13__nv_bfloat16S2_S2_fjLj3072ELj1ELj1ELj4ELj16ENS_18Kernel_traits_baseILj3072EfS2_S2_S2_fjLj128EEEEELb0ELb0ELb1EEEvNS_9BwdParamsE)
        /*08d8*/ 	.word	0x000000f2


	//----- nvinfo : EIATTR_FRAME_SIZE
	.align		4
.L_377:
        /*08dc*/ 	.byte	0x04, 0x11
        /*08de*/ 	.short	(.L_379 - .L_378)
	.align		4
.L_378:
        /*08e0*/ 	.word	index@(_ZN10layer_norm31ln_parallel_residual_bwd_kernelINS_13Kernel_traitsIf13__nv_bfloat16S2_S2_fjLj3072ELj1ELj1ELj4ELj16ENS_18Kernel_traits_baseILj3072EfS2_S2_S2_fjLj128EEEEELb0ELb0ELb1EEEvNS_9BwdParamsE)
        /*08e4*/ 	.word	0x00000000


	//----- nvinfo : EIATTR_REGCOUNT
	.align		4
.L_379:
        /*08e8*/ 	.byte	0x04, 0x2f
        /*08ea*/ 	.short	(.L_381 - .L_380)
	.align		4
.L_380:
        /*08ec*/ 	.word	index@(_ZN10layer_norm31ln_parallel_residual_bwd_kernelINS_13Kernel_traitsIf13__nv_bfloat16S2_S2_fjLj3072ELj1ELj1ELj4ELj16ENS_18Kernel_traits_baseILj3072EfS2_S2_S2_fjLj128EEEEELb0ELb0ELb0EEEvNS_9BwdParamsE)
        /*08f0*/ 	.word	0x000000f4


	//----- nvinfo : EIATTR_FRAME_SIZE
	.align		4
.L_381:
        /*08f4*/ 	.byte	0x04, 0x11
        /*08f6*/ 	.short	(.L_383 - .L_382)
	.align		4
.L_382:
        /*08f8*/ 	.word	index@(_ZN10layer_norm31ln_parallel_residual_bwd_kernelINS_13Kernel_traitsIf13__nv_bfloat16S2_S2_fjLj3072ELj1ELj1ELj4ELj16ENS_18Kernel_traits_baseILj3072EfS2_S2_S2_fjLj128EEEEELb0ELb0ELb0EEEvNS_9BwdParamsE)
        /*08fc*/ 	.word	0x00000000


	//----- nvinfo : EIATTR_REGCOUNT
	.align		4
.L_383:
        /*0900*/ 	.byte	0x04, 0x2f
        /*0902*/ 	.short	(.L_385 - .L_384)
	.align		4
.L_384:
        /*0904*/ 	.word	index@(_ZN10layer_norm31ln_parallel_residual_bwd_kernelINS_13Kernel_traitsI6__halfS2_S2_S2_fjLj3072ELj1ELj1ELj4ELj16ENS_18Kernel_traits_baseILj3072ES2_S2_S2_S2_fjLj128EEEEELb1ELb1ELb1EEEvNS_9BwdParamsE)
        /*0908*/ 	.word	0x000000a8


	//----- nvinfo : EIATTR_FRAME_SIZE
	.align		4
.L_385:
        /*090c*/ 	.byte	0x04, 0x11
        /*090e*/ 	.short	(.L_387 - .L_386)
	.align		4
.L_386:
        /*0910*/ 	.word	index@(_ZN10layer_norm31ln_parallel_residual_bwd_kernelINS_13Kernel_traitsI6__halfS2_S2_S2_fjLj3072ELj1ELj1ELj4ELj16ENS_18Kernel_traits_baseILj3072ES2_S2_S2_S2_fjLj128EEEEELb1ELb1ELb1EEEvNS_9BwdParamsE)
        /*0914*/ 	.word	0x00000008


	//----- nvinfo : EIATTR_REGCOUNT
	.align		4
.L_387:
        /*0918*/ 	.byte	0x04, 0x2f
        /*091a*/ 	.short	(.L_389 - .L_388)
	.align		4
.L_388:
        /*091c*/ 	.word	index@(_ZN10layer_norm40ln_parallel_residual_bwd_finalize_kernelINS_22Kernel_traits_finalizeILj3072E6__halfS2_S2_S2_fjLb0ELj1024ELj4ENS_18Kernel_traits_baseILj3072ES2_S2_S2_S2_fjLj1024EEEEELb1EEEvNS_9BwdParamsE)
        /*0920*/ 	.word	0x00000020


	//----- nvinfo : EIATTR_FRAME_SIZE
	.align		4
.L_389:
        /*0924*/ 	.byte	0x04, 0x11
        /*0926*/ 	.short	(.L_391 - .L_390)
	.align		4
.L_390:
        /*0928*/ 	.word	index@(_ZN10layer_norm40ln_parallel_residual_bwd_finalize_kernelINS_22Kernel_traits_finalizeILj3072E6__halfS2_S2_S2_fjLb0ELj1024ELj4ENS_18Kernel_traits_baseILj3072ES2_S2_S2_S2_fjLj1024EEEEELb1EEEvNS_9BwdParamsE)
        /*092c*/ 	.word	0x00000000


	//----- nvinfo : EIATTR_REGCOUNT
	.align		4
.L_391:
        /*0930*/ 	.byte	0x04, 0x2f
        /*0932*/ 	.short	(.L_393 - .L_392)
	.align		4
.L_392:
        /*0934*/ 	.word	index@(_ZN10layer_norm22ln_bwd_finalize_kernelINS_22Kernel_traits_finalizeILj3072E6__halfS2_S2_S2_fjLb0ELj1024ELj4ENS_18Kernel_traits_baseILj3072ES2_S2_S2_S2_fjLj1024EEEEELb0ELb1EEEvNS_9BwdParamsE)
        /*0938*/ 	.word	0x00000020


	//----- nvinfo : EIATTR_FRAME_SIZE
	.align		4
.L_393:
        /*093c*/ 	.byte	0x04, 0x11
        /*093e*/ 	.short	(.L_395 - .L_394)
	.align		4
.L_394:
        /*0940*/ 	.word	index@(_ZN10layer_norm22ln_bwd_finalize_kernelINS_22Kernel_traits_finalizeILj3072E6__halfS2_S2_S2_fjLb0ELj1024ELj4ENS_18Kernel_traits_baseILj3072ES2_S2_S2_S2_fjLj1024EEEEELb0ELb1EEEvNS_9BwdParamsE)
        /*0944*/ 	.word	0x00000000


	//----- nvinfo : EIATTR_REGCOUNT
	.align		4
.L_395:
        /*0948*/ 	.byte	0x04, 0x2f
        /*094a*/ 	.short	(.L_397 - .L_396)
	.align		4
.L_396:
        /*094c*/ 	.word	index@(_ZN10layer_norm31ln_parallel_residual_bwd_kernelINS_13Kernel_traitsI6__halfS2_S2_S2_fjLj3072ELj1ELj1ELj4ELj16ENS_18Kernel_traits_baseILj3072ES2_S2_S2_S2_fjLj128EEEEELb1ELb1ELb0EEEvNS_9BwdParamsE)
        /*0950*/ 	.word	0x000000bc


	//----- nvinfo : EIATTR_FRAME_SIZE
	.align		4
.L_397:
        /*0954*/ 	.byte	0x04, 0x11
        /*0956*/ 	.short	(.L_399 - .L_398)
	.align		4
.L_398:
        /*0958*/ 	.word	index@(_ZN10layer_norm31ln_parallel_residual_bwd_kernelINS_13Kernel_traitsI6__halfS2_S2_S2_fjLj3072ELj1ELj1ELj4ELj16ENS_18Kernel_traits_baseILj3072ES2_S2_S2_S2_fjLj128EEEEELb1ELb1ELb0EEEvNS_9BwdParamsE)
        /*095c*/ 	.word	0x00000000


	//----- nvinfo : EIATTR_REGCOUNT
	.align		4
.L_399:
        /*0960*/ 	.byte	0x04, 0x2f
        /*0962*/ 	.short	(.L_401 - .L_400)
	.align		4
.L_400:
        /*0964*/ 	.word	index@(_ZN10layer_norm40ln_parallel_residual_bwd_finalize_kernelINS_22Kernel_traits_finalizeILj3072E6__halfS2_S2_S2_fjLb0ELj1024ELj4ENS_18Kernel_traits_baseILj3072ES2_S2_S2_S2_fjLj1024EEEEELb0EEEvNS_9BwdParamsE)
        /*0968*/ 	.word	0x00000020


	//----- nvinfo : EIATTR_FRAME_SIZE
	.align		4
.L_401:
        /*096c*/ 	.byte	0x04, 0x11
        /*096e*/ 	.short	(.L_403 - .L_402)
	.align		4
.L_402:
        /*0970*/ 	.word	index@(_ZN10layer_norm40ln_parallel_residual_bwd_finalize_kernelINS_22Kernel_traits_finalizeILj3072E6__halfS2_S2_S2_fjLb0ELj1024ELj4ENS_18Kernel_traits_baseILj3072ES2_S2_S2_S2_fjLj1024EEEEELb0EEEvNS_9BwdParamsE)
        /*0974*/ 	.word	0x00000000


	//----- nvinfo : EIATTR_REGCOUNT
	.align		4
.L_403:
        /*0978*/ 	.byte	0x04, 0x2f
        /*097a*/ 	.short	(.L_405 - .L_404)
	.align		4
.L_404:
        /*097c*/ 	.word	index@(_ZN10layer_norm22ln_bwd_finalize_kernelINS_22Kernel_traits_finalizeILj3072E6__halfS2_S2_S2_fjLb0ELj1024ELj4ENS_18Kernel_traits_baseILj3072ES2_S2_S2_S2_fjLj1024EEEEELb0ELb0EEEvNS_9BwdParamsE)
        /*0980*/ 	.word	0x00000020


	//----- nvinfo : EIATTR_FRAME_SIZE
	.align		4
.L_405:
        /*0984*/ 	.byte	0x04, 0x11
        /*0986*/ 	.short	(.L_407 - .L_406)
	.align		4
.L_406:
        /*0988*/ 	.word	index@(_ZN10layer_norm22ln_bwd_finalize_kernelINS_22Kernel_traits_finalizeILj3072E6__halfS2_S2_S2_fjLb0ELj1024ELj4ENS_18Kernel_traits_baseILj3072ES2_S2_S2_S2_fjLj1024EEEEELb0ELb0EEEvNS_9BwdParamsE)
        /*098c*/ 	.word	0x00000000


	//----- nvinfo : EIATTR_REGCOUNT
	.align		4
.L_407:
        /*0990*/ 	.byte	0x04, 0x2f
        /*0992*/ 	.short	(.L_409 - .L_408)
	.align		4
.L_408:
        /*0994*/ 	.word	index@(_ZN10layer_norm31ln_parallel_residual_bwd_kernelINS_13Kernel_traitsI6__halfS2_S2_S2_fjLj3072ELj1ELj1ELj4ELj16ENS_18Kernel_traits_baseILj3072ES2_S2_S2_S2_fjLj128EEEEELb1ELb0ELb1EEEvNS_9BwdParamsE)
        /*0998*/ 	.word	0x000000fe


	//----- nvinfo : EIATTR_FRAME_SIZE
	.align		4
.L_409:
        /*099c*/ 	.byte	0x04, 0x11
        /*099e*/ 	.short	(.L_411 - .L_410)
	.align		4
.L_410:
        /*09a0*/ 	.word	index@(_ZN10layer_norm31ln_parallel_residual_bwd_kernelINS_13Kernel_traitsI6__halfS2_S2_S2_fjLj3072ELj1ELj1ELj4ELj16ENS_18Kernel_traits_baseILj3072ES2_S2_S2_S2_fjLj128EEEEELb1ELb0ELb1EEEvNS_9BwdParamsE)
        /*09a4*/ 	.word	0x00000000


	//----- nvinfo : EIATTR_REGCOUNT
	.align		4
.L_411:
        /*09a8*/ 	.byte	0x04, 0x2f
        /*09aa*/ 	.short	(.L_413 - .L_412)
	.align		4
.L_412:
        /*09ac*/ 	.word	index@(_ZN10layer_norm31ln_parallel_residual_bwd_kernelINS_13Kernel_traitsI6__halfS2_S2_S2_fjLj3072ELj1ELj1ELj4ELj16ENS_18Kernel_traits_baseILj3072ES2_S2_S2_S2_fjLj128EEEEELb1ELb0ELb0EEEvNS_9BwdParamsE)
        /*09b0*/ 	.word	0x000000fd


	//----- nvinfo : EIATTR_FRAME_SIZE
	.align		4
.L_413:
        /*09b4*/ 	.byte	0x04, 0x11
        /*09b6*/ 	.short	(.L_415 - .L_414)
	.align		4
.L_414:
        /*09b8*/ 	.word	index@(_ZN10layer_norm31ln_parallel_residual_bwd_kernelINS_13Kernel_traitsI6__halfS2_S2_S2_fjLj3072ELj1ELj1ELj4ELj16ENS_18Kernel_traits_baseILj3072ES2_S2_S2_S2_fjLj128EEEEELb1ELb0ELb0EEEvNS_9BwdParamsE)
        /*09bc*/ 	.word	0x00000000


	//----- nvinfo : EIATTR_REGCOUNT
	.align		4
.L_415:
        /*09c0*/ 	.byte	0x04, 0x2f
        /*09c2*/ 	.short	(.L_417 - .L_416)
	.align		4
.L_416:
        /*09c4*/ 	.word	index@(_ZN10layer_norm31ln_parallel_residual_bwd_kernelINS_13Kernel_traitsI6__halfS2_S2_S2_fjLj3072ELj1ELj1ELj4ELj16ENS_18Kernel_traits_baseILj3072ES2_S2_S2_S2_fjLj128EEEEELb0ELb1ELb1EEEvNS_9BwdParamsE)
        /*09c8*/ 	.word	0x000000a8


	//----- nvinfo : EIATTR_FRAME_SIZE
	.align		4
.L_417:
        /*09cc*/ 	.byte	0x04, 0x11
        /*09ce*/ 	.short	(.L_419 - .L_418)
	.align		4
.L_418:
        /*09d0*/ 	.word	index@(_ZN10layer_norm31ln_parallel_residual_bwd_kernelINS_13Kernel_traitsI6__halfS2_S2_S2_fjLj3072ELj1ELj1ELj4ELj16ENS_18Kernel_traits_baseILj3072ES2_S2_S2_S2_fjLj128EEEEELb0ELb1ELb1EEEvNS_9BwdParamsE)
        /*09d4*/ 	.word	0x00000000


	//----- nvinfo : EIATTR_REGCOUNT
	.align		4
.L_419:
        /*09d8*/ 	.byte	0x04, 0x2f
        /*09da*/ 	.short	(.L_421 - .L_420)
	.align		4
.L_420:
        /*09dc*/ 	.word	index@(_ZN10layer_norm31ln_parallel_residual_bwd_kernelINS_13Kernel_traitsI6__halfS2_S2_S2_fjLj3072ELj1ELj1ELj4ELj16ENS_18Kernel_traits_baseILj3072ES2_S2_S2_S2_fjLj128EEEEELb0ELb1ELb0EEEvNS_9BwdParamsE)
        /*09e0*/ 	.word	0x000000a8


	//----- nvinfo : EIATTR_FRAME_SIZE
	.align		4
.L_421:
        /*09e4*/ 	.byte	0x04, 0x11
        /*09e6*/ 	.short	(.L_423 - .L_422)
	.align		4
.L_422:
        /*09e8*/ 	.word	index@(_ZN10layer_norm31ln_parallel_residual_bwd_kernelINS_13Kernel_traitsI6__halfS2_S2_S2_fjLj3072ELj1ELj1ELj4ELj16ENS_18Kernel_traits_baseILj3072ES2_S2_S2_S2_fjLj128EEEEELb0ELb1ELb0EEEvNS_9BwdParamsE)
        /*09ec*/ 	.word	0x00000000


	//----- nvinfo : EIATTR_REGCOUNT
	.align		4
.L_423:
        /*09f0*/ 	.byte	0x04, 0x2f
        /*09f2*/ 	.short	(.L_425 - .L_424)
	.align		4
.L_424:
        /*09f4*/ 	.word	index@(_ZN10layer_norm31ln_parallel_residual_bwd_kernelINS_13Kernel_traitsI6__halfS2_S2_S2_fjLj3072ELj1ELj1ELj4ELj16ENS_18Kernel_traits_baseILj3072ES2_S2_S2_S2_fjLj128EEEEELb0ELb0ELb1EEEvNS_9BwdParamsE)
        /*09f8*/ 	.word	0x000000f0


	//----- nvinfo : EIATTR_FRAME_SIZE
	.align		4
.L_425:
        /*09fc*/ 	.byte	0x04, 0x11
        /*09fe*/ 	.short	(.L_427 - .L_426)
	.align		4
.L_426:
        /*0a00*/ 	.word	index@(_ZN10layer_norm31ln_parallel_residual_bwd_kernelINS_13Kernel_traitsI6__halfS2_S2_S2_fjLj3072ELj1ELj1ELj4ELj16ENS_18Kernel_traits_baseILj3072ES2_S2_S2_S2_fjLj128EEEEELb0ELb0ELb1EEEvNS_9BwdParamsE)
        /*0a04*/ 	.word	0x00000000


	//----- nvinfo : EIATTR_REGCOUNT
	.align		4
.L_427:
        /*0a08*/ 	.byte	0x04, 0x2f
        /*0a0a*/ 	.short	(.L_429 - .L_428)
	.align		4
.L_428:
        /*0a0c*/ 	.word	index@(_ZN10layer_norm31ln_parallel_residual_bwd_kernelINS_13Kernel_traitsI6__halfS2_S2_S2_fjLj3072ELj1ELj1ELj4ELj16ENS_18Kernel_traits_baseILj3072ES2_S2_S2_S2_fjLj128EEEEELb0ELb0ELb0EEEvNS_9BwdParamsE)
        /*0a10*/ 	.word	0x000000f5


	//----- nvinfo : EIATTR_FRAME_SIZE
	.align		4
.L_429:
        /*0a14*/ 	.byte	0x04, 0x11
        /*0a16*/ 	.short	(.L_431 - .L_430)
	.align		4
.L_430:
        /*0a18*/ 	.word	index@(_ZN10layer_norm31ln_parallel_residual_bwd_kernelINS_13Kernel_traitsI6__halfS2_S2_S2_fjLj3072ELj1ELj1ELj4ELj16ENS_18Kernel_traits_baseILj3072ES2_S2_S2_S2_fjLj128EEEEELb0ELb0ELb0EEEvNS_9BwdParamsE)
        /*0a1c*/ 	.word	0x00000000


	//----- nvinfo : EIATTR_REGCOUNT
	.align		4
.L_431:
        /*0a20*/ 	.byte	0x04, 0x2f
        /*0a22*/ 	.short	(.L_433 - .L_432)
	.align		4
.L_432:
        /*0a24*/ 	.word	index@(_ZN10layer_norm31ln_parallel_residual_bwd_kernelINS_13Kernel_traitsI13__nv_bfloat16S2_S2_S2_fjLj3072ELj1ELj1ELj4ELj16ENS_18Kernel_traits_baseILj3072ES2_S2_S2_S2_fjLj128EEEEELb1ELb1ELb1EEEvNS_9BwdParamsE)
        /*0a28*/ 	.word	0x000000a8


	//----- nvinfo : EIATTR_FRAME_SIZE
	.align		4
.L_433:
        /*0a2c*/ 	.byte	0x04, 0x11
        /*0a2e*/ 	.short	(.L_435 - .L_434)
	.align		4
.L_434:
        /*0a30*/ 	.word	index@(_ZN10layer_norm31ln_parallel_residual_bwd_kernelINS_13Kernel_traitsI13__nv_bfloat16S2_S2_S2_fjLj3072ELj1ELj1ELj4ELj16ENS_18Kernel_traits_baseILj3072ES2_S2_S2_S2_fjLj128EEEEELb1ELb1ELb1EEEvNS_9BwdParamsE)
        /*0a34*/ 	.word	0x00000000


	//----- nvinfo : EIATTR_REGCOUNT
	.align		4
.L_435:
        /*0a38*/ 	.byte	0x04, 0x2f
        /*0a3a*/ 	.short	(.L_437 - .L_436)
	.align		4
.L_436:
        /*0a3c*/ 	.word	index@(_ZN10layer_norm40ln_parallel_residual_bwd_finalize_kernelINS_22Kernel_traits_finalizeILj3072E13__nv_bfloat16S2_S2_S2_fjLb0ELj1024ELj4ENS_18Kernel_traits_baseILj3072ES2_S2_S2_S2_fjLj1024EEEEELb1EEEvNS_9BwdParamsE)
        /*0a40*/ 	.word	0x00000020


	//----- nvinfo : EIATTR_FRAME_SIZE
	.align		4
.L_437:
        /*0a44*/ 	.byte	0x04, 0x11
        /*0a46*/ 	.short	(.L_439 - .L_438)
	.align		4
.L_438:
        /*0a48*/ 	.word	index@(_ZN10layer_norm40ln_parallel_residual_bwd_finalize_kernelINS_22Kernel_traits_finalizeILj3072E13__nv_bfloat16S2_S2_S2_fjLb0ELj1024ELj4ENS_18Kernel_traits_baseILj3072ES2_S2_S2_S2_fjLj1024EEEEELb1EEEvNS_9BwdParamsE)
        /*0a4c*/ 	.word	0x00000000


	//----- nvinfo : EIATTR_REGCOUNT
	.align		4
.L_439:
        /*0a50*/ 	.byte	0x04, 0x2f
        /*0a52*/ 	.short	(.L_441 - .L_440)
	.align		4
.L_440:
        /*0a54*/ 	.word	index@(_ZN10layer_norm22ln_bwd_finalize_kernelINS_22Kernel_traits_finalizeILj3072E13__nv_bfloat16S2_S2_S2_fjLb0ELj1024ELj4ENS_18Kernel_traits_baseILj3072ES2_S2_S2_S2_fjLj1024EEEEELb0ELb1EEEvNS_9BwdParamsE)
        /*0a58*/ 	.word	0x00000020


	//----- nvinfo : EIATTR_FRAME_SIZE
	.align		4
.L_441:
        /*0a5c*/ 	.byte	0x04, 0x11
        /*0a5e*/ 	.short	(.L_443 - .L_442)
	.align		4
.L_442:
        /*0a60*/ 	.word	index@(_ZN10layer_norm22ln_bwd_finalize_kernelINS_22Kernel_traits_finalizeILj3072E13__nv_bfloat16S2_S2_S2_fjLb0ELj1024ELj4ENS_18Kernel_traits_baseILj3072ES2_S2_S2_S2_fjLj1024EEEEELb0ELb1EEEvNS_9BwdParamsE)
        /*0a64*/ 	.word	0x00000000


	//----- nvinfo : EIATTR_REGCOUNT
	.align		4
.L_443:
        /*0a68*/ 	.byte	0x04, 0x2f
        /*0a6a*/ 	.short	(.L_445 - .L_444)
	.align		4
.L_444:
        /*0a6c*/ 	.word	index@(_ZN10layer_norm31ln_parallel_residual_bwd_kernelINS_13Kernel_traitsI13__nv_bfloat16S2_S2_S2_fjLj3072ELj1ELj1ELj4ELj16ENS_18Kernel_traits_baseILj3072ES2_S2_S2_S2_fjLj128EEEEELb1ELb1ELb0EEEvNS_9BwdParamsE)
        /*0a70*/ 	.word	0x000000bc


	//----- nvinfo : EIATTR_FRAME_SIZE
	.align		4
.L_445:
        /*0a74*/ 	.byte	0x04, 0x11
        /*0a76*/ 	.short	(.L_447 - .L_446)
	.align		4
.L_446:
        /*0a78*/ 	.word	index@(_ZN10layer_norm31ln_parallel_residual_bwd_kernelINS_13Kernel_traitsI13__nv_bfloat16S2_S2_S2_fjLj3072ELj1ELj1ELj4ELj16ENS_18Kernel_traits_baseILj3072ES2_S2_S2_S2_fjLj128EEEEELb1ELb1ELb0EEEvNS_9BwdParamsE)
        /*0a7c*/ 	.word	0x00000000


	//----- nvinfo : EIATTR_REGCOUNT
	.align		4
.L_447:
        /*0a80*/ 	.byte	0x04, 0x2f
        /*0a82*/ 	.short	(.L_449 - .L_448)
	.align		4
.L_448:
        /*0a84*/ 	.word	index@(_ZN10layer_norm40ln_parallel_residual_bwd_finalize_kernelINS_22Kernel_traits_finalizeILj3072E13__nv_bfloat16S2_S2_S2_fjLb0ELj1024ELj4ENS_18Kernel_traits_baseILj3072ES2_S2_S2_S2_fjLj1024EEEEELb0EEEvNS_9BwdParamsE)
        /*0a88*/ 	.word	0x00000020


	//----- nvinfo : EIATTR_FRAME_SIZE
	.align		4
.L_449:
        /*0a8c*/ 	.byte	0x04, 0x11
        /*0a8e*/ 	.short	(.L_451 - .L_450)
	.align		4
.L_450:
        /*0a90*/ 	.word	index@(_ZN10layer_norm40ln_parallel_residual_bwd_finalize_kernelINS_22Kernel_traits_finalizeILj3072E13__nv_bfloat16S2_S2_S2_fjLb0ELj1024ELj4ENS_18Kernel_traits_baseILj3072ES2_S2_S2_S2_fjLj1024EEEEELb0EEEvNS_9BwdParamsE)
        /*0a94*/ 	.word	0x00000000


	//----- nvinfo : EIATTR_REGCOUNT
	.align		4
.L_451:
        /*0a98*/ 	.byte	0x04, 0x2f
        /*0a9a*/ 	.short	(.L_453 - .L_452)
	.align		4
.L_452:
        /*0a9c*/ 	.word	index@(_ZN10layer_norm22ln_bwd_finalize_kernelINS_22Kernel_traits_finalizeILj3072E13__nv_bfloat16S2_S2_S2_fjLb0ELj1024ELj4ENS_18Kernel_traits_baseILj3072ES2_S2_S2_S2_fjLj1024EEEEELb0ELb0EEEvNS_9BwdParamsE)
        /*0aa0*/ 	.word	0x00000020


	//----- nvinfo : EIATTR_FRAME_SIZE
	.align		4
.L_453:
        /*0aa4*/ 	.byte	0x04, 0x11
        /*0aa6*/ 	.short	(.L_455 - .L_454)
	.align		4
.L_454:
        /*0aa8*/ 	.word	index@(_ZN10layer_norm22ln_bwd_finalize_kernelINS_22Kernel_traits_finalizeILj3072E13__nv_bfloat16S2_S2_S2_fjLb0ELj1024ELj4ENS_18Kernel_traits_baseILj3072ES2_S2_S2_S2_fjLj1024EEEEELb0ELb0EEEvNS_9BwdParamsE)
        /*0aac*/ 	.word	0x00000000


	//----- nvinfo : EIATTR_REGCOUNT
	.align		4
.L_455:
        /*0ab0*/ 	.byte	0x04, 0x2f
        /*0ab2*/ 	.short	(.L_457 - .L_456)
	.align		4
.L_456:
        /*0ab4*/ 	.word	index@(_ZN10layer_norm31ln_parallel_residual_bwd_kernelINS_13Kernel_traitsI13__nv_bfloat16S2_S2_S2_fjLj3072ELj1ELj1ELj4ELj16ENS_18Kernel_traits_baseILj3072ES2_S2_S2_S2_fjLj128EEEEELb1ELb0ELb1EEEvNS_9BwdParamsE)
        /*0ab8*/ 	.word	0x000000fe


	//----- nvinfo : EIATTR_FRAME_SIZE
	.align		4
.L_457:
        /*0abc*/ 	.byte	0x04, 0x11
        /*0abe*/ 	.short	(.L_459 - .L_458)
	.align		4
.L_458:
        /*0ac0*/ 	.word	index@(_ZN10layer_norm31ln_parallel_residual_bwd_kernelINS_13Kernel_traitsI13__nv_bfloat16S2_S2_S2_fjLj3072ELj1ELj1ELj4ELj16ENS_18Kernel_traits_baseILj3072ES2_S2_S2_S2_fjLj128EEEEELb1ELb0ELb1EEEvNS_9BwdParamsE)
        /*0ac4*/ 	.word	0x00000000


	//----- nvinfo : EIATTR_REGCOUNT
	.align		4
.L_459:
        /*0ac8*/ 	.byte	0x04, 0x2f
        /*0aca*/ 	.short	(.L_461 - .L_460)
	.align		4
.L_460:
        /*0acc*/ 	.word	index@(_ZN10layer_norm31ln_parallel_residual_bwd_kernelINS_13Kernel_traitsI13__nv_bfloat16S2_S2_S2_fjLj3072ELj1ELj1ELj4ELj16ENS_18Kernel_traits_baseILj3072ES2_S2_S2_S2_fjLj128EEEEELb1ELb0ELb0EEEvNS_9BwdParamsE)
        /*0ad0*/ 	.word	0x000000fd


	//----- nvinfo : EIATTR_FRAME_SIZE
	.align		4
.L_461:
        /*0ad4*/ 	.byte	0x04, 0x11
        /*0ad6*/ 	.short	(.L_463 - .L_462)
	.align		4
.L_462:
        /*0ad8*/ 	.word	index@(_ZN10layer_norm31ln_parallel_residual_bwd_kernelINS_13Kernel_traitsI13__nv_bfloat16S2_S2_S2_fjLj3072ELj1ELj1ELj4ELj16ENS_18Kernel_traits_baseILj3072ES2_S2_S2_S2_fjLj128EEEEELb1ELb0ELb0EEEvNS_9BwdParamsE)
        /*0adc*/ 	.word	0x00000000


	//----- nvinfo : EIATTR_REGCOUNT
	.align		4
.L_463:
        /*0ae0*/ 	.byte	0x04, 0x2f
        /*0ae2*/ 	.short	(.L_465 - .L_464)
	.align		4
.L_464:
        /*0ae4*/ 	.word	index@(_ZN10layer_norm31ln_parallel_residual_bwd_kernelINS_13Kernel_traitsI13__nv_bfloat16S2_S2_S2_fjLj3072ELj1ELj1ELj4ELj16ENS_18Kernel_traits_baseILj3072ES2_S2_S2_S2_fjLj128EEEEELb0ELb1ELb1EEEvNS_9BwdParamsE)
        /*0ae8*/ 	.word	0x000000a8


	//----- nvinfo : EIATTR_FRAME_SIZE
	.align		4
.L_465:
        /*0aec*/ 	.byte	0x04, 0x11
        /*0aee*/ 	.short	(.L_467 - .L_466)
	.align		4
.L_466:
        /*0af0*/ 	.word	index@(_ZN10layer_norm31ln_parallel_residual_bwd_kernelINS_13Kernel_traitsI13__nv_bfloat16S2_S2_S2_fjLj3072ELj1ELj1ELj4ELj16ENS_18Kernel_traits_baseILj3072ES2_S2_S2_S2_fjLj128EEEEELb0ELb1ELb1EEEvNS_9BwdParamsE)
        /*0af4*/ 	.word	0x00000000


	//----- nvinfo : EIATTR_REGCOUNT
	.align		4
.L_467:
        /*0af8*/ 	.byte	0x04, 0x2f
        /*0afa*/ 	.short	(.L_469 - .L_468)
	.align		4
.L_468:
        /*0afc*/ 	.word	index@(_ZN10layer_norm31ln_parallel_residual_bwd_kernelINS_13Kernel_traitsI13__nv_bfloat16S2_S2_S2_fjLj3072ELj1ELj1ELj4ELj16ENS_18Kernel_traits_baseILj3072ES2_S2_S2_S2_fjLj128EEEEELb0ELb1ELb0EEEvNS_9BwdParamsE)
        /*0b00*/ 	.word	0x000000a8


	//----- nvinfo : EIATTR_FRAME_SIZE
	.align		4
.L_469:
        /*0b04*/ 	.byte	0x04, 0x11
        /*0b06*/ 	.short	(.L_471 - .L_470)
	.align		4
.L_470:
        /*0b08*/ 	.word	index@(_ZN10layer_norm31ln_parallel_residual_bwd_kernelINS_13Kernel_traitsI13__nv_bfloat16S2_S2_S2_fjLj3072ELj1ELj1ELj4ELj16ENS_18Kernel_traits_baseILj3072ES2_S2_S2_S2_fjLj128EEEEELb0ELb1ELb0EEEvNS_9BwdParamsE)
        /*0b0c*/ 	.word	0x00000000


	//----- nvinfo : EIATTR_REGCOUNT
	.align		4
.L_471:
        /*0b10*/ 	.byte	0x04, 0x2f
        /*0b12*/ 	.short	(.L_473 - .L_472)
	.align		4
.L_472:
        /*0b14*/ 	.word	index@(_ZN10layer_norm31ln_parallel_residual_bwd_kernelINS_13Kernel_traitsI13__nv_bfloat16S2_S2_S2_fjLj3072ELj1ELj1ELj4ELj16ENS_18Kernel_traits_baseILj3072ES2_S2_S2_S2_fjLj128EEEEELb0ELb0ELb1EEEvNS_9BwdParamsE)
        /*0b18*/ 	.word	0x000000f0


	//----- nvinfo : EIATTR_FRAME_SIZE
	.align		4
.L_473:
        /*0b1c*/ 	.byte	0x04, 0x11
        /*0b1e*/ 	.short	(.L_475 - .L_474)
	.align		4
.L_474:
        /*0b20*/ 	.word	index@(_ZN10layer_norm31ln_parallel_residual_bwd_kernelINS_13Kernel_traitsI13__nv_bfloat16S2_S2_S2_fjLj3072ELj1ELj1ELj4ELj16ENS_18Kernel_traits_baseILj3072ES2_S2_S2_S2_fjLj128EEEEELb0ELb0ELb1EEEvNS_9BwdParamsE)
        /*0b24*/ 	.word	0x00000000


	//----- nvinfo : EIATTR_REGCOUNT
	.align		4
.L_475:
        /*0b28*/ 	.byte	0x04, 0x2f
        /*0b2a*/ 	.short	(.L_477 - .L_476)
	.align		4
.L_476:
        /*0b2c*/ 	.word	index@(_ZN10layer_norm31ln_parallel_residual_bwd_kernelINS_13Kernel_traitsI13__nv_bfloat16S2_S2_S2_fjLj3072ELj1ELj1ELj4ELj16ENS_18Kernel_traits_baseILj3072ES2_S2_S2_S2_fjLj128EEEEELb0ELb0ELb0EEEvNS_9BwdParamsE)
        /*0b30*/ 	.word	0x000000f4


	//----- nvinfo : EIATTR_FRAME_SIZE
	.align		4
.L_477:
        /*0b34*/ 	.byte	0x04, 0x11
        /*0b36*/ 	.short	(.L_479 - .L_478)
	.align		4
.L_478:
        /*0b38*/ 	.word	index@(_ZN10layer_norm31ln_parallel_residual_bwd_kernelINS_13Kernel_traitsI13__nv_bfloat16S2_S2_S2_fjLj3072ELj1ELj1ELj4ELj16ENS_18Kernel_traits_baseILj3072ES2_S2_S2_S2_fjLj128EEEEELb0ELb0ELb0EEEvNS_9BwdParamsE)
        /*0b3c*/ 	.word	0x00000000


	//----- nvinfo : EIATTR_MIN_STACK_SIZE
	.align		4
.L_479:
        /*0b40*/ 	.byte	0x04, 0x12
        /*0b42*/ 	.short	(.L_481 - .L_480)
	.align		4
.L_480:
        /*0b44*/ 	.word	index@(_ZN10layer_norm31ln_parallel_residual_bwd_kernelINS_13Kernel_traitsI13__nv_bfloat16S2_S2_S2_fjLj3072ELj1ELj1ELj4ELj16ENS_18Kernel_traits_baseILj3072ES2_S2_S2_S2_fjLj128EEEEELb0ELb0ELb0EEEvNS_9BwdParamsE)
        /*0b48*/ 	.word	0x00000000


	//----- nvinfo : EIATTR_MIN_STACK_SIZE
	.align		4
.L_481:
        /*0b4c*/ 	.byte	0x04, 0x12
        /*0b4e*/ 	.short	(.L_483 - .L_482)
	.align		4
.L_482:
        /*0b50*/ 	.word	index@(_ZN10layer_norm31ln_parallel_residual_bwd_kernelINS_13Kernel_traitsI13__nv_bfloat16S2_S2_S2_fjLj3072ELj1ELj1ELj4ELj16ENS_18Kernel_traits_baseILj3072ES2_S2_S2_S2_fjLj128EEEEELb0ELb0ELb1EEEvNS_9BwdParamsE)
        /*0b54*/ 	.word	0x00000000


	//----- nvinfo : EIATTR_MIN_STACK_SIZE
	.align		4
.L_483:
        /*0b58*/ 	.byte	0x04, 0x12
        /*0b5a*/ 	.short	(.L_485 - .L_484)
	.align		4
.L_484:
        /*0b5c*/ 	.word	index@(_ZN10layer_norm31ln_parallel_residual_bwd_kernelINS_13Kernel_traitsI13__nv_bfloat16S2_S2_S2_fjLj3072ELj1ELj1ELj4ELj16ENS_18Kernel_traits_baseILj3072ES2_S2_S2_S2_fjLj128EEEEELb0ELb1ELb0EEEvNS_9BwdParamsE)
        /*0b60*/ 	.word	0x00000000


	//----- nvinfo : EIATTR_MIN_STACK_SIZE
	.align		4
.L_485:
        /*0b64*/ 	.byte	0x04, 0x12
        /*0b66*/ 	.short	(.L_487 - .L_486)
	.align		4
.L_486:
        /*0b68*/ 	.word	index@(_ZN10layer_norm31ln_parallel_residual_bwd_kernelINS_13Kernel_traitsI13__nv_bfloat16S2_S2_S2_fjLj3072ELj1ELj1ELj4ELj16ENS_18Kernel_traits_baseILj3072ES2_S2_S2_S2_fjLj128EEEEELb0ELb1ELb1EEEvNS_9BwdParamsE)
        /*0b6c*/ 	.word	0x00000000


	//----- nvinfo : EIATTR_MIN_STACK_SIZE
	.align		4
.L_487:
        /*0b70*/ 	.byte	0x04, 0x12
        /*0b72*/ 	.short	(.L_489 - .L_488)
	.align		4
.L_488:
        /*0b74*/ 	.word	index@(_ZN10layer_norm31ln_parallel_residual_bwd_kernelINS_13Kernel_traitsI13__nv_bfloat16S2_S2_S2_fjLj3072ELj1ELj1ELj4ELj16ENS_18Kernel_traits_baseILj3072ES2_S2_S2_S2_fjLj128EEEEELb1ELb0ELb0EEEvNS_9BwdParamsE)
        /*0b78*/ 	.word	0x00000000


	//----- nvinfo : EIATTR_MIN_STACK_SIZE
	.align		4
.L_489:
        /*0b7c*/ 	.byte	0x04, 0x12
        /*0b7e*/ 	.short	(.L_491 - .L_490)
	.align		4
.L_490:
        /*0b80*/ 	.word	index@(_ZN10layer_norm31ln_parallel_residual_bwd_kernelINS_13Kernel_traitsI13__nv_bfloat16S2_S2_S2_fjLj3072ELj1ELj1ELj4ELj16ENS_18Kernel_traits_baseILj3072ES2_S2_S2_S2_fjLj128EEEEELb1ELb0ELb1EEEvNS_9BwdParamsE)
        /*0b84*/ 	.word	0x00000000


	//----- nvinfo : EIATTR_MIN_STACK_SIZE
	.align		4
.L_491:
        /*0b88*/ 	.byte	0x04, 0x12
        /*0b8a*/ 	.short	(.L_493 - .L_492)
	.align		4
.L_492:
        /*0b8c*/ 	.word	index@(_ZN10layer_norm22ln_bwd_finalize_kernelINS_22Kernel_traits_finalizeILj3072E13__nv_bfloat16S2_S2_S2_fjLb0ELj1024ELj4ENS_18Kernel_traits_baseILj3072ES2_S2_S2_S2_fjLj1024EEEEELb0ELb0EEEvNS_9BwdParamsE)
        /*0b90*/ 	.word	0x00000000


	//----- nvinfo : EIATTR_MIN_STACK_SIZE
	.align		4
.L_493:
        /*0b94*/ 	.byte	0x04, 0x12
        /*0b96*/ 	.short	(.L_495 - .L_494)
	.align		4
.L_494:
        /*0b98*/ 	.word	index@(_ZN10layer_norm40ln_parallel_residual_bwd_finalize_kernelINS_22Kernel_traits_finalizeILj3072E13__nv_bfloat16S2_S2_S2_fjLb0ELj1024ELj4ENS_18Kernel_traits_baseILj3072ES2_S2_S2_S2_fjLj1024EEEEELb0EEEvNS_9BwdParamsE)
        /*0b9c*/ 	.word	0x00000000


	//----- nvinfo : EIATTR_MIN_STACK_SIZE
	.align		4
.L_495:
        /*0ba0*/ 	.byte	0x04, 0x12
        /*0ba2*/ 	.short	(.L_497 - .L_496)
	.align		4
.L_496:
        /*0ba4*/ 	.word	index@(_ZN10layer_norm31ln_parallel_residual_bwd_kernelINS_13Kernel_traitsI13__nv_bfloat16S2_S2_S2_fjLj3072ELj1ELj1ELj4ELj16ENS_18Kernel_traits_baseILj3072ES2_S2_S2_S2_fjLj128EEEEELb1ELb1ELb0EEEvNS_9BwdParamsE)
        /*0ba8*/ 	.word	0x00000000


	//----- nvinfo : EIATTR_MIN_STACK_SIZE
	.align		4
.L_497:
        /*0bac*/ 	.byte	0x04, 0x12
        /*0bae*/ 	.short	(.L_499 - .L_498)
	.align		4
.L_498:
        /*0bb0*/ 	.word	index@(_ZN10layer_norm22ln_bwd_finalize_kernelINS_22Kernel_traits_finalizeILj3072E13__nv_bfloat16S2_S2_S2_fjLb0ELj1024ELj4ENS_18Kernel_traits_baseILj3072ES2_S2_S2_S2_fjLj1024EEEEELb0ELb1EEEvNS_9BwdParamsE)
        /*0bb4*/ 	.word	0x00000000


	//----- nvinfo : EIATTR_MIN_STACK_SIZE
	.align		4
.L_499:
        /*0bb8*/ 	.byte	0x04, 0x12
        /*0bba*/ 	.short	(.L_501 - .L_500)
	.align		4
.L_500:
        /*0bbc*/ 	.word	index@(_ZN10layer_norm40ln_parallel_residual_bwd_finalize_kernelINS_22Kernel_traits_finalizeILj3072E13__nv_bfloat16S2_S2_S2_fjLb0ELj1024ELj4ENS_18Kernel_traits_baseILj3072ES2_S2_S2_S2_fjLj1024EEEEELb1EEEvNS_9BwdParamsE)
        /*0bc0*/ 	.word	0x00000000


	//----- nvinfo : EIATTR_MIN_STACK_SIZE
	.align		4
.L_501:
        /*0bc4*/ 	.byte	0x04, 0x12
        /*0bc6*/ 	.short	(.L_503 - .L_502)
	.align		4
.L_502:
        /*0bc8*/ 	.word	index@(_ZN10layer_norm31ln_parallel_residual_bwd_kernelINS_13Kernel_traitsI13__nv_bfloat16S2_S2_S2_fjLj3072ELj1ELj1ELj4ELj16ENS_18Kernel_traits_baseILj3072ES2_S2_S2_S2_fjLj128EEEEELb1ELb1ELb1EEEvNS_9BwdParamsE)
        /*0bcc*/ 	.word	0x00000000


	//----- nvinfo : EIATTR_MIN_STACK_SIZE
	.align		4
.L_503:
        /*0bd0*/ 	.byte	0x04, 0x12
        /*0bd2*/ 	.short	(.L_505 - .L_504)
	.align		4
.L_504:
        /*0bd4*/ 	.word	index@(_ZN10layer_norm31ln_parallel_residual_bwd_kernelINS_13Kernel_traitsI6__halfS2_S2_S2_fjLj3072ELj1ELj1ELj4ELj16ENS_18Kernel_traits_baseILj3072ES2_S2_S2_S2_fjLj128EEEEELb0ELb0ELb0EEEvNS_9BwdParamsE)
        /*0bd8*/ 	.word	0x00000000


	//----- nvinfo : EIATTR_MIN_STACK_SIZE
	.align		4
.L_505:
        /*0bdc*/ 	.byte	0x04, 0x12
        /*0bde*/ 	.short	(.L_507 - .L_506)
	.align		4
.L_506:
        /*0be0*/ 	.word	index@(_ZN10layer_norm31ln_parallel_residual_bwd_kernelINS_13Kernel_traitsI6__halfS2_S2_S2_fjLj3072ELj1ELj1ELj4ELj16ENS_18Kernel_traits_baseILj3072ES2_S2_S2_S2_fjLj128EEEEELb0ELb0ELb1EEEvNS_9BwdParamsE)
        /*0be4*/ 	.word	0x00000000


	//----- nvinfo : EIATTR_MIN_STACK_SIZE
	.align		4
.L_507:
        /*0be8*/ 	.byte	0x04, 0x12
        /*0bea*/ 	.short	(.L_509 - .L_508)
	.align		4
.L_508:
        /*0bec*/ 	.word	index@(_ZN10layer_norm31ln_parallel_residual_bwd_kernelINS_13Kernel_traitsI6__halfS2_S2_S2_fjLj3072ELj1ELj1ELj4ELj16ENS_18Kernel_traits_baseILj3072ES2_S2_S2_S2_fjLj128EEEEELb0ELb1ELb0EEEvNS_9BwdParamsE)
        /*0bf0*/ 	.word	0x00000000


	//----- nvinfo : EIATTR_MIN_STACK_SIZE
	.align		4
.L_509:
        /*0bf4*/ 	.byte	0x04, 0x12
        /*0bf6*/ 	.short	(.L_511 - .L_510)
	.align		4
.L_510:
        /*0bf8*/ 	.word	index@(_ZN10layer_norm31ln_parallel_residual_bwd_kernelINS_13Kernel_traitsI6__halfS2_S2_S2_fjLj3072ELj1ELj1ELj4ELj16ENS_18Kernel_traits_baseILj3072ES2_S2_S2_S2_fjLj128EEEEELb0ELb1ELb1EEEvNS_9BwdParamsE)
        /*0bfc*/ 	.word	0x00000000


	//----- nvinfo : EIATTR_MIN_STACK_SIZE
	.align		4
.L_511:
        /*0c00*/ 	.byte	0x04, 0x12
        /*0c02*/ 	.short	(.L_513 - .L_512)
	.align		4
.L_512:
        /*0c04*/ 	.word	index@(_ZN10layer_norm31ln_parallel_residual_bwd_kernelINS_13Kernel_traitsI6__halfS2_S2_S2_fjLj3072ELj1ELj1ELj4ELj16ENS_18Kernel_traits_baseILj3072ES2_S2_S2_S2_fjLj128EEEEELb1ELb0ELb0EEEvNS_9BwdParamsE)
        /*0c08*/ 	.word	0x00000000


	//----- nvinfo : EIATTR_MIN_STACK_SIZE
	.align		4
.L_513:
        /*0c0c*/ 	.byte	0x04, 0x12
        /*0c0e*/ 	.short	(.L_515 - .L_514)
	.align		4
.L_514:
        /*0c10*/ 	.word	index@(_ZN10layer_norm31ln_parallel_residual_bwd_kernelINS_13Kernel_traitsI6__halfS2_S2_S2_fjLj3072ELj1ELj1ELj4ELj16ENS_18Kernel_traits_baseILj3072ES2_S2_S2_S2_fjLj128EEEEELb1ELb0ELb1EEEvNS_9BwdParamsE)
        /*0c14*/ 	.word	0x00000000


	//----- nvinfo : EIATTR_MIN_STACK_SIZE
	.align		4
.L_515:
        /*0c18*/ 	.byte	0x04, 0x12
        /*0c1a*/ 	.short	(.L_517 - .L_516)
	.align		4
.L_516:
        /*0c1c*/ 	.word	index@(_ZN10layer_norm22ln_bwd_finalize_kernelINS_22Kernel_traits_finalizeILj3072E6__halfS2_S2_S2_fjLb0ELj1024ELj4ENS_18Kernel_traits_baseILj3072ES2_S2_S2_S2_fjLj1024EEEEELb0ELb0EEEvNS_9BwdParamsE)
        /*0c20*/ 	.word	0x00000000


	//----- nvinfo : EIATTR_MIN_STACK_SIZE
	.align		4
.L_517:
        /*0c24*/ 	.byte	0x04, 0x12
        /*0c26*/ 	.short	(.L_519 - .L_518)
	.align		4
.L_518:
        /*0c28*/ 	.word	index@(_ZN10layer_norm40ln_parallel_residual_bwd_finalize_kernelINS_22Kernel_traits_finalizeILj3072E6__halfS2_S2_S2_fjLb0ELj1024ELj4ENS_18Kernel_traits_baseILj3072ES2_S2_S2_S2_fjLj1024EEEEELb0EEEvNS_9BwdParamsE)
        /*0c2c*/ 	.word	0x00000000


	//----- nvinfo : EIATTR_MIN_STACK_SIZE
	.align		4
.L_519:
        /*0c30*/ 	.byte	0x04, 0x12
        /*0c32*/ 	.short	(.L_521 - .L_520)
	.align		4
.L_520:
        /*0c34*/ 	.word	index@(_ZN10layer_norm31ln_parallel_residual_bwd_kernelINS_13Kernel_traitsI6__halfS2_S2_S2_fjLj3072ELj1ELj1ELj4ELj16ENS_18Kernel_traits_baseILj3072ES2_S2_S2_S2_fjLj128EEEEELb1ELb1ELb0EEEvNS_9BwdParamsE)
        /*0c38*/ 	.word	0x00000000


	//----- nvinfo : EIATTR_MIN_STACK_SIZE
	.align		4
.L_521:
        /*0c3c*/ 	.byte	0x04, 0x12
        /*0c3e*/ 	.short	(.L_523 - .L_522)
	.align		4
.L_522:
        /*0c40*/ 	.word	index@(_ZN10layer_norm22ln_bwd_finalize_kernelINS_22Kernel_traits_finalizeILj3072E6__halfS2_S2_S2_fjLb0ELj1024ELj4ENS_18Kernel_traits_baseILj3072ES2_S2_S2_S2_fjLj1024EEEEELb0ELb1EEEvNS_9BwdParamsE)
        /*0c44*/ 	.word	0x00000000


	//----- nvinfo : EIATTR_MIN_STACK_SIZE
	.align		4
.L_523:
        /*0c48*/ 	.byte	0x04, 0x12
        /*0c4a*/ 	.short	(.L_525 - .L_524)
	.align		4
.L_524:
        /*0c4c*/ 	.word	index@(_ZN10layer_norm40ln_parallel_residual_bwd_finalize_kernelINS_22Kernel_traits_finalizeILj3072E6__halfS2_S2_S2_fjLb0ELj1024ELj4ENS_18Kernel_traits_baseILj3072ES2_S2_S2_S2_fjLj1024EEEEELb1EEEvNS_9BwdParamsE)
        /*0c50*/ 	.word	0x00000000


	//----- nvinfo : EIATTR_MIN_STACK_SIZE
	.align		4
.L_525:
        /*0c54*/ 	.byte	0x04, 0x12
        /*0c56*/ 	.short	(.L_527 - .L_526)
	.align		4
.L_526:
        /*0c58*/ 	.word	index@(_ZN10layer_norm31ln_parallel_residual_bwd_kernelINS_13Kernel_traitsI6__halfS2_S2_S2_fjLj3072ELj1ELj1ELj4ELj16ENS_18Kernel_traits_baseILj3072ES2_S2_S2_S2_fjLj128EEEEELb1ELb1ELb1EEEvNS_9BwdParamsE)
        /*0c5c*/ 	.word	0x00000008


	//----- nvinfo : EIATTR_MIN_STACK_SIZE
	.align		4
.L_527:
        /*0c60*/ 	.byte	0x04, 0x12
        /*0c62*/ 	.short	(.L_529 - .L_528)
	.align		4
.L_528:
        /*0c64*/ 	.word	index@(_ZN10layer_norm31ln_parallel_residual_bwd_kernelINS_13Kernel_traitsIf13__nv_bfloat16S2_S2_fjLj3072ELj1ELj1ELj4ELj16ENS_18Kernel_traits_baseILj3072EfS2_S2_S2_fjLj128EEEEELb0ELb0ELb0EEEvNS_9BwdParamsE)
        /*0c68*/ 	.word	0x00000000


	//----- nvinfo : EIATTR_MIN_STACK_SIZE
	.align		4
.L_529:
        /*0c6c*/ 	.byte	0x04, 0x12
        /*0c6e*/ 	.short	(.L_531 - .L_530)
	.align		4
.L_530:
        /*0c70*/ 	.word	index@(_ZN10layer_norm31ln_parallel_residual_bwd_kernelINS_13Kernel_traitsIf13__nv_bfloat16S2_S2_fjLj3072ELj1ELj1ELj4ELj16ENS_18Kernel_traits_baseILj3072EfS2_S2_S2_fjLj128EEEEELb0ELb0ELb1EEEvNS_9BwdParamsE)
        /*0c74*/ 	.word	0x00000000


	//----- nvinfo : EIATTR_MIN_STACK_SIZE
	.align		4
.L_531:
        /*0c78*/ 	.byte	0x04, 0x12
        /*0c7a*/ 	.short	(.L_533 - .L_532)
	.align		4
.L_532:
        /*0c7c*/ 	.word	index@(_ZN10layer_norm31ln_parallel_residual_bwd_kernelINS_13Kernel_traitsIf13__nv_bfloat16S2_S2_fjLj3072ELj1ELj1ELj4ELj16ENS_18Kernel_traits_baseILj3072EfS2_S2_S2_fjLj128EEEEELb0ELb1ELb0EEEvNS_9BwdParamsE)
        /*0c80*/ 	.word	0x00000000


	//----- nvinfo : EIATTR_MIN_STACK_SIZE
	.align		4
.L_533:
        /*0c84*/ 	.byte	0x04, 0x12
        /*0c86*/ 	.short	(.L_535 - .L_534)
	.align		4
.L_534:
        /*0c88*/ 	.word	index@(_ZN10layer_norm31ln_parallel_residual_bwd_kernelINS_13Kernel_traitsIf13__nv_bfloat16S2_S2_fjLj3072ELj1ELj1ELj4ELj16ENS_18Kernel_traits_baseILj3072EfS2_S2_S2_fjLj128EEEEELb0ELb1ELb1EEEvNS_9BwdParamsE)
        /*0c8c*/ 	.word	0x00000000


	//----- nvinfo : EIATTR_MIN_STACK_SIZE
	.align		4
.L_535:
        /*0c90*/ 	.byte	0x04, 0x12
        /*0c92*/ 	.short	(.L_537 - .L_536)
	.align		4
.L_536:
        /*0c94*/ 	.word	index@(_ZN10layer_norm31ln_parallel_residual_bwd_kernelINS_13Kernel_traitsIf13__nv_bfloat16S2_S2_fjLj3072ELj1ELj1ELj4ELj16ENS_18Kernel_traits_baseILj3072EfS2_S2_S2_fjLj128EEEEELb1ELb0ELb0EEEvNS_9BwdParamsE)
        /*0c98*/ 	.word	0x00000000


	//----- nvinfo : EIATTR_MIN_STACK_SIZE
	.align		4
.L_537:
        /*0c9c*/ 	.byte	0x04, 0x12
        /*0c9e*/ 	.short	(.L_539 - .L_538)
	.align		4
.L_538:
        /*0ca0*/ 	.word	index@(_ZN10layer_norm31ln_parallel_residual_bwd_kernelINS_13Kernel_traitsIf13__nv_bfloat16S2_S2_fjLj3072ELj1ELj1ELj4ELj16ENS_18Kernel_traits_baseILj3072EfS2_S2_S2_fjLj128EEEEELb1ELb0ELb1EEEvNS_9BwdParamsE)
        /*0ca4*/ 	.word	0x00000000


	//----- nvinfo : EIATTR_MIN_STACK_SIZE
	.align		4
.L_539:
        /*0ca8*/ 	.byte	0x04, 0x12
        /*0caa*/ 	.short	(.L_541 - .L_540)
	.align		4
.L_540:
        /*0cac*/ 	.word	index@(_ZN10layer_norm22ln_bwd_finalize_kernelINS_22Kernel_traits_finalizeILj3072Ef13__nv_bfloat16S2_S2_fjLb0ELj1024ELj4ENS_18Kernel_traits_baseILj3072EfS2_S2_S2_fjLj1024EEEEELb0ELb0EEEvNS_9BwdParamsE)
        /*0cb0*/ 	.word	0x00000000


	//----- nvinfo : EIATTR_MIN_STACK_SIZE
	.align		4
.L_541:
        /*0cb4*/ 	.byte	0x04, 0x12
        /*0cb6*/ 	.short	(.L_543 - .L_542)
	.align		4
.L_542:
        /*0cb8*/ 	.word	index@(_ZN10layer_norm40ln_parallel_residual_bwd_finalize_kernelINS_22Kernel_traits_finalizeILj3072Ef13__nv_bfloat16S2_S2_fjLb0ELj1024ELj4ENS_18Kernel_traits_baseILj3072EfS2_S2_S2_fjLj1024EEEEELb0EEEvNS_9BwdParamsE)
        /*0cbc*/ 	.word	0x00000000


	//----- nvinfo : EIATTR_MIN_STACK_SIZE
	.align		4
.L_543:
        /*0cc0*/ 	.byte	0x04, 0x12
        /*0cc2*/ 	.short	(.L_545 - .L_544)
	.align		4
.L_544:
        /*0cc4*/ 	.word	index@(_ZN10layer_norm31ln_parallel_residual_bwd_kernelINS_13Kernel_traitsIf13__nv_bfloat16S2_S2_fjLj3072ELj1ELj1ELj4ELj16ENS_18Kernel_traits_baseILj3072EfS2_S2_S2_fjLj128EEEEELb1ELb1ELb0EEEvNS_9BwdParamsE)
        /*0cc8*/ 	.word	0x00000000


	//----- nvinfo : EIATTR_MIN_STACK_SIZE
	.align		4
.L_545:
        /*0ccc*/ 	.byte	0x04, 0x12
        /*0cce*/ 	.short	(.L_547 - .L_546)
	.align		4
.L_546:
        /*0cd0*/ 	.word	index@(_ZN10layer_norm22ln_bwd_finalize_kernelINS_22Kernel_traits_finalizeILj3072Ef13__nv_bfloat16S2_S2_fjLb0ELj1024ELj4ENS_18Kernel_traits_baseILj3072EfS2_S2_S2_fjLj1024EEEEELb0ELb1EEEvNS_9BwdParamsE)
        /*0cd4*/ 	.word	0x00000000


	//----- nvinfo : EIATTR_MIN_STACK_SIZE
	.align		4
.L_547:
        /*0cd8*/ 	.byte	0x04, 0x12
        /*0cda*/ 	.short	(.L_549 - .L_548)
	.align		4
.L_548:
        /*0cdc*/ 	.word	index@(_ZN10layer_norm40ln_parallel_residual_bwd_finalize_kernelINS_22Kernel_traits_finalizeILj3072Ef13__nv_bfloat16S2_S2_fjLb0ELj1024ELj4ENS_18Kernel_traits_baseILj3072EfS2_S2_S2_fjLj1024EEEEELb1EEEvNS_9BwdParamsE)
        /*0ce0*/ 	.word	0x00000000


	//----- nvinfo : EIATTR_MIN_STACK_SIZE
	.align		4
.L_549:
        /*0ce4*/ 	.byte	0x04, 0x12
        /*0ce6*/ 	.short	(.L_551 - .L_550)
	.align		4
.L_550:
        /*0ce8*/ 	.word	index@(_ZN10layer_norm31ln_parallel_residual_bwd_kernelINS_13Kernel_traitsIf13__nv_bfloat16S2_S2_fjLj3072ELj1ELj1ELj4ELj16ENS_18Kernel_traits_baseILj3072EfS2_S2_S2_fjLj128EEEEELb1ELb1ELb1EEEvNS_9BwdParamsE)
        /*0cec*/ 	.word	0x00000000


	//----- nvinfo : EIATTR_MIN_STACK_SIZE
	.align		4
.L_551:
        /*0cf0*/ 	.byte	0x04, 0x12
        /*0cf2*/ 	.short	(.L_553 - .L_552)
	.align		4
.L_552:
        /*0cf4*/ 	.word	index@(_ZN10layer_norm31ln_parallel_residual_bwd_kernelINS_13Kernel_traitsI13__nv_bfloat16S2_fS2_fjLj3072ELj1ELj1ELj4ELj16ENS_18Kernel_traits_baseILj3072ES2_S2_fS2_fjLj128EEEEELb0ELb0ELb0EEEvNS_9BwdParamsE)
        /*0cf8*/ 	.word	0x00000000


	//----- nvinfo : EIATTR_MIN_STACK_SIZE
	.align		4
.L_553:
        /*0cfc*/ 	.byte	0x04, 0x12
        /*0cfe*/ 	.short	(.L_555 - .L_554)
	.align		4
.L_554:
        /*0d00*/ 	.word	index@(_ZN10layer_norm31ln_parallel_residual_bwd_kernelINS_13Kernel_traitsI13__nv_bfloat16S2_fS2_fjLj3072ELj1ELj1ELj4ELj16ENS_18Kernel_traits_baseILj3072ES2_S2_fS2_fjLj128EEEEELb0ELb0ELb1EEEvNS_9BwdParamsE)
        /*0d04*/ 	.word	0x00000000


	//----- nvinfo : EIATTR_MIN_STACK_SIZE
	.align		4
.L_555:
        /*0d08*/ 	.byte	0x04, 0x12
        /*0d0a*/ 	.short	(.L_557 - .L_556)
	.align		4
.L_556:
        /*0d0c*/ 	.word	index@(_ZN10layer_norm31ln_parallel_residual_bwd_kernelINS_13Kernel_traitsI13__nv_bfloat16S2_fS2_fjLj3072ELj1ELj1ELj4ELj16ENS_18Kernel_traits_baseILj3072ES2_S2_fS2_fjLj128EEEEELb0ELb1ELb0EEEvNS_9BwdParamsE)
        /*0d10*/ 	.word	0x00000000


	//----- nvinfo : EIATTR_MIN_STACK_SIZE
	.align		4
.L_557:
        /*0d14*/ 	.byte	0x04, 0x12
        /*0d16*/ 	.short	(.L_559 - .L_558)
	.align		4
.L_558:
        /*0d18*/ 	.word	index@(_ZN10layer_norm31ln_parallel_residual_bwd_kernelINS_13Kernel_traitsI13__nv_bfloat16S2_fS2_fjLj3072ELj1ELj1ELj4ELj16ENS_18Kernel_traits_baseILj3072ES2_S2_fS2_fjLj128EEEEELb0ELb1ELb1EEEvNS_9BwdParamsE)
        /*0d1c*/ 	.word	0x00000000


	//----- nvinfo : EIATTR_MIN_STACK_SIZE
	.align		4
.L_559:
        /*0d20*/ 	.byte	0x04, 0x12
        /*0d22*/ 	.short	(.L_561 - .L_560)
	.align		4
.L_560:
        /*0d24*/ 	.word	index@(_ZN10layer_norm31ln_parallel_residual_bwd_kernelINS_13Kernel_traitsI13__nv_bfloat16S2_fS2_fjLj3072ELj1ELj1ELj4ELj16ENS_18Kernel_traits_baseILj3072ES2_S2_fS2_fjLj128EEEEELb1ELb0ELb0EEEvNS_9BwdParamsE)
        /*0d28*/ 	.word	0x00000028


	//----- nvinfo : EIATTR_MIN_STACK_SIZE
	.align		4
.L_561:
        /*0d2c*/ 	.byte	0x04, 0x12
        /*0d2e*/ 	.short	(.L_563 - .L_562)
	.align		4
.L_562:
        /*0d30*/ 	.word	index@(_ZN10layer_norm31ln_parallel_residual_bwd_kernelINS_13Kernel_traitsI13__nv_bfloat16S2_fS2_fjLj3072ELj1ELj1ELj4ELj16ENS_18Kernel_traits_baseILj3072ES2_S2_fS2_fjLj128EEEEELb1ELb0ELb1EEEvNS_9BwdParamsE)
        /*0d34*/ 	.word	0x00000030


	//----- nvinfo : EIATTR_MIN_STACK_SIZE
	.align		4
.L_563:
        /*0d38*/ 	.byte	0x04, 0x12
        /*0d3a*/ 	.short	(.L_565 - .L_564)
	.align		4
.L_564:
        /*0d3c*/ 	.word	index@(_ZN10layer_norm22ln_bwd_finalize_kernelINS_22Kernel_traits_finalizeILj3072E13__nv_bfloat16S2_fS2_fjLb0ELj1024ELj4ENS_18Kernel_traits_baseILj3072ES2_S2_fS2_fjLj1024EEEEELb0ELb0EEEvNS_9BwdParamsE)
        /*0d40*/ 	.word	0x00000000


	//----- nvinfo : EIATTR_MIN_STACK_SIZE
	.align		4
.L_565:
        /*0d44*/ 	.byte	0x04, 0x12
        /*0d46*/ 	.short	(.L_567 - .L_566)
	.align		4
.L_566:
        /*0d48*/ 	.word	index@(_ZN10layer_norm40ln_parallel_residual_bwd_finalize_kernelINS_22Kernel_traits_finalizeILj3072E13__nv_bfloat16S2_fS2_fjLb0ELj1024ELj4ENS_18Kernel_traits_baseILj3072ES2_S2_fS2_fjLj1024EEEEELb0EEEvNS_9BwdParamsE)
        /*0d4c*/ 	.word	0x00000000


	//----- nvinfo : EIATTR_MIN_STACK_SIZE
	.align		4
.L_567:
        /*0d50*/ 	.byte	0x04, 0x12
        /*0d52*/ 	.short	(.L_569 - .L_568)
	.align		4
.L_568:
        /*0d54*/ 	.word	index@(_ZN10layer_norm31ln_parallel_residual_bwd_kernelINS_13Kernel_traitsI13__nv_bfloat16S2_fS2_fjLj3072ELj1ELj1ELj4ELj16ENS_18Kernel_traits_baseILj3072ES2_S2_fS2_fjLj128EEEEELb1ELb1ELb0EEEvNS_9BwdParamsE)
        /*0d58*/ 	.word	0x00000000


	//----- nvinfo : EIATTR_MIN_STACK_SIZE
	.align		4
.L_569:
        /*0d5c*/ 	.byte	0x04, 0x12
        /*0d5e*/ 	.short	(.L_571 - .L_570)
	.align		4
.L_570:
        /*0d60*/ 	.word	index@(_ZN10layer_norm22ln_bwd_finalize_kernelINS_22Kernel_traits_finalizeILj3072E13__nv_bfloat16S2_fS2_fjLb0ELj1024ELj4ENS_18Kernel_traits_baseILj3072ES2_S2_fS2_fjLj1024EEEEELb0ELb1EEEvNS_9BwdParamsE)
        /*0d64*/ 	.word	0x00000000


	//----- nvinfo : EIATTR_MIN_STACK_SIZE
	.align		4
.L_571:
        /*0d68*/ 	.byte	0x04, 0x12
        /*0d6a*/ 	.short	(.L_573 - .L_572)
	.align		4
.L_572:
        /*0d6c*/ 	.word	index@(_ZN10layer_norm40ln_parallel_residual_bwd_finalize_kernelINS_22Kernel_traits_finalizeILj3072E13__nv_bfloat16S2_fS2_fjLb0ELj1024ELj4ENS_18Kernel_traits_baseILj3072ES2_S2_fS2_fjLj1024EEEEELb1EEEvNS_9BwdParamsE)
        /*0d70*/ 	.word	0x00000000


	//----- nvinfo : EIATTR_MIN_STACK_SIZE
	.align		4
.L_573:
        /*0d74*/ 	.byte	0x04, 0x12
        /*0d76*/ 	.short	(.L_575 - .L_574)
	.align		4
.L_574:
        /*0d78*/ 	.word	index@(_ZN10layer_norm31ln_parallel_residual_bwd_kernelINS_13Kernel_traitsI13__nv_bfloat16S2_fS2_fjLj3072ELj1ELj1ELj4ELj16ENS_18Kernel_traits_baseILj3072ES2_S2_fS2_fjLj128EEEEELb1ELb1ELb1EEEvNS_9BwdParamsE)
        /*0d7c*/ 	.word	0x00000000


	//----- nvinfo : EIATTR_MIN_STACK_SIZE
	.align		4
.L_575:
        /*0d80*/ 	.byte	0x04, 0x12
        /*0d82*/ 	.short	(.L_577 - .L_576)
	.align		4
.L_576:
        /*0d84*/ 	.word	index@(_ZN10layer_norm31ln_parallel_residual_bwd_kernelINS_13Kernel_traitsIf13__nv_bfloat16fS2_fjLj3072ELj1ELj1ELj4ELj16ENS_18Kernel_traits_baseILj3072EfS2_fS2_fjLj128EEEEELb0ELb0ELb0EEEvNS_9BwdParamsE)
        /*0d88*/ 	.word	0x00000000


	//----- nvinfo : EIATTR_MIN_STACK_SIZE
	.align		4
.L_577:
        /*0d8c*/ 	.byte	0x04, 0x12
        /*0d8e*/ 	.short	(.L_579 - .L_578)
	.align		4
.L_578:
        /*0d90*/ 	.word	index@(_ZN10layer_norm31ln_parallel_residual_bwd_kernelINS_13Kernel_traitsIf13__nv_bfloat16fS2_fjLj3072ELj1ELj1ELj4ELj16ENS_18Kernel_traits_baseILj3072EfS2_fS2_fjLj128EEEEELb0ELb0ELb1EEEvNS_9BwdParamsE)
        /*0d94*/ 	.word	0x00000000


	//----- nvinfo : EIATTR_MIN_STACK_SIZE
	.align		4
.L_579:
        /*0d98*/ 	.byte	0x04, 0x12
        /*0d9a*/ 	.short	(.L_581 - .L_580)
	.align		4
.L_580:
        /*0d9c*/ 	.word	index@(_ZN10layer_norm31ln_parallel_residual_bwd_kernelINS_13Kernel_traitsIf13__nv_bfloat16fS2_fjLj3072ELj1ELj1ELj4ELj16ENS_18Kernel_traits_baseILj3072EfS2_fS2_fjLj128EEEEELb0ELb1ELb0EEEvNS_9BwdParamsE)
        /*0da0*/ 	.word	0x00000000


	//----- nvinfo : EIATTR_MIN_STACK_SIZE
	.align		4
.L_581:
        /*0da4*/ 	.byte	0x04, 0x12
        /*0da6*/ 	.short	(.L_583 - .L_582)
	.align		4
.L_582:
        /*0da8*/ 	.word	index@(_ZN10layer_norm31ln_parallel_residual_bwd_kernelINS_13Kernel_traitsIf13__nv_bfloat16fS2_fjLj3072ELj1ELj1ELj4ELj16ENS_18Kernel_traits_baseILj3072EfS2_fS2_fjLj128EEEEELb0ELb1ELb1EEEvNS_9BwdParamsE)
        /*0dac*/ 	.word	0x00000000


	//----- nvinfo : EIATTR_MIN_STACK_SIZE
	.align		4
.L_583:
        /*0db0*/ 	.byte	0x04, 0x12
        /*0db2*/ 	.short	(.L_585 - .L_584)
	.align		4
.L_584:
        /*0db4*/ 	.word	index@(_ZN10layer_norm31ln_parallel_residual_bwd_kernelINS_13Kernel_traitsIf13__nv_bfloat16fS2_fjLj3072ELj1ELj1ELj4ELj16ENS_18Kernel_traits_baseILj3072EfS2_fS2_fjLj128EEEEELb1ELb0ELb0EEEvNS_9BwdParamsE)
        /*0db8*/ 	.word	0x00000038


	//----- nvinfo : EIATTR_MIN_STACK_SIZE
	.align		4
.L_585:
        /*0dbc*/ 	.byte	0x04, 0x12
        /*0dbe*/ 	.short	(.L_587 - .L_586)
	.align		4
.L_586:
        /*0dc0*/ 	.word	index@(_ZN10layer_norm31ln_parallel_residual_bwd_kernelINS_13Kernel_traitsIf13__nv_bfloat16fS2_fjLj3072ELj1ELj1ELj4ELj16ENS_18Kernel_traits_baseILj3072EfS2_fS2_fjLj128EEEEELb1ELb0ELb1EEEvNS_9BwdParamsE)
        /*0dc4*/ 	.word	0x00000030


	//----- nvinfo : EIATTR_MIN_STACK_SIZE
	.align		4
.L_587:
        /*0dc8*/ 	.byte	0x04, 0x12
        /*0dca*/ 	.short	(.L_589 - .L_588)
	.align		4
.L_588:
        /*0dcc*/ 	.word	index@(_ZN10layer_norm22ln_bwd_finalize_kernelINS_22Kernel_traits_finalizeILj3072Ef13__nv_bfloat16fS2_fjLb0ELj1024ELj4ENS_18Kernel_traits_baseILj3072EfS2_fS2_fjLj1024EEEEELb0ELb0EEEvNS_9BwdParamsE)
        /*0dd0*/ 	.word	0x00000000


	//----- nvinfo : EIATTR_MIN_STACK_SIZE
	.align		4
.L_589:
        /*0dd4*/ 	.byte	0x04, 0x12
        /*0dd6*/ 	.short	(.L_591 - .L_590)
	.align		4
.L_590:
        /*0dd8*/ 	.word	index@(_ZN10layer_norm40ln_parallel_residual_bwd_finalize_kernelINS_22Kernel_traits_finalizeILj3072Ef13__nv_bfloat16fS2_fjLb0ELj1024ELj4ENS_18Kernel_traits_baseILj3072EfS2_fS2_fjLj1024EEEEELb0EEEvNS_9BwdParamsE)
        /*0ddc*/ 	.word	0x00000000


	//----- nvinfo : EIATTR_MIN_STACK_SIZE
	.align		4
.L_591:
        /*0de0*/ 	.byte	0x04, 0x12
        /*0de2*/ 	.short	(.L_593 - .L_592)
	.align		4
.L_592:
        /*0de4*/ 	.word	index@(_ZN10layer_norm31ln_parallel_residual_bwd_kernelINS_13Kernel_traitsIf13__nv_bfloat16fS2_fjLj3072ELj1ELj1ELj4ELj16ENS_18Kernel_traits_baseILj3072EfS2_fS2_fjLj128EEEEELb1ELb1ELb0EEEvNS_9BwdParamsE)
        /*0de8*/ 	.word	0x00000000


	//----- nvinfo : EIATTR_MIN_STACK_SIZE
	.align		4
.L_593:
        /*0dec*/ 	.byte	0x04, 0x12
        /*0dee*/ 	.short	(.L_595 - .L_594)
	.align		4
.L_594:
        /*0df0*/ 	.word	index@(_ZN10layer_norm22ln_bwd_finalize_kernelINS_22Kernel_traits_finalizeILj3072Ef13__nv_bfloat16fS2_fjLb0ELj1024ELj4ENS_18Kernel_traits_baseILj3072EfS2_fS2_fjLj1024EEEEELb0ELb1EEEvNS_9BwdParamsE)
        /*0df4*/ 	.word	0x00000000


	//----- nvinfo : EIATTR_MIN_STACK_SIZE
	.align		4
.L_595:
        /*0df8*/ 	.byte	0x04, 0x12
        /*0dfa*/ 	.short	(.L_597 - .L_596)
	.align		4
.L_596:
        /*0dfc*/ 	.word	index@(_ZN10layer_norm40ln_parallel_residual_bwd_finalize_kernelINS_22Kernel_traits_finalizeILj3072Ef13__nv_bfloat16fS2_fjLb0ELj1024ELj4ENS_18Kernel_traits_baseILj3072EfS2_fS2_fjLj1024EEEEELb1EEEvNS_9BwdParamsE)
        /*0e00*/ 	.word	0x00000000


	//----- nvinfo : EIATTR_MIN_STACK_SIZE
	.align		4
.L_597:
        /*0e04*/ 	.byte	0x04, 0x12
        /*0e06*/ 	.short	(.L_599 - .L_598)
	.align		4
.L_598:
        /*0e08*/ 	.word	index@(_ZN10layer_norm31ln_parallel_residual_bwd_kernelINS_13Kernel_traitsIf13__nv_bfloat16fS2_fjLj3072ELj1ELj1ELj4ELj16ENS_18Kernel_traits_baseILj3072EfS2_fS2_fjLj128EEEEELb1ELb1ELb1EEEvNS_9BwdParamsE)
        /*0e0c*/ 	.word	0x00000000


	//----- nvinfo : EIATTR_MIN_STACK_SIZE
	.align		4
.L_599:
        /*0e10*/ 	.byte	0x04, 0x12
        /*0e12*/ 	.short	(.L_601 - .L_600)
	.align		4
.L_600:
        /*0e14*/ 	.word	index@(_ZN10layer_norm31ln_parallel_residual_bwd_kernelINS_13Kernel_traitsIf6__halfS2_S2_fjLj3072ELj1ELj1ELj4ELj16ENS_18Kernel_traits_baseILj3072EfS2_S2_S2_fjLj128EEEEELb0ELb0ELb0EEEvNS_9BwdParamsE)
        /*0e18*/ 	.word	0x00000000


	//----- nvinfo : EIATTR_MIN_STACK_SIZE
	.align		4
.L_601:
        /*0e1c*/ 	.byte	0x04, 0x12
        /*0e1e*/ 	.short	(.L_603 - .L_602)
	.align		4
.L_602:
        /*0e20*/ 	.word	index@(_ZN10layer_norm31ln_parallel_residual_bwd_kernelINS_13Kernel_traitsIf6__halfS2_S2_fjLj3072ELj1ELj1ELj4ELj16ENS_18Kernel_traits_baseILj3072EfS2_S2_S2_fjLj128EEEEELb0ELb0ELb1EEEvNS_9BwdParamsE)
        /*0e24*/ 	.word	0x00000000


	//----- nvinfo : EIATTR_MIN_STACK_SIZE
	.align		4
.L_603:
        /*0e28*/ 	.byte	0x04, 0x12
        /*0e2a*/ 	.short	(.L_605 - .L_604)
	.align		4
.L_604:
        /*0e2c*/ 	.word	index@(_ZN10layer_norm31ln_parallel_residual_bwd_kernelINS_13Kernel_traitsIf6__halfS2_S2_fjLj3072ELj1ELj1ELj4ELj16ENS_18Kernel_traits_baseILj3072EfS2_S2_S2_fjLj128EEEEELb0ELb1ELb0EEEvNS_9BwdParamsE)
        /*0e30*/ 	.word	0x00000000


	//----- nvinfo : EIATTR_MIN_STACK_SIZE
	.align		4
.L_605:
        /*0e34*/ 	.byte	0x04, 0x12
        /*0e36*/ 	.short	(.L_607 - .L_606)
	.align		4
.L_606:
        /*0e38*/ 	.word	index@(_ZN10layer_norm31ln_parallel_residual_bwd_kernelINS_13Kernel_traitsIf6__halfS2_S2_fjLj3072ELj1ELj1ELj4ELj16ENS_18Kernel_traits_baseILj3072EfS2_S2_S2_fjLj128EEEEELb0ELb1ELb1EEEvNS_9BwdParamsE)
        /*0e3c*/ 	.word	0x00000000


	//----- nvinfo : EIATTR_MIN_STACK_SIZE
	.align		4
.L_607:
        /*0e40*/ 	.byte	0x04, 0x12
        /*0e42*/ 	.short	(.L_609 - .L_608)
	.align		4
.L_608:
        /*0e44*/ 	.word	index@(_ZN10layer_norm31ln_parallel_residual_bwd_kernelINS_13Kernel_traitsIf6__halfS2_S2_fjLj3072ELj1ELj1ELj4ELj16ENS_18Kernel_traits_baseILj3072EfS2_S2_S2_fjLj128EEEEELb1ELb0ELb0EEEvNS_9BwdParamsE)
        /*0e48*/ 	.word	0x00000000


	//----- nvinfo : EIATTR_MIN_STACK_SIZE
	.align		4
.L_609:
        /*0e4c*/ 	.byte	0x04, 0x12
        /*0e4e*/ 	.short	(.L_611 - .L_610)
	.align		4
.L_610:
        /*0e50*/ 	.word	index@(_ZN10layer_norm31ln_parallel_residual_bwd_kernelINS_13Kernel_traitsIf6__halfS2_S2_fjLj3072ELj1ELj1ELj4ELj16ENS_18Kernel_traits_baseILj3072EfS2_S2_S2_fjLj128EEEEELb1ELb0ELb1EEEvNS_9BwdParamsE)
        /*0e54*/ 	.word	0x00000000


	//----- nvinfo : EIATTR_MIN_STACK_SIZE
	.align		4
.L_611:
        /*0e58*/ 	.byte	0x04, 0x12
        /*0e5a*/ 	.short	(.L_613 - .L_612)
	.align		4
.L_612:
        /*0e5c*/ 	.word	index@(_ZN10layer_norm22ln_bwd_finalize_kernelINS_22Kernel_traits_finalizeILj3072Ef6__halfS2_S2_fjLb0ELj1024ELj4ENS_18Kernel_traits_baseILj3072EfS2_S2_S2_fjLj1024EEEEELb0ELb0EEEvNS_9BwdParamsE)
        /*0e60*/ 	.word	0x00000000


	//----- nvinfo : EIATTR_MIN_STACK_SIZE
	.align		4
.L_613:
        /*0e64*/ 	.byte	0x04, 0x12
        /*0e66*/ 	.short	(.L_615 - .L_614)
	.align		4
.L_614:
        /*0e68*/ 	.word	index@(_ZN10layer_norm40ln_parallel_residual_bwd_finalize_kernelINS_22Kernel_traits_finalizeILj3072Ef6__halfS2_S2_fjLb0ELj1024ELj4ENS_18Kernel_traits_baseILj3072EfS2_S2_S2_fjLj1024EEEEELb0EEEvNS_9BwdParamsE)
        /*0e6c*/ 	.word	0x00000000


	//----- nvinfo : EIATTR_MIN_STACK_SIZE
	.align		4
.L_615:
        /*0e70*/ 	.byte	0x04, 0x12
        /*0e72*/ 	.short	(.L_617 - .L_616)
	.align		4
.L_616:
        /*0e74*/ 	.word	index@(_ZN10layer_norm31ln_parallel_residual_bwd_kernelINS_13Kernel_traitsIf6__halfS2_S2_fjLj3072ELj1ELj1ELj4ELj16ENS_18Kernel_traits_baseILj3072EfS2_S2_S2_fjLj128EEEEELb1ELb1ELb0EEEvNS_9BwdParamsE)
        /*0e78*/ 	.word	0x00000000


	//----- nvinfo : EIATTR_MIN_STACK_SIZE
	.align		4
.L_617:
        /*0e7c*/ 	.byte	0x04, 0x12
        /*0e7e*/ 	.short	(.L_619 - .L_618)
	.align		4
.L_618:
        /*0e80*/ 	.word	index@(_ZN10layer_norm22ln_bwd_finalize_kernelINS_22Kernel_traits_finalizeILj3072Ef6__halfS2_S2_fjLb0ELj1024ELj4ENS_18Kernel_traits_baseILj3072EfS2_S2_S2_fjLj1024EEEEELb0ELb1EEEvNS_9BwdParamsE)
        /*0e84*/ 	.word	0x00000000


	//----- nvinfo : EIATTR_MIN_STACK_SIZE
	.align		4
.L_619:
        /*0e88*/ 	.byte	0x04, 0x12
        /*0e8a*/ 	.short	(.L_621 - .L_620)
	.align		4
.L_620:
        /*0e8c*/ 	.word	index@(_ZN10layer_norm40ln_parallel_residual_bwd_finalize_kernelINS_22Kernel_traits_finalizeILj3072Ef6__halfS2_S2_fjLb0ELj1024ELj4ENS_18Kernel_traits_baseILj3072EfS2_S2_S2_fjLj1024EEEEELb1EEEvNS_9BwdParamsE)
        /*0e90*/ 	.word	0x00000000


	//----- nvinfo : EIATTR_MIN_STACK_SIZE
	.align		4
.L_621:
        /*0e94*/ 	.byte	0x04, 0x12
        /*0e96*/ 	.short	(.L_623 - .L_622)
	.align		4
.L_622:
        /*0e98*/ 	.word	index@(_ZN10layer_norm31ln_parallel_residual_bwd_kernelINS_13Kernel_traitsIf6__halfS2_S2_fjLj3072ELj1ELj1ELj4ELj16ENS_18Kernel_traits_baseILj3072EfS2_S2_S2_fjLj128EEEEELb1ELb1ELb1EEEvNS_9BwdParamsE)
        /*0e9c*/ 	.word	0x00000000


	//----- nvinfo : EIATTR_MIN_STACK_SIZE
	.align		4
.L_623:
        /*0ea0*/ 	.byte	0x04, 0x12
        /*0ea2*/ 	.short	(.L_625 - .L_624)
	.align		4
.L_624:
        /*0ea4*/ 	.word	index@(_ZN10layer_norm31ln_parallel_residual_bwd_kernelINS_13Kernel_traitsI6__halfS2_fS2_fjLj3072ELj1ELj1ELj4ELj16ENS_18Kernel_traits_baseILj3072ES2_S2_fS2_fjLj128EEEEELb0ELb0ELb0EEEvNS_9BwdParamsE)
        /*0ea8*/ 	.word	0x00000000


	//----- nvinfo : EIATTR_MIN_STACK_SIZE
	.align		4
.L_625:
        /*0eac*/ 	.byte	0x04, 0x12
        /*0eae*/ 	.short	(.L_627 - .L_626)
	.align		4
.L_626:
        /*0eb0*/ 	.word	index@(_ZN10layer_norm31ln_parallel_residual_bwd_kernelINS_13Kernel_traitsI6__halfS2_fS2_fjLj3072ELj1ELj1ELj4ELj16ENS_18Kernel_traits_baseILj3072ES2_S2_fS2_fjLj128EEEEELb0ELb0ELb1EEEvNS_9BwdParamsE)
        /*0eb4*/ 	.word	0x00000000


	//----- nvinfo : EIATTR_MIN_STACK_SIZE
	.align		4
.L_627:
        /*0eb8*/ 	.byte	0x04, 0x12
        /*0eba*/ 	.short	(.L_629 - .L_628)
	.align		4
.L_628:
        /*0ebc*/ 	.word	index@(_ZN10layer_norm31ln_parallel_residual_bwd_kernelINS_13Kernel_traitsI6__halfS2_fS2_fjLj3072ELj1ELj1ELj4ELj16ENS_18Kernel_traits_baseILj3072ES2_S2_fS2_fjLj128EEEEELb0ELb1ELb0EEEvNS_9BwdParamsE)
        /*0ec0*/ 	.word	0x00000000


	//----- nvinfo : EIATTR_MIN_STACK_SIZE
	.align		4
.L_629:
        /*0ec4*/ 	.byte	0x04, 0x12
        /*0ec6*/ 	.short	(.L_631 - .L_630)
	.align		4
.L_630:
        /*0ec8*/ 	.word	index@(_ZN10layer_norm31ln_parallel_residual_bwd_kernelINS_13Kernel_traitsI6__halfS2_fS2_fjLj3072ELj1ELj1ELj4ELj16ENS_18Kernel_traits_baseILj3072ES2_S2_fS2_fjLj128EEEEELb0ELb1ELb1EEEvNS_9BwdParamsE)
        /*0ecc*/ 	.word	0x00000000


	//----- nvinfo : EIATTR_MIN_STACK_SIZE
	.align		4
.L_631:
        /*0ed0*/ 	.byte	0x04, 0x12
        /*0ed2*/ 	.short	(.L_633 - .L_632)
	.align		4
.L_632:
        /*0ed4*/ 	.word	index@(_ZN10layer_norm31ln_parallel_residual_bwd_kernelINS_13Kernel_traitsI6__halfS2_fS2_fjLj3072ELj1ELj1ELj4ELj16ENS_18Kernel_traits_baseILj3072ES2_S2_fS2_fjLj128EEEEELb1ELb0ELb0EEEvNS_9BwdParamsE)
        /*0ed8*/ 	.word	0x00000028


	//----- nvinfo : EIATTR_MIN_STACK_SIZE
	.align		4
.L_633:
        /*0edc*/ 	.byte	0x04, 0x12
        /*0ede*/ 	.short	(.L_635 - .L_634)
	.align		4
.L_634:
        /*0ee0*/ 	.word	index@(_ZN10layer_norm31ln_parallel_residual_bwd_kernelINS_13Kernel_traitsI6__halfS2_fS2_fjLj3072ELj1ELj1ELj4ELj16ENS_18Kernel_traits_baseILj3072ES2_S2_fS2_fjLj128EEEEELb1ELb0ELb1EEEvNS_9BwdParamsE)
        /*0ee4*/ 	.word	0x00000030


	//----- nvinfo : EIATTR_MIN_STACK_SIZE
	.align		4
.L_635:
        /*0ee8*/ 	.byte	0x04, 0x12
        /*0eea*/ 	.short	(.L_637 - .L_636)
	.align		4
.L_636:
        /*0eec*/ 	.word	index@(_ZN10layer_norm22ln_bwd_finalize_kernelINS_22Kernel_traits_finalizeILj3072E6__halfS2_fS2_fjLb0ELj1024ELj4ENS_18Kernel_traits_baseILj3072ES2_S2_fS2_fjLj1024EEEEELb0ELb0EEEvNS_9BwdParamsE)
        /*0ef0*/ 	.word	0x00000000


	//----- nvinfo : EIATTR_MIN_STACK_SIZE
	.align		4
.L_637:
        /*0ef4*/ 	.byte	0x04, 0x12
        /*0ef6*/ 	.short	(.L_639 - .L_638)
	.align		4
.L_638:
        /*0ef8*/ 	.word	index@(_ZN10layer_norm40ln_parallel_residual_bwd_finalize_kernelINS_22Kernel_traits_finalizeILj3072E6__halfS2_fS2_fjLb0ELj1024ELj4ENS_18Kernel_traits_baseILj3072ES2_S2_fS2_fjLj1024EEEEELb0EEEvNS_9BwdParamsE)
        /*0efc*/ 	.word	0x00000000


	//----- nvinfo : EIATTR_MIN_STACK_SIZE
	.align		4
.L_639:
        /*0f00*/ 	.byte	0x04, 0x12
        /*0f02*/ 	.short	(.L_641 - .L_640)
	.align		4
.L_640:
        /*0f04*/ 	.word	index@(_ZN10layer_norm31ln_parallel_residual_bwd_kernelINS_13Kernel_traitsI6__halfS2_fS2_fjLj3072ELj1ELj1ELj4ELj16ENS_18Kernel_traits_baseILj3072ES2_S2_fS2_fjLj128EEEEELb1ELb1ELb0EEEvNS_9BwdParamsE)
        /*0f08*/ 	.word	0x00000000


	//----- nvinfo : EIATTR_MIN_STACK_SIZE
	.align		4
.L_641:
        /*0f0c*/ 	.byte	0x04, 0x12
        /*0f0e*/ 	.short	(.L_643 - .L_642)
	.align		4
.L_642:
        /*0f10*/ 	.word	index@(_ZN10layer_norm22ln_bwd_finalize_kernelINS_22Kernel_traits_finalizeILj3072E6__halfS2_fS2_fjLb0ELj1024ELj4ENS_18Kernel_traits_baseILj3072ES2_S2_fS2_fjLj1024EEEEELb0ELb1EEEvNS_9BwdParamsE)
        /*0f14*/ 	.word	0x00000000


	//----- nvinfo : EIATTR_MIN_STACK_SIZE
	.align		4
.L_643:
        /*0f18*/ 	.byte	0x04, 0x12
        /*0f1a*/ 	.short	(.L_645 - .L_644)
	.align		4
.L_644:
        /*0f1c*/ 	.word	index@(_ZN10layer_norm40ln_parallel_residual_bwd_finalize_kernelINS_22Kernel_traits_finalizeILj3072E6__halfS2_fS2_fjLb0ELj1024ELj4ENS_18Kernel_traits_baseILj3072ES2_S2_fS2_fjLj1024EEEEELb1EEEvNS_9BwdParamsE)
        /*0f20*/ 	.word	0x00000000


	//----- nvinfo : EIATTR_MIN_STACK_SIZE
	.align		4
.L_645:
        /*0f24*/ 	.byte	0x04, 0x12
        /*0f26*/ 	.short	(.L_647 - .L_646)
	.align		4
.L_646:
        /*0f28*/ 	.word	index@(_ZN10layer_norm31ln_parallel_residual_bwd_kernelINS_13Kernel_traitsI6__halfS2_fS2_fjLj3072ELj1ELj1ELj4ELj16ENS_18Kernel_traits_baseILj3072ES2_S2_fS2_fjLj128EEEEELb1ELb1ELb1EEEvNS_9BwdParamsE)
        /*0f2c*/ 	.word	0x00000000


	//----- nvinfo : EIATTR_MIN_STACK_SIZE
	.align		4
.L_647:
        /*0f30*/ 	.byte	0x04, 0x12
        /*0f32*/ 	.short	(.L_649 - .L_648)
	.align		4
.L_648:
        /*0f34*/ 	.word	index@(_ZN10layer_norm31ln_parallel_residual_bwd_kernelINS_13Kernel_traitsIf6__halffS2_fjLj3072ELj1ELj1ELj4ELj16ENS_18Kernel_traits_baseILj3072EfS2_fS2_fjLj128EEEEELb0ELb0ELb0EEEvNS_9BwdParamsE)
        /*0f38*/ 	.word	0x00000000


	//----- nvinfo : EIATTR_MIN_STACK_SIZE
	.align		4
.L_649:
        /*0f3c*/ 	.byte	0x04, 0x12
        /*0f3e*/ 	.short	(.L_651 - .L_650)
	.align		4
.L_650:
        /*0f40*/ 	.word	index@(_ZN10layer_norm31ln_parallel_residual_bwd_kernelINS_13Kernel_traitsIf6__halffS2_fjLj3072ELj1ELj1ELj4ELj16ENS_18Kernel_traits_baseILj3072EfS2_fS2_fjLj128EEEEELb0ELb0ELb1EEEvNS_9BwdParamsE)
        /*0f44*/ 	.word	0x00000000


	//----- nvinfo : EIATTR_MIN_STACK_SIZE
	.align		4
.L_651:
        /*0f48*/ 	.byte	0x04, 0x12
        /*0f4a*/ 	.short	(.L_653 - .L_652)
	.align		4
.L_652:
        /*0f4c*/ 	.word	index@(_ZN10layer_norm31ln_parallel_residual_bwd_kernelINS_13Kernel_traitsIf6__halffS2_fjLj3072ELj1ELj1ELj4ELj16ENS_18Kernel_traits_baseILj3072EfS2_fS2_fjLj128EEEEELb0ELb1ELb0EEEvNS_9BwdParamsE)
        /*0f50*/ 	.word	0x00000000


	//----- nvinfo : EIATTR_MIN_STACK_SIZE
	.align		4
.L_653:
        /*0f54*/ 	.byte	0x04, 0x12
        /*0f56*/ 	.short	(.L_655 - .L_654)
	.align		4
.L_654:
        /*0f58*/ 	.word	index@(_ZN10layer_norm31ln_parallel_residual_bwd_kernelINS_13Kernel_traitsIf6__halffS2_fjLj3072ELj1ELj1ELj4ELj16ENS_18Kernel_traits_baseILj3072EfS2_fS2_fjLj128EEEEELb0ELb1ELb1EEEvNS_9BwdParamsE)
        /*0f5c*/ 	.word	0x00000000


	//----- nvinfo : EIATTR_MIN_STACK_SIZE
	.align		4
.L_655:
        /*0f60*/ 	.byte	0x04, 0x12
        /*0f62*/ 	.short	(.L_657 - .L_656)
	.align		4
.L_656:
        /*0f64*/ 	.word	index@(_ZN10layer_norm31ln_parallel_residual_bwd_kernelINS_13Kernel_traitsIf6__halffS2_fjLj3072ELj1ELj1ELj4ELj16ENS_18Kernel_traits_baseILj3072EfS2_fS2_fjLj128EEEEELb1ELb0ELb0EEEvNS_9BwdParamsE)
        /*0f68*/ 	.word	0x00000038


	//----- nvinfo : EIATTR_MIN_STACK_SIZE
	.align		4
.L_657:
        /*0f6c*/ 	.byte	0x04, 0x12
        /*0f6e*/ 	.short	(.L_659 - .L_658)
	.align		4
.L_658:
        /*0f70*/ 	.word	index@(_ZN10layer_norm31ln_parallel_residual_bwd_kernelINS_13Kernel_traitsIf6__halffS2_fjLj3072ELj1ELj1ELj4ELj16ENS_18Kernel_traits_baseILj3072EfS2_fS2_fjLj128EEEEELb1ELb0ELb1EEEvNS_9BwdParamsE)
        /*0f74*/ 	.word	0x00000030


	//----- nvinfo : EIATTR_MIN_STACK_SIZE
	.align		4
.L_659:
        /*0f78*/ 	.byte	0x04, 0x12
        /*0f7a*/ 	.short	(.L_661 - .L_660)
	.align		4
.L_660:
        /*0f7c*/ 	.word	index@(_ZN10layer_norm22ln_bwd_finalize_kernelINS_22Kernel_traits_finalizeILj3072Ef6__halffS2_fjLb0ELj1024ELj4ENS_18Kernel_traits_baseILj3072EfS2_fS2_fjLj1024EEEEELb0ELb0EEEvNS_9BwdParamsE)
        /*0f80*/ 	.word	0x00000000


	//----- nvinfo : EIATTR_MIN_STACK_SIZE
	.align		4
.L_661:
        /*0f84*/ 	.byte	0x04, 0x12
        /*0f86*/ 	.short	(.L_663 - .L_662)
	.align		4
.L_662:
        /*0f88*/ 	.word	index@(_ZN10layer_norm40ln_parallel_residual_bwd_finalize_kernelINS_22Kernel_traits_finalizeILj3072Ef6__halffS2_fjLb0ELj1024ELj4ENS_18Kernel_traits_baseILj3072EfS2_fS2_fjLj1024EEEEELb0EEEvNS_9BwdParamsE)
        /*0f8c*/ 	.word	0x00000000


	//----- nvinfo : EIATTR_MIN_STACK_SIZE
	.align		4
.L_663:
        /*0f90*/ 	.byte	0x04, 0x12
        /*0f92*/ 	.short	(.L_665 - .L_664)
	.align		4
.L_664:
        /*0f94*/ 	.word	index@(_ZN10layer_norm31ln_parallel_residual_bwd_kernelINS_13Kernel_traitsIf6__halffS2_fjLj3072ELj1ELj1ELj4ELj16ENS_18Kernel_traits_baseILj3072EfS2_fS2_fjLj128EEEEELb1ELb1ELb0EEEvNS_9BwdParamsE)
        /*0f98*/ 	.word	0x00000000


	//----- nvinfo : EIATTR_MIN_STACK_SIZE
	.align		4
.L_665:
        /*0f9c*/ 	.byte	0x04, 0x12
        /*0f9e*/ 	.short	(.L_667 - .L_666)
	.align		4
.L_666:
        /*0fa0*/ 	.word	index@(_ZN10layer_norm22ln_bwd_finalize_kernelINS_22Kernel_traits_finalizeILj3072Ef6__halffS2_fjLb0ELj1024ELj4ENS_18Kernel_traits_baseILj3072EfS2_fS2_fjLj1024EEEEELb0ELb1EEEvNS_9BwdParamsE)
        /*0fa4*/ 	.word	0x00000000


	//----- nvinfo : EIATTR_MIN_STACK_SIZE
	.align		4
.L_667:
        /*0fa8*/ 	.byte	0x04, 0x12
        /*0faa*/ 	.short	(.L_669 - .L_668)
	.align		4
.L_668:
        /*0fac*/ 	.word	index@(_ZN10layer_norm40ln_parallel_residual_bwd_finalize_kernelINS_22Kernel_traits_finalizeILj3072Ef6__halffS2_fjLb0ELj1024ELj4ENS_18Kernel_traits_baseILj3072EfS2_fS2_fjLj1024EEEEELb1EEEvNS_9BwdParamsE)
        /*0fb0*/ 	.word	0x00000000


	//----- nvinfo : EIATTR_MIN_STACK_SIZE
	.align		4
.L_669:
        /*0fb4*/ 	.byte	0x04, 0x12
        /*0fb6*/ 	.short	(.L_671 - .L_670)
	.align		4
.L_670:
        /*0fb8*/ 	.word	index@(_ZN10layer_norm31ln_parallel_residual_bwd_kernelINS_13Kernel_traitsIf6__halffS2_fjLj3072ELj1ELj1ELj4ELj16ENS_18Kernel_traits_baseILj3072EfS2_fS2_fjLj128EEEEELb1ELb1ELb1EEEvNS_9BwdParamsE)
        /*0fbc*/ 	.word	0x00000000


	//----- nvinfo : EIATTR_MIN_STACK_SIZE
	.align		4
.L_671:
        /*0fc0*/ 	.byte	0x04, 0x12
        /*0fc2*/ 	.short	(.L_673 - .L_672)
	.align		4
.L_672:
        /*0fc4*/ 	.word	index@(_ZN10layer_norm31ln_parallel_residual_bwd_kernelINS_13Kernel_traitsI6__halfffffjLj3072ELj1ELj1ELj4ELj16ENS_18Kernel_traits_baseILj3072ES2_ffffjLj128EEEEELb0ELb0ELb0EEEvNS_9BwdParamsE)
        /*0fc8*/ 	.word	0x00000000


	//----- nvinfo : EIATTR_MIN_STACK_SIZE
	.align		4
.L_673:
        /*0fcc*/ 	.byte	0x04, 0x12
        /*0fce*/ 	.short	(.L_675 - .L_674)
	.align		4
.L_674:
        /*0fd0*/ 	.word	index@(_ZN10layer_norm31ln_parallel_residual_bwd_kernelINS_13Kernel_traitsI6__halfffffjLj3072ELj1ELj1ELj4ELj16ENS_18Kernel_traits_baseILj3072ES2_ffffjLj128EEEEELb0ELb0ELb1EEEvNS_9BwdParamsE)
        /*0fd4*/ 	.word	0x00000008


	//----- nvinfo : EIATTR_MIN_STACK_SIZE
	.align		4
.L_675:
        /*0fd8*/ 	.byte	0x04, 0x12
        /*0fda*/ 	.short	(.L_677 - .L_676)
	.align		4
.L_676:
        /*0fdc*/ 	.word	index@(_ZN10layer_norm31ln_parallel_residual_bwd_kernelINS_13Kernel_traitsI6__halfffffjLj3072ELj1ELj1ELj4ELj16ENS_18Kernel_traits_baseILj3072ES2_ffffjLj128EEEEELb0ELb1ELb0EEEvNS_9BwdParamsE)
        /*0fe0*/ 	.word	0x00000000


	//----- nvinfo : EIATTR_MIN_STACK_SIZE
	.align		4
.L_677:
        /*0fe4*/ 	.byte	0x04, 0x12
        /*0fe6*/ 	.short	(.L_679 - .L_678)
	.align		4
.L_678:
        /*0fe8*/ 	.word	index@(_ZN10layer_norm31ln_parallel_residual_bwd_kernelINS_13Kernel_traitsI6__halfffffjLj3072ELj1ELj1ELj4ELj16ENS_18Kernel_traits_baseILj3072ES2_ffffjLj128EEEEELb0ELb1ELb1EEEvNS_9BwdParamsE)
        /*0fec*/ 	.word	0x00000000


	//----- nvinfo : EIATTR_MIN_STACK_SIZE
	.align		4
.L_679:
        /*0ff0*/ 	.byte	0x04, 0x12
        /*0ff2*/ 	.short	(.L_681 - .L_680)
	.align		4
.L_680:
        /*0ff4*/ 	.word	index@(_ZN10layer_norm31ln_parallel_residual_bwd_kernelINS_13Kernel_traitsI6__halfffffjLj3072ELj1ELj1ELj4ELj16ENS_18Kernel_traits_baseILj3072ES2_ffffjLj128EEEEELb1ELb0ELb0EEEvNS_9BwdParamsE)
        /*0ff8*/ 	.word	0x00000018


	//----- nvinfo : EIATTR_MIN_STACK_SIZE
	.align		4
.L_681:
        /*0ffc*/ 	.byte	0x04, 0x12
        /*0ffe*/ 	.short	(.L_683 - .L_682)
	.align		4
.L_682:
        /*1000*/ 	.word	index@(_ZN10layer_norm31ln_parallel_residual_bwd_kernelINS_13Kernel_traitsI6__halfffffjLj3072ELj1ELj1ELj4ELj16ENS_18Kernel_traits_baseILj3072ES2_ffffjLj128EEEEELb1ELb0ELb1EEEvNS_9BwdParamsE)
        /*1004*/ 	.word	0x00000070


	//----- nvinfo : EIATTR_MIN_STACK_SIZE
	.align		4
.L_683:
        /*1008*/ 	.byte	0x04, 0x12
        /*100a*/ 	.short	(.L_685 - .L_684)
	.align		4
.L_684:
        /*100c*/ 	.word	index@(_ZN10layer_norm22ln_bwd_finalize_kernelINS_22Kernel_traits_finalizeILj3072E6__halfffffjLb0ELj1024ELj4ENS_18Kernel_traits_baseILj3072ES2_ffffjLj1024EEEEELb0ELb0EEEvNS_9BwdParamsE)
        /*1010*/ 	.word	0x00000000


	//----- nvinfo : EIATTR_MIN_STACK_SIZE
	.align		4
.L_685:
        /*1014*/ 	.byte	0x04, 0x12
        /*1016*/ 	.short	(.L_687 - .L_686)
	.align		4
.L_686:
        /*1018*/ 	.word	index@(_ZN10layer_norm40ln_parallel_residual_bwd_finalize_kernelINS_22Kernel_traits_finalizeILj3072E6__halfffffjLb0ELj1024ELj4ENS_18Kernel_traits_baseILj3072ES2_ffffjLj1024EEEEELb0EEEvNS_9BwdParamsE)
        /*101c*/ 	.word	0x00000000


	//----- nvinfo : EIATTR_MIN_STACK_SIZE
	.align		4
.L_687:
        /*1020*/ 	.byte	0x04, 0x12
        /*1022*/ 	.short	(.L_689 - .L_688)
	.align		4
.L_688:
        /*1024*/ 	.word	index@(_ZN10layer_norm31ln_parallel_residual_bwd_kernelINS_13Kernel_traitsI6__halfffffjLj3072ELj1ELj1ELj4ELj16ENS_18Kernel_traits_baseILj3072ES2_ffffjLj128EEEEELb1ELb1ELb0EEEvNS_9BwdParamsE)
        /*1028*/ 	.word	0x00000000


	//----- nvinfo : EIATTR_MIN_STACK_SIZE
	.align		4
.L_689:
        /*102c*/ 	.byte	0x04, 0x12
        /*102e*/ 	.short	(.L_691 - .L_690)
	.align		4
.L_690:
        /*1030*/ 	.word	index@(_ZN10layer_norm22ln_bwd_finalize_kernelINS_22Kernel_traits_finalizeILj3072E6__halfffffjLb0ELj1024ELj4ENS_18Kernel_traits_baseILj3072ES2_ffffjLj1024EEEEELb0ELb1EEEvNS_9BwdParamsE)
        /*1034*/ 	.word	0x00000000


	//----- nvinfo : EIATTR_MIN_STACK_SIZE
	.align		4
.L_691:
        /*1038*/ 	.byte	0x04, 0x12
        /*103a*/ 	.short	(.L_693 - .L_692)
	.align		4
.L_692:
        /*103c*/ 	.word	index@(_ZN10layer_norm40ln_parallel_residual_bwd_finalize_kernelINS_22Kernel_traits_finalizeILj3072E6__halfffffjLb0ELj1024ELj4ENS_18Kernel_traits_baseILj3072ES2_ffffjLj1024EEEEELb1EEEvNS_9BwdParamsE)
        /*1040*/ 	.word	0x00000000


	//----- nvinfo : EIATTR_MIN_STACK_SIZE
	.align		4
.L_693:
        /*1044*/ 	.byte	0x04, 0x12
        /*1046*/ 	.short	(.L_695 - .L_694)
	.align		4
.L_694:
        /*1048*/ 	.word	index@(_ZN10layer_norm31ln_parallel_residual_bwd_kernelINS_13Kernel_traitsI6__halfffffjLj3072ELj1ELj1ELj4ELj16ENS_18Kernel_traits_baseILj3072ES2_ffffjLj128EEEEELb1ELb1ELb1EEEvNS_9BwdParamsE)
        /*104c*/ 	.word	0x00000000


	//----- nvinfo : EIATTR_MIN_STACK_SIZE
	.align		4
.L_695:
        /*1050*/ 	.byte	0x04, 0x12
        /*1052*/ 	.short	(.L_697 - .L_696)
	.align		4
.L_696:
        /*1054*/ 	.word	index@(_ZN10layer_norm31ln_parallel_residual_bwd_kernelINS_13Kernel_traitsIfffffjLj3072ELj1ELj1ELj4ELj16ENS_18Kernel_traits_baseILj3072EfffffjLj128EEEEELb0ELb0ELb0EEEvNS_9BwdParamsE)
        /*1058*/ 	.word	0x00000000


	//----- nvinfo : EIATTR_MIN_STACK_SIZE
	.align		4
.L_697:
        /*105c*/ 	.byte	0x04, 0x12
        /*105e*/ 	.short	(.L_699 - .L_698)
	.align		4
.L_698:
        /*1060*/ 	.word	index@(_ZN10layer_norm31ln_parallel_residual_bwd_kernelINS_13Kernel_traitsIfffffjLj3072ELj1ELj1ELj4ELj16ENS_18Kernel_traits_baseILj3072EfffffjLj128EEEEELb0ELb0ELb1EEEvNS_9BwdParamsE)
        /*1064*/ 	.word	0x00000000


	//----- nvinfo : EIATTR_MIN_STACK_SIZE
	.align		4
.L_699:
        /*1068*/ 	.byte	0x04, 0x12
        /*106a*/ 	.short	(.L_701 - .L_700)
	.align		4
.L_700:
        /*106c*/ 	.word	index@(_ZN10layer_norm31ln_parallel_residual_bwd_kernelINS_13Kernel_traitsIfffffjLj3072ELj1ELj1ELj4ELj16ENS_18Kernel_traits_baseILj3072EfffffjLj128EEEEELb0ELb1ELb0EEEvNS_9BwdParamsE)
        /*1070*/ 	.word	0x00000000


	//----- nvinfo : EIATTR_MIN_STACK_SIZE
	.align		4
.L_701:
        /*1074*/ 	.byte	0x04, 0x12
        /*1076*/ 	.short	(.L_703 - .L_702)
	.align		4
.L_702:
        /*1078*/ 	.word	index@(_ZN10layer_norm31ln_parallel_residual_bwd_kernelINS_13Kernel_traitsIfffffjLj3072ELj1ELj1ELj4ELj16ENS_18Kernel_traits_baseILj3072EfffffjLj128EEEEELb0ELb1ELb1EEEvNS_9BwdParamsE)
        /*107c*/ 	.word	0x00000000


	//----- nvinfo : EIATTR_MIN_STACK_SIZE
	.align		4
.L_703:
        /*1080*/ 	.byte	0x04, 0x12
        /*1082*/ 	.short	(.L_705 - .L_704)
	.align		4
.L_704:
        /*1084*/ 	.word	index@(_ZN10layer_norm31ln_parallel_residual_bwd_kernelINS_13Kernel_traitsIfffffjLj3072ELj1ELj1ELj4ELj16ENS_18Kernel_traits_baseILj3072EfffffjLj128EEEEELb1ELb0ELb0EEEvNS_9BwdParamsE)
        /*1088*/ 	.word	0x00000010


	//----- nvinfo : EIATTR_MIN_STACK_SIZE
	.align		4
.L_705:
        /*108c*/ 	.byte	0x04, 0x12
        /*108e*/ 	.short	(.L_707 - .L_706)
	.align		4
.L_706:
        /*1090*/ 	.word	index@(_ZN10layer_norm31ln_parallel_residual_bwd_kernelINS_13Kernel_traitsIfffffjLj3072ELj1ELj1ELj4ELj16ENS_18Kernel_traits_baseILj3072EfffffjLj128EEEEELb1ELb0ELb1EEEvNS_9BwdParamsE)
        /*1094*/ 	.word	0x00000060


	//----- nvinfo : EIATTR_MIN_STACK_SIZE
	.align		4
.L_707:
        /*1098*/ 	.byte	0x04, 0x12
        /*109a*/ 	.short	(.L_709 - .L_708)
	.align		4
.L_708:
        /*109c*/ 	.word	index@(_ZN10layer_norm22ln_bwd_finalize_kernelINS_22Kernel_traits_finalizeILj3072EfffffjLb0ELj1024ELj4ENS_18Kernel_traits_baseILj3072EfffffjLj1024EEEEELb0ELb0EEEvNS_9BwdParamsE)
        /*10a0*/ 	.word	0x00000000


	//----- nvinfo : EIATTR_MIN_STACK_SIZE
	.align		4
.L_709:
        /*10a4*/ 	.byte	0x04, 0x12
        /*10a6*/ 	.short	(.L_711 - .L_710)
	.align		4
.L_710:
        /*10a8*/ 	.word	index@(_ZN10layer_norm40ln_parallel_residual_bwd_finalize_kernelINS_22Kernel_traits_finalizeILj3072EfffffjLb0ELj1024ELj4ENS_18Kernel_traits_baseILj3072EfffffjLj1024EEEEELb0EEEvNS_9BwdParamsE)
        /*10ac*/ 	.word	0x00000000


	//----- nvinfo : EIATTR_MIN_STACK_SIZE
	.align		4
.L_711:
        /*10b0*/ 	.byte	0x04, 0x12
        /*10b2*/ 	.short	(.L_713 - .L_712)
	.align		4
.L_712:
        /*10b4*/ 	.word	index@(_ZN10layer_norm31ln_parallel_residual_bwd_kernelINS_13Kernel_traitsIfffffjLj3072ELj1ELj1ELj4ELj16ENS_18Kernel_traits_baseILj3072EfffffjLj128EEEEELb1ELb1ELb0EEEvNS_9BwdParamsE)
        /*10b8*/ 	.word	0x00000000


	//----- nvinfo : EIATTR_MIN_STACK_SIZE
	.align		4
.L_713:
        /*10bc*/ 	.byte	0x04, 0x12
        /*10be*/ 	.short	(.L_715 - .L_714)
	.align		4
.L_714:
        /*10c0*/ 	.word	index@(_ZN10layer_norm22ln_bwd_finalize_kernelINS_22Kernel_traits_finalizeILj3072EfffffjLb0ELj1024ELj4ENS_18Kernel_traits_baseILj3072EfffffjLj1024EEEEELb0ELb1EEEvNS_9BwdParamsE)
        /*10c4*/ 	.word	0x00000000


	//----- nvinfo : EIATTR_MIN_STACK_SIZE
	.align		4
.L_715:
        /*10c8*/ 	.byte	0x04, 0x12
        /*10ca*/ 	.short	(.L_717 - .L_716)
	.align		4
.L_716:
        /*10cc*/ 	.word	index@(_ZN10layer_norm40ln_parallel_residual_bwd_finalize_kernelINS_22Kernel_traits_finalizeILj3072EfffffjLb0ELj1024ELj4ENS_18Kernel_traits_baseILj3072EfffffjLj1024EEEEELb1EEEvNS_9BwdParamsE)
        /*10d0*/ 	.word	0x00000000


	//----- nvinfo : EIATTR_MIN_STACK_SIZE
	.align		4
.L_717:
        /*10d4*/ 	.byte	0x04, 0x12
        /*10d6*/ 	.short	(.L_719 - .L_718)
	.align		4
.L_718:
        /*10d8*/ 	.word	index@(_ZN10layer_norm31ln_parallel_residual_bwd_kernelINS_13Kernel_traitsIfffffjLj3072ELj1ELj1ELj4ELj16ENS_18Kernel_traits_baseILj3072EfffffjLj128EEEEELb1ELb1ELb1EEEvNS_9BwdParamsE)
        /*10dc*/ 	.word	0x00000000
.L_719:


//--------------------- .nv.compat                --------------------------
	.section	.nv.compat,"",@"SHT_CUDA_COMPAT_INFO"
	.align	4
        /*0000*/ 	.byte	0x02, 0x09, 0x01, 0x00, 0x02, 0x02, 0x01, 0x00, 0x02, 0x05, 0x05, 0x00, 0x03, 0x07, 0x01, 0x01
        /*0010*/ 	.byte	0x02, 0x03, 0x00, 0x00, 0x02, 0x06, 0x01, 0x00, 0x04, 0x0b, 0x08, 0x00, 0x00, 0x00, 0x00, 0x00
        /*0020*/ 	.byte	0x00, 0x00, 0x00, 0x00


//--------------------- .nv.info._ZN10layer_norm31ln_parallel_residual_bwd_kernelINS_13Kernel_traitsI13__nv_bfloat16S2_S2_S2_fjLj3072ELj1ELj1ELj4ELj16ENS_18Kernel_traits_baseILj3072ES2_S2_S2_S2_fjLj128EEEEELb0ELb0ELb0EEEvNS_9BwdParamsE --------------------------
	.section	.nv.info._ZN10layer_norm31ln_parallel_residual_bwd_kernelINS_13Kernel_traitsI13__nv_bfloat16S2_S2_S2_fjLj3072ELj1ELj1ELj4ELj16ENS_18Kernel_traits_baseILj3072ES2_S2_S2_S2_fjLj128EEEEELb0ELb0ELb0EEEvNS_9BwdParamsE,"",@"SHT_CUDA_INFO"
	.sectionflags	@""
	.align	4


	//----- nvinfo : EIATTR_CUDA_API_VERSION
	.align		4
        /*0000*/ 	.byte	0x04, 0x37
        /*0002*/ 	.short	(.L_721 - .L_720)
.L_720:
        /*0004*/ 	.word	0x00000082


	//----- nvinfo : EIATTR_KPARAM_INFO
	.align		4
.L_721:
        /*0008*/ 	.byte	0x04, 0x17
        /*000a*/ 	.short	(.L_723 - .L_722)
.L_722:
        /*000c*/ 	.word	0x00000000
        /*0010*/ 	.short	0x0000
        /*0012*/ 	.short	0x0000
        /*0014*/ 	.byte	0x00, 0xf0, 0xa1, 0x04


	//----- nvinfo : EIATTR_SPARSE_MMA_MASK
	.align		4
.L_723:
        /*0018*/ 	.byte	0x03, 0x50
        /*001a*/ 	.short	0x0000


	//----- nvinfo : EIATTR_MAXREG_COUNT
	.align		4
        /*001c*/ 	.byte	0x03, 0x1b
        /*001e*/ 	.short	0x00ff


	//----- nvinfo : EIATTR_NUM_BARRIERS
	.align		4
        /*0020*/ 	.byte	0x02, 0x4c
        /*0022*/ 	.byte	0x01
	.zero		1


	//----- nvinfo : EIATTR_MERCURY_ISA_VERSION
	.align		4
        /*0024*/ 	.byte	0x03, 0x5f
        /*0026*/ 	.short	0x0101


	//----- nvinfo : EIATTR_COOP_GROUP_MASK_REGIDS
	.align		4
        /*0028*/ 	.byte	0x04, 0x29
        /*002a*/ 	.short	(.L_725 - .L_724)


	//   ....[0]....
.L_724:
        /*002c*/ 	.word	0xffffffff


	//   ....[1]....
        /*0030*/ 	.word	0xffffffff


	//   ....[2]....
        /*0034*/ 	.word	0xffffffff


	//   ....[3]....
        /*0038*/ 	.word	0xffffffff


	//   ....[4]....
        /*003c*/ 	.word	0xffffffff


	//   ....[5]....
        /*0040*/ 	.word	0xffffffff


	//   ....[6]....
        /*0044*/ 	.word	0xffffffff


	//   ....[7]....
        /*0048*/ 	.word	0xffffffff


	//   ....[8]....
        /*004c*/ 	.word	0xffffffff


	//   ....[9]....
        /*0050*/ 	.word	0xffffffff


	//   ....[10]....
        /*0054*/ 	.word	0x0500009e


	//   ....[11]....
        /*0058*/ 	.word	0x0500009e


	//   ....[12]....
        /*005c*/ 	.word	0x0500009e


	//   ....[13]....
        /*0060*/ 	.word	0x0500009e


	//   ....[14]....
        /*0064*/ 	.word	0x0500009e


	//   ....[15]....
        /*0068*/ 	.word	0x0500009e


	//   ....[16]....
        /*006c*/ 	.word	0x0500009e


	//   ....[17]....
        /*0070*/ 	.word	0x0500009e


	//   ....[18]....
        /*0074*/ 	.word	0x0500009e


	//   ....[19]....
        /*0078*/ 	.word	0x0500009e


	//----- nvinfo : EIATTR_COOP_GROUP_INSTR_OFFSETS
	.align		4
.L_725:
        /*007c*/ 	.byte	0x04, 0x28
        /*007e*/ 	.short	(.L_727 - .L_726)


	//   ....[0]....
.L_726:
        /*0080*/ 	.word	0x00002570


	//   ....[1]....
        /*0084*/ 	.word	0x00002580


	//   ....[2]....
        /*0088*/ 	.word	0x000025b0


	//   ....[3]....
        /*008c*/ 	.word	0x000025c0


	//   ....[4]....
        /*0090*/ 	.word	0x000025f0


	//   ....[5]....
        /*0094*/ 	.word	0x00002600


	//   ....[6]....
        /*0098*/ 	.word	0x00002630


	//   ....[7]....
        /*009c*/ 	.word	0x00002640


	//   ....[8]....
        /*00a0*/ 	.word	0x00002670


	//   ....[9]....
        /*00a4*/ 	.word	0x00002680


	//   ....[10]....
        /*00a8*/ 	.word	0x00003f70


	//   ....[11]....
        /*00ac*/ 	.word	0x00003fd0


	//   ....[12]....
        /*00b0*/ 	.word	0x00004030


	//   ....[13]....
        /*00b4*/ 	.word	0x00004090


	//   ....[14]....
        /*00b8*/ 	.word	0x00004100


	//   ....[15]....
        /*00bc*/ 	.word	0x00004160


	//   ....[16]....
        /*00c0*/ 	.word	0x000041d0


	//   ....[17]....
        /*00c4*/ 	.word	0x00004230


	//   ....[18]....
        /*00c8*/ 	.word	0x000042a0


	//   ....[19]....
        /*00cc*/ 	.word	0x00004300


	//----- nvinfo : EIATTR_EXIT_INSTR_OFFSETS
	.align		4
.L_727:
        /*00d0*/ 	.byte	0x04, 0x1c
        /*00d2*/ 	.short	(.L_729 - .L_728)


	//   ....[0]....
.L_728:
        /*00d4*/ 	.word	0x00003e10


	//   ....[1]....
        /*00d8*/ 	.word	0x00003f20


	//----- nvinfo : EIATTR_MAX_THREADS
	.align		4
.L_729:
        /*00dc*/ 	.byte	0x04, 0x05
        /*00de*/ 	.short	(.L_731 - .L_730)
.L_730:
        /*00e0*/ 	.word	0x00000080
        /*00e4*/ 	.word	0x00000001
        /*00e8*/ 	.word	0x00000001


	//----- nvinfo : EIATTR_CRS_STACK_SIZE
	.align		4
.L_731:
        /*00ec*/ 	.byte	0x04, 0x1e
        /*00ee*/ 	.short	(.L_733 - .L_732)
.L_732:
        /*00f0*/ 	.word	0x00000000


	//----- nvinfo : EIATTR_CBANK_PARAM_SIZE
	.align		4
.L_733:
        /*00f4*/ 	.byte	0x03, 0x19
        /*00f6*/ 	.short	0x0128


	//----- nvinfo : EIATTR_PARAM_CBANK
	.align		4
        /*00f8*/ 	.byte	0x04, 0x0a
        /*00fa*/ 	.short	(.L_735 - .L_734)
	.align		4
.L_734:
        /*00fc*/ 	.word	index@(.nv.constant0._ZN10layer_norm31ln_parallel_residual_bwd_kernelINS_13Kernel_traitsI13__nv_bfloat16S2_S2_S2_fjLj3072ELj1ELj1ELj4ELj16ENS_18Kernel_traits_baseILj3072ES2_S2_S2_S2_fjLj128EEEEELb0ELb0ELb0EEEvNS_9BwdParamsE)
        /*0100*/ 	.short	0x0210
        /*0102*/ 	.short	0x0128


	//----- nvinfo : EIATTR_SW_WAR
	.align		4
.L_735:
        /*0104*/ 	.byte	0x04, 0x36
        /*0106*/ 	.short	(.L_737 - .L_736)
.L_736:
        /*0108*/ 	.word	0x00000008
.L_737:


//--------------------- .nv.info._ZN10layer_norm31ln_parallel_residual_bwd_kernelINS_13Kernel_traitsI13__nv_bfloat16S2_S2_S2_fjLj3072ELj1ELj1ELj4ELj16ENS_18Kernel_traits_baseILj3072ES2_S2_S2_S2_fjLj128EEEEELb0ELb0ELb1EEEvNS_9BwdParamsE --------------------------
	.section	.nv.info._ZN10layer_norm31ln_parallel_residual_bwd_kernelINS_13Kernel_traitsI13__nv_bfloat16S2_S2_S2_fjLj3072ELj1ELj1ELj4ELj16ENS_18Kernel_traits_baseILj3072ES2_S2_S2_S2_fjLj128EEEEELb0ELb0ELb1EEEvNS_9BwdParamsE,"",@"SHT_CUDA_INFO"
	.sectionflags	@""
	.align	4


	//----- nvinfo : EIATTR_CUDA_API_VERSION
	.align		4
        /*0000*/ 	.byte	0x04, 0x37
        /*0002*/ 	.short	(.L_739 - .L_738)
.L_738:
        /*0004*/ 	.word	0x00000082


	//----- nvinfo : EIATTR_KPARAM_INFO
	.align		4
.L_739:
        /*0008*/ 	.byte	0x04, 0x17
        /*000a*/ 	.short	(.L_741 - .L_740)
.L_740:
        /*000c*/ 	.word	0x00000000
        /*0010*/ 	.short	0x0000
        /*0012*/ 	.short	0x0000
        /*0014*/ 	.byte	0x00, 0xf0, 0xa1, 0x04


	//----- nvinfo : EIATTR_SPARSE_MMA_MASK
	.align		4
.L_741:
        /*0018*/ 	.byte	0x03, 0x50
        /*001a*/ 	.short	0x0000


	//----- nvinfo : EIATTR_MAXREG_COUNT
	.align		4
        /*001c*/ 	.byte	0x03, 0x1b
        /*001e*/ 	.short	0x00ff


	//----- nvinfo : EIATTR_NUM_BARRIERS
	.align		4
        /*0020*/ 	.byte	0x02, 0x4c
        /*0022*/ 	.byte	0x01
	.zero		1


	//----- nvinfo : EIATTR_MERCURY_ISA_VERSION
	.align		4
        /*0024*/ 	.byte	0x03, 0x5f
        /*0026*/ 	.short	0x0101


	//----- nvinfo : EIATTR_COOP_GROUP_MASK_REGIDS
	.align		4
        /*0028*/ 	.byte	0x04, 0x29
        /*002a*/ 	.short	(.L_743 - .L_742)


	//   ....[0]....
.L_742:
        /*002c*/ 	.word	0xffffffff


	//   ....[1]....
        /*0030*/ 	.word	0xffffffff


	//   ....[2]....
        /*0034*/ 	.word	0xffffffff


	//   ....[3]....
        /*0038*/ 	.word	0xffffffff


	//   ....[4]....
        /*003c*/ 	.word	0xffffffff


	//   ....[5]....
        /*0040*/ 	.word	0xffffffff


	//   ....[6]....
        /*0044*/ 	.word	0xffffffff


	//   ....[7]....
        /*0048*/ 	.word	0xffffffff


	//   ....[8]....
        /*004c*/ 	.word	0xffffffff


	//   ....[9]....
        /*0050*/ 	.word	0xffffffff


	//   ....[10]....
        /*0054*/ 	.word	0x050000e3


	//   ....[11]....
        /*0058*/ 	.word	0x050000e3


	//   ....[12]....
        /*005c*/ 	.word	0x050000e3


	//   ....[13]....
        /*0060*/ 	.word	0x050000e3


	//   ....[14]....
        /*0064*/ 	.word	0x050000e3


	//   ....[15]....
        /*0068*/ 	.word	0x050000e3


	//   ....[16]....
        /*006c*/ 	.word	0x050000e3


	//   ....[17]....
        /*0070*/ 	.word	0x050000e3


	//   ....[18]....
        /*0074*/ 	.word	0x050000e3


	//   ....[19]....
        /*0078*/ 	.word	0x050000e3


	//----- nvinfo : EIATTR_COOP_GROUP_INSTR_OFFSETS
	.align		4
.L_743:
        /*007c*/ 	.byte	0x04, 0x28
        /*007e*/ 	.short	(.L_745 - .L_744)


	//   ....[0]....
.L_744:
        /*0080*/ 	.word	0x00002580


	//   ....[1]....
        /*0084*/ 	.word	0x00002590


	//   ....[2]....
        /*0088*/ 	.word	0x000025c0


	//   ....[3]....
        /*008c*/ 	.word	0x000025d0


	//   ....[4]....
        /*0090*/ 	.word	0x00002600


	//   ....[5]....
        /*0094*/ 	.word	0x00002610


	//   ....[6]....
        /*0098*/ 	.word	0x00002640


	//   ....[7]....
        /*009c*/ 	.word	0x00002650


	//   ....[8]....
        /*00a0*/ 	.word	0x00002680


	//   ....[9]....
        /*00a4*/ 	.word	0x00002690


	//   ....[10]....
        /*00a8*/ 	.word	0x000041a0


	//   ....[11]....
        /*00ac*/ 	.word	0x000041f0


	//   ....[12]....
        /*00b0*/ 	.word	0x00004260


	//   ....[13]....
        /*00b4*/ 	.word	0x000042c0


	//   ....[14]....
        /*00b8*/ 	.word	0x00004330


	//   ....[15]....
        /*00bc*/ 	.word	0x00004390


	//   ....[16]....
        /*00c0*/ 	.word	0x00004400


	//   ....[17]....
        /*00c4*/ 	.word	0x00004460


	//   ....[18]....
        /*00c8*/ 	.word	0x000044d0


	//   ....[19]....
        /*00cc*/ 	.word	0x00004530


	//----- nvinfo : EIATTR_EXIT_INSTR_OFFSETS
	.align		4
.L_745:
        /*00d0*/ 	.byte	0x04, 0x1c
        /*00d2*/ 	.short	(.L_747 - .L_746)


	//   ....[0]....
.L_746:
        /*00d4*/ 	.word	0x00004140


	//----- nvinfo : EIATTR_MAX_THREADS
	.align		4
.L_747:
        /*00d8*/ 	.byte	0x04, 0x05
        /*00da*/ 	.short	(.L_749 - .L_748)
.L_748:
        /*00dc*/ 	.word	0x00000080
        /*00e0*/ 	.word	0x00000001
        /*00e4*/ 	.word	0x00000001


	//----- nvinfo : EIATTR_CRS_STACK_SIZE
	.align		4
.L_749:
        /*00e8*/ 	.byte	0x04, 0x1e
        /*00ea*/ 	.short	(.L_751 - .L_750)
.L_750:
        /*00ec*/ 	.word	0x00000000


	//----- nvinfo : EIATTR_CBANK_PARAM_SIZE
	.align		4
.L_751:
        /*00f0*/ 	.byte	0x03, 0x19
        /*00f2*/ 	.short	0x0128


	//----- nvinfo : EIATTR_PARAM_CBANK
	.align		4
        /*00f4*/ 	.byte	0x04, 0x0a
        /*00f6*/ 	.short	(.L_753 - .L_752)
	.align		4
.L_752:
        /*00f8*/ 	.word	index@(.nv.constant0._ZN10layer_norm31ln_parallel_residual_bwd_kernelINS_13Kernel_traitsI13__nv_bfloat16S2_S2_S2_fjLj3072ELj1ELj1ELj4ELj16ENS_18Kernel_traits_baseILj3072ES2_S2_S2_S2_fjLj128EEEEELb0ELb0ELb1EEEvNS_9BwdParamsE)
        /*00fc*/ 	.short	0x0210
        /*00fe*/ 	.short	0x0128


	//----- nvinfo : EIATTR_SW_WAR
	.align		4
.L_753:
        /*0100*/ 	.byte	0x04, 0x36
        /*0102*/ 	.short	(.L_755 - .L_754)
.L_754:
        /*0104*/ 	.word	0x00000008
.L_755:


//--------------------- .nv.info._ZN10layer_norm31ln_parallel_residual_bwd_kernelINS_13Kernel_traitsI13__nv_bfloat16S2_S2_S2_fjLj3072ELj1ELj1ELj4ELj16ENS_18Kernel_traits_baseILj3072ES2_S2_S2_S2_fjLj128EEEEELb0ELb1ELb0EEEvNS_9BwdParamsE --------------------------
	.section	.nv.info._ZN10layer_norm31ln_parallel_residual_bwd_kernelINS_13Kernel_traitsI13__nv_bfloat16S2_S2_S2_fjLj3072ELj1ELj1ELj4ELj16ENS_18Kernel_traits_baseILj3072ES2_S2_S2_S2_fjLj128EEEEELb0ELb1ELb0EEEvNS_9BwdParamsE,"",@"SHT_CUDA_INFO"
	.sectionflags	@""
	.align	4


	//----- nvinfo : EIATTR_CUDA_API_VERSION
	.align		4
        /*0000*/ 	.byte	0x04, 0x37
        /*0002*/ 	.short	(.L_757 - .L_756)
.L_756:
        /*0004*/ 	.word	0x00000082


	//----- nvinfo : EIATTR_KPARAM_INFO
	.align		4
.L_757:
        /*0008*/ 	.byte	0x04, 0x17
        /*000a*/ 	.short	(.L_759 - .L_758)
.L_758:
        /*000c*/ 	.word	0x00000000
        /*0010*/ 	.short	0x0000
        /*0012*/ 	.short	0x0000
        /*0014*/ 	.byte	0x00, 0xf0, 0xa1, 0x04


	//----- nvinfo : EIATTR_SPARSE_MMA_MASK
	.align		4
.L_759:
        /*0018*/ 	.byte	0x03, 0x50
        /*001a*/ 	.short	0x0000


	//----- nvinfo : EIATTR_MAXREG_COUNT
	.align		4
        /*001c*/ 	.byte	0x03, 0x1b
        /*001e*/ 	.short	0x00ff


	//----- nvinfo : EIATTR_NUM_BARRIERS
	.align		4
        /*0020*/ 	.byte	0x02, 0x4c
        /*0022*/ 	.byte	0x01
	.zero		1


	//----- nvinfo : EIATTR_MERCURY_ISA_VERSION
	.align		4
        /*0024*/ 	.byte	0x03, 0x5f
        /*0026*/ 	.short	0x0101


	//----- nvinfo : EIATTR_COOP_GROUP_MASK_REGIDS
	.align		4
        /*0028*/ 	.byte	0x04, 0x29
        /*002a*/ 	.short	(.L_761 - .L_760)


	//   ....[0]....
.L_760:
        /*002c*/ 	.word	0xffffffff


	//   ....[1]....
        /*0030*/ 	.word	0xffffffff


	//   ....[2]....
        /*0034*/ 	.word	0xffffffff


	//   ....[3]....
        /*0038*/ 	.word	0xffffffff


	//   ....[4]....
        /*003c*/ 	.word	0xffffffff


	//   ....[5]....
        /*0040*/ 	.word	0xffffffff


	//   ....[6]....
        /*0044*/ 	.word	0xffffffff


	//   ....[7]....
        /*0048*/ 	.word	0xffffffff


	//   ....[8]....
        /*004c*/ 	.word	0xffffffff


	//   ....[9]....
        /*0050*/ 	.word	0xffffffff


	//   ....[10]....
        /*0054*/ 	.word	0x0500009f


	//   ....[11]....
        /*0058*/ 	.word	0x0500009f


	//   ....[12]....
        /*005c*/ 	.word	0x0500009f


	//   ....[13]....
        /*0060*/ 	.word	0x0500009f


	//   ....[14]....
        /*0064*/ 	.word	0x0500009f


	//   ....[15]....
        /*0068*/ 	.word	0x0500009f


	//   ....[16]....
        /*006c*/ 	.word	0x0500009f


	//   ....[17]....
        /*0070*/ 	.word	0x0500009f


	//   ....[18]....
        /*0074*/ 	.word	0x0500009f


	//   ....[19]....
        /*0078*/ 	.word	0x0500009f


	//----- nvinfo : EIATTR_COOP_GROUP_INSTR_OFFSETS
	.align		4
.L_761:
        /*007c*/ 	.byte	0x04, 0x28
        /*007e*/ 	.short	(.L_763 - .L_762)


	//   ....[0]....
.L_762:
        /*0080*/ 	.word	0x000019c0


	//   ....[1]....
        /*0084*/ 	.word	0x000019d0


	//   ....[2]....
        /*0088*/ 	.word	0x00001a00


	//   ....[3]....
        /*008c*/ 	.word	0x00001a10


	//   ....[4]....
        /*0090*/ 	.word	0x00001a40


	//   ....[5]....
        /*0094*/ 	.word	0x00001a50


	//   ....[6]....
        /*0098*/ 	.word	0x00001a80


	//   ....[7]....
        /*009c*/ 	.word	0x00001a90


	//   ....[8]....
        /*00a0*/ 	.word	0x00001ac0


	//   ....[9]....
        /*00a4*/ 	.word	0x00001ad0


	//   ....[10]....
        /*00a8*/ 	.word	0x00003270


	//   ....[11]....
        /*00ac*/ 	.word	0x000032c0


	//   ....[12]....
        /*00b0*/ 	.word	0x00003330


	//   ....[13]....
        /*00b4*/ 	.word	0x00003390


	//   ....[14]....
        /*00b8*/ 	.word	0x00003400


	//   ....[15]....
        /*00bc*/ 	.word	0x00003460


	//   ....[16]....
        /*00c0*/ 	.word	0x000034d0


	//   ....[17]....
        /*00c4*/ 	.word	0x00003530


	//   ....[18]....
        /*00c8*/ 	.word	0x000035a0


	//   ....[19]....
        /*00cc*/ 	.word	0x00003600


	//----- nvinfo : EIATTR_EXIT_INSTR_OFFSETS
	.align		4
.L_763:
        /*00d0*/ 	.byte	0x04, 0x1c
        /*00d2*/ 	.short	(.L_765 - .L_764)


	//   ....[0]....
.L_764:
        /*00d4*/ 	.word	0x00003180


	//   ....[1]....
        /*00d8*/ 	.word	0x00003210


	//----- nvinfo : EIATTR_MAX_THREADS
	.align		4
.L_765:
        /*00dc*/ 	.byte	0x04, 0x05
        /*00de*/ 	.short	(.L_767 - .L_766)
.L_766:
        /*00e0*/ 	.word	0x00000080
        /*00e4*/ 	.word	0x00000001
        /*00e8*/ 	.word	0x00000001


	//----- nvinfo : EIATTR_CRS_STACK_SIZE
	.align		4
.L_767:
        /*00ec*/ 	.byte	0x04, 0x1e
        /*00ee*/ 	.short	(.L_769 - .L_768)
.L_768:
        /*00f0*/ 	.word	0x00000000


	//----- nvinfo : EIATTR_CBANK_PARAM_SIZE
	.align		4
.L_769:
        /*00f4*/ 	.byte	0x03, 0x19
        /*00f6*/ 	.short	0x0128


	//----- nvinfo : EIATTR_PARAM_CBANK
	.align		4
        /*00f8*/ 	.byte	0x04, 0x0a
        /*00fa*/ 	.short	(.L_771 - .L_770)
	.align		4
.L_770:
        /*00fc*/ 	.word	index@(.nv.constant0._ZN10layer_norm31ln_parallel_residual_bwd_kernelINS_13Kernel_traitsI13__nv_bfloat16S2_S2_S2_fjLj3072ELj1ELj1ELj4ELj16ENS_18Kernel_traits_baseILj3072ES2_S2_S2_S2_fjLj128EEEEELb0ELb1ELb0EEEvNS_9BwdParamsE)
        /*0100*/ 	.short	0x0210
        /*0102*/ 	.short	0x0128


	//----- nvinfo : EIATTR_SW_WAR
	.align		4
.L_771:
        /*0104*/ 	.byte	0x04, 0x36
        /*0106*/ 	.short	(.L_773 - .L_772)
.L_772:
        /*0108*/ 	.word	0x00000008
.L_773:


//--------------------- .nv.info._ZN10layer_norm31ln_parallel_residual_bwd_kernelINS_13Kernel_traitsI13__nv_bfloat16S2_S2_S2_fjLj3072ELj1ELj1ELj4ELj16ENS_18Kernel_traits_baseILj3072ES2_S2_S2_S2_fjLj128EEEEELb0ELb1ELb1EEEvNS_9BwdParamsE --------------------------
	.section	.nv.info._ZN10layer_norm31ln_parallel_residual_bwd_kernelINS_13Kernel_traitsI13__nv_bfloat16S2_S2_S2_fjLj3072ELj1ELj1ELj4ELj16ENS_18Kernel_traits_baseILj3072ES2_S2_S2_S2_fjLj128EEEEELb0ELb1ELb1EEEvNS_9BwdParamsE,"",@"SHT_CUDA_INFO"
	.sectionflags	@""
	.align	4


	//----- nvinfo : EIATTR_CUDA_API_VERSION
	.align		4
        /*0000*/ 	.byte	0x04, 0x37
        /*0002*/ 	.short	(.L_775 - .L_774)
.L_774:
        /*0004*/ 	.word	0x00000082


	//----- nvinfo : EIATTR_KPARAM_INFO
	.align		4
.L_775:
        /*0008*/ 	.byte	0x04, 0x17
        /*000a*/ 	.short	(.L_777 - .L_776)
.L_776:
        /*000c*/ 	.word	0x00000000
        /*0010*/ 	.short	0x0000
        /*0012*/ 	.short	0x0000
        /*0014*/ 	.byte	0x00, 0xf0, 0xa1, 0x04


	//----- nvinfo : EIATTR_SPARSE_MMA_MASK
	.align		4
.L_777:
        /*0018*/ 	.byte	0x03, 0x50
        /*001a*/ 	.short	0x0000


	//----- nvinfo : EIATTR_MAXREG_COUNT
	.align		4
        /*001c*/ 	.byte	0x03, 0x1b
        /*001e*/ 	.short	0x00ff


	//----- nvinfo : EIATTR_NUM_BARRIERS
	.align		4
        /*0020*/ 	.byte	0x02, 0x4c
        /*0022*/ 	.byte	0x01
	.zero		1


	//----- nvinfo : EIATTR_MERCURY_ISA_VERSION
	.align		4
        /*0024*/ 	.byte	0x03, 0x5f
        /*0026*/ 	.short	0x0101


	//----- nvinfo : EIATTR_COOP_GROUP_MASK_REGIDS
	.align		4
        /*0028*/ 	.byte	0x04, 0x29
        /*002a*/ 	.short	(.L_779 - .L_778)


	//   ....[0]....
.L_778:
        /*002c*/ 	.word	0xffffffff


	//   ....[1]....
        /*0030*/ 	.word	0xffffffff


	//   ....[2]....
        /*0034*/ 	.word	0xffffffff


	//   ....[3]....
        /*0038*/ 	.word	0xffffffff


	//   ....[4]....
        /*003c*/ 	.word	0xffffffff


	//   ....[5]....
        /*0040*/ 	.word	0xffffffff


	//   ....[6]....
        /*0044*/ 	.word	0xffffffff


	//   ....[7]....
        /*0048*/ 	.word	0xffffffff


	//   ....[8]....
        /*004c*/ 	.word	0xffffffff


	//   ....[9]....
        /*0050*/ 	.word	0xffffffff


	//   ....[10]....
        /*0054*/ 	.word	0x0500009d


	//   ....[11]....
        /*0058*/ 	.word	0x0500009d


	//   ....[12]....
        /*005c*/ 	.word	0x0500009d


	//   ....[13]....
        /*0060*/ 	.word	0x0500009d


	//   ....[14]....
        /*0064*/ 	.word	0x0500009d


	//   ....[15]....
        /*0068*/ 	.word	0x0500009d


	//   ....[16]....
        /*006c*/ 	.word	0x0500009d


	//   ....[17]....
        /*0070*/ 	.word	0x0500009d


	//   ....[18]....
        /*0074*/ 	.word	0x0500009d


	//   ....[19]....
        /*0078*/ 	.word	0x0500009d


	//----- nvinfo : EIATTR_COOP_GROUP_INSTR_OFFSETS
	.align		4
.L_779:
        /*007c*/ 	.byte	0x04, 0x28
        /*007e*/ 	.short	(.L_781 - .L_780)


	//   ....[0]....
.L_780:
        /*0080*/ 	.word	0x000018d0


	//   ....[1]....
        /*0084*/ 	.word	0x000018e0


	//   ....[2]....
        /*0088*/ 	.word	0x00001910


	//   ....[3]....
        /*008c*/ 	.word	0x00001920


	//   ....[4]....
        /*0090*/ 	.word	0x00001950


	//   ....[5]....
        /*0094*/ 	.word	0x00001960


	//   ....[6]....
        /*0098*/ 	.word	0x00001990


	//   ....[7]....
        /*009c*/ 	.word	0x000019a0


	//   ....[8]....
        /*00a0*/ 	.word	0x000019d0


	//   ....[9]....
        /*00a4*/ 	.word	0x000019e0


	//   ....[10]....
        /*00a8*/ 	.word	0x00003130


	//   ....[11]....
        /*00ac*/ 	.word	0x00003180


	//   ....[12]....
        /*00b0*/ 	.word	0x000031f0


	//   ....[13]....
        /*00b4*/ 	.word	0x00003250


	//   ....[14]....
        /*00b8*/ 	.word	0x000032c0


	//   ....[15]....
        /*00bc*/ 	.word	0x00003320


	//   ....[16]....
        /*00c0*/ 	.word	0x00003390


	//   ....[17]....
        /*00c4*/ 	.word	0x000033f0


	//   ....[18]....
        /*00c8*/ 	.word	0x00003460


	//   ....[19]....
        /*00cc*/ 	.word	0x000034c0


	//----- nvinfo : EIATTR_EXIT_INSTR_OFFSETS
	.align		4
.L_781:
        /*00d0*/ 	.byte	0x04, 0x1c
        /*00d2*/ 	.short	(.L_783 - .L_782)


	//   ....[0]....
.L_782:
        /*00d4*/ 	.word	0x000030d0


	//----- nvinfo : EIATTR_MAX_THREADS
	.align		4
.L_783:
        /*00d8*/ 	.byte	0x04, 0x05
        /*00da*/ 	.short	(.L_785 - .L_784)
.L_784:
        /*00dc*/ 	.word	0x00000080
        /*00e0*/ 	.word	0x00000001
        /*00e4*/ 	.word	0x00000001


	//----- nvinfo : EIATTR_CRS_STACK_SIZE
	.align		4
.L_785:
        /*00e8*/ 	.byte	0x04, 0x1e
        /*00ea*/ 	.short	(.L_787 - .L_786)
.L_786:
        /*00ec*/ 	.word	0x00000000


	//----- nvinfo : EIATTR_CBANK_PARAM_SIZE
	.align		4
.L_787:
        /*00f0*/ 	.byte	0x03, 0x19
        /*00f2*/ 	.short	0x0128


	//----- nvinfo : EIATTR_PARAM_CBANK
	.align		4
        /*00f4*/ 	.byte	0x04, 0x0a
        /*00f6*/ 	.short	(.L_789 - .L_788)
	.align		4
.L_788:
        /*00f8*/ 	.word	index@(.nv.constant0._ZN10layer_norm31ln_parallel_residual_bwd_kernelINS_13Kernel_traitsI13__nv_bfloat16S2_S2_S2_fjLj3072ELj1ELj1ELj4ELj16ENS_18Kernel_traits_baseILj3072ES2_S2_S2_S2_fjLj128EEEEELb0ELb1ELb1EEEvNS_9BwdParamsE)
        /*00fc*/ 	.short	0x0210
        /*00fe*/ 	.short	0x0128


	//----- nvinfo : EIATTR_SW_WAR
	.align		4
.L_789:
        /*0100*/ 	.byte	0x04, 0x36
        /*0102*/ 	.short	(.L_791 - .L_790)
.L_790:
        /*0104*/ 	.word	0x00000008
.L_791:


//--------------------- .nv.info._ZN10layer_norm31ln_parallel_residual_bwd_kernelINS_13Kernel_traitsI13__nv_bfloat16S2_S2_S2_fjLj3072ELj1ELj1ELj4ELj16ENS_18Kernel_traits_baseILj3072ES2_S2_S2_S2_fjLj128EEEEELb1ELb0ELb0EEEvNS_9BwdParamsE --------------------------
	.section	.nv.info._ZN10layer_norm31ln_parallel_residual_bwd_kernelINS_13Kernel_traitsI13__nv_bfloat16S2_S2_S2_fjLj3072ELj1ELj1ELj4ELj16ENS_18Kernel_traits_baseILj3072ES2_S2_S2_S2_fjLj128EEEEELb1ELb0ELb0EEEvNS_9BwdParamsE,"",@"SHT_CUDA_INFO"
	.sectionflags	@""
	.align	4


	//----- nvinfo : EIATTR_CUDA_API_VERSION
	.align		4
        /*0000*/ 	.byte	0x04, 0x37
        /*0002*/ 	.short	(.L_793 - .L_792)
.L_792:
        /*0004*/ 	.word	0x00000082


	//----- nvinfo : EIATTR_KPARAM_INFO
	.align		4
.L_793:
        /*0008*/ 	.byte	0x04, 0x17
        /*000a*/ 	.short	(.L_795 - .L_794)
.L_794:
        /*000c*/ 	.word	0x00000000
        /*0010*/ 	.short	0x0000
        /*0012*/ 	.short	0x0000
        /*0014*/ 	.byte	0x00, 0xf0, 0xa1, 0x04


	//----- nvinfo : EIATTR_SPARSE_MMA_MASK
	.align		4
.L_795:
        /*0018*/ 	.byte	0x03, 0x50
        /*001a*/ 	.short	0x0000


	//----- nvinfo : EIATTR_MAXREG_COUNT
	.align		4
        /*001c*/ 	.byte	0x03, 0x1b
        /*001e*/ 	.short	0x00ff


	//----- nvinfo : EIATTR_NUM_BARRIERS
	.align		4
        /*0020*/ 	.byte	0x02, 0x4c
        /*0022*/ 	.byte	0x01
	.zero		1


	//----- nvinfo : EIATTR_MERCURY_ISA_VERSION
	.align		4
        /*0024*/ 	.byte	0x03, 0x5f
        /*0026*/ 	.short	0x0101


	//----- nvinfo : EIATTR_COOP_GROUP_MASK_REGIDS
	.align		4
        /*0028*/ 	.byte	0x04, 0x29
        /*002a*/ 	.short	(.L_797 - .L_796)


	//   ....[0]....
.L_796:
        /*002c*/ 	.word	0xffffffff


	//   ....[1]....
        /*0030*/ 	.word	0xffffffff


	//   ....[2]....
        /*0034*/ 	.word	0xffffffff


	//   ....[3]....
        /*0038*/ 	.word	0xffffffff


	//   ....[4]....
        /*003c*/ 	.word	0xffffffff


	//   ....[5]....
        /*0040*/ 	.word	0xffffffff


	//   ....[6]....
        /*0044*/ 	.word	0xffffffff


	//   ....[7]....
        /*0048*/ 	.word	0xffffffff


	//   ....[8]....
        /*004c*/ 	.word	0xffffffff


	//   ....[9]....
        /*0050*/ 	.word	0xffffffff


	//   ....[10]....
        /*0054*/ 	.word	0x0500009e


	//   ....[11]....
        /*0058*/ 	.word	0x0500009e


	//   ....[12]....
        /*005c*/ 	.word	0x0500009e


	//   ....[13]....
        /*0060*/ 	.word	0x0500009e


	//   ....[14]....
        /*0064*/ 	.word	0x0500009e


	//   ....[15]....
        /*0068*/ 	.word	0x0500009e


	//   ....[16]....
        /*006c*/ 	.word	0x0500009e


	//   ....[17]....
        /*0070*/ 	.word	0x0500009e


	//   ....[18]....
        /*0074*/ 	.word	0x0500009e


	//   ....[19]....
        /*0078*/ 	.word	0x0500009e


	//----- nvinfo : EIATTR_COOP_GROUP_INSTR_OFFSETS
	.align		4
.L_797:
        /*007c*/ 	.byte	0x04, 0x28
        /*007e*/ 	.short	(.L_799 - .L_798)


	//   ....[0]....
.L_798:
        /*0080*/ 	.word	0x000027b0


	//   ....[1]....
        /*0084*/ 	.word	0x000027c0


	//   ....[2]....
        /*0088*/ 	.word	0x000027f0


	//   ....[3]....
        /*008c*/ 	.word	0x00002800


	//   ....[4]....
        /*0090*/ 	.word	0x00002830


	//   ....[5]....
        /*0094*/ 	.word	0x00002840


	//   ....[6]....
        /*0098*/ 	.word	0x00002870


	//   ....[7]....
        /*009c*/ 	.word	0x00002880


	//   ....[8]....
        /*00a0*/ 	.word	0x000028b0


	//   ....[9]....
        /*00a4*/ 	.word	0x000028c0


	//   ....[10]....
        /*00a8*/ 	.word	0x000049d0


	//   ....[11]....
        /*00ac*/ 	.word	0x00004a30


	//   ....[12]....
        /*00b0*/ 	.word	0x00004a90


	//   ....[13]....
        /*00b4*/ 	.word	0x00004af0


	//   ....[14]....
        /*00b8*/ 	.word	0x00004b60


	//   ....[15]....
        /*00bc*/ 	.word	0x00004bc0


	//   ....[16]....
        /*00c0*/ 	.word	0x00004c30


	//   ....[17]....
        /*00c4*/ 	.word	0x00004c90


	//   ....[18]....
        /*00c8*/ 	.word	0x00004d00


	//   ....[19]....
        /*00cc*/ 	.word	0x00004d60


	//----- nvinfo : EIATTR_EXIT_INSTR_OFFSETS
	.align		4
.L_799:
        /*00d0*/ 	.byte	0x04, 0x1c
        /*00d2*/ 	.short	(.L_801 - .L_800)


	//   ....[0]....
.L_800:
        /*00d4*/ 	.word	0x00004870


	//   ....[1]....
        /*00d8*/ 	.word	0x00004980


	//----- nvinfo : EIATTR_MAX_THREADS
	.align		4
.L_801:
        /*00dc*/ 	.byte	0x04, 0x05
        /*00de*/ 	.short	(.L_803 - .L_802)
.L_802:
        /*00e0*/ 	.word	0x00000080
        /*00e4*/ 	.word	0x00000001
        /*00e8*/ 	.word	0x00000001


	//----- nvinfo : EIATTR_CRS_STACK_SIZE
	.align		4
.L_803:
        /*00ec*/ 	.byte	0x04, 0x1e
        /*00ee*/ 	.short	(.L_805 - .L_804)
.L_804:
        /*00f0*/ 	.word	0x00000000


	//----- nvinfo : EIATTR_CBANK_PARAM_SIZE
	.align		4
.L_805:
        /*00f4*/ 	.byte	0x03, 0x19
        /*00f6*/ 	.short	0x0128


	//----- nvinfo : EIATTR_PARAM_CBANK
	.align		4
        /*00f8*/ 	.byte	0x04, 0x0a
        /*00fa*/ 	.short	(.L_807 - .L_806)
	.align		4
.L_806:
        /*00fc*/ 	.word	index@(.nv.constant0._ZN10layer_norm31ln_parallel_residual_bwd_kernelINS_13Kernel_traitsI13__nv_bfloat16S2_S2_S2_fjLj3072ELj1ELj1ELj4ELj16ENS_18Kernel_traits_baseILj3072ES2_S2_S2_S2_fjLj128EEEEELb1ELb0ELb0EEEvNS_9BwdParamsE)
        /*0100*/ 	.short	0x0210
        /*0102*/ 	.short	0x0128


	//----- nvinfo : EIATTR_SW_WAR
	.align		4
.L_807:
        /*0104*/ 	.byte	0x04, 0x36
        /*0106*/ 	.short	(.L_809 - .L_808)
.L_808:
        /*0108*/ 	.word	0x00000008
.L_809:


//--------------------- .nv.info._ZN10layer_norm31ln_parallel_residual_bwd_kernelINS_13Kernel_traitsI13__nv_bfloat16S2_S2_S2_fjLj3072ELj1ELj1ELj4ELj16ENS_18Kernel_traits_baseILj3072ES2_S2_S2_S2_fjLj128EEEEELb1ELb0ELb1EEEvNS_9BwdParamsE --------------------------
	.section	.nv.info._ZN10layer_norm31ln_parallel_residual_bwd_kernelINS_13Kernel_traitsI13__nv_bfloat16S2_S2_S2_fjLj3072ELj1ELj1ELj4ELj16ENS_18Kernel_traits_baseILj3072ES2_S2_S2_S2_fjLj128EEEEELb1ELb0ELb1EEEvNS_9BwdParamsE,"",@"SHT_CUDA_INFO"
	.sectionflags	@""
	.align	4


	//----- nvinfo : EIATTR_CUDA_API_VERSION
	.align		4
        /*0000*/ 	.byte	0x04, 0x37
        /*0002*/ 	.short	(.L_811 - .L_810)
.L_810:
        /*0004*/ 	.word	0x00000082


	//----- nvinfo : EIATTR_KPARAM_INFO
	.align		4
.L_811:
        /*0008*/ 	.byte	0x04, 0x17
        /*000a*/ 	.short	(.L_813 - .L_812)
.L_812:
        /*000c*/ 	.word	0x00000000
        /*0010*/ 	.short	0x0000
        /*0012*/ 	.short	0x0000
        /*0014*/ 	.byte	0x00, 0xf0, 0xa1, 0x04


	//----- nvinfo : EIATTR_SPARSE_MMA_MASK
	.align		4
.L_813:
        /*0018*/ 	.byte	0x03, 0x50
        /*001a*/ 	.short	0x0000


	//----- nvinfo : EIATTR_MAXREG_COUNT
	.align		4
        /*001c*/ 	.byte	0x03, 0x1b
        /*001e*/ 	.short	0x00ff


	//----- nvinfo : EIATTR_NUM_BARRIERS
	.align		4
        /*0020*/ 	.byte	0x02, 0x4c
        /*0022*/ 	.byte	0x01
	.zero		1


	//----- nvinfo : EIATTR_MERCURY_ISA_VERSION
	.align		4
        /*0024*/ 	.byte	0x03, 0x5f
        /*0026*/ 	.short	0x0101


	//----- nvinfo : EIATTR_COOP_GROUP_MASK_REGIDS
	.align		4
        /*0028*/ 	.byte	0x04, 0x29
        /*002a*/ 	.short	(.L_815 - .L_814)


	//   ....[0]....
.L_814:
        /*002c*/ 	.word	0xffffffff


	//   ....[1]....
        /*0030*/ 	.word	0xffffffff


	//   ....[2]....
        /*0034*/ 	.word	0xffffffff


	//   ....[3]....
        /*0038*/ 	.word	0xffffffff


	//   ....[4]....
        /*003c*/ 	.word	0xffffffff


	//   ....[5]....
        /*0040*/ 	.word	0xffffffff


	//   ....[6]....
        /*0044*/ 	.word	0xffffffff


	//   ....[7]....
        /*0048*/ 	.word	0xffffffff


	//   ....[8]....
        /*004c*/ 	.word	0xffffffff


	//   ....[9]....
        /*0050*/ 	.word	0xffffffff


	//   ....[10]....
        /*0054*/ 	.word	0x0500004d


	//   ....[11]....
        /*0058*/ 	.word	0x0500004d


	//   ....[12]....
        /*005c*/ 	.word	0x0500004d


	//   ....[13]....
        /*0060*/ 	.word	0x0500004d


	//   ....[14]....
        /*0064*/ 	.word	0x0500004d


	//   ....[15]....
        /*0068*/ 	.word	0x0500004d


	//   ....[16]....
        /*006c*/ 	.word	0x0500004d


	//   ....[17]....
        /*0070*/ 	.word	0x0500004d


	//   ....[18]....
        /*0074*/ 	.word	0x0500004d


	//   ....[19]....
        /*0078*/ 	.word	0x0500004d


	//----- nvinfo : EIATTR_COOP_GROUP_INSTR_OFFSETS
	.align		4
.L_815:
        /*007c*/ 	.byte	0x04, 0x28
        /*007e*/ 	.short	(.L_817 - .L_816)


	//   ....[0]....
.L_816:
        /*0080*/ 	.word	0x000026b0


	//   ....[1]....
        /*0084*/ 	.word	0x000026c0


	//   ....[2]....
        /*0088*/ 	.word	0x000026f0


	//   ....[3]....
        /*008c*/ 	.word	0x00002700


	//   ....[4]....
        /*0090*/ 	.word	0x00002730


	//   ....[5]....
        /*0094*/ 	.word	0x00002740


	//   ....[6]....
        /*0098*/ 	.word	0x00002770


	//   ....[7]....
        /*009c*/ 	.word	0x00002780


	//   ....[8]....
        /*00a0*/ 	.word	0x000027b0


	//   ....[9]....
        /*00a4*/ 	.word	0x000027c0


	//   ....[10]....
        /*00a8*/ 	.word	0x00004b20


	//   ....[11]....
        /*00ac*/ 	.word	0x00004b70


	//   ....[12]....
        /*00b0*/ 	.word	0x00004bd0


	//   ....[13]....
        /*00b4*/ 	.word	0x00004c30


	//   ....[14]....
        /*00b8*/ 	.word	0x00004c90


	//   ....[15]....
        /*00bc*/ 	.word	0x00004cf0


	//   ....[16]....
        /*00c0*/ 	.word	0x00004d50


	//   ....[17]....
        /*00c4*/ 	.word	0x00004db0


	//   ....[18]....
        /*00c8*/ 	.word	0x00004e10


	//   ....[19]....
        /*00cc*/ 	.word	0x00004e70


	//----- nvinfo : EIATTR_EXIT_INSTR_OFFSETS
	.align		4
.L_817:
        /*00d0*/ 	.byte	0x04, 0x1c
        /*00d2*/ 	.short	(.L_819 - .L_818)


	//   ....[0]....
.L_818:
        /*00d4*/ 	.word	0x00004ad0


	//----- nvinfo : EIATTR_MAX_THREADS
	.align		4
.L_819:
        /*00d8*/ 	.byte	0x04, 0x05
        /*00da*/ 	.short	(.L_821 - .L_820)
.L_820:
        /*00dc*/ 	.word	0x00000080
        /*00e0*/ 	.word	0x00000001
        /*00e4*/ 	.word	0x00000001


	//----- nvinfo : EIATTR_CRS_STACK_SIZE
	.align		4
.L_821:
        /*00e8*/ 	.byte	0x04, 0x1e
        /*00ea*/ 	.short	(.L_823 - .L_822)
.L_822:
        /*00ec*/ 	.word	0x00000000


	//----- nvinfo : EIATTR_CBANK_PARAM_SIZE
	.align		4
.L_823:
        /*00f0*/ 	.byte	0x03, 0x19
        /*00f2*/ 	.short	0x0128


	//----- nvinfo : EIATTR_PARAM_CBANK
	.align		4
        /*00f4*/ 	.byte	0x04, 0x0a
        /*00f6*/ 	.short	(.L_825 - .L_824)
	.align		4
.L_824:
        /*00f8*/ 	.word	index@(.nv.constant0._ZN10layer_norm31ln_parallel_residual_bwd_kernelINS_13Kernel_traitsI13__nv_bfloat16S2_S2_S2_fjLj3072ELj1ELj1ELj4ELj16ENS_18Kernel_traits_baseILj3072ES2_S2_S2_S2_fjLj128EEEEELb1ELb0ELb1EEEvNS_9BwdParamsE)
        /*00fc*/ 	.short	0x0210
        /*00fe*/ 	.short	0x0128


	//----- nvinfo : EIATTR_SW_WAR
	.align		4
.L_825:
        /*0100*/ 	.byte	0x04, 0x36
        /*0102*/ 	.short	(.L_827 - .L_826)
.L_826:
        /*0104*/ 	.word	0x00000008
.L_827:


//--------------------- .nv.info._ZN10layer_norm22ln_bwd_finalize_kernelINS_22Kernel_traits_finalizeILj3072E13__nv_bfloat16S2_S2_S2_fjLb0ELj1024ELj4ENS_18Kernel_traits_baseILj3072ES2_S2_S2_S2_fjLj1024EEEEELb0ELb0EEEvNS_9BwdParamsE --------------------------
	.section	.nv.info._ZN10layer_norm22ln_bwd_finalize_kernelINS_22Kernel_traits_finalizeILj3072E13__nv_bfloat16S2_S2_S2_fjLb0ELj1024ELj4ENS_18Kernel_traits_baseILj3072ES2_S2_S2_S2_fjLj1024EEEEELb0ELb0EEEvNS_9BwdParamsE,"",@"SHT_CUDA_INFO"
	.sectionflags	@""
	.align	4


	//----- nvinfo : EIATTR_CUDA_API_VERSION
	.align		4
        /*0000*/ 	.byte	0x04, 0x37
        /*0002*/ 	.short	(.L_829 - .L_828)
.L_828:
        /*0004*/ 	.word	0x00000082


	//----- nvinfo : EIATTR_KPARAM_INFO
	.align		4
.L_829:
        /*0008*/ 	.byte	0x04, 0x17
        /*000a*/ 	.short	(.L_831 - .L_830)
.L_830:
        /*000c*/ 	.word	0x00000000
        /*0010*/ 	.short	0x0000
        /*0012*/ 	.short	0x0000
        /*0014*/ 	.byte	0x00, 0xf0, 0xa1, 0x04


	//----- nvinfo : EIATTR_SPARSE_MMA_MASK
	.align		4
.L_831:
        /*0018*/ 	.byte	0x03, 0x50
        /*001a*/ 	.short	0x0000


	//----- nvinfo : EIATTR_MAXREG_COUNT
	.align		4
        /*001c*/ 	.byte	0x03, 0x1b
        /*001e*/ 	.short	0x0040


	//----- nvinfo : EIATTR_NUM_BARRIERS
	.align		4
        /*0020*/ 	.byte	0x02, 0x4c
        /*0022*/ 	.byte	0x01
	.zero		1


	//----- nvinfo : EIATTR_MERCURY_ISA_VERSION
	.align		4
        /*0024*/ 	.byte	0x03, 0x5f
        /*0026*/ 	.short	0x0101


	//----- nvinfo : EIATTR_COOP_GROUP_MASK_REGIDS
	.align		4
        /*0028*/ 	.byte	0x04, 0x29
        /*002a*/ 	.short	(.L_833 - .L_832)


	//   ....[0]....
.L_832:
        /*002c*/ 	.word	0xffffffff


	//   ....[1]....
        /*0030*/ 	.word	0xffffffff


	//   ....[2]....
        /*0034*/ 	.word	0xffffffff


	//   ....[3]....
        /*0038*/ 	.word	0xffffffff


	//   ....[4]....
        /*003c*/ 	.word	0xffffffff


	//   ....[5]....
        /*0040*/ 	.word	0xffffffff


	//   ....[6]....
        /*0044*/ 	.word	0xffffffff


	//   ....[7]....
        /*0048*/ 	.word	0xffffffff


	//   ....[8]....
        /*004c*/ 	.word	0xffffffff


	//   ....[9]....
        /*0050*/ 	.word	0xffffffff


	//   ....[10]....
        /*0054*/ 	.word	0x05000013


	//   ....[11]....
        /*0058*/ 	.word	0x05000013


	//   ....[12]....
        /*005c*/ 	.word	0x05000013


	//   ....[13]....
        /*0060*/ 	.word	0x05000013


	//   ....[14]....
        /*0064*/ 	.word	0x05000013


	//   ....[15]....
        /*0068*/ 	.word	0x05000013


	//   ....[16]....
        /*006c*/ 	.word	0x05000013


	//   ....[17]....
        /*0070*/ 	.word	0x05000013


	//   ....[18]....
        /*0074*/ 	.word	0x05000013


	//   ....[19]....
        /*0078*/ 	.word	0x05000013


	//----- nvinfo : EIATTR_COOP_GROUP_INSTR_OFFSETS
	.align		4
.L_833:
        /*007c*/ 	.byte	0x04, 0x28
        /*007e*/ 	.short	(.L_835 - .L_834)


	//   ....[0]....
.L_834:
        /*0080*/ 	.word	0x000008e0


	//   ....[1]....
        /*0084*/ 	.word	0x000008f0


	//   ....[2]....
        /*0088*/ 	.word	0x00000920


	//   ....[3]....
        /*008c*/ 	.word	0x00000930


	//   ....[4]....
        /*0090*/ 	.word	0x00000960


	//   ....[5]....
        /*0094*/ 	.word	0x00000970


	//   ....[6]....
        /*0098*/ 	.word	0x000009a0


	//   ....[7]....
        /*009c*/ 	.word	0x000009b0


	//   ....[8]....
        /*00a0*/ 	.word	0x000009e0


	//   ....[9]....
        /*00a4*/ 	.word	0x000009f0


	//   ....[10]....
        /*00a8*/ 	.word	0x00000c10


	//   ....[11]....
        /*00ac*/ 	.word	0x00000c80


	//   ....[12]....
        /*00b0*/ 	.word	0x00000cf0


	//   ....[13]....
        /*00b4*/ 	.word	0x00000d60


	//   ....[14]....
        /*00b8*/ 	.word	0x00000dd0


	//   ....[15]....
        /*00bc*/ 	.word	0x00000e30


	//   ....[16]....
        /*00c0*/ 	.word	0x00000ea0


	//   ....[17]....
        /*00c4*/ 	.word	0x00000f10


	//   ....[18]....
        /*00c8*/ 	.word	0x00000f80


	//   ....[19]....
        /*00cc*/ 	.word	0x00000ff0


	//----- nvinfo : EIATTR_EXIT_INSTR_OFFSETS
	.align		4
.L_835:
        /*00d0*/ 	.byte	0x04, 0x1c
        /*00d2*/ 	.short	(.L_837 - .L_836)


	//   ....[0]....
.L_836:
        /*00d4*/ 	.word	0x00000070


	//   ....[1]....
        /*00d8*/ 	.word	0x00000bb0


	//----- nvinfo : EIATTR_MAX_THREADS
	.align		4
.L_837:
        /*00dc*/ 	.byte	0x04, 0x05
        /*00de*/ 	.short	(.L_839 - .L_838)
.L_838:
        /*00e0*/ 	.word	0x00000400
        /*00e4*/ 	.word	0x00000001
        /*00e8*/ 	.word	0x00000001


	//----- nvinfo : EIATTR_CRS_STACK_SIZE
	.align		4
.L_839:
        /*00ec*/ 	.byte	0x04, 0x1e
        /*00ee*/ 	.short	(.L_841 - .L_840)
.L_840:
        /*00f0*/ 	.word	0x00000000


	//----- nvinfo : EIATTR_CBANK_PARAM_SIZE
	.align		4
.L_841:
        /*00f4*/ 	.byte	0x03, 0x19
        /*00f6*/ 	.short	0x0128


	//----- nvinfo : EIATTR_PARAM_CBANK
	.align		4
        /*00f8*/ 	.byte	0x04, 0x0a
        /*00fa*/ 	.short	(.L_843 - .L_842)
	.align		4
.L_842:
        /*00fc*/ 	.word	index@(.nv.constant0._ZN10layer_norm22ln_bwd_finalize_kernelINS_22Kernel_traits_finalizeILj3072E13__nv_bfloat16S2_S2_S2_fjLb0ELj1024ELj4ENS_18Kernel_traits_baseILj3072ES2_S2_S2_S2_fjLj1024EEEEELb0ELb0EEEvNS_9BwdParamsE)
        /*0100*/ 	.short	0x0210
        /*0102*/ 	.short	0x0128


	//----- nvinfo : EIATTR_SW_WAR
	.align		4
.L_843:
        /*0104*/ 	.byte	0x04, 0x36
        /*0106*/ 	.short	(.L_845 - .L_844)
.L_844:
        /*0108*/ 	.word	0x00000008
.L_845:


//--------------------- .nv.info._ZN10layer_norm40ln_parallel_residual_bwd_finalize_kernelINS_22Kernel_traits_finalizeILj3072E13__nv_bfloat16S2_S2_S2_fjLb0ELj1024ELj4ENS_18Kernel_traits_baseILj3072ES2_S2_S2_S2_fjLj1024EEEEELb0EEEvNS_9BwdParamsE --------------------------
	.section	.nv.info._ZN10layer_norm40ln_parallel_residual_bwd_finalize_kernelINS_22Kernel_traits_finalizeILj3072E13__nv_bfloat16S2_S2_S2_fjLb0ELj1024ELj4ENS_18Kernel_traits_baseILj3072ES2_S2_S2_S2_fjLj1024EEEEELb0EEEvNS_9BwdParamsE,"",@"SHT_CUDA_INFO"
	.sectionflags	@""
	.align	4


	//----- nvinfo : EIATTR_CUDA_API_VERSION
	.align		4
        /*0000*/ 	.byte	0x04, 0x37
        /*0002*/ 	.short	(.L_847 - .L_846)
.L_846:
        /*0004*/ 	.word	0x00000082


	//----- nvinfo : EIATTR_KPARAM_INFO
	.align		4
.L_847:
        /*0008*/ 	.byte	0x04, 0x17
        /*000a*/ 	.short	(.L_849 - .L_848)
.L_848:
        /*000c*/ 	.word	0x00000000
        /*0010*/ 	.short	0x0000
        /*0012*/ 	.short	0x0000
        /*0014*/ 	.byte	0x00, 0xf0, 0xa1, 0x04


	//----- nvinfo : EIATTR_SPARSE_MMA_MASK
	.align		4
.L_849:
        /*0018*/ 	.byte	0x03, 0x50
        /*001a*/ 	.short	0x0000


	//----- nvinfo : EIATTR_MAXREG_COUNT
	.align		4
        /*001c*/ 	.byte	0x03, 0x1b
        /*001e*/ 	.short	0x0040


	//----- nvinfo : EIATTR_NUM_BARRIERS
	.align		4
        /*0020*/ 	.byte	0x02, 0x4c
        /*0022*/ 	.byte	0x01
	.zero		1


	//----- nvinfo : EIATTR_MERCURY_ISA_VERSION
	.align		4
        /*0024*/ 	.byte	0x03, 0x5f
        /*0026*/ 	.short	0x0101


	//----- nvinfo : EIATTR_COOP_GROUP_MASK_REGIDS
	.align		4
        /*0028*/ 	.byte	0x04, 0x29
        /*002a*/ 	.short	(.L_851 - .L_850)


	//   ....[0]....
.L_850:
        /*002c*/ 	.word	0xffffffff


	//   ....[1]....
        /*0030*/ 	.word	0xffffffff


	//   ....[2]....
        /*0034*/ 	.word	0xffffffff


	//   ....[3]....
        /*0038*/ 	.word	0xffffffff


	//   ....[4]....
        /*003c*/ 	.word	0xffffffff


	//   ....[5]....
        /*0040*/ 	.word	0xffffffff


	//   ....[6]....
        /*0044*/ 	.word	0xffffffff


	//   ....[7]....
        /*0048*/ 	.word	0xffffffff


	//   ....[8]....
        /*004c*/ 	.word	0xffffffff


	//   ....[9]....
        /*0050*/ 	.word	0xffffffff


	//   ....[10]....
        /*0054*/ 	.word	0xffffffff


	//   ....[11]....
        /*0058*/ 	.word	0xffffffff


	//   ....[12]....
        /*005c*/ 	.word	0xffffffff


	//   ....[13]....
        /*0060*/ 	.word	0xffffffff


	//   ....[14]....
        /*0064*/ 	.word	0xffffffff


	//   ....[15]....
        /*0068*/ 	.word	0xffffffff


	//   ....[16]....
        /*006c*/ 	.word	0xffffffff


	//   ....[17]....
        /*0070*/ 	.word	0xffffffff


	//   ....[18]....
        /*0074*/ 	.word	0xffffffff


	//   ....[19]....
        /*0078*/ 	.word	0xffffffff


	//   ....[20]....
        /*007c*/ 	.word	0x0500000c


	//   ....[21]....
        /*0080*/ 	.word	0x0500000c


	//   ....[22]....
        /*0084*/ 	.word	0x0500000c


	//   ....[23]....
        /*0088*/ 	.word	0x0500000c


	//   ....[24]....
        /*008c*/ 	.word	0x0500000c


	//   ....[25]....
        /*0090*/ 	.word	0x0500000c


	//   ....[26]....
        /*0094*/ 	.word	0x0500000c


	//   ....[27]....
        /*0098*/ 	.word	0x0500000c


	//   ....[28]....
        /*009c*/ 	.word	0x0500000c


	//   ....[29]....
        /*00a0*/ 	.word	0x0500000c


	//   ....[30]....
        /*00a4*/ 	.word	0x0500000c


	//   ....[31]....
        /*00a8*/ 	.word	0x0500000c


	//   ....[32]....
        /*00ac*/ 	.word	0x0500000c


	//   ....[33]....
        /*00b0*/ 	.word	0x0500000c


	//   ....[34]....
        /*00b4*/ 	.word	0x0500000c


	//   ....[35]....
        /*00b8*/ 	.word	0x0500000c


	//   ....[36]....
        /*00bc*/ 	.word	0x0500000c


	//   ....[37]....
        /*00c0*/ 	.word	0x0500000c


	//   ....[38]....
        /*00c4*/ 	.word	0x0500000c


	//   ....[39]....
        /*00c8*/ 	.word	0x0500000c


	//----- nvinfo : EIATTR_COOP_GROUP_INSTR_OFFSETS
	.align		4
.L_851:
        /*00cc*/ 	.byte	0x04, 0x28
        /*00ce*/ 	.short	(.L_853 - .L_852)


	//   ....[0]....
.L_852:
        /*00d0*/ 	.word	0x00000ce0


	//   ....[1]....
        /*00d4*/ 	.word	0x00000cf0


	//   ....[2]....
        /*00d8*/ 	.word	0x00000d00


	//   ....[3]....
        /*00dc*/ 	.word	0x00000d10


	//   ....[4]....
        /*00e0*/ 	.word	0x00000d40


	//   ....[5]....
        /*00e4*/ 	.word	0x00000d70


	//   ....[6]....
        /*00e8*/ 	.word	0x00000d80


	//   ....[7]....
        /*00ec*/ 	.word	0x00000d90


	//   ....[8]....
        /*00f0*/ 	.word	0x00000db0


	//   ....[9]....
        /*00f4*/ 	.word	0x00000df0


	//   ....[10]....
        /*00f8*/ 	.word	0x00000e00


	//   ....[11]....
        /*00fc*/ 	.word	0x00000e10


	//   ....[12]....
        /*0100*/ 	.word	0x00000e30


	//   ....[13]....
        /*0104*/ 	.word	0x00000e70


	//   ....[14]....
        /*0108*/ 	.word	0x00000e80


	//   ....[15]....
        /*010c*/ 	.word	0x00000e90


	//   ....[16]....
        /*0110*/ 	.word	0x00000eb0


	//   ....[17]....
        /*0114*/ 	.word	0x00000ee0


	//   ....[18]....
        /*0118*/ 	.word	0x00000f00


	//   ....[19]....
        /*011c*/ 	.word	0x00000f10


	//   ....[20]....
        /*0120*/ 	.word	0x00001230


	//   ....[21]....
        /*0124*/ 	.word	0x00001290


	//   ....[22]....
        /*0128*/ 	.word	0x000012f0


	//   ....[23]....
        /*012c*/ 	.word	0x00001350


	//   ....[24]....
        /*0130*/ 	.word	0x000013b0


	//   ....[25]....
        /*0134*/ 	.word	0x00001410


	//   ....[26]....
        /*0138*/ 	.word	0x00001480


	//   ....[27]....
        /*013c*/ 	.word	0x000014f0


	//   ....[28]....
        /*0140*/ 	.word	0x00001560


	//   ....[29]....
        /*0144*/ 	.word	0x000015d0


	//   ....[30]....
        /*0148*/ 	.word	0x00001630


	//   ....[31]....
        /*014c*/ 	.word	0x000016a0


	//   ....[32]....
        /*0150*/ 	.word	0x00001710


	//   ....[33]....
        /*0154*/ 	.word	0x00001780


	//   ....[34]....
        /*0158*/ 	.word	0x000017f0


	//   ....[35]....
        /*015c*/ 	.word	0x00001850


	//   ....[36]....
        /*0160*/ 	.word	0x000018c0


	//   ....[37]....
        /*0164*/ 	.word	0x00001930


	//   ....[38]....
        /*0168*/ 	.word	0x000019a0


	//   ....[39]....
        /*016c*/ 	.word	0x00001a10


	//----- nvinfo : EIATTR_EXIT_INSTR_OFFSETS
	.align		4
.L_853:
        /*0170*/ 	.byte	0x04, 0x1c
        /*0172*/ 	.short	(.L_855 - .L_854)


	//   ....[0]....
.L_854:
        /*0174*/ 	.word	0x00000070


	//   ....[1]....
        /*0178*/ 	.word	0x000011d0


	//----- nvinfo : EIATTR_MAX_THREADS
	.align		4
.L_855:
        /*017c*/ 	.byte	0x04, 0x05
        /*017e*/ 	.short	(.L_857 - .L_856)
.L_856:
        /*0180*/ 	.word	0x00000400
        /*0184*/ 	.word	0x00000001
        /*0188*/ 	.word	0x00000001


	//----- nvinfo : EIATTR_CRS_STACK_SIZE
	.align		4
.L_857:
        /*018c*/ 	.byte	0x04, 0x1e
        /*018e*/ 	.short	(.L_859 - .L_858)
.L_858:
        /*0190*/ 	.word	0x00000000


	//----- nvinfo : EIATTR_CBANK_PARAM_SIZE
	.align		4
.L_859:
        /*0194*/ 	.byte	0x03, 0x19
        /*0196*/ 	.short	0x0128


	//----- nvinfo : EIATTR_PARAM_CBANK
	.align		4
        /*0198*/ 	.byte	0x04, 0x0a
        /*019a*/ 	.short	(.L_861 - .L_860)
	.align		4
.L_860:
        /*019c*/ 	.word	index@(.nv.constant0._ZN10layer_norm40ln_parallel_residual_bwd_finalize_kernelINS_22Kernel_traits_finalizeILj3072E13__nv_bfloat16S2_S2_S2_fjLb0ELj1024ELj4ENS_18Kernel_traits_baseILj3072ES2_S2_S2_S2_fjLj1024EEEEELb0EEEvNS_9BwdParamsE)
        /*01a0*/ 	.short	0x0210
        /*01a2*/ 	.short	0x0128


	//----- nvinfo : EIATTR_SW_WAR
	.align		4
.L_861:
        /*01a4*/ 	.byte	0x04, 0x36
        /*01a6*/ 	.short	(.L_863 - .L_862)
.L_862:
        /*01a8*/ 	.word	0x00000008
.L_863:


//--------------------- .nv.info._ZN10layer_norm31ln_parallel_residual_bwd_kernelINS_13Kernel_traitsI13__nv_bfloat16S2_S2_S2_fjLj3072ELj1ELj1ELj4ELj16ENS_18Kernel_traits_baseILj3072ES2_S2_S2_S2_fjLj128EEEEELb1ELb1ELb0EEEvNS_9BwdParamsE --------------------------
	.section	.nv.info._ZN10layer_norm31ln_parallel_residual_bwd_kernelINS_13Kernel_traitsI13__nv_bfloat16S2_S2_S2_fjLj3072ELj1ELj1ELj4ELj16ENS_18Kernel_traits_baseILj3072ES2_S2_S2_S2_fjLj128EEEEELb1ELb1ELb0EEEvNS_9BwdParamsE,"",@"SHT_CUDA_INFO"
	.sectionflags	@""
	.align	4


	//----- nvinfo : EIATTR_CUDA_API_VERSION
	.align		4
        /*0000*/ 	.byte	0x04, 0x37
        /*0002*/ 	.short	(.L_865 - .L_864)
.L_864:
        /*0004*/ 	.word	0x00000082


	//----- nvinfo : EIATTR_KPARAM_INFO
	.align		4
.L_865:
        /*0008*/ 	.byte	0x04, 0x17
        /*000a*/ 	.short	(.L_867 - .L_866)
.L_866:
        /*000c*/ 	.word	0x00000000
        /*0010*/ 	.short	0x0000
        /*0012*/ 	.short	0x0000
        /*0014*/ 	.byte	0x00, 0xf0, 0xa1, 0x04


	//----- nvinfo : EIATTR_SPARSE_MMA_MASK
	.align		4
.L_867:
        /*0018*/ 	.byte	0x03, 0x50
        /*001a*/ 	.short	0x0000


	//----- nvinfo : EIATTR_MAXREG_COUNT
	.align		4
        /*001c*/ 	.byte	0x03, 0x1b
        /*001e*/ 	.short	0x00ff


	//----- nvinfo : EIATTR_NUM_BARRIERS
	.align		4
        /*0020*/ 	.byte	0x02, 0x4c
        /*0022*/ 	.byte	0x01
	.zero		1


	//----- nvinfo : EIATTR_MERCURY_ISA_VERSION
	.align		4
        /*0024*/ 	.byte	0x03, 0x5f
        /*0026*/ 	.short	0x0101


	//----- nvinfo : EIATTR_COOP_GROUP_MASK_REGIDS
	.align		4
        /*0028*/ 	.byte	0x04, 0x29
        /*002a*/ 	.short	(.L_869 - .L_868)


	//   ....[0]....
.L_868:
        /*002c*/ 	.word	0xffffffff


	//   ....[1]....
        /*0030*/ 	.word	0xffffffff


	//   ....[2]....
        /*0034*/ 	.word	0xffffffff


	//   ....[3]....
        /*0038*/ 	.word	0xffffffff


	//   ....[4]....
        /*003c*/ 	.word	0xffffffff


	//   ....[5]....
        /*0040*/ 	.word	0xffffffff


	//   ....[6]....
        /*0044*/ 	.word	0xffffffff


	//   ....[7]....
        /*0048*/ 	.word	0xffffffff


	//   ....[8]....
        /*004c*/ 	.word	0xffffffff


	//   ....[9]....
        /*0050*/ 	.word	0xffffffff


	//   ....[10]....
        /*0054*/ 	.word	0x050000ac


	//   ....[11]....
        /*0058*/ 	.word	0x050000ac


	//   ....[12]....
        /*005c*/ 	.word	0x050000ac


	//   ....[13]....
        /*0060*/ 	.word	0x050000ac


	//   ....[14]....
        /*0064*/ 	.word	0x050000ac


	//   ....[15]....
        /*0068*/ 	.word	0x050000ac


	//   ....[16]....
        /*006c*/ 	.word	0x050000ac


	//   ....[17]....
        /*0070*/ 	.word	0x050000ac


	//   ....[18]....
        /*0074*/ 	.word	0x050000ac


	//   ....[19]....
        /*0078*/ 	.word	0x050000ac


	//----- nvinfo : EIATTR_COOP_GROUP_INSTR_OFFSETS
	.align		4
.L_869:
        /*007c*/ 	.byte	0x04, 0x28
        /*007e*/ 	.short	(.L_871 - .L_870)


	//   ....[0]....
.L_870:
        /*0080*/ 	.word	0x00001be0


	//   ....[1]....
        /*0084*/ 	.word	0x00001bf0


	//   ....[2]....
        /*0088*/ 	.word	0x00001c20


	//   ....[3]....
        /*008c*/ 	.word	0x00001c30


	//   ....[4]....
        /*0090*/ 	.word	0x00001c60


	//   ....[5]....
        /*0094*/ 	.word	0x00001c70


	//   ....[6]....
        /*0098*/ 	.word	0x00001ca0


	//   ....[7]....
        /*009c*/ 	.word	0x00001cb0


	//   ....[8]....
        /*00a0*/ 	.word	0x00001ce0


	//   ....[9]....
        /*00a4*/ 	.word	0x00001cf0


	//   ....[10]....
        /*00a8*/ 	.word	0x00003c90


	//   ....[11]....
        /*00ac*/ 	.word	0x00003ce0


	//   ....[12]....
        /*00b0*/ 	.word	0x00003d50


	//   ....[13]....
        /*00b4*/ 	.word	0x00003db0


	//   ....[14]....
        /*00b8*/ 	.word	0x00003e20


	//   ....[15]....
        /*00bc*/ 	.word	0x00003e80


	//   ....[16]....
        /*00c0*/ 	.word	0x00003ef0


	//   ....[17]....
        /*00c4*/ 	.word	0x00003f50


	//   ....[18]....
        /*00c8*/ 	.word	0x00003fc0


	//   ....[19]....
        /*00cc*/ 	.word	0x00004020


	//----- nvinfo : EIATTR_EXIT_INSTR_OFFSETS
	.align		4
.L_871:
        /*00d0*/ 	.byte	0x04, 0x1c
        /*00d2*/ 	.short	(.L_873 - .L_872)


	//   ....[0]....
.L_872:
        /*00d4*/ 	.word	0x00003ba0


	//   ....[1]....
        /*00d8*/ 	.word	0x00003c30


	//----- nvinfo : EIATTR_MAX_THREADS
	.align		4
.L_873:
        /*00dc*/ 	.byte	0x04, 0x05
        /*00de*/ 	.short	(.L_875 - .L_874)
.L_874:
        /*00e0*/ 	.word	0x00000080
        /*00e4*/ 	.word	0x00000001
        /*00e8*/ 	.word	0x00000001


	//----- nvinfo : EIATTR_CRS_STACK_SIZE
	.align		4
.L_875:
        /*00ec*/ 	.byte	0x04, 0x1e
        /*00ee*/ 	.short	(.L_877 - .L_876)
.L_876:
        /*00f0*/ 	.word	0x00000000


	//----- nvinfo : EIATTR_CBANK_PARAM_SIZE
	.align		4
.L_877:
        /*00f4*/ 	.byte	0x03, 0x19
        /*00f6*/ 	.short	0x0128


	//----- nvinfo : EIATTR_PARAM_CBANK
	.align		4
        /*00f8*/ 	.byte	0x04, 0x0a
        /*00fa*/ 	.short	(.L_879 - .L_878)
	.align		4
.L_878:
        /*00fc*/ 	.word	index@(.nv.constant0._ZN10layer_norm31ln_parallel_residual_bwd_kernelINS_13Kernel_traitsI13__nv_bfloat16S2_S2_S2_fjLj3072ELj1ELj1ELj4ELj16ENS_18Kernel_traits_baseILj3072ES2_S2_S2_S2_fjLj128EEEEELb1ELb1ELb0EEEvNS_9BwdParamsE)
        /*0100*/ 	.short	0x0210
        /*0102*/ 	.short	0x0128


	//----- nvinfo : EIATTR_SW_WAR
	.align		4
.L_879:
        /*0104*/ 	.byte	0x04, 0x36
        /*0106*/ 	.short	(.L_881 - .L_880)
.L_880:
        /*0108*/ 	.word	0x00000008
.L_881:


//--------------------- .nv.info._ZN10layer_norm22ln_bwd_finalize_kernelINS_22Kernel_traits_finalizeILj3072E13__nv_bfloat16S2_S2_S2_fjLb0ELj1024ELj4ENS_18Kernel_traits_baseILj3072ES2_S2_S2_S2_fjLj1024EEEEELb0ELb1EEEvNS_9BwdParamsE --------------------------
	.section	.nv.info._ZN10layer_norm22ln_bwd_finalize_kernelINS_22Kernel_traits_finalizeILj3072E13__nv_bfloat16S2_S2_S2_fjLb0ELj1024ELj4ENS_18Kernel_traits_baseILj3072ES2_S2_S2_S2_fjLj1024EEEEELb0ELb1EEEvNS_9BwdParamsE,"",@"SHT_CUDA_INFO"
	.sectionflags	@""
	.align	4


	//----- nvinfo : EIATTR_CUDA_API_VERSION
	.align		4
        /*0000*/ 	.byte	0x04, 0x37
        /*0002*/ 	.short	(.L_883 - .L_882)
.L_882:
        /*0004*/ 	.word	0x00000082


	//----- nvinfo : EIATTR_KPARAM_INFO
	.align		4
.L_883:
        /*0008*/ 	.byte	0x04, 0x17
        /*000a*/ 	.short	(.L_885 - .L_884)
.L_884:
        /*000c*/ 	.word	0x00000000
        /*0010*/ 	.short	0x0000
        /*0012*/ 	.short	0x0000
        /*0014*/ 	.byte	0x00, 0xf0, 0xa1, 0x04


	//----- nvinfo : EIATTR_SPARSE_MMA_MASK
	.align		4
.L_885:
        /*0018*/ 	.byte	0x03, 0x50
        /*001a*/ 	.short	0x0000


	//----- nvinfo : EIATTR_MAXREG_COUNT
	.align		4
        /*001c*/ 	.byte	0x03, 0x1b
        /*001e*/ 	.short	0x0040


	//----- nvinfo : EIATTR_NUM_BARRIERS
	.align		4
        /*0020*/ 	.byte	0x02, 0x4c
        /*0022*/ 	.byte	0x01
	.zero		1


	//----- nvinfo : EIATTR_MERCURY_ISA_VERSION
	.align		4
        /*0024*/ 	.byte	0x03, 0x5f
        /*0026*/ 	.short	0x0101


	//----- nvinfo : EIATTR_COOP_GROUP_MASK_REGIDS
	.align		4
        /*0028*/ 	.byte	0x04, 0x29
        /*002a*/ 	.short	(.L_887 - .L_886)


	//   ....[0]....
.L_886:
        /*002c*/ 	.word	0xffffffff


	//   ....[1]....
        /*0030*/ 	.word	0xffffffff


	//   ....[2]....
        /*0034*/ 	.word	0xffffffff


	//   ....[3]....
        /*0038*/ 	.word	0xffffffff


	//   ....[4]....
        /*003c*/ 	.word	0xffffffff


	//   ....[5]....
        /*0040*/ 	.word	0xffffffff


	//   ....[6]....
        /*0044*/ 	.word	0xffffffff


	//   ....[7]....
        /*0048*/ 	.word	0xffffffff


	//   ....[8]....
        /*004c*/ 	.word	0xffffffff


	//   ....[9]....
        /*0050*/ 	.word	0xffffffff


	//   ....[10]....
        /*0054*/ 	.word	0x05000011


	//   ....[11]....
        /*0058*/ 	.word	0x05000011


	//   ....[12]....
        /*005c*/ 	.word	0x05000011


	//   ....[13]....
        /*0060*/ 	.word	0x05000011


	//   ....[14]....
        /*0064*/ 	.word	0x05000011


	//   ....[15]....
        /*0068*/ 	.word	0x05000011


	//   ....[16]....
        /*006c*/ 	.word	0x05000011


	//   ....[17]....
        /*0070*/ 	.word	0x05000011


	//   ....[18]....
        /*0074*/ 	.word	0x05000011


	//   ....[19]....
        /*0078*/ 	.word	0x05000011


	//----- nvinfo : EIATTR_COOP_GROUP_INSTR_OFFSETS
	.align		4
.L_887:
        /*007c*/ 	.byte	0x04, 0x28
        /*007e*/ 	.short	(.L_889 - .L_888)


	//   ....[0]....
.L_888:
        /*0080*/ 	.word	0x000008e0


	//   ....[1]....
        /*0084*/ 	.word	0x000008f0


	//   ....[2]....
        /*0088*/ 	.word	0x00000920


	//   ....[3]....
        /*008c*/ 	.word	0x00000930


	//   ....[4]....
        /*0090*/ 	.word	0x00000960


	//   ....[5]....
        /*0094*/ 	.word	0x00000970


	//   ....[6]....
        /*0098*/ 	.word	0x000009a0


	//   ....[7]....
        /*009c*/ 	.word	0x000009b0


	//   ....[8]....
        /*00a0*/ 	.word	0x000009e0


	//   ....[9]....
        /*00a4*/ 	.word	0x000009f0


	//   ....[10]....
        /*00a8*/ 	.word	0x00000bf0


	//   ....[11]....
        /*00ac*/ 	.word	0x00000c60


	//   ....[12]....
        /*00b0*/ 	.word	0x00000cd0


	//   ....[13]....
        /*00b4*/ 	.word	0x00000d40


	//   ....[14]....
        /*00b8*/ 	.word	0x00000db0


	//   ....[15]....
        /*00bc*/ 	.word	0x00000e10


	//   ....[16]....
        /*00c0*/ 	.word	0x00000e80


	//   ....[17]....
        /*00c4*/ 	.word	0x00000ef0


	//   ....[18]....
        /*00c8*/ 	.word	0x00000f60


	//   ....[19]....
        /*00cc*/ 	.word	0x00000fd0


	//----- nvinfo : EIATTR_EXIT_INSTR_OFFSETS
	.align		4
.L_889:
        /*00d0*/ 	.byte	0x04, 0x1c
        /*00d2*/ 	.short	(.L_891 - .L_890)


	//   ....[0]....
.L_890:
        /*00d4*/ 	.word	0x00000070


	//   ....[1]....
        /*00d8*/ 	.word	0x00000b90


	//----- nvinfo : EIATTR_MAX_THREADS
	.align		4
.L_891:
        /*00dc*/ 	.byte	0x04, 0x05
        /*00de*/ 	.short	(.L_893 - .L_892)
.L_892:
        /*00e0*/ 	.word	0x00000400
        /*00e4*/ 	.word	0x00000001
        /*00e8*/ 	.word	0x00000001


	//----- nvinfo : EIATTR_CRS_STACK_SIZE
	.align		4
.L_893:
        /*00ec*/ 	.byte	0x04, 0x1e
        /*00ee*/ 	.short	(.L_895 - .L_894)
.L_894:
        /*00f0*/ 	.word	0x00000000


	//----- nvinfo : EIATTR_CBANK_PARAM_SIZE
	.align		4
.L_895:
        /*00f4*/ 	.byte	0x03, 0x19
        /*00f6*/ 	.short	0x0128


	//----- nvinfo : EIATTR_PARAM_CBANK
	.align		4
        /*00f8*/ 	.byte	0x04, 0x0a
        /*00fa*/ 	.short	(.L_897 - .L_896)
	.align		4
.L_896:
        /*00fc*/ 	.word	index@(.nv.constant0._ZN10layer_norm22ln_bwd_finalize_kernelINS_22Kernel_traits_finalizeILj3072E13__nv_bfloat16S2_S2_S2_fjLb0ELj1024ELj4ENS_18Kernel_traits_baseILj3072ES2_S2_S2_S2_fjLj1024EEEEELb0ELb1EEEvNS_9BwdParamsE)
        /*0100*/ 	.short	0x0210
        /*0102*/ 	.short	0x0128


	//----- nvinfo : EIATTR_SW_WAR
	.align		4
.L_897:
        /*0104*/ 	.byte	0x04, 0x36
        /*0106*/ 	.short	(.L_899 - .L_898)
.L_898:
        /*0108*/ 	.word	0x00000008
.L_899:


//--------------------- .nv.info._ZN10layer_norm40ln_parallel_residual_bwd_finalize_kernelINS_22Kernel_traits_finalizeILj3072E13__nv_bfloat16S2_S2_S2_fjLb0ELj1024ELj4ENS_18Kernel_traits_baseILj3072ES2_S2_S2_S2_fjLj1024EEEEELb1EEEvNS_9BwdParamsE --------------------------
	.section	.nv.info._ZN10layer_norm40ln_parallel_residual_bwd_finalize_kernelINS_22Kernel_traits_finalizeILj3072E13__nv_bfloat16S2_S2_S2_fjLb0ELj1024ELj4ENS_18Kernel_traits_baseILj3072ES2_S2_S2_S2_fjLj1024EEEEELb1EEEvNS_9BwdParamsE,"",@"SHT_CUDA_INFO"
	.sectionflags	@""
	.align	4


	//----- nvinfo : EIATTR_CUDA_API_VERSION
	.align		4
        /*0000*/ 	.byte	0x04, 0x37
        /*0002*/ 	.short	(.L_901 - .L_900)
.L_900:
        /*0004*/ 	.word	0x00000082


	//----- nvinfo : EIATTR_KPARAM_INFO
	.align		4
.L_901:
        /*0008*/ 	.byte	0x04, 0x17
        /*000a*/ 	.short	(.L_903 - .L_902)
.L_902:
        /*000c*/ 	.word	0x00000000
        /*0010*/ 	.short	0x0000
        /*0012*/ 	.short	0x0000
        /*0014*/ 	.byte	0x00, 0xf0, 0xa1, 0x04


	//----- nvinfo : EIATTR_SPARSE_MMA_MASK
	.align		4
.L_903:
        /*0018*/ 	.byte	0x03, 0x50
        /*001a*/ 	.short	0x0000


	//----- nvinfo : EIATTR_MAXREG_COUNT
	.align		4
        /*001c*/ 	.byte	0x03, 0x1b
        /*001e*/ 	.short	0x0040


	//----- nvinfo : EIATTR_NUM_BARRIERS
	.align		4
        /*0020*/ 	.byte	0x02, 0x4c
        /*0022*/ 	.byte	0x01
	.zero		1


	//----- nvinfo : EIATTR_MERCURY_ISA_VERSION
	.align		4
        /*0024*/ 	.byte	0x03, 0x5f
        /*0026*/ 	.short	0x0101


	//----- nvinfo : EIATTR_COOP_GROUP_MASK_REGIDS
	.align		4
        /*0028*/ 	.byte	0x04, 0x29
        /*002a*/ 	.short	(.L_905 - .L_904)


	//   ....[0]....
.L_904:
        /*002c*/ 	.word	0xffffffff


	//   ....[1]....
        /*0030*/ 	.word	0xffffffff


	//   ....[2]....
        /*0034*/ 	.word	0xffffffff


	//   ....[3]....
        /*0038*/ 	.word	0xffffffff


	//   ....[4]....
        /*003c*/ 	.word	0xffffffff


	//   ....[5]....
        /*0040*/ 	.word	0xffffffff


	//   ....[6]....
        /*0044*/ 	.word	0xffffffff


	//   ....[7]....
        /*0048*/ 	.word	0xffffffff


	//   ....[8]....
        /*004c*/ 	.word	0xffffffff


	//   ....[9]....
        /*0050*/ 	.word	0xffffffff


	//   ....[10]....
        /*0054*/ 	.word	0xffffffff


	//   ....[11]....
        /*0058*/ 	.word	0xffffffff


	//   ....[12]....
        /*005c*/ 	.word	0xffffffff


	//   ....[13]....
        /*0060*/ 	.word	0xffffffff


	//   ....[14]....
        /*0064*/ 	.word	0xffffffff


	//   ....[15]....
        /*0068*/ 	.word	0xffffffff


	//   ....[16]....
        /*006c*/ 	.word	0xffffffff


	//   ....[17]....
        /*0070*/ 	.word	0xffffffff


	//   ....[18]....
        /*0074*/ 	.word	0xffffffff


	//   ....[19]....
        /*0078*/ 	.word	0xffffffff


	//   ....[20]....
        /*007c*/ 	.word	0x0500000b


	//   ....[21]....
        /*0080*/ 	.word	0x0500000b


	//   ....[22]....
        /*0084*/ 	.word	0x0500000b


	//   ....[23]....
        /*0088*/ 	.word	0x0500000b


	//   ....[24]....
        /*008c*/ 	.word	0x0500000b


	//   ....[25]....
        /*0090*/ 	.word	0x0500000b


	//   ....[26]....
        /*0094*/ 	.word	0x0500000b


	//   ....[27]....
        /*0098*/ 	.word	0x0500000b


	//   ....[28]....
        /*009c*/ 	.word	0x0500000b


	//   ....[29]....
        /*00a0*/ 	.word	0x0500000b


	//   ....[30]....
        /*00a4*/ 	.word	0x0500000b


	//   ....[31]....
        /*00a8*/ 	.word	0x0500000b


	//   ....[32]....
        /*00ac*/ 	.word	0x0500000b


	//   ....[33]....
        /*00b0*/ 	.word	0x0500000b


	//   ....[34]....
        /*00b4*/ 	.word	0x0500000b


	//   ....[35]....
        /*00b8*/ 	.word	0x0500000b


	//   ....[36]....
        /*00bc*/ 	.word	0x0500000b


	//   ....[37]....
        /*00c0*/ 	.word	0x0500000b


	//   ....[38]....
        /*00c4*/ 	.word	0x0500000b


	//   ....[39]....
        /*00c8*/ 	.word	0x0500000b


	//----- nvinfo : EIATTR_COOP_GROUP_INSTR_OFFSETS
	.align		4
.L_905:
        /*00cc*/ 	.byte	0x04, 0x28
        /*00ce*/ 	.short	(.L_907 - .L_906)


	//   ....[0]....
.L_906:
        /*00d0*/ 	.word	0x00000ce0


	//   ....[1]....
        /*00d4*/ 	.word	0x00000cf0


	//   ....[2]....
        /*00d8*/ 	.word	0x00000d00


	//   ....[3]....
        /*00dc*/ 	.word	0x00000d10


	//   ....[4]....
        /*00e0*/ 	.word	0x00000d40


	//   ....[5]....
        /*00e4*/ 	.word	0x00000d70


	//   ....[6]....
        /*00e8*/ 	.word	0x00000d80


	//   ....[7]....
        /*00ec*/ 	.word	0x00000d90


	//   ....[8]....
        /*00f0*/ 	.word	0x00000db0


	//   ....[9]....
        /*00f4*/ 	.word	0x00000df0


	//   ....[10]....
        /*00f8*/ 	.word	0x00000e00


	//   ....[11]....
        /*00fc*/ 	.word	0x00000e10


	//   ....[12]....
        /*0100*/ 	.word	0x00000e30


	//   ....[13]....
        /*0104*/ 	.word	0x00000e70


	//   ....[14]....
        /*0108*/ 	.word	0x00000e80


	//   ....[15]....
        /*010c*/ 	.word	0x00000e90


	//   ....[16]....
        /*0110*/ 	.word	0x00000eb0


	//   ....[17]....
        /*0114*/ 	.word	0x00000ee0


	//   ....[18]....
        /*0118*/ 	.word	0x00000f00


	//   ....[19]....
        /*011c*/ 	.word	0x00000f10


	//   ....[20]....
        /*0120*/ 	.word	0x00001210


	//   ....[21]....
        /*0124*/ 	.word	0x00001270


	//   ....[22]....
        /*0128*/ 	.word	0x000012d0


	//   ....[23]....
        /*012c*/ 	.word	0x00001330


	//   ....[24]....
        /*0130*/ 	.word	0x00001390


	//   ....[25]....
        /*0134*/ 	.word	0x000013f0


	//   ....[26]....
        /*0138*/ 	.word	0x00001460


	//   ....[27]....
        /*013c*/ 	.word	0x000014d0


	//   ....[28]....
        /*0140*/ 	.word	0x00001540


	//   ....[29]....
        /*0144*/ 	.word	0x000015b0


	//   ....[30]....
        /*0148*/ 	.word	0x00001610


	//   ....[31]....
        /*014c*/ 	.word	0x00001680


	//   ....[32]....
        /*0150*/ 	.word	0x000016f0


	//   ....[33]....
        /*0154*/ 	.word	0x00001760


	//   ....[34]....
        /*0158*/ 	.word	0x000017d0


	//   ....[35]....
        /*015c*/ 	.word	0x00001830


	//   ....[36]....
        /*0160*/ 	.word	0x000018a0


	//   ....[37]....
        /*0164*/ 	.word	0x00001910


	//   ....[38]....
        /*0168*/ 	.word	0x00001980


	//   ....[39]....
        /*016c*/ 	.word	0x000019f0


	//----- nvinfo : EIATTR_EXIT_INSTR_OFFSETS
	.align		4
.L_907:
        /*0170*/ 	.byte	0x04, 0x1c
        /*0172*/ 	.short	(.L_909 - .L_908)


	//   ....[0]....
.L_908:
        /*0174*/ 	.word	0x00000070


	//   ....[1]....
        /*0178*/ 	.word	0x000011b0


	//----- nvinfo : EIATTR_MAX_THREADS
	.align		4
.L_909:
        /*017c*/ 	.byte	0x04, 0x05
        /*017e*/ 	.short	(.L_911 - .L_910)
.L_910:
        /*0180*/ 	.word	0x00000400
        /*0184*/ 	.word	0x00000001
        /*0188*/ 	.word	0x00000001


	//----- nvinfo : EIATTR_CRS_STACK_SIZE
	.align		4
.L_911:
        /*018c*/ 	.byte	0x04, 0x1e
        /*018e*/ 	.short	(.L_913 - .L_912)
.L_912:
        /*0190*/ 	.word	0x00000000


	//----- nvinfo : EIATTR_CBANK_PARAM_SIZE
	.align		4
.L_913:
        /*0194*/ 	.byte	0x03, 0x19
        /*0196*/ 	.short	0x0128


	//----- nvinfo : EIATTR_PARAM_CBANK
	.align		4
        /*0198*/ 	.byte	0x04, 0x0a
        /*019a*/ 	.short	(.L_915 - .L_914)
	.align		4
.L_914:
        /*019c*/ 	.word	index@(.nv.constant0._ZN10layer_norm40ln_parallel_residual_bwd_finalize_kernelINS_22Kernel_traits_finalizeILj3072E13__nv_bfloat16S2_S2_S2_fjLb0ELj1024ELj4ENS_18Kernel_traits_baseILj3072ES2_S2_S2_S2_fjLj1024EEEEELb1EEEvNS_9BwdParamsE)
        /*01a0*/ 	.short	0x0210
        /*01a2*/ 	.short	0x0128


	//----- nvinfo : EIATTR_SW_WAR
	.align		4
.L_915:
        /*01a4*/ 	.byte	0x04, 0x36
        /*01a6*/ 	.short	(.L_917 - .L_916)
.L_916:
        /*01a8*/ 	.word	0x00000008
.L_917:


//--------------------- .nv.info._ZN10layer_norm31ln_parallel_residual_bwd_kernelINS_13Kernel_traitsI13__nv_bfloat16S2_S2_S2_fjLj3072ELj1ELj1ELj4ELj16ENS_18Kernel_traits_baseILj3072ES2_S2_S2_S2_fjLj128EEEEELb1ELb1ELb1EEEvNS_9BwdParamsE --------------------------
	.section	.nv.info._ZN10layer_norm31ln_parallel_residual_bwd_kernelINS_13Kernel_traitsI13__nv_bfloat16S2_S2_S2_fjLj3072ELj1ELj1ELj4ELj16ENS_18Kernel_traits_baseILj3072ES2_S2_S2_S2_fjLj128EEEEELb1ELb1ELb1EEEvNS_9BwdParamsE,"",@"SHT_CUDA_INFO"
	.sectionflags	@""
	.align	4


	//----- nvinfo : EIATTR_CUDA_API_VERSION
	.align		4
        /*0000*/ 	.byte	0x04, 0x37
        /*0002*/ 	.short	(.L_919 - .L_918)
.L_918:
        /*0004*/ 	.word	0x00000082


	//----- nvinfo : EIATTR_KPARAM_INFO
	.align		4
.L_919:
        /*0008*/ 	.byte	0x04, 0x17
        /*000a*/ 	.short	(.L_921 - .L_920)
.L_920:
        /*000c*/ 	.word	0x00000000
        /*0010*/ 	.short	0x0000
        /*0012*/ 	.short	0x0000
        /*0014*/ 	.byte	0x00, 0xf0, 0xa1, 0x04


	//----- nvinfo : EIATTR_SPARSE_MMA_MASK
	.align		4
.L_921:
        /*0018*/ 	.byte	0x03, 0x50
        /*001a*/ 	.short	0x0000


	//----- nvinfo : EIATTR_MAXREG_COUNT
	.align		4
        /*001c*/ 	.byte	0x03, 0x1b
        /*001e*/ 	.short	0x00ff


	//----- nvinfo : EIATTR_NUM_BARRIERS
	.align		4
        /*0020*/ 	.byte	0x02, 0x4c
        /*0022*/ 	.byte	0x01
	.zero		1


	//----- nvinfo : EIATTR_MERCURY_ISA_VERSION
	.align		4
        /*0024*/ 	.byte	0x03, 0x5f
        /*0026*/ 	.short	0x0101


	//----- nvinfo : EIATTR_COOP_GROUP_MASK_REGIDS
	.align		4
        /*0028*/ 	.byte	0x04, 0x29
        /*002a*/ 	.short	(.L_923 - .L_922)


	//   ....[0]....
.L_922:
        /*002c*/ 	.word	0xffffffff


	//   ....[1]....
        /*0030*/ 	.word	0xffffffff


	//   ....[2]....
        /*0034*/ 	.word	0xffffffff


	//   ....[3]....
        /*0038*/ 	.word	0xffffffff


	//   ....[4]....
        /*003c*/ 	.word	0xffffffff


	//   ....[5]....
        /*0040*/ 	.word	0xffffffff


	//   ....[6]....
        /*0044*/ 	.word	0xffffffff


	//   ....[7]....
        /*0048*/ 	.word	0xffffffff


	//   ....[8]....
        /*004c*/ 	.word	0xffffffff


	//   ....[9]....
        /*0050*/ 	.word	0xffffffff


	//   ....[10]....
        /*0054*/ 	.word	0x050000a4


	//   ....[11]....
        /*0058*/ 	.word	0x050000a4


	//   ....[12]....
        /*005c*/ 	.word	0x050000a4


	//   ....[13]....
        /*0060*/ 	.word	0x050000a4


	//   ....[14]....
        /*0064*/ 	.word	0x050000a4


	//   ....[15]....
        /*0068*/ 	.word	0x050000a4


	//   ....[16]....
        /*006c*/ 	.word	0x050000a4


	//   ....[17]....
        /*0070*/ 	.word	0x050000a4


	//   ....[18]....
        /*0074*/ 	.word	0x050000a4


	//   ....[19]....
        /*0078*/ 	.word	0x050000a4


	//----- nvinfo : EIATTR_COOP_GROUP_INSTR_OFFSETS
	.align		4
.L_923:
        /*007c*/ 	.byte	0x04, 0x28
        /*007e*/ 	.short	(.L_925 - .L_924)


	//   ....[0]....
.L_924:
        /*0080*/ 	.word	0x00001a10


	//   ....[1]....
        /*0084*/ 	.word	0x00001a30


	//   ....[2]....
        /*0088*/ 	.word	0x00001a50


	//   ....[3]....
        /*008c*/ 	.word	0x00001a70


	//   ....[4]....
        /*0090*/ 	.word	0x00001a90


	//   ....[5]....
        /*0094*/ 	.word	0x00001ab0


	//   ....[6]....
        /*0098*/ 	.word	0x00001ad0


	//   ....[7]....
        /*009c*/ 	.word	0x00001af0


	//   ....[8]....
        /*00a0*/ 	.word	0x00001b10


	//   ....[9]....
        /*00a4*/ 	.word	0x00001b20


	//   ....[10]....
        /*00a8*/ 	.word	0x00003ae0


	//   ....[11]....
        /*00ac*/ 	.word	0x00003b50


	//   ....[12]....
        /*00b0*/ 	.word	0x00003bc0


	//   ....[13]....
        /*00b4*/ 	.word	0x00003c30


	//   ....[14]....
        /*00b8*/ 	.word	0x00003ca0


	//   ....[15]....
        /*00bc*/ 	.word	0x00003d10


	//   ....[16]....
        /*00c0*/ 	.word	0x00003d80


	//   ....[17]....
        /*00c4*/ 	.word	0x00003df0


	//   ....[18]....
        /*00c8*/ 	.word	0x00003e60


	//   ....[19]....
        /*00cc*/ 	.word	0x00003ec0


	//----- nvinfo : EIATTR_EXIT_INSTR_OFFSETS
	.align		4
.L_925:
        /*00d0*/ 	.byte	0x04, 0x1c
        /*00d2*/ 	.short	(.L_927 - .L_926)


	//   ....[0]....
.L_926:
        /*00d4*/ 	.word	0x00003a90


	//----- nvinfo : EIATTR_MAX_THREADS
	.align		4
.L_927:
        /*00d8*/ 	.byte	0x04, 0x05
        /*00da*/ 	.short	(.L_929 - .L_928)
.L_928:
        /*00dc*/ 	.word	0x00000080
        /*00e0*/ 	.word	0x00000001
        /*00e4*/ 	.word	0x00000001


	//----- nvinfo : EIATTR_CRS_STACK_SIZE
	.align		4
.L_929:
        /*00e8*/ 	.byte	0x04, 0x1e
        /*00ea*/ 	.short	(.L_931 - .L_930)
.L_930:
        /*00ec*/ 	.word	0x00000000


	//----- nvinfo : EIATTR_CBANK_PARAM_SIZE
	.align		4
.L_931:
        /*00f0*/ 	.byte	0x03, 0x19
        /*00f2*/ 	.short	0x0128


	//----- nvinfo : EIATTR_PARAM_CBANK
	.align		4
        /*00f4*/ 	.byte	0x04, 0x0a
        /*00f6*/ 	.short	(.L_933 - .L_932)
	.align		4
.L_932:
        /*00f8*/ 	.word	index@(.nv.constant0._ZN10layer_norm31ln_parallel_residual_bwd_kernelINS_13Kernel_traitsI13__nv_bfloat16S2_S2_S2_fjLj3072ELj1ELj1ELj4ELj16ENS_18Kernel_traits_baseILj3072ES2_S2_S2_S2_fjLj128EEEEELb1ELb1ELb1EEEvNS_9BwdParamsE)
        /*00fc*/ 	.short	0x0210
        /*00fe*/ 	.short	0x0128


	//----- nvinfo : EIATTR_SW_WAR
	.align		4
.L_933:
        /*0100*/ 	.byte	0x04, 0x36
        /*0102*/ 	.short	(.L_935 - .L_934)
.L_934:
        /*0104*/ 	.word	0x00000008
.L_935:


//--------------------- .nv.info._ZN10layer_norm31ln_parallel_residual_bwd_kernelINS_13Kernel_traitsI6__halfS2_S2_S2_fjLj3072ELj1ELj1ELj4ELj16ENS_18Kernel_traits_baseILj3072ES2_S2_S2_S2_fjLj128EEEEELb0ELb0ELb0EEEvNS_9BwdParamsE --------------------------
	.section	.nv.info._ZN10layer_norm31ln_parallel_residual_bwd_kernelINS_13Kernel_traitsI6__halfS2_S2_S2_fjLj3072ELj1ELj1ELj4ELj16ENS_18Kernel_traits_baseILj3072ES2_S2_S2_S2_fjLj128EEEEELb0ELb0ELb0EEEvNS_9BwdParamsE,"",@"SHT_CUDA_INFO"
	.sectionflags	@""
	.align	4


	//----- nvinfo : EIATTR_CUDA_API_VERSION
	.align		4
        /*0000*/ 	.byte	0x04, 0x37
        /*0002*/ 	.short	(.L_937 - .L_936)
.L_936:
        /*0004*/ 	.word	0x00000082


	//----- nvinfo : EIATTR_KPARAM_INFO
	.align		4
.L_937:
        /*0008*/ 	.byte	0x04, 0x17
        /*000a*/ 	.short	(.L_939 - .L_938)
.L_938:
        /*000c*/ 	.word	0x00000000
        /*0010*/ 	.short	0x0000
        /*0012*/ 	.short	0x0000
        /*0014*/ 	.byte	0x00, 0xf0, 0xa1, 0x04


	//----- nvinfo : EIATTR_SPARSE_MMA_MASK
	.align		4
.L_939:
        /*0018*/ 	.byte	0x03, 0x50
        /*001a*/ 	.short	0x0000


	//----- nvinfo : EIATTR_MAXREG_COUNT
	.align		4
        /*001c*/ 	.byte	0x03, 0x1b
        /*001e*/ 	.short	0x00ff


	//----- nvinfo : EIATTR_NUM_BARRIERS
	.align		4
        /*0020*/ 	.byte	0x02, 0x4c
        /*0022*/ 	.byte	0x01
	.zero		1


	//----- nvinfo : EIATTR_MERCURY_ISA_VERSION
	.align		4
        /*0024*/ 	.byte	0x03, 0x5f
        /*0026*/ 	.short	0x0101


	//----- nvinfo : EIATTR_COOP_GROUP_MASK_REGIDS
	.align		4
        /*0028*/ 	.byte	0x04, 0x29
        /*002a*/ 	.short	(.L_941 - .L_940)


	//   ....[0]....
.L_940:
        /*002c*/ 	.word	0xffffffff


	//   ....[1]....
        /*0030*/ 	.word	0xffffffff


	//   ....[2]....
        /*0034*/ 	.word	0xffffffff


	//   ....[3]....
        /*0038*/ 	.word	0xffffffff


	//   ....[4]....
        /*003c*/ 	.word	0xffffffff


	//   ....[5]....
        /*0040*/ 	.word	0xffffffff


	//   ....[6]....
        /*0044*/ 	.word	0xffffffff


	//   ....[7]....
        /*0048*/ 	.word	0xffffffff


	//   ....[8]....
        /*004c*/ 	.word	0xffffffff


	//   ....[9]....
        /*0050*/ 	.word	0xffffffff


	//   ....[10]....
        /*0054*/ 	.word	0x0500009e


	//   ....[11]....
        /*0058*/ 	.word	0x0500009e


	//   ....[12]....
        /*005c*/ 	.word	0x0500009e


	//   ....[13]....
        /*0060*/ 	.word	0x0500009e


	//   ....[14]....
        /*0064*/ 	.word	0x0500009e


	//   ....[15]....
        /*0068*/ 	.word	0x0500009e


	//   ....[16]....
        /*006c*/ 	.word	0x0500009e


	//   ....[17]....
        /*0070*/ 	.word	0x0500009e


	//   ....[18]....
        /*0074*/ 	.word	0x0500009e


	//   ....[19]....
        /*0078*/ 	.word	0x0500009e


	//----- nvinfo : EIATTR_COOP_GROUP_INSTR_OFFSETS
	.align		4
.L_941:
        /*007c*/ 	.byte	0x04, 0x28
        /*007e*/ 	.short	(.L_943 - .L_942)


	//   ....[0]....
.L_942:
        /*0080*/ 	.word	0x000021a0


	//   ....[1]....
        /*0084*/ 	.word	0x000021b0


	//   ....[2]....
        /*0088*/ 	.word	0x000021e0


	//   ....[3]....
        /*008c*/ 	.word	0x000021f0


	//   ....[4]....
        /*0090*/ 	.word	0x00002220


	//   ....[5]....
        /*0094*/ 	.word	0x00002230


	//   ....[6]....
        /*0098*/ 	.word	0x00002260


	//   ....[7]....
        /*009c*/ 	.word	0x00002270


	//   ....[8]....
        /*00a0*/ 	.word	0x000022a0


	//   ....[9]....
        /*00a4*/ 	.word	0x000022b0


	//   ....[10]....
        /*00a8*/ 	.word	0x00003ae0


	//   ....[11]....
        /*00ac*/ 	.word	0x00003b40


	//   ....[12]....
        /*00b0*/ 	.word	0x00003ba0


	//   ....[13]....
        /*00b4*/ 	.word	0x00003c00


	//   ....[14]....
        /*00b8*/ 	.word	0x00003c70


	//   ....[15]....
        /*00bc*/ 	.word	0x00003cd0


	//   ....[16]....
        /*00c0*/ 	.word	0x00003d40


	//   ....[17]....
        /*00c4*/ 	.word	0x00003da0


	//   ....[18]....
        /*00c8*/ 	.word	0x00003e10


	//   ....[19]....
        /*00cc*/ 	.word	0x00003e70


	//----- nvinfo : EIATTR_EXIT_INSTR_OFFSETS
	.align		4
.L_943:
        /*00d0*/ 	.byte	0x04, 0x1c
        /*00d2*/ 	.short	(.L_945 - .L_944)


	//   ....[0]....
.L_944:
        /*00d4*/ 	.word	0x00003980


	//   ....[1]....
        /*00d8*/ 	.word	0x00003a90


	//----- nvinfo : EIATTR_MAX_THREADS
	.align		4
.L_945:
        /*00dc*/ 	.byte	0x04, 0x05
        /*00de*/ 	.short	(.L_947 - .L_946)
.L_946:
        /*00e0*/ 	.word	0x00000080
        /*00e4*/ 	.word	0x00000001
        /*00e8*/ 	.word	0x00000001


	//----- nvinfo : EIATTR_CRS_STACK_SIZE
	.align		4
.L_947:
        /*00ec*/ 	.byte	0x04, 0x1e
        /*00ee*/ 	.short	(.L_949 - .L_948)
.L_948:
        /*00f0*/ 	.word	0x00000000


	//----- nvinfo : EIATTR_CBANK_PARAM_SIZE
	.align		4
.L_949:
        /*00f4*/ 	.byte	0x03, 0x19
        /*00f6*/ 	.short	0x0128


	//----- nvinfo : EIATTR_PARAM_CBANK
	.align		4
        /*00f8*/ 	.byte	0x04, 0x0a
        /*00fa*/ 	.short	(.L_951 - .L_950)
	.align		4
.L_950:
        /*00fc*/ 	.word	index@(.nv.constant0._ZN10layer_norm31ln_parallel_residual_bwd_kernelINS_13Kernel_traitsI6__halfS2_S2_S2_fjLj3072ELj1ELj1ELj4ELj16ENS_18Kernel_traits_baseILj3072ES2_S2_S2_S2_fjLj128EEEEELb0ELb0ELb0EEEvNS_9BwdParamsE)
        /*0100*/ 	.short	0x0210
        /*0102*/ 	.short	0x0128


	//----- nvinfo : EIATTR_SW_WAR
	.align		4
.L_951:
        /*0104*/ 	.byte	0x04, 0x36
        /*0106*/ 	.short	(.L_953 - .L_952)
.L_952:
        /*0108*/ 	.word	0x00000008
.L_953:


//--------------------- .nv.info._ZN10layer_norm31ln_parallel_residual_bwd_kernelINS_13Kernel_traitsI6__halfS2_S2_S2_fjLj3072ELj1ELj1ELj4ELj16ENS_18Kernel_traits_baseILj3072ES2_S2_S2_S2_fjLj128EEEEELb0ELb0ELb1EEEvNS_9BwdParamsE --------------------------
	.section	.nv.info._ZN10layer_norm31ln_parallel_residual_bwd_kernelINS_13Kernel_traitsI6__halfS2_S2_S2_fjLj3072ELj1ELj1ELj4ELj16ENS_18Kernel_traits_baseILj3072ES2_S2_S2_S2_fjLj128EEEEELb0ELb0ELb1EEEvNS_9BwdParamsE,"",@"SHT_CUDA_INFO"
	.sectionflags	@""
	.align	4


	//----- nvinfo : EIATTR_CUDA_API_VERSION
	.align		4
        /*0000*/ 	.byte	0x04, 0x37
        /*0002*/ 	.short	(.L_955 - .L_954)
.L_954:
        /*0004*/ 	.word	0x00000082


	//----- nvinfo : EIATTR_KPARAM_INFO
	.align		4
.L_955:
        /*0008*/ 	.byte	0x04, 0x17
        /*000a*/ 	.short	(.L_957 - .L_956)
.L_956:
        /*000c*/ 	.word	0x00000000
        /*0010*/ 	.short	0x0000
        /*0012*/ 	.short	0x0000
        /*0014*/ 	.byte	0x00, 0xf0, 0xa1, 0x04


	//----- nvinfo : EIATTR_SPARSE_MMA_MASK
	.align		4
.L_957:
        /*0018*/ 	.byte	0x03, 0x50
        /*001a*/ 	.short	0x0000


	//----- nvinfo : EIATTR_MAXREG_COUNT
	.align		4
        /*001c*/ 	.byte	0x03, 0x1b
        /*001e*/ 	.short	0x00ff


	//----- nvinfo : EIATTR_NUM_BARRIERS
	.align		4
        /*0020*/ 	.byte	0x02, 0x4c
        /*0022*/ 	.byte	0x01
	.zero		1


	//----- nvinfo : EIATTR_MERCURY_ISA_VERSION
	.align		4
        /*0024*/ 	.byte	0x03, 0x5f
        /*0026*/ 	.short	0x0101


	//----- nvinfo : EIATTR_COOP_GROUP_MASK_REGIDS
	.align		4
        /*0028*/ 	.byte	0x04, 0x29
        /*002a*/ 	.short	(.L_959 - .L_958)


	//   ....[0]....
.L_958:
        /*002c*/ 	.word	0xffffffff


	//   ....[1]....
        /*0030*/ 	.word	0xffffffff


	//   ....[2]....
        /*0034*/ 	.word	0xffffffff


	//   ....[3]....
        /*0038*/ 	.word	0xffffffff


	//   ....[4]....
        /*003c*/ 	.word	0xffffffff


	//   ....[5]....
        /*0040*/ 	.word	0xffffffff


	//   ....[6]....
        /*0044*/ 	.word	0xffffffff


	//   ....[7]....
        /*0048*/ 	.word	0xffffffff


	//   ....[8]....
        /*004c*/ 	.word	0xffffffff


	//   ....[9]....
        /*0050*/ 	.word	0xffffffff


	//   ....[10]....
        /*0054*/ 	.word	0x050000e3


	//   ....[11]....
        /*0058*/ 	.word	0x050000e3


	//   ....[12]....
        /*005c*/ 	.word	0x050000e3


	//   ....[13]....
        /*0060*/ 	.word	0x050000e3


	//   ....[14]....
        /*0064*/ 	.word	0x050000e3


	//   ....[15]....
        /*0068*/ 	.word	0x050000e3


	//   ....[16]....
        /*006c*/ 	.word	0x050000e3


	//   ....[17]....
        /*0070*/ 	.word	0x050000e3


	//   ....[18]....
        /*0074*/ 	.word	0x050000e3


	//   ....[19]....
        /*0078*/ 	.word	0x050000e3


	//----- nvinfo : EIATTR_COOP_GROUP_INSTR_OFFSETS
	.align		4
.L_959:
        /*007c*/ 	.byte	0x04, 0x28
        /*007e*/ 	.short	(.L_961 - .L_960)


	//   ....[0]....
.L_960:
        /*0080*/ 	.word	0x000021c0


	//   ....[1]....
        /*0084*/ 	.word	0x000021d0


	//   ....[2]....
        /*0088*/ 	.word	0x00002200


	//   ....[3]....
        /*008c*/ 	.word	0x00002210


	//   ....[4]....
        /*0090*/ 	.word	0x00002240


	//   ....[5]....
        /*0094*/ 	.word	0x00002250


	//   ....[6]....
        /*0098*/ 	.word	0x00002280


	//   ....[7]....
        /*009c*/ 	.word	0x00002290


	//   ....[8]....
        /*00a0*/ 	.word	0x000022c0


	//   ....[9]....
        /*00a4*/ 	.word	0x000022d0


	//   ....[10]....
        /*00a8*/ 	.word	0x00003d20


	//   ....[11]....
        /*00ac*/ 	.word	0x00003d70


	//   ....[12]....
        /*00b0*/ 	.word	0x00003de0


	//   ....[13]....
        /*00b4*/ 	.word	0x00003e40


	//   ....[14]....
        /*00b8*/ 	.word	0x00003eb0


	//   ....[15]....
        /*00bc*/ 	.word	0x00003f10


	//   ....[16]....
        /*00c0*/ 	.word	0x00003f80


	//   ....[17]....
        /*00c4*/ 	.word	0x00003fe0


	//   ....[18]....
        /*00c8*/ 	.word	0x00004050


	//   ....[19]....
        /*00cc*/ 	.word	0x000040b0


	//----- nvinfo : EIATTR_EXIT_INSTR_OFFSETS
	.align		4
.L_961:
        /*00d0*/ 	.byte	0x04, 0x1c
        /*00d2*/ 	.short	(.L_963 - .L_962)


	//   ....[0]....
.L_962:
        /*00d4*/ 	.word	0x00003cc0


	//----- nvinfo : EIATTR_MAX_THREADS
	.align		4
.L_963:
        /*00d8*/ 	.byte	0x04, 0x05
        /*00da*/ 	.short	(.L_965 - .L_964)
.L_964:
        /*00dc*/ 	.word	0x00000080
        /*00e0*/ 	.word	0x00000001
        /*00e4*/ 	.word	0x00000001


	//----- nvinfo : EIATTR_CRS_STACK_SIZE
	.align		4
.L_965:
        /*00e8*/ 	.byte	0x04, 0x1e
        /*00ea*/ 	.short	(.L_967 - .L_966)
.L_966:
        /*00ec*/ 	.word	0x00000000


	//----- nvinfo : EIATTR_CBANK_PARAM_SIZE
	.align		4
.L_967:
        /*00f0*/ 	.byte	0x03, 0x19
        /*00f2*/ 	.short	0x0128


	//----- nvinfo : EIATTR_PARAM_CBANK
	.align		4
        /*00f4*/ 	.byte	0x04, 0x0a
        /*00f6*/ 	.short	(.L_969 - .L_968)
	.align		4
.L_968:
        /*00f8*/ 	.word	index@(.nv.constant0._ZN10layer_norm31ln_parallel_residual_bwd_kernelINS_13Kernel_traitsI6__halfS2_S2_S2_fjLj3072ELj1ELj1ELj4ELj16ENS_18Kernel_traits_baseILj3072ES2_S2_S2_S2_fjLj128EEEEELb0ELb0ELb1EEEvNS_9BwdParamsE)
        /*00fc*/ 	.short	0x0210
        /*00fe*/ 	.short	0x0128


	//----- nvinfo : EIATTR_SW_WAR
	.align		4
.L_969:
        /*0100*/ 	.byte	0x04, 0x36
        /*0102*/ 	.short	(.L_971 - .L_970)
.L_970:
        /*0104*/ 	.word	0x00000008
.L_971:


//--------------------- .nv.info._ZN10layer_norm31ln_parallel_residual_bwd_kernelINS_13Kernel_traitsI6__halfS2_S2_S2_fjLj3072ELj1ELj1ELj4ELj16ENS_18Kernel_traits_baseILj3072ES2_S2_S2_S2_fjLj128EEEEELb0ELb1ELb0EEEvNS_9BwdParamsE --------------------------
	.section	.nv.info._ZN10layer_norm31ln_parallel_residual_bwd_kernelINS_13Kernel_traitsI6__halfS2_S2_S2_fjLj3072ELj1ELj1ELj4ELj16ENS_18Kernel_traits_baseILj3072ES2_S2_S2_S2_fjLj128EEEEELb0ELb1ELb0EEEvNS_9BwdParamsE,"",@"SHT_CUDA_INFO"
	.sectionflags	@""
	.align	4


	//----- nvinfo : EIATTR_CUDA_API_VERSION
	.align		4
        /*0000*/ 	.byte	0x04, 0x37
        /*0002*/ 	.short	(.L_973 - .L_972)
.L_972:
        /*0004*/ 	.word	0x00000082


	//----- nvinfo : EIATTR_KPARAM_INFO
	.align		4
.L_973:
        /*0008*/ 	.byte	0x04, 0x17
        /*000a*/ 	.short	(.L_975 - .L_974)
.L_974:
        /*000c*/ 	.word	0x00000000
        /*0010*/ 	.short	0x0000
        /*0012*/ 	.short	0x0000
        /*0014*/ 	.byte	0x00, 0xf0, 0xa1, 0x04


	//----- nvinfo : EIATTR_SPARSE_MMA_MASK
	.align		4
.L_975:
        /*0018*/ 	.byte	0x03, 0x50
        /*001a*/ 	.short	0x0000


	//----- nvinfo : EIATTR_MAXREG_COUNT
	.align		4
        /*001c*/ 	.byte	0x03, 0x1b
        /*001e*/ 	.short	0x00ff


	//----- nvinfo : EIATTR_NUM_BARRIERS
	.align		4
        /*0020*/ 	.byte	0x02, 0x4c
        /*0022*/ 	.byte	0x01
	.zero		1


	//----- nvinfo : EIATTR_MERCURY_ISA_VERSION
	.align		4
        /*0024*/ 	.byte	0x03, 0x5f
        /*0026*/ 	.short	0x0101


	//----- nvinfo : EIATTR_COOP_GROUP_MASK_REGIDS
	.align		4
        /*0028*/ 	.byte	0x04, 0x29
        /*002a*/ 	.short	(.L_977 - .L_976)


	//   ....[0]....
.L_976:
        /*002c*/ 	.word	0xffffffff


	//   ....[1]....
        /*0030*/ 	.word	0xffffffff


	//   ....[2]....
        /*0034*/ 	.word	0xffffffff


	//   ....[3]....
        /*0038*/ 	.word	0xffffffff


	//   ....[4]....
        /*003c*/ 	.word	0xffffffff


	//   ....[5]....
        /*0040*/ 	.word	0xffffffff


	//   ....[6]....
        /*0044*/ 	.word	0xffffffff


	//   ....[7]....
        /*0048*/ 	.word	0xffffffff


	//   ....[8]....
        /*004c*/ 	.word	0xffffffff


	//   ....[9]....
        /*0050*/ 	.word	0xffffffff


	//   ....[10]....
        /*0054*/ 	.word	0x0500009d


	//   ....[11]....
        /*0058*/ 	.word	0x0500009d


	//   ....[12]....
        /*005c*/ 	.word	0x0500009d


	//   ....[13]....
        /*0060*/ 	.word	0x0500009d


	//   ....[14]....
        /*0064*/ 	.word	0x0500009d


	//   ....[15]....
        /*0068*/ 	.word	0x0500009d


	//   ....[16]....
        /*006c*/ 	.word	0x0500009d


	//   ....[17]....
        /*0070*/ 	.word	0x0500009d


	//   ....[18]....
        /*0074*/ 	.word	0x0500009d


	//   ....[19]....
        /*0078*/ 	.word	0x0500009d


	//----- nvinfo : EIATTR_COOP_GROUP_INSTR_OFFSETS
	.align		4
.L_977:
        /*007c*/ 	.byte	0x04, 0x28
        /*007e*/ 	.short	(.L_979 - .L_978)


	//   ....[0]....
.L_978:
        /*0080*/ 	.word	0x00001780


	//   ....[1]....
        /*0084*/ 	.word	0x00001790


	//   ....[2]....
        /*0088*/ 	.word	0x000017c0


	//   ....[3]....
        /*008c*/ 	.word	0x000017d0


	//   ....[4]....
        /*0090*/ 	.word	0x00001800


	//   ....[5]....
        /*0094*/ 	.word	0x00001810


	//   ....[6]....
        /*0098*/ 	.word	0x00001840


	//   ....[7]....
        /*009c*/ 	.word	0x00001850


	//   ....[8]....
        /*00a0*/ 	.word	0x00001880


	//   ....[9]....
        /*00a4*/ 	.word	0x00001890


	//   ....[10]....
        /*00a8*/ 	.word	0x00002f70


	//   ....[11]....
        /*00ac*/ 	.word	0x00002fc0


	//   ....[12]....
        /*00b0*/ 	.word	0x00003030


	//   ....[13]....
        /*00b4*/ 	.word	0x00003090


	//   ....[14]....
        /*00b8*/ 	.word	0x00003100


	//   ....[15]....
        /*00bc*/ 	.word	0x00003160


	//   ....[16]....
        /*00c0*/ 	.word	0x000031d0


	//   ....[17]....
        /*00c4*/ 	.word	0x00003230


	//   ....[18]....
        /*00c8*/ 	.word	0x000032a0


	//   ....[19]....
        /*00cc*/ 	.word	0x00003300


	//----- nvinfo : EIATTR_EXIT_INSTR_OFFSETS
	.align		4
.L_979:
        /*00d0*/ 	.byte	0x04, 0x1c
        /*00d2*/ 	.short	(.L_981 - .L_980)


	//   ....[0]....
.L_980:
        /*00d4*/ 	.word	0x00002e80


	//   ....[1]....
        /*00d8*/ 	.word	0x00002f10


	//----- nvinfo : EIATTR_MAX_THREADS
	.align		4
.L_981:
        /*00dc*/ 	.byte	0x04, 0x05
        /*00de*/ 	.short	(.L_983 - .L_982)
.L_982:
        /*00e0*/ 	.word	0x00000080
        /*00e4*/ 	.word	0x00000001
        /*00e8*/ 	.word	0x00000001


	//----- nvinfo : EIATTR_CRS_STACK_SIZE
	.align		4
.L_983:
        /*00ec*/ 	.byte	0x04, 0x1e
        /*00ee*/ 	.short	(.L_985 - .L_984)
.L_984:
        /*00f0*/ 	.word	0x00000000


	//----- nvinfo : EIATTR_CBANK_PARAM_SIZE
	.align		4
.L_985:
        /*00f4*/ 	.byte	0x03, 0x19
        /*00f6*/ 	.short	0x0128


	//----- nvinfo : EIATTR_PARAM_CBANK
	.align		4
        /*00f8*/ 	.byte	0x04, 0x0a
        /*00fa*/ 	.short	(.L_987 - .L_986)
	.align		4
.L_986:
        /*00fc*/ 	.word	index@(.nv.constant0._ZN10layer_norm31ln_parallel_residual_bwd_kernelINS_13Kernel_traitsI6__halfS2_S2_S2_fjLj3072ELj1ELj1ELj4ELj16ENS_18Kernel_traits_baseILj3072ES2_S2_S2_S2_fjLj128EEEEELb0ELb1ELb0EEEvNS_9BwdParamsE)
        /*0100*/ 	.short	0x0210
        /*0102*/ 	.short	0x0128


	//----- nvinfo : EIATTR_SW_WAR
	.align		4
.L_987:
        /*0104*/ 	.byte	0x04, 0x36
        /*0106*/ 	.short	(.L_989 - .L_988)
.L_988:
        /*0108*/ 	.word	0x00000008
.L_989:


//--------------------- .nv.info._ZN10layer_norm31ln_parallel_residual_bwd_kernelINS_13Kernel_traitsI6__halfS2_S2_S2_fjLj3072ELj1ELj1ELj4ELj16ENS_18Kernel_traits_baseILj3072ES2_S2_S2_S2_fjLj128EEEEELb0ELb1ELb1EEEvNS_9BwdParamsE --------------------------
	.section	.nv.info._ZN10layer_norm31ln_parallel_residual_bwd_kernelINS_13Kernel_traitsI6__halfS2_S2_S2_fjLj3072ELj1ELj1ELj4ELj16ENS_18Kernel_traits_baseILj3072ES2_S2_S2_S2_fjLj128EEEEELb0ELb1ELb1EEEvNS_9BwdParamsE,"",@"SHT_CUDA_INFO"
	.sectionflags	@""
	.align	4


	//----- nvinfo : EIATTR_CUDA_API_VERSION
	.align		4
        /*0000*/ 	.byte	0x04, 0x37
        /*0002*/ 	.short	(.L_991 - .L_990)
.L_990:
        /*0004*/ 	.word	0x00000082


	//----- nvinfo : EIATTR_KPARAM_INFO
	.align		4
.L_991:
        /*0008*/ 	.byte	0x04, 0x17
        /*000a*/ 	.short	(.L_993 - .L_992)
.L_992:
        /*000c*/ 	.word	0x00000000
        /*0010*/ 	.short	0x0000
        /*0012*/ 	.short	0x0000
        /*0014*/ 	.byte	0x00, 0xf0, 0xa1, 0x04


	//----- nvinfo : EIATTR_SPARSE_MMA_MASK
	.align		4
.L_993:
        /*0018*/ 	.byte	0x03, 0x50
        /*001a*/ 	.short	0x0000


	//----- nvinfo : EIATTR_MAXREG_COUNT
	.align		4
        /*001c*/ 	.byte	0x03, 0x1b
        /*001e*/ 	.short	0x00ff


	//----- nvinfo : EIATTR_NUM_BARRIERS
	.align		4
        /*0020*/ 	.byte	0x02, 0x4c
        /*0022*/ 	.byte	0x01
	.zero		1


	//----- nvinfo : EIATTR_MERCURY_ISA_VERSION
	.align		4
        /*0024*/ 	.byte	0x03, 0x5f
        /*0026*/ 	.short	0x0101


	//----- nvinfo : EIATTR_COOP_GROUP_MASK_REGIDS
	.align		4
        /*0028*/ 	.byte	0x04, 0x29
        /*002a*/ 	.short	(.L_995 - .L_994)


	//   ....[0]....
.L_994:
        /*002c*/ 	.word	0xffffffff


	//   ....[1]....
        /*0030*/ 	.word	0xffffffff


	//   ....[2]....
        /*0034*/ 	.word	0xffffffff


	//   ....[3]....
        /*0038*/ 	.word	0xffffffff


	//   ....[4]....
        /*003c*/ 	.word	0xffffffff


	//   ....[5]....
        /*0040*/ 	.word	0xffffffff


	//   ....[6]....
        /*0044*/ 	.word	0xffffffff


	//   ....[7]....
        /*0048*/ 	.word	0xffffffff


	//   ....[8]....
        /*004c*/ 	.word	0xffffffff


	//   ....[9]....
        /*0050*/ 	.word	0xffffffff


	//   ....[10]....
        /*0054*/ 	.word	0x0500009c


	//   ....[11]....
        /*0058*/ 	.word	0x0500009c


	//   ....[12]....
        /*005c*/ 	.word	0x0500009c


	//   ....[13]....
        /*0060*/ 	.word	0x0500009c


	//   ....[14]....
        /*0064*/ 	.word	0x0500009c


	//   ....[15]....
        /*0068*/ 	.word	0x0500009c


	//   ....[16]....
        /*006c*/ 	.word	0x0500009c


	//   ....[17]....
        /*0070*/ 	.word	0x0500009c


	//   ....[18]....
        /*0074*/ 	.word	0x0500009c


	//   ....[19]....
        /*0078*/ 	.word	0x0500009c


	//----- nvinfo : EIATTR_COOP_GROUP_INSTR_OFFSETS
	.align		4
.L_995:
        /*007c*/ 	.byte	0x04, 0x28
        /*007e*/ 	.short	(.L_997 - .L_996)


	//   ....[0]....
.L_996:
        /*0080*/ 	.word	0x00001690


	//   ....[1]....
        /*0084*/ 	.word	0x000016a0


	//   ....[2]....
        /*0088*/ 	.word	0x000016d0


	//   ....[3]....
        /*008c*/ 	.word	0x000016e0


	//   ....[4]....
        /*0090*/ 	.word	0x00001710


	//   ....[5]....
        /*0094*/ 	.word	0x00001720


	//   ....[6]....
        /*0098*/ 	.word	0x00001750


	//   ....[7]....
        /*009c*/ 	.word	0x00001760


	//   ....[8]....
        /*00a0*/ 	.word	0x00001790


	//   ....[9]....
        /*00a4*/ 	.word	0x000017a0


	//   ....[10]....
        /*00a8*/ 	.word	0x00002ef0


	//   ....[11]....
        /*00ac*/ 	.word	0x00002f40


	//   ....[12]....
        /*00b0*/ 	.word	0x00002fb0


	//   ....[13]....
        /*00b4*/ 	.word	0x00003010


	//   ....[14]....
        /*00b8*/ 	.word	0x00003080


	//   ....[15]....
        /*00bc*/ 	.word	0x000030e0


	//   ....[16]....
        /*00c0*/ 	.word	0x00003150


	//   ....[17]....
        /*00c4*/ 	.word	0x000031b0


	//   ....[18]....
        /*00c8*/ 	.word	0x00003220


	//   ....[19]....
        /*00cc*/ 	.word	0x00003270


	//----- nvinfo : EIATTR_EXIT_INSTR_OFFSETS
	.align		4
.L_997:
        /*00d0*/ 	.byte	0x04, 0x1c
        /*00d2*/ 	.short	(.L_999 - .L_998)


	//   ....[0]....
.L_998:
        /*00d4*/ 	.word	0x00002e90


	//----- nvinfo : EIATTR_MAX_THREADS
	.align		4
.L_999:
        /*00d8*/ 	.byte	0x04, 0x05
        /*00da*/ 	.short	(.L_1001 - .L_1000)
.L_1000:
        /*00dc*/ 	.word	0x00000080
        /*00e0*/ 	.word	0x00000001
        /*00e4*/ 	.word	0x00000001


	//----- nvinfo : EIATTR_CRS_STACK_SIZE
	.align		4
.L_1001:
        /*00e8*/ 	.byte	0x04, 0x1e
        /*00ea*/ 	.short	(.L_1003 - .L_1002)
.L_1002:
        /*00ec*/ 	.word	0x00000000


	//----- nvinfo : EIATTR_CBANK_PARAM_SIZE
	.align		4
.L_1003:
        /*00f0*/ 	.byte	0x03, 0x19
        /*00f2*/ 	.short	0x0128


	//----- nvinfo : EIATTR_PARAM_CBANK
	.align		4
        /*00f4*/ 	.byte	0x04, 0x0a
        /*00f6*/ 	.short	(.L_1005 - .L_1004)
	.align		4
.L_1004:
        /*00f8*/ 	.word	index@(.nv.constant0._ZN10layer_norm31ln_parallel_residual_bwd_kernelINS_13Kernel_traitsI6__halfS2_S2_S2_fjLj3072ELj1ELj1ELj4ELj16ENS_18Kernel_traits_baseILj3072ES2_S2_S2_S2_fjLj128EEEEELb0ELb1ELb1EEEvNS_9BwdParamsE)
        /*00fc*/ 	.short	0x0210
        /*00fe*/ 	.short	0x0128


	//----- nvinfo : EIATTR_SW_WAR
	.align		4
.L_1005:
        /*0100*/ 	.byte	0x04, 0x36
        /*0102*/ 	.short	(.L_1007 - .L_1006)
.L_1006:
        /*0104*/ 	.word	0x00000008
.L_1007:


//--------------------- .nv.info._ZN10layer_norm31ln_parallel_residual_bwd_kernelINS_13Kernel_traitsI6__halfS2_S2_S2_fjLj3072ELj1ELj1ELj4ELj16ENS_18Kernel_traits_baseILj3072ES2_S2_S2_S2_fjLj128EEEEELb1ELb0ELb0EEEvNS_9BwdParamsE --------------------------
	.section	.nv.info._ZN10layer_norm31ln_parallel_residual_bwd_kernelINS_13Kernel_traitsI6__halfS2_S2_S2_fjLj3072ELj1ELj1ELj4ELj16ENS_18Kernel_traits_baseILj3072ES2_S2_S2_S2_fjLj128EEEEELb1ELb0ELb0EEEvNS_9BwdParamsE,"",@"SHT_CUDA_INFO"
	.sectionflags	@""
	.align	4


	//----- nvinfo : EIATTR_CUDA_API_VERSION
	.align		4
        /*0000*/ 	.byte	0x04, 0x37
        /*0002*/ 	.short	(.L_1009 - .L_1008)
.L_1008:
        /*0004*/ 	.word	0x00000082


	//----- nvinfo : EIATTR_KPARAM_INFO
	.align		4
.L_1009:
        /*0008*/ 	.byte	0x04, 0x17
        /*000a*/ 	.short	(.L_1011 - .L_1010)
.L_1010:
        /*000c*/ 	.word	0x00000000
        /*0010*/ 	.short	0x0000
        /*0012*/ 	.short	0x0000
        /*0014*/ 	.byte	0x00, 0xf0, 0xa1, 0x04


	//----- nvinfo : EIATTR_SPARSE_MMA_MASK
	.align		4
.L_1011:
        /*0018*/ 	.byte	0x03, 0x50
        /*001a*/ 	.short	0x0000


	//----- nvinfo : EIATTR_MAXREG_COUNT
	.align		4
        /*001c*/ 	.byte	0x03, 0x1b
        /*001e*/ 	.short	0x00ff


	//----- nvinfo : EIATTR_NUM_BARRIERS
	.align		4
        /*0020*/ 	.byte	0x02, 0x4c
        /*0022*/ 	.byte	0x01
	.zero		1


	//----- nvinfo : EIATTR_MERCURY_ISA_VERSION
	.align		4
        /*0024*/ 	.byte	0x03, 0x5f
        /*0026*/ 	.short	0x0101


	//----- nvinfo : EIATTR_COOP_GROUP_MASK_REGIDS
	.align		4
        /*0028*/ 	.byte	0x04, 0x29
        /*002a*/ 	.short	(.L_1013 - .L_1012)


	//   ....[0]....
.L_1012:
        /*002c*/ 	.word	0xffffffff


	//   ....[1]....
        /*0030*/ 	.word	0xffffffff


	//   ....[2]....
        /*0034*/ 	.word	0xffffffff


	//   ....[3]....
        /*0038*/ 	.word	0xffffffff


	//   ....[4]....
        /*003c*/ 	.word	0xffffffff


	//   ....[5]....
        /*0040*/ 	.word	0xffffffff


	//   ....[6]....
        /*0044*/ 	.word	0xffffffff


	//   ....[7]....
        /*0048*/ 	.word	0xffffffff


	//   ....[8]....
        /*004c*/ 	.word	0xffffffff


	//   ....[9]....
        /*0050*/ 	.word	0xffffffff


	//   ....[10]....
        /*0054*/ 	.word	0x0500009e


	//   ....[11]....
        /*0058*/ 	.word	0x0500009e


	//   ....[12]....
        /*005c*/ 	.word	0x0500009e


	//   ....[13]....
        /*0060*/ 	.word	0x0500009e


	//   ....[14]....
        /*0064*/ 	.word	0x0500009e


	//   ....[15]....
        /*0068*/ 	.word	0x0500009e


	//   ....[16]....
        /*006c*/ 	.word	0x0500009e


	//   ....[17]....
        /*0070*/ 	.word	0x0500009e


	//   ....[18]....
        /*0074*/ 	.word	0x0500009e


	//   ....[19]....
        /*0078*/ 	.word	0x0500009e


	//----- nvinfo : EIATTR_COOP_GROUP_INSTR_OFFSETS
	.align		4
.L_1013:
        /*007c*/ 	.byte	0x04, 0x28
        /*007e*/ 	.short	(.L_1015 - .L_1014)


	//   ....[0]....
.L_1014:
        /*0080*/ 	.word	0x000023e0


	//   ....[1]....
        /*0084*/ 	.word	0x000023f0


	//   ....[2]....
        /*0088*/ 	.word	0x00002420


	//   ....[3]....
        /*008c*/ 	.word	0x00002430


	//   ....[4]....
        /*0090*/ 	.word	0x00002460


	//   ....[5]....
        /*0094*/ 	.word	0x00002470


	//   ....[6]....
        /*0098*/ 	.word	0x000024a0


	//   ....[7]....
        /*009c*/ 	.word	0x000024b0


	//   ....[8]....
        /*00a0*/ 	.word	0x000024e0


	//   ....[9]....
        /*00a4*/ 	.word	0x000024f0


	//   ....[10]....
        /*00a8*/ 	.word	0x00004540


	//   ....[11]....
        /*00ac*/ 	.word	0x000045a0


	//   ....[12]....
        /*00b0*/ 	.word	0x00004600


	//   ....[13]....
        /*00b4*/ 	.word	0x00004660


	//   ....[14]....
        /*00b8*/ 	.word	0x000046d0


	//   ....[15]....
        /*00bc*/ 	.word	0x00004730


	//   ....[16]....
        /*00c0*/ 	.word	0x000047a0


	//   ....[17]....
        /*00c4*/ 	.word	0x00004800


	//   ....[18]....
        /*00c8*/ 	.word	0x00004870


	//   ....[19]....
        /*00cc*/ 	.word	0x000048d0


	//----- nvinfo : EIATTR_EXIT_INSTR_OFFSETS
	.align		4
.L_1015:
        /*00d0*/ 	.byte	0x04, 0x1c
        /*00d2*/ 	.short	(.L_1017 - .L_1016)


	//   ....[0]....
.L_1016:
        /*00d4*/ 	.word	0x000043e0


	//   ....[1]....
        /*00d8*/ 	.word	0x000044f0


	//----- nvinfo : EIATTR_MAX_THREADS
	.align		4
.L_1017:
        /*00dc*/ 	.byte	0x04, 0x05
        /*00de*/ 	.short	(.L_1019 - .L_1018)
.L_1018:
        /*00e0*/ 	.word	0x00000080
        /*00e4*/ 	.word	0x00000001
        /*00e8*/ 	.word	0x00000001


	//----- nvinfo : EIATTR_CRS_STACK_SIZE
	.align		4
.L_1019:
        /*00ec*/ 	.byte	0x04, 0x1e
        /*00ee*/ 	.short	(.L_1021 - .L_1020)
.L_1020:
        /*00f0*/ 	.word	0x00000000


	//----- nvinfo : EIATTR_CBANK_PARAM_SIZE
	.align		4
.L_1021:
        /*00f4*/ 	.byte	0x03, 0x19
        /*00f6*/ 	.short	0x0128


	//----- nvinfo : EIATTR_PARAM_CBANK
	.align		4
        /*00f8*/ 	.byte	0x04, 0x0a
        /*00fa*/ 	.short	(.L_1023 - .L_1022)
	.align		4
.L_1022:
        /*00fc*/ 	.word	index@(.nv.constant0._ZN10layer_norm31ln_parallel_residual_bwd_kernelINS_13Kernel_traitsI6__halfS2_S2_S2_fjLj3072ELj1ELj1ELj4ELj16ENS_18Kernel_traits_baseILj3072ES2_S2_S2_S2_fjLj128EEEEELb1ELb0ELb0EEEvNS_9BwdParamsE)
        /*0100*/ 	.short	0x0210
        /*0102*/ 	.short	0x0128


	//----- nvinfo : EIATTR_SW_WAR
	.align		4
.L_1023:
        /*0104*/ 	.byte	0x04, 0x36
        /*0106*/ 	.short	(.L_1025 - .L_1024)
.L_1024:
        /*0108*/ 	.word	0x00000008
.L_1025:


//--------------------- .nv.info._ZN10layer_norm31ln_parallel_residual_bwd_kernelINS_13Kernel_traitsI6__halfS2_S2_S2_fjLj3072ELj1ELj1ELj4ELj16ENS_18Kernel_traits_baseILj3072ES2_S2_S2_S2_fjLj128EEEEELb1ELb0ELb1EEEvNS_9BwdParamsE --------------------------
	.section	.nv.info._ZN10layer_norm31ln_parallel_residual_bwd_kernelINS_13Kernel_traitsI6__halfS2_S2_S2_fjLj3072ELj1ELj1ELj4ELj16ENS_18Kernel_traits_baseILj3072ES2_S2_S2_S2_fjLj128EEEEELb1ELb0ELb1EEEvNS_9BwdParamsE,"",@"SHT_CUDA_INFO"
	.sectionflags	@""
	.align	4


	//----- nvinfo : EIATTR_CUDA_API_VERSION
	.align		4
        /*0000*/ 	.byte	0x04, 0x37
        /*0002*/ 	.short	(.L_1027 - .L_1026)
.L_1026:
        /*0004*/ 	.word	0x00000082


	//----- nvinfo : EIATTR_KPARAM_INFO
	.align		4
.L_1027:
        /*0008*/ 	.byte	0x04, 0x17
        /*000a*/ 	.short	(.L_1029 - .L_1028)
.L_1028:
        /*000c*/ 	.word	0x00000000
        /*0010*/ 	.short	0x0000
        /*0012*/ 	.short	0x0000
        /*0014*/ 	.byte	0x00, 0xf0, 0xa1, 0x04


	//----- nvinfo : EIATTR_SPARSE_MMA_MASK
	.align		4
.L_1029:
        /*0018*/ 	.byte	0x03, 0x50
        /*001a*/ 	.short	0x0000


	//----- nvinfo : EIATTR_MAXREG_COUNT
	.align		4
        /*001c*/ 	.byte	0x03, 0x1b
        /*001e*/ 	.short	0x00ff


	//----- nvinfo : EIATTR_NUM_BARRIERS
	.align		4
        /*0020*/ 	.byte	0x02, 0x4c
        /*0022*/ 	.byte	0x01
	.zero		1


	//----- nvinfo : EIATTR_MERCURY_ISA_VERSION
	.align		4
        /*0024*/ 	.byte	0x03, 0x5f
        /*0026*/ 	.short	0x0101


	//----- nvinfo : EIATTR_COOP_GROUP_MASK_REGIDS
	.align		4
        /*0028*/ 	.byte	0x04, 0x29
        /*002a*/ 	.short	(.L_1031 - .L_1030)


	//   ....[0]....
.L_1030:
        /*002c*/ 	.word	0xffffffff


	//   ....[1]....
        /*0030*/ 	.word	0xffffffff


	//   ....[2]....
        /*0034*/ 	.word	0xffffffff


	//   ....[3]....
        /*0038*/ 	.word	0xffffffff


	//   ....[4]....
        /*003c*/ 	.word	0xffffffff


	//   ....[5]....
        /*0040*/ 	.word	0xffffffff


	//   ....[6]....
        /*0044*/ 	.word	0xffffffff


	//   ....[7]....
        /*0048*/ 	.word	0xffffffff


	//   ....[8]....
        /*004c*/ 	.word	0xffffffff


	//   ....[9]....
        /*0050*/ 	.word	0xffffffff


	//   ....[10]....
        /*0054*/ 	.word	0x0500004d


	//   ....[11]....
        /*0058*/ 	.word	0x0500004d


	//   ....[12]....
        /*005c*/ 	.word	0x0500004d


	//   ....[13]....
        /*0060*/ 	.word	0x0500004d


	//   ....[14]....
        /*0064*/ 	.word	0x0500004d


	//   ....[15]....
        /*0068*/ 	.word	0x0500004d


	//   ....[16]....
        /*006c*/ 	.word	0x0500004d


	//   ....[17]....
        /*0070*/ 	.word	0x0500004d


	//   ....[18]....
        /*0074*/ 	.word	0x0500004d


	//   ....[19]....
        /*0078*/ 	.word	0x0500004d


	//----- nvinfo : EIATTR_COOP_GROUP_INSTR_OFFSETS
	.align		4
.L_1031:
        /*007c*/ 	.byte	0x04, 0x28
        /*007e*/ 	.short	(.L_1033 - .L_1032)


	//   ....[0]....
.L_1032:
        /*0080*/ 	.word	0x000022f0


	//   ....[1]....
        /*0084*/ 	.word	0x00002300


	//   ....[2]....
        /*0088*/ 	.word	0x00002330


	//   ....[3]....
        /*008c*/ 	.word	0x00002340


	//   ....[4]....
        /*0090*/ 	.word	0x00002370


	//   ....[5]....
        /*0094*/ 	.word	0x00002380


	//   ....[6]....
        /*0098*/ 	.word	0x000023b0


	//   ....[7]....
        /*009c*/ 	.word	0x000023c0


	//   ....[8]....
        /*00a0*/ 	.word	0x000023f0


	//   ....[9]....
        /*00a4*/ 	.word	0x00002400


	//   ....[10]....
        /*00a8*/ 	.word	0x000046e0


	//   ....[11]....
        /*00ac*/ 	.word	0x00004730


	//   ....[12]....
        /*00b0*/ 	.word	0x00004790


	//   ....[13]....
        /*00b4*/ 	.word	0x000047f0


	//   ....[14]....
        /*00b8*/ 	.word	0x00004850


	//   ....[15]....
        /*00bc*/ 	.word	0x000048b0


	//   ....[16]....
        /*00c0*/ 	.word	0x00004910


	//   ....[17]....
        /*00c4*/ 	.word	0x00004970


	//   ....[18]....
        /*00c8*/ 	.word	0x000049d0


	//   ....[19]....
        /*00cc*/ 	.word	0x00004a30


	//----- nvinfo : EIATTR_EXIT_INSTR_OFFSETS
	.align		4
.L_1033:
        /*00d0*/ 	.byte	0x04, 0x1c
        /*00d2*/ 	.short	(.L_1035 - .L_1034)


	//   ....[0]....
.L_1034:
        /*00d4*/ 	.word	0x00004690


	//----- nvinfo : EIATTR_MAX_THREADS
	.align		4
.L_1035:
        /*00d8*/ 	.byte	0x04, 0x05
        /*00da*/ 	.short	(.L_1037 - .L_1036)
.L_1036:
        /*00dc*/ 	.word	0x00000080
        /*00e0*/ 	.word	0x00000001
        /*00e4*/ 	.word	0x00000001


	//----- nvinfo : EIATTR_CRS_STACK_SIZE
	.align		4
.L_1037:
        /*00e8*/ 	.byte	0x04, 0x1e
        /*00ea*/ 	.short	(.L_1039 - .L_1038)
.L_1038:
        /*00ec*/ 	.word	0x00000000


	//----- nvinfo : EIATTR_CBANK_PARAM_SIZE
	.align		4
.L_1039:
        /*00f0*/ 	.byte	0x03, 0x19
        /*00f2*/ 	.short	0x0128


	//----- nvinfo : EIATTR_PARAM_CBANK
	.align		4
        /*00f4*/ 	.byte	0x04, 0x0a
        /*00f6*/ 	.short	(.L_1041 - .L_1040)
	.align		4
.L_1040:
        /*00f8*/ 	.word	index@(.nv.constant0._ZN10layer_norm31ln_parallel_residual_bwd_kernelINS_13Kernel_traitsI6__halfS2_S2_S2_fjLj3072ELj1ELj1ELj4ELj16ENS_18Kernel_traits_baseILj3072ES2_S2_S2_S2_fjLj128EEEEELb1ELb0ELb1EEEvNS_9BwdParamsE)
        /*00fc*/ 	.short	0x0210
        /*00fe*/ 	.short	0x0128


	//----- nvinfo : EIATTR_SW_WAR
	.align		4
.L_1041:
        /*0100*/ 	.byte	0x04, 0x36
        /*0102*/ 	.short	(.L_1043 - .L_1042)
.L_1042:
        /*0104*/ 	.word	0x00000008
.L_1043:


//--------------------- .nv.info._ZN10layer_norm22ln_bwd_finalize_kernelINS_22Kernel_traits_finalizeILj3072E6__halfS2_S2_S2_fjLb0ELj1024ELj4ENS_18Kernel_traits_baseILj3072ES2_S2_S2_S2_fjLj1024EEEEELb0ELb0EEEvNS_9BwdParamsE --------------------------
	.section	.nv.info._ZN10layer_norm22ln_bwd_finalize_kernelINS_22Kernel_traits_finalizeILj3072E6__halfS2_S2_S2_fjLb0ELj1024ELj4ENS_18Kernel_traits_baseILj3072ES2_S2_S2_S2_fjLj1024EEEEELb0ELb0EEEvNS_9BwdParamsE,"",@"SHT_CUDA_INFO"
	.sectionflags	@""
	.align	4


	//----- nvinfo : EIATTR_CUDA_API_VERSION
	.align		4
        /*0000*/ 	.byte	0x04, 0x37
        /*0002*/ 	.short	(.L_1045 - .L_1044)
.L_1044:
        /*0004*/ 	.word	0x00000082


	//----- nvinfo : EIATTR_KPARAM_INFO
	.align		4
.L_1045:
        /*0008*/ 	.byte	0x04, 0x17
        /*000a*/ 	.short	(.L_1047 - .L_1046)
.L_1046:
        /*000c*/ 	.word	0x00000000
        /*0010*/ 	.short	0x0000
        /*0012*/ 	.short	0x0000
        /*0014*/ 	.byte	0x00, 0xf0, 0xa1, 0x04


	//----- nvinfo : EIATTR_SPARSE_MMA_MASK
	.align		4
.L_1047:
        /*0018*/ 	.byte	0x03, 0x50
        /*001a*/ 	.short	0x0000


	//----- nvinfo : EIATTR_MAXREG_COUNT
	.align		4
        /*001c*/ 	.byte	0x03, 0x1b
        /*001e*/ 	.short	0x0040


	//----- nvinfo : EIATTR_NUM_BARRIERS
	.align		4
        /*0020*/ 	.byte	0x02, 0x4c
        /*0022*/ 	.byte	0x01
	.zero		1


	//----- nvinfo : EIATTR_MERCURY_ISA_VERSION
	.align		4
        /*0024*/ 	.byte	0x03, 0x5f
        /*0026*/ 	.short	0x0101


	//----- nvinfo : EIATTR_COOP_GROUP_MASK_REGIDS
	.align		4
        /*0028*/ 	.byte	0x04, 0x29
        /*002a*/ 	.short	(.L_1049 - .L_1048)


	//   ....[0]....
.L_1048:
        /*002c*/ 	.word	0xffffffff


	//   ....[1]....
        /*0030*/ 	.word	0xffffffff


	//   ....[2]....
        /*0034*/ 	.word	0xffffffff


	//   ....[3]....
        /*0038*/ 	.word	0xffffffff


	//   ....[4]....
        /*003c*/ 	.word	0xffffffff


	//   ....[5]....
        /*0040*/ 	.word	0xffffffff


	//   ....[6]....
        /*0044*/ 	.word	0xffffffff


	//   ....[7]....
        /*0048*/ 	.word	0xffffffff


	//   ....[8]....
        /*004c*/ 	.word	0xffffffff


	//   ....[9]....
        /*0050*/ 	.word	0xffffffff


	//   ....[10]....
        /*0054*/ 	.word	0x05000013


	//   ....[11]....
        /*0058*/ 	.word	0x05000013


	//   ....[12]....
        /*005c*/ 	.word	0x05000013


	//   ....[13]....
        /*0060*/ 	.word	0x05000013


	//   ....[14]....
        /*0064*/ 	.word	0x05000013


	//   ....[15]....
        /*0068*/ 	.word	0x05000013


	//   ....[16]....
        /*006c*/ 	.word	0x05000013


	//   ....[17]....
        /*0070*/ 	.word	0x05000013


	//   ....[18]....
        /*0074*/ 	.word	0x05000013


	//   ....[19]....
        /*0078*/ 	.word	0x05000013


	//----- nvinfo : EIATTR_COOP_GROUP_INSTR_OFFSETS
	.align		4
.L_1049:
        /*007c*/ 	.byte	0x04, 0x28
        /*007e*/ 	.short	(.L_1051 - .L_1050)


	//   ....[0]....
.L_1050:
        /*0080*/ 	.word	0x000008e0


	//   ....[1]....
        /*0084*/ 	.word	0x000008f0


	//   ....[2]....
        /*0088*/ 	.word	0x00000920


	//   ....[3]....
        /*008c*/ 	.word	0x00000930


	//   ....[4]....
        /*0090*/ 	.word	0x00000960


	//   ....[5]....
        /*0094*/ 	.word	0x00000970


	//   ....[6]....
        /*0098*/ 	.word	0x000009a0


	//   ....[7]....
        /*009c*/ 	.word	0x000009b0


	//   ....[8]....
        /*00a0*/ 	.word	0x000009e0


	//   ....[9]....
        /*00a4*/ 	.word	0x000009f0


	//   ....[10]....
        /*00a8*/ 	.word	0x00000c10


	//   ....[11]....
        /*00ac*/ 	.word	0x00000c80


	//   ....[12]....
        /*00b0*/ 	.word	0x00000cf0


	//   ....[13]....
        /*00b4*/ 	.word	0x00000d60


	//   ....[14]....
        /*00b8*/ 	.word	0x00000dd0


	//   ....[15]....
        /*00bc*/ 	.word	0x00000e30


	//   ....[16]....
        /*00c0*/ 	.word	0x00000ea0


	//   ....[17]....
        /*00c4*/ 	.word	0x00000f10


	//   ....[18]....
        /*00c8*/ 	.word	0x00000f80


	//   ....[19]....
        /*00cc*/ 	.word	0x00000ff0


	//----- nvinfo : EIATTR_EXIT_INSTR_OFFSETS
	.align		4
.L_1051:
        /*00d0*/ 	.byte	0x04, 0x1c
        /*00d2*/ 	.short	(.L_1053 - .L_1052)


	//   ....[0]....
.L_1052:
        /*00d4*/ 	.word	0x00000070


	//   ....[1]....
        /*00d8*/ 	.word	0x00000bb0


	//----- nvinfo : EIATTR_MAX_THREADS
	.align		4
.L_1053:
        /*00dc*/ 	.byte	0x04, 0x05
        /*00de*/ 	.short	(.L_1055 - .L_1054)
.L_1054:
        /*00e0*/ 	.word	0x00000400
        /*00e4*/ 	.word	0x00000001
        /*00e8*/ 	.word	0x00000001


	//----- nvinfo : EIATTR_CRS_STACK_SIZE
	.align		4
.L_1055:
        /*00ec*/ 	.byte	0x04, 0x1e
        /*00ee*/ 	.short	(.L_1057 - .L_1056)
.L_1056:
        /*00f0*/ 	.word	0x00000000


	//----- nvinfo : EIATTR_CBANK_PARAM_SIZE
	.align		4
.L_1057:
        /*00f4*/ 	.byte	0x03, 0x19
        /*00f6*/ 	.short	0x0128


	//----- nvinfo : EIATTR_PARAM_CBANK
	.align		4
        /*00f8*/ 	.byte	0x04, 0x0a
        /*00fa*/ 	.short	(.L_1059 - .L_1058)
	.align		4
.L_1058:
        /*00fc*/ 	.word	index@(.nv.constant0._ZN10layer_norm22ln_bwd_finalize_kernelINS_22Kernel_traits_finalizeILj3072E6__halfS2_S2_S2_fjLb0ELj1024ELj4ENS_18Kernel_traits_baseILj3072ES2_S2_S2_S2_fjLj1024EEEEELb0ELb0EEEvNS_9BwdParamsE)
        /*0100*/ 	.short	0x0210
        /*0102*/ 	.short	0x0128


	//----- nvinfo : EIATTR_SW_WAR
	.align		4
.L_1059:
        /*0104*/ 	.byte	0x04, 0x36
        /*0106*/ 	.short	(.L_1061 - .L_1060)
.L_1060:
        /*0108*/ 	.word	0x00000008
.L_1061:


//--------------------- .nv.info._ZN10layer_norm40ln_parallel_residual_bwd_finalize_kernelINS_22Kernel_traits_finalizeILj3072E6__halfS2_S2_S2_fjLb0ELj1024ELj4ENS_18Kernel_traits_baseILj3072ES2_S2_S2_S2_fjLj1024EEEEELb0EEEvNS_9BwdParamsE --------------------------
	.section	.nv.info._ZN10layer_norm40ln_parallel_residual_bwd_finalize_kernelINS_22Kernel_traits_finalizeILj3072E6__halfS2_S2_S2_fjLb0ELj1024ELj4ENS_18Kernel_traits_baseILj3072ES2_S2_S2_S2_fjLj1024EEEEELb0EEEvNS_9BwdParamsE,"",@"SHT_CUDA_INFO"
	.sectionflags	@""
	.align	4


	//----- nvinfo : EIATTR_CUDA_API_VERSION
	.align		4
        /*0000*/ 	.byte	0x04, 0x37
        /*0002*/ 	.short	(.L_1063 - .L_1062)
.L_1062:
        /*0004*/ 	.word	0x00000082


	//----- nvinfo : EIATTR_KPARAM_INFO
	.align		4
.L_1063:
        /*0008*/ 	.byte	0x04, 0x17
        /*000a*/ 	.short	(.L_1065 - .L_1064)
.L_1064:
        /*000c*/ 	.word	0x00000000
        /*0010*/ 	.short	0x0000
        /*0012*/ 	.short	0x0000
        /*0014*/ 	.byte	0x00, 0xf0, 0xa1, 0x04


	//----- nvinfo : EIATTR_SPARSE_MMA_MASK
	.align		4
.L_1065:
        /*0018*/ 	.byte	0x03, 0x50
        /*001a*/ 	.short	0x0000


	//----- nvinfo : EIATTR_MAXREG_COUNT
	.align		4
        /*001c*/ 	.byte	0x03, 0x1b
        /*001e*/ 	.short	0x0040


	//----- nvinfo : EIATTR_NUM_BARRIERS
	.align		4
        /*0020*/ 	.byte	0x02, 0x4c
        /*0022*/ 	.byte	0x01
	.zero		1


	//----- nvinfo : EIATTR_MERCURY_ISA_VERSION
	.align		4
        /*0024*/ 	.byte	0x03, 0x5f
        /*0026*/ 	.short	0x0101


	//----- nvinfo : EIATTR_COOP_GROUP_MASK_REGIDS
	.align		4
        /*0028*/ 	.byte	0x04, 0x29
        /*002a*/ 	.short	(.L_1067 - .L_1066)


	//   ....[0]....
.L_1066:
        /*002c*/ 	.word	0xffffffff


	//   ....[1]....
        /*0030*/ 	.word	0xffffffff


	//   ....[2]....
        /*0034*/ 	.word	0xffffffff


	//   ....[3]....
        /*0038*/ 	.word	0xffffffff


	//   ....[4]....
        /*003c*/ 	.word	0xffffffff


	//   ....[5]....
        /*0040*/ 	.word	0xffffffff


	//   ....[6]....
        /*0044*/ 	.word	0xffffffff


	//   ....[7]....
        /*0048*/ 	.word	0xffffffff


	//   ....[8]....
        /*004c*/ 	.word	0xffffffff


	//   ....[9]....
        /*0050*/ 	.word	0xffffffff


	//   ....[10]....
        /*0054*/ 	.word	0xffffffff


	//   ....[11]....
        /*0058*/ 	.word	0xffffffff


	//   ....[12]....
        /*005c*/ 	.word	0xffffffff


	//   ....[13]....
        /*0060*/ 	.word	0xffffffff


	//   ....[14]....
        /*0064*/ 	.word	0xffffffff


	//   ....[15]....
        /*0068*/ 	.word	0xffffffff


	//   ....[16]....
        /*006c*/ 	.word	0xffffffff


	//   ....[17]....
        /*0070*/ 	.word	0xffffffff


	//   ....[18]....
        /*0074*/ 	.word	0xffffffff


	//   ....[19]....
        /*0078*/ 	.word	0xffffffff


	//   ....[20]....
        /*007c*/ 	.word	0x0500000c


	//   ....[21]....
        /*0080*/ 	.word	0x0500000c


	//   ....[22]....
        /*0084*/ 	.word	0x0500000c


	//   ....[23]....
        /*0088*/ 	.word	0x0500000c


	//   ....[24]....
        /*008c*/ 	.word	0x0500000c


	//   ....[25]....
        /*0090*/ 	.word	0x0500000c


	//   ....[26]....
        /*0094*/ 	.word	0x0500000c


	//   ....[27]....
        /*0098*/ 	.word	0x0500000c


	//   ....[28]....
        /*009c*/ 	.word	0x0500000c


	//   ....[29]....
        /*00a0*/ 	.word	0x0500000c


	//   ....[30]....
        /*00a4*/ 	.word	0x0500000c


	//   ....[31]....
        /*00a8*/ 	.word	0x0500000c


	//   ....[32]....
        /*00ac*/ 	.word	0x0500000c


	//   ....[33]....
        /*00b0*/ 	.word	0x0500000c


	//   ....[34]....
        /*00b4*/ 	.word	0x0500000c


	//   ....[35]....
        /*00b8*/ 	.word	0x0500000c


	//   ....[36]....
        /*00bc*/ 	.word	0x0500000c


	//   ....[37]....
        /*00c0*/ 	.word	0x0500000c


	//   ....[38]....
        /*00c4*/ 	.word	0x0500000c


	//   ....[39]....
        /*00c8*/ 	.word	0x0500000c


	//----- nvinfo : EIATTR_COOP_GROUP_INSTR_OFFSETS
	.align		4
.L_1067:
        /*00cc*/ 	.byte	0x04, 0x28
        /*00ce*/ 	.short	(.L_1069 - .L_1068)


	//   ....[0]....
.L_1068:
        /*00d0*/ 	.word	0x00000ce0


	//   ....[1]....
        /*00d4*/ 	.word	0x00000cf0


	//   ....[2]....
        /*00d8*/ 	.word	0x00000d00


	//   ....[3]....
        /*00dc*/ 	.word	0x00000d10


	//   ....[4]....
        /*00e0*/ 	.word	0x00000d40


	//   ....[5]....
        /*00e4*/ 	.word	0x00000d70


	//   ....[6]....
        /*00e8*/ 	.word	0x00000d80


	//   ....[7]....
        /*00ec*/ 	.word	0x00000d90


	//   ....[8]....
        /*00f0*/ 	.word	0x00000db0


	//   ....[9]....
        /*00f4*/ 	.word	0x00000df0


	//   ....[10]....
        /*00f8*/ 	.word	0x00000e00


	//   ....[11]....
        /*00fc*/ 	.word	0x00000e10


	//   ....[12]....
        /*0100*/ 	.word	0x00000e30


	//   ....[13]....
        /*0104*/ 	.word	0x00000e70


	//   ....[14]....
        /*0108*/ 	.word	0x00000e80


	//   ....[15]....
        /*010c*/ 	.word	0x00000e90


	//   ....[16]....
        /*0110*/ 	.word	0x00000eb0


	//   ....[17]....
        /*0114*/ 	.word	0x00000ee0


	//   ....[18]....
        /*0118*/ 	.word	0x00000f00


	//   ....[19]....
        /*011c*/ 	.word	0x00000f10


	//   ....[20]....
        /*0120*/ 	.word	0x00001230


	//   ....[21]....
        /*0124*/ 	.word	0x00001290


	//   ....[22]....
        /*0128*/ 	.word	0x000012f0


	//   ....[23]....
        /*012c*/ 	.word	0x00001350


	//   ....[24]....
        /*0130*/ 	.word	0x000013b0


	//   ....[25]....
        /*0134*/ 	.word	0x00001410


	//   ....[26]....
        /*0138*/ 	.word	0x00001480


	//   ....[27]....
        /*013c*/ 	.word	0x000014f0


	//   ....[28]....
        /*0140*/ 	.word	0x00001560


	//   ....[29]....
        /*0144*/ 	.word	0x000015d0


	//   ....[30]....
        /*0148*/ 	.word	0x00001630


	//   ....[31]....
        /*014c*/ 	.word	0x000016a0


	//   ....[32]....
        /*0150*/ 	.word	0x00001710


	//   ....[33]....
        /*0154*/ 	.word	0x00001780


	//   ....[34]....
        /*0158*/ 	.word	0x000017f0


	//   ....[35]....
        /*015c*/ 	.word	0x00001850


	//   ....[36]....
        /*0160*/ 	.word	0x000018c0


	//   ....[37]....
        /*0164*/ 	.word	0x00001930


	//   ....[38]....
        /*0168*/ 	.word	0x000019a0


	//   ....[39]....
        /*016c*/ 	.word	0x00001a10


	//----- nvinfo : EIATTR_EXIT_INSTR_OFFSETS
	.align		4
.L_1069:
        /*0170*/ 	.byte	0x04, 0x1c
        /*0172*/ 	.short	(.L_1071 - .L_1070)


	//   ....[0]....
.L_1070:
        /*0174*/ 	.word	0x00000070


	//   ....[1]....
        /*0178*/ 	.word	0x000011d0


	//----- nvinfo : EIATTR_MAX_THREADS
	.align		4
.L_1071:
        /*017c*/ 	.byte	0x04, 0x05
        /*017e*/ 	.short	(.L_1073 - .L_1072)
.L_1072:
        /*0180*/ 	.word	0x00000400
        /*0184*/ 	.word	0x00000001
        /*0188*/ 	.word	0x00000001


	//----- nvinfo : EIATTR_CRS_STACK_SIZE
	.align		4
.L_1073:
        /*018c*/ 	.byte	0x04, 0x1e
        /*018e*/ 	.short	(.L_1075 - .L_1074)
.L_1074:
        /*0190*/ 	.word	0x00000000


	//----- nvinfo : EIATTR_CBANK_PARAM_SIZE
	.align		4
.L_1075:
        /*0194*/ 	.byte	0x03, 0x19
        /*0196*/ 	.short	0x0128


	//----- nvinfo : EIATTR_PARAM_CBANK
	.align		4
        /*0198*/ 	.byte	0x04, 0x0a
        /*019a*/ 	.short	(.L_1077 - .L_1076)
	.align		4
.L_1076:
        /*019c*/ 	.word	index@(.nv.constant0._ZN10layer_norm40ln_parallel_residual_bwd_finalize_kernelINS_22Kernel_traits_finalizeILj3072E6__halfS2_S2_S2_fjLb0ELj1024ELj4ENS_18Kernel_traits_baseILj3072ES2_S2_S2_S2_fjLj1024EEEEELb0EEEvNS_9BwdParamsE)
        /*01a0*/ 	.short	0x0210
        /*01a2*/ 	.short	0x0128


	//----- nvinfo : EIATTR_SW_WAR
	.align		4
.L_1077:
        /*01a4*/ 	.byte	0x04, 0x36
        /*01a6*/ 	.short	(.L_1079 - .L_1078)
.L_1078:
        /*01a8*/ 	.word	0x00000008
.L_1079:


//--------------------- .nv.info._ZN10layer_norm31ln_parallel_residual_bwd_kernelINS_13Kernel_traitsI6__halfS2_S2_S2_fjLj3072ELj1ELj1ELj4ELj16ENS_18Kernel_traits_baseILj3072ES2_S2_S2_S2_fjLj128EEEEELb1ELb1ELb0EEEvNS_9BwdParamsE --------------------------
	.section	.nv.info._ZN10layer_norm31ln_parallel_residual_bwd_kernelINS_13Kernel_traitsI6__halfS2_S2_S2_fjLj3072ELj1ELj1ELj4ELj16ENS_18Kernel_traits_baseILj3072ES2_S2_S2_S2_fjLj128EEEEELb1ELb1ELb0EEEvNS_9BwdParamsE,"",@"SHT_CUDA_INFO"
	.sectionflags	@""
	.align	4


	//----- nvinfo : EIATTR_CUDA_API_VERSION
	.align		4
        /*0000*/ 	.byte	0x04, 0x37
        /*0002*/ 	.short	(.L_1081 - .L_1080)
.L_1080:
        /*0004*/ 	.word	0x00000082


	//----- nvinfo : EIATTR_KPARAM_INFO
	.align		4
.L_1081:
        /*0008*/ 	.byte	0x04, 0x17
        /*000a*/ 	.short	(.L_1083 - .L_1082)
.L_1082:
        /*000c*/ 	.word	0x00000000
        /*0010*/ 	.short	0x0000
        /*0012*/ 	.short	0x0000
        /*0014*/ 	.byte	0x00, 0xf0, 0xa1, 0x04


	//----- nvinfo : EIATTR_SPARSE_MMA_MASK
	.align		4
.L_1083:
        /*0018*/ 	.byte	0x03, 0x50
        /*001a*/ 	.short	0x0000


	//----- nvinfo : EIATTR_MAXREG_COUNT
	.align		4
        /*001c*/ 	.byte	0x03, 0x1b
        /*001e*/ 	.short	0x00ff


	//----- nvinfo : EIATTR_NUM_BARRIERS
	.align		4
        /*0020*/ 	.byte	0x02, 0x4c
        /*0022*/ 	.byte	0x01
	.zero		1


	//----- nvinfo : EIATTR_MERCURY_ISA_VERSION
	.align		4
        /*0024*/ 	.byte	0x03, 0x5f
        /*0026*/ 	.short	0x0101


	//----- nvinfo : EIATTR_COOP_GROUP_MASK_REGIDS
	.align		4
        /*0028*/ 	.byte	0x04, 0x29
        /*002a*/ 	.short	(.L_1085 - .L_1084)


	//   ....[0]....
.L_1084:
        /*002c*/ 	.word	0xffffffff


	//   ....[1]....
        /*0030*/ 	.word	0xffffffff


	//   ....[2]....
        /*0034*/ 	.word	0xffffffff


	//   ....[3]....
        /*0038*/ 	.word	0xffffffff


	//   ....[4]....
        /*003c*/ 	.word	0xffffffff


	//   ....[5]....
        /*0040*/ 	.word	0xffffffff


	//   ....[6]....
        /*0044*/ 	.word	0xffffffff


	//   ....[7]....
        /*0048*/ 	.word	0xffffffff


	//   ....[8]....
        /*004c*/ 	.word	0xffffffff


	//   ....[9]....
        /*0050*/ 	.word	0xffffffff


	//   ....[10]....
        /*0054*/ 	.word	0x050000ac


	//   ....[11]....
        /*0058*/ 	.word	0x050000ac


	//   ....[12]....
        /*005c*/ 	.word	0x050000ac


	//   ....[13]....
        /*0060*/ 	.word	0x050000ac


	//   ....[14]....
        /*0064*/ 	.word	0x050000ac


	//   ....[15]....
        /*0068*/ 	.word	0x050000ac


	//   ....[16]....
        /*006c*/ 	.word	0x050000ac


	//   ....[17]....
        /*0070*/ 	.word	0x050000ac


	//   ....[18]....
        /*0074*/ 	.word	0x050000ac


	//   ....[19]....
        /*0078*/ 	.word	0x050000ac


	//----- nvinfo : EIATTR_COOP_GROUP_INSTR_OFFSETS
	.align		4
.L_1085:
        /*007c*/ 	.byte	0x04, 0x28
        /*007e*/ 	.short	(.L_1087 - .L_1086)


	//   ....[0]....
.L_1086:
        /*0080*/ 	.word	0x000019a0


	//   ....[1]....
        /*0084*/ 	.word	0x000019b0


	//   ....[2]....
        /*0088*/ 	.word	0x000019e0


	//   ....[3]....
        /*008c*/ 	.word	0x000019f0


	//   ....[4]....
        /*0090*/ 	.word	0x00001a20


	//   ....[5]....
        /*0094*/ 	.word	0x00001a30


	//   ....[6]....
        /*0098*/ 	.word	0x00001a60


	//   ....[7]....
        /*009c*/ 	.word	0x00001a70


	//   ....[8]....
        /*00a0*/ 	.word	0x00001aa0


	//   ....[9]....
        /*00a4*/ 	.word	0x00001ab0


	//   ....[10]....
        /*00a8*/ 	.word	0x00003990


	//   ....[11]....
        /*00ac*/ 	.word	0x000039e0


	//   ....[12]....
        /*00b0*/ 	.word	0x00003a50


	//   ....[13]....
        /*00b4*/ 	.word	0x00003ab0


	//   ....[14]....
        /*00b8*/ 	.word	0x00003b20


	//   ....[15]....
        /*00bc*/ 	.word	0x00003b80


	//   ....[16]....
        /*00c0*/ 	.word	0x00003bf0


	//   ....[17]....
        /*00c4*/ 	.word	0x00003c50


	//   ....[18]....
        /*00c8*/ 	.word	0x00003cc0


	//   ....[19]....
        /*00cc*/ 	.word	0x00003d20


	//----- nvinfo : EIATTR_EXIT_INSTR_OFFSETS
	.align		4
.L_1087:
        /*00d0*/ 	.byte	0x04, 0x1c
        /*00d2*/ 	.short	(.L_1089 - .L_1088)


	//   ....[0]....
.L_1088:
        /*00d4*/ 	.word	0x000038a0


	//   ....[1]....
        /*00d8*/ 	.word	0x00003930


	//----- nvinfo : EIATTR_MAX_THREADS
	.align		4
.L_1089:
        /*00dc*/ 	.byte	0x04, 0x05
        /*00de*/ 	.short	(.L_1091 - .L_1090)
.L_1090:
        /*00e0*/ 	.word	0x00000080
        /*00e4*/ 	.word	0x00000001
        /*00e8*/ 	.word	0x00000001


	//----- nvinfo : EIATTR_CRS_STACK_SIZE
	.align		4
.L_1091:
        /*00ec*/ 	.byte	0x04, 0x1e
        /*00ee*/ 	.short	(.L_1093 - .L_1092)
.L_1092:
        /*00f0*/ 	.word	0x00000000


	//----- nvinfo : EIATTR_CBANK_PARAM_SIZE
	.align		4
.L_1093:
        /*00f4*/ 	.byte	0x03, 0x19
        /*00f6*/ 	.short	0x0128


	//----- nvinfo : EIATTR_PARAM_CBANK
	.align		4
        /*00f8*/ 	.byte	0x04, 0x0a
        /*00fa*/ 	.short	(.L_1095 - .L_1094)
	.align		4
.L_1094:
        /*00fc*/ 	.word	index@(.nv.constant0._ZN10layer_norm31ln_parallel_residual_bwd_kernelINS_13Kernel_traitsI6__halfS2_S2_S2_fjLj3072ELj1ELj1ELj4ELj16ENS_18Kernel_traits_baseILj3072ES2_S2_S2_S2_fjLj128EEEEELb1ELb1ELb0EEEvNS_9BwdParamsE)
        /*0100*/ 	.short	0x0210
        /*0102*/ 	.short	0x0128


	//----- nvinfo : EIATTR_SW_WAR
	.align		4
.L_1095:
        /*0104*/ 	.byte	0x04, 0x36
        /*0106*/ 	.short	(.L_1097 - .L_1096)
.L_1096:
        /*0108*/ 	.word	0x00000008
.L_1097:


//--------------------- .nv.info._ZN10layer_norm22ln_bwd_finalize_kernelINS_22Kernel_traits_finalizeILj3072E6__halfS2_S2_S2_fjLb0ELj1024ELj4ENS_18Kernel_traits_baseILj3072ES2_S2_S2_S2_fjLj1024EEEEELb0ELb1EEEvNS_9BwdParamsE --------------------------
	.section	.nv.info._ZN10layer_norm22ln_bwd_finalize_kernelINS_22Kernel_traits_finalizeILj3072E6__halfS2_S2_S2_fjLb0ELj1024ELj4ENS_18Kernel_traits_baseILj3072ES2_S2_S2_S2_fjLj1024EEEEELb0ELb1EEEvNS_9BwdParamsE,"",@"SHT_CUDA_INFO"
	.sectionflags	@""
	.align	4


	//----- nvinfo : EIATTR_CUDA_API_VERSION
	.align		4
        /*0000*/ 	.byte	0x04, 0x37
        /*0002*/ 	.short	(.L_1099 - .L_1098)
.L_1098:
        /*0004*/ 	.word	0x00000082


	//----- nvinfo : EIATTR_KPARAM_INFO
	.align		4
.L_1099:
        /*0008*/ 	.byte	0x04, 0x17
        /*000a*/ 	.short	(.L_1101 - .L_1100)
.L_1100:
        /*000c*/ 	.word	0x00000000
        /*0010*/ 	.short	0x0000
        /*0012*/ 	.short	0x0000
        /*0014*/ 	.byte	0x00, 0xf0, 0xa1, 0x04


	//----- nvinfo : EIATTR_SPARSE_MMA_MASK
	.align		4
.L_1101:
        /*0018*/ 	.byte	0x03, 0x50
        /*001a*/ 	.short	0x0000


	//----- nvinfo : EIATTR_MAXREG_COUNT
	.align		4
        /*001c*/ 	.byte	0x03, 0x1b
        /*001e*/ 	.short	0x0040


	//----- nvinfo : EIATTR_NUM_BARRIERS
	.align		4
        /*0020*/ 	.byte	0x02, 0x4c
        /*0022*/ 	.byte	0x01
	.zero		1


	//----- nvinfo : EIATTR_MERCURY_ISA_VERSION
	.align		4
        /*0024*/ 	.byte	0x03, 0x5f
        /*0026*/ 	.short	0x0101


	//----- nvinfo : EIATTR_COOP_GROUP_MASK_REGIDS
	.align		4
        /*0028*/ 	.byte	0x04, 0x29
        /*002a*/ 	.short	(.L_1103 - .L_1102)


	//   ....[0]....
.L_1102:
        /*002c*/ 	.word	0xffffffff


	//   ....[1]....
        /*0030*/ 	.word	0xffffffff


	//   ....[2]....
        /*0034*/ 	.word	0xffffffff


	//   ....[3]....
        /*0038*/ 	.word	0xffffffff


	//   ....[4]....
        /*003c*/ 	.word	0xffffffff


	//   ....[5]....
        /*0040*/ 	.word	0xffffffff


	//   ....[6]....
        /*0044*/ 	.word	0xffffffff


	//   ....[7]....
        /*0048*/ 	.word	0xffffffff


	//   ....[8]....
        /*004c*/ 	.word	0xffffffff


	//   ....[9]....
        /*0050*/ 	.word	0xffffffff


	//   ....[10]....
        /*0054*/ 	.word	0x05000011


	//   ....[11]....
        /*0058*/ 	.word	0x05000011


	//   ....[12]....
        /*005c*/ 	.word	0x05000011


	//   ....[13]....
        /*0060*/ 	.word	0x05000011


	//   ....[14]....
        /*0064*/ 	.word	0x05000011


	//   ....[15]....
        /*0068*/ 	.word	0x05000011


	//   ....[16]....
        /*006c*/ 	.word	0x05000011


	//   ....[17]....
        /*0070*/ 	.word	0x05000011


	//   ....[18]....
        /*0074*/ 	.word	0x05000011


	//   ....[19]....
        /*0078*/ 	.word	0x05000011


	//----- nvinfo : EIATTR_COOP_GROUP_INSTR_OFFSETS
	.align		4
.L_1103:
        /*007c*/ 	.byte	0x04, 0x28
        /*007e*/ 	.short	(.L_1105 - .L_1104)


	//   ....[0]....
.L_1104:
        /*0080*/ 	.word	0x000008e0


	//   ....[1]....
        /*0084*/ 	.word	0x000008f0


	//   ....[2]....
        /*0088*/ 	.word	0x00000920


	//   ....[3]....
        /*008c*/ 	.word	0x00000930


	//   ....[4]....
        /*0090*/ 	.word	0x00000960


	//   ....[5]....
        /*0094*/ 	.word	0x00000970


	//   ....[6]....
        /*0098*/ 	.word	0x000009a0


	//   ....[7]....
        /*009c*/ 	.word	0x000009b0


	//   ....[8]....
        /*00a0*/ 	.word	0x000009e0


	//   ....[9]....
        /*00a4*/ 	.word	0x000009f0


	//   ....[10]....
        /*00a8*/ 	.word	0x00000bf0


	//   ....[11]....
        /*00ac*/ 	.word	0x00000c60


	//   ....[12]....
        /*00b0*/ 	.word	0x00000cd0


	//   ....[13]....
        /*00b4*/ 	.word	0x00000d40


	//   ....[14]....
        /*00b8*/ 	.word	0x00000db0


	//   ....[15]....
        /*00bc*/ 	.word	0x00000e10


	//   ....[16]....
        /*00c0*/ 	.word	0x00000e80


	//   ....[17]....
        /*00c4*/ 	.word	0x00000ef0


	//   ....[18]....
        /*00c8*/ 	.word	0x00000f60


	//   ....[19]....
        /*00cc*/ 	.word	0x00000fd0


	//----- nvinfo : EIATTR_EXIT_INSTR_OFFSETS
	.align		4
.L_1105:
        /*00d0*/ 	.byte	0x04, 0x1c
        /*00d2*/ 	.short	(.L_1107 - .L_1106)


	//   ....[0]....
.L_1106:
        /*00d4*/ 	.word	0x00000070


	//   ....[1]....
        /*00d8*/ 	.word	0x00000b90


	//----- nvinfo : EIATTR_MAX_THREADS
	.align		4
.L_1107:
        /*00dc*/ 	.byte	0x04, 0x05
        /*00de*/ 	.short	(.L_1109 - .L_1108)
.L_1108:
        /*00e0*/ 	.word	0x00000400
        /*00e4*/ 	.word	0x00000001
        /*00e8*/ 	.word	0x00000001


	//----- nvinfo : EIATTR_CRS_STACK_SIZE
	.align		4
.L_1109:
        /*00ec*/ 	.byte	0x04, 0x1e
        /*00ee*/ 	.short	(.L_1111 - .L_1110)
.L_1110:
        /*00f0*/ 	.word	0x00000000


	//----- nvinfo : EIATTR_CBANK_PARAM_SIZE
	.align		4
.L_1111:
        /*00f4*/ 	.byte	0x03, 0x19
        /*00f6*/ 	.short	0x0128


	//----- nvinfo : EIATTR_PARAM_CBANK
	.align		4
        /*00f8*/ 	.byte	0x04, 0x0a
        /*00fa*/ 	.short	(.L_1113 - .L_1112)
	.align		4
.L_1112:
        /*00fc*/ 	.word	index@(.nv.constant0._ZN10layer_norm22ln_bwd_finalize_kernelINS_22Kernel_traits_finalizeILj3072E6__halfS2_S2_S2_fjLb0ELj1024ELj4ENS_18Kernel_traits_baseILj3072ES2_S2_S2_S2_fjLj1024EEEEELb0ELb1EEEvNS_9BwdParamsE)
        /*0100*/ 	.short	0x0210
        /*0102*/ 	.short	0x0128


	//----- nvinfo : EIATTR_SW_WAR
	.align		4
.L_1113:
        /*0104*/ 	.byte	0x04, 0x36
        /*0106*/ 	.short	(.L_1115 - .L_1114)
.L_1114:
        /*0108*/ 	.word	0x00000008
.L_1115:


//--------------------- .nv.info._ZN10layer_norm40ln_parallel_residual_bwd_finalize_kernelINS_22Kernel_traits_finalizeILj3072E6__halfS2_S2_S2_fjLb0ELj1024ELj4ENS_18Kernel_traits_baseILj3072ES2_S2_S2_S2_fjLj1024EEEEELb1EEEvNS_9BwdParamsE --------------------------
	.section	.nv.info._ZN10layer_norm40ln_parallel_residual_bwd_finalize_kernelINS_22Kernel_traits_finalizeILj3072E6__halfS2_S2_S2_fjLb0ELj1024ELj4ENS_18Kernel_traits_baseILj3072ES2_S2_S2_S2_fjLj1024EEEEELb1EEEvNS_9BwdParamsE,"",@"SHT_CUDA_INFO"
	.sectionflags	@""
	.align	4


	//----- nvinfo : EIATTR_CUDA_API_VERSION
	.align		4
        /*0000*/ 	.byte	0x04, 0x37
        /*0002*/ 	.short	(.L_1117 - .L_1116)
.L_1116:
        /*0004*/ 	.word	0x00000082


	//----- nvinfo : EIATTR_KPARAM_INFO
	.align		4
.L_1117:
        /*0008*/ 	.byte	0x04, 0x17
        /*000a*/ 	.short	(.L_1119 - .L_1118)
.L_1118:
        /*000c*/ 	.word	0x00000000
        /*0010*/ 	.short	0x0000
        /*0012*/ 	.short	0x0000
        /*0014*/ 	.byte	0x00, 0xf0, 0xa1, 0x04


	//----- nvinfo : EIATTR_SPARSE_MMA_MASK
	.align		4
.L_1119:
        /*0018*/ 	.byte	0x03, 0x50
        /*001a*/ 	.short	0x0000


	//----- nvinfo : EIATTR_MAXREG_COUNT
	.align		4
        /*001c*/ 	.byte	0x03, 0x1b
        /*001e*/ 	.short	0x0040


	//----- nvinfo : EIATTR_NUM_BARRIERS
	.align		4
        /*0020*/ 	.byte	0x02, 0x4c
        /*0022*/ 	.byte	0x01
	.zero		1


	//----- nvinfo : EIATTR_MERCURY_ISA_VERSION
	.align		4
        /*0024*/ 	.byte	0x03, 0x5f
        /*0026*/ 	.short	0x0101


	//----- nvinfo : EIATTR_COOP_GROUP_MASK_REGIDS
	.align		4
        /*0028*/ 	.byte	0x04, 0x29
        /*002a*/ 	.short	(.L_1121 - .L_1120)


	//   ....[0]....
.L_1120:
        /*002c*/ 	.word	0xffffffff


	//   ....[1]....
        /*0030*/ 	.word	0xffffffff


	//   ....[2]....
        /*0034*/ 	.word	0xffffffff


	//   ....[3]....
        /*0038*/ 	.word	0xffffffff


	//   ....[4]....
        /*003c*/ 	.word	0xffffffff


	//   ....[5]....
        /*0040*/ 	.word	0xffffffff


	//   ....[6]....
        /*0044*/ 	.word	0xffffffff


	//   ....[7]....
        /*0048*/ 	.word	0xffffffff


	//   ....[8]....
        /*004c*/ 	.word	0xffffffff


	//   ....[9]....
        /*0050*/ 	.word	0xffffffff


	//   ....[10]....
        /*0054*/ 	.word	0xffffffff


	//   ....[11]....
        /*0058*/ 	.word	0xffffffff


	//   ....[12]....
        /*005c*/ 	.word	0xffffffff


	//   ....[13]....
        /*0060*/ 	.word	0xffffffff


	//   ....[14]....
        /*0064*/ 	.word	0xffffffff


	//   ....[15]....
        /*0068*/ 	.word	0xffffffff


	//   ....[16]....
        /*006c*/ 	.word	0xffffffff


	//   ....[17]....
        /*0070*/ 	.word	0xffffffff


	//   ....[18]....
        /*0074*/ 	.word	0xffffffff


	//   ....[19]....
        /*0078*/ 	.word	0xffffffff


	//   ....[20]....
        /*007c*/ 	.word	0x0500000b


	//   ....[21]....
        /*0080*/ 	.word	0x0500000b


	//   ....[22]....
        /*0084*/ 	.word	0x0500000b


	//   ....[23]....
        /*0088*/ 	.word	0x0500000b


	//   ....[24]....
        /*008c*/ 	.word	0x0500000b


	//   ....[25]....
        /*0090*/ 	.word	0x0500000b


	//   ....[26]....
        /*0094*/ 	.word	0x0500000b


	//   ....[27]....
        /*0098*/ 	.word	0x0500000b


	//   ....[28]....
        /*009c*/ 	.word	0x0500000b


	//   ....[29]....
        /*00a0*/ 	.word	0x0500000b


	//   ....[30]....
        /*00a4*/ 	.word	0x0500000b


	//   ....[31]....
        /*00a8*/ 	.word	0x0500000b


	//   ....[32]....
        /*00ac*/ 	.word	0x0500000b


	//   ....[33]....
        /*00b0*/ 	.word	0x0500000b


	//   ....[34]....
        /*00b4*/ 	.word	0x0500000b


	//   ....[35]....
        /*00b8*/ 	.word	0x0500000b


	//   ....[36]....
        /*00bc*/ 	.word	0x0500000b


	//   ....[37]....
        /*00c0*/ 	.word	0x0500000b


	//   ....[38]....
        /*00c4*/ 	.word	0x0500000b


	//   ....[39]....
        /*00c8*/ 	.word	0x0500000b


	//----- nvinfo : EIATTR_COOP_GROUP_INSTR_OFFSETS
	.align		4
.L_1121:
        /*00cc*/ 	.byte	0x04, 0x28
        /*00ce*/ 	.short	(.L_1123 - .L_1122)


	//   ....[0]....
.L_1122:
        /*00d0*/ 	.word	0x00000ce0


	//   ....[1]....
        /*00d4*/ 	.word	0x00000cf0


	//   ....[2]....
        /*00d8*/ 	.word	0x00000d00


	//   ....[3]....
        /*00dc*/ 	.word	0x00000d10


	//   ....[4]....
        /*00e0*/ 	.word	0x00000d40


	//   ....[5]....
        /*00e4*/ 	.word	0x00000d70


	//   ....[6]....
        /*00e8*/ 	.word	0x00000d80


	//   ....[7]....
        /*00ec*/ 	.word	0x00000d90


	//   ....[8]....
        /*00f0*/ 	.word	0x00000db0


	//   ....[9]....
        /*00f4*/ 	.word	0x00000df0


	//   ....[10]....
        /*00f8*/ 	.word	0x00000e00


	//   ....[11]....
        /*00fc*/ 	.word	0x00000e10


	//   ....[12]....
        /*0100*/ 	.word	0x00000e30


	//   ....[13]....
        /*0104*/ 	.word	0x00000e70


	//   ....[14]....
        /*0108*/ 	.word	0x00000e80


	//   ....[15]....
        /*010c*/ 	.word	0x00000e90


	//   ....[16]....
        /*0110*/ 	.word	0x00000eb0


	//   ....[17]....
        /*0114*/ 	.word	0x00000ee0


	//   ....[18]....
        /*0118*/ 	.word	0x00000f00


	//   ....[19]....
        /*011c*/ 	.word	0x00000f10


	//   ....[20]....
        /*0120*/ 	.word	0x00001210


	//   ....[21]....
        /*0124*/ 	.word	0x00001270


	//   ....[22]....
        /*0128*/ 	.word	0x000012d0


	//   ....[23]....
        /*012c*/ 	.word	0x00001330


	//   ....[24]....
        /*0130*/ 	.word	0x00001390


	//   ....[25]....
        /*0134*/ 	.word	0x000013f0


	//   ....[26]....
        /*0138*/ 	.word	0x00001460


	//   ....[27]....
        /*013c*/ 	.word	0x000014d0


	//   ....[28]....
        /*0140*/ 	.word	0x00001540


	//   ....[29]....
        /*0144*/ 	.word	0x000015b0


	//   ....[30]....
        /*0148*/ 	.word	0x00001610


	//   ....[31]....
        /*014c*/ 	.word	0x00001680


	//   ....[32]....
        /*0150*/ 	.word	0x000016f0


	//   ....[33]....
        /*0154*/ 	.word	0x00001760


	//   ....[34]....
        /*0158*/ 	.word	0x000017d0


	//   ....[35]....
        /*015c*/ 	.word	0x00001830


	//   ....[36]....
        /*0160*/ 	.word	0x000018a0


	//   ....[37]....
        /*0164*/ 	.word	0x00001910


	//   ....[38]....
        /*0168*/ 	.word	0x00001980


	//   ....[39]....
        /*016c*/ 	.word	0x000019f0


	//----- nvinfo : EIATTR_EXIT_INSTR_OFFSETS
	.align		4
.L_1123:
        /*0170*/ 	.byte	0x04, 0x1c
        /*0172*/ 	.short	(.L_1125 - .L_1124)


	//   ....[0]....
.L_1124:
        /*0174*/ 	.word	0x00000070


	//   ....[1]....
        /*0178*/ 	.word	0x000011b0


	//----- nvinfo : EIATTR_MAX_THREADS
	.align		4
.L_1125:
        /*017c*/ 	.byte	0x04, 0x05
        /*017e*/ 	.short	(.L_1127 - .L_1126)
.L_1126:
        /*0180*/ 	.word	0x00000400
        /*0184*/ 	.word	0x00000001
        /*0188*/ 	.word	0x00000001


	//----- nvinfo : EIATTR_CRS_STACK_SIZE
	.align		4
.L_1127:
        /*018c*/ 	.byte	0x04, 0x1e
        /*018e*/ 	.short	(.L_1129 - .L_1128)
.L_1128:
        /*0190*/ 	.word	0x00000000


	//----- nvinfo : EIATTR_CBANK_PARAM_SIZE
	.align		4
.L_1129:
        /*0194*/ 	.byte	0x03, 0x19
        /*0196*/ 	.short	0x0128


	//----- nvinfo : EIATTR_PARAM_CBANK
	.align		4
        /*0198*/ 	.byte	0x04, 0x0a
        /*019a*/ 	.short	(.L_1131 - .L_1130)
	.align		4
.L_1130:
        /*019c*/ 	.word	index@(.nv.constant0._ZN10layer_norm40ln_parallel_residual_bwd_finalize_kernelINS_22Kernel_traits_finalizeILj3072E6__halfS2_S2_S2_fjLb0ELj1024ELj4ENS_18Kernel_traits_baseILj3072ES2_S2_S2_S2_fjLj1024EEEEELb1EEEvNS_9BwdParamsE)
        /*01a0*/ 	.short	0x0210
        /*01a2*/ 	.short	0x0128


	//----- nvinfo : EIATTR_SW_WAR
	.align		4
.L_1131:
        /*01a4*/ 	.byte	0x04, 0x36
        /*01a6*/ 	.short	(.L_1133 - .L_1132)
.L_1132:
        /*01a8*/ 	.word	0x00000008
.L_1133:


//--------------------- .nv.info._ZN10layer_norm31ln_parallel_residual_bwd_kernelINS_13Kernel_traitsI6__halfS2_S2_S2_fjLj3072ELj1ELj1ELj4ELj16ENS_18Kernel_traits_baseILj3072ES2_S2_S2_S2_fjLj128EEEEELb1ELb1ELb1EEEvNS_9BwdParamsE --------------------------
	.section	.nv.info._ZN10layer_norm31ln_parallel_residual_bwd_kernelINS_13Kernel_traitsI6__halfS2_S2_S2_fjLj3072ELj1ELj1ELj4ELj16ENS_18Kernel_traits_baseILj3072ES2_S2_S2_S2_fjLj128EEEEELb1ELb1ELb1EEEvNS_9BwdParamsE,"",@"SHT_CUDA_INFO"
	.sectionflags	@""
	.align	4


	//----- nvinfo : EIATTR_CUDA_API_VERSION
	.align		4
        /*0000*/ 	.byte	0x04, 0x37
        /*0002*/ 	.short	(.L_1135 - .L_1134)
.L_1134:
        /*0004*/ 	.word	0x00000082


	//----- nvinfo : EIATTR_KPARAM_INFO
	.align		4
.L_1135:
        /*0008*/ 	.byte	0x04, 0x17
        /*000a*/ 	.short	(.L_1137 - .L_1136)
.L_1136:
        /*000c*/ 	.word	0x00000000
        /*0010*/ 	.short	0x0000
        /*0012*/ 	.short	0x0000
        /*0014*/ 	.byte	0x00, 0xf0, 0xa1, 0x04


	//----- nvinfo : EIATTR_SPARSE_MMA_MASK
	.align		4
.L_1137:
        /*0018*/ 	.byte	0x03, 0x50
        /*001a*/ 	.short	0x0000


	//----- nvinfo : EIATTR_MAXREG_COUNT
	.align		4
        /*001c*/ 	.byte	0x03, 0x1b
        /*001e*/ 	.short	0x00ff


	//----- nvinfo : EIATTR_NUM_BARRIERS
	.align		4
        /*0020*/ 	.byte	0x02, 0x4c
        /*0022*/ 	.byte	0x01
	.zero		1


	//----- nvinfo : EIATTR_ANNOTATIONS
	.align		4
        /*0024*/ 	.byte	0x04, 0x55
        /*0026*/ 	.short	(.L_1139 - .L_1138)


	//   ....[0]....
.L_1138:
        /*0028*/ 	.word	0x00000001
        /*002c*/ 	.byte	0x10, 0x05, 0x00, 0x00, 0x01, 0x00, 0x00, 0x00, 0xd0, 0x06, 0x00, 0x00


	//----- nvinfo : EIATTR_MERCURY_ISA_VERSION
	.align		4
.L_1139:
        /*0038*/ 	.byte	0x03, 0x5f
        /*003a*/ 	.short	0x0101


	//----- nvinfo : EIATTR_COOP_GROUP_MASK_REGIDS
	.align		4
        /*003c*/ 	.byte	0x04, 0x29
        /*003e*/ 	.short	(.L_1141 - .L_1140)


	//   ....[0]....
.L_1140:
        /*0040*/ 	.word	0xffffffff


	//   ....[1]....
        /*0044*/ 	.word	0xffffffff


	//   ....[2]....
        /*0048*/ 	.word	0xffffffff


	//   ....[3]....
        /*004c*/ 	.word	0xffffffff


	//   ....[4]....
        /*0050*/ 	.word	0xffffffff


	//   ....[5]....
        /*0054*/ 	.word	0xffffffff


	//   ....[6]....
        /*0058*/ 	.word	0xffffffff


	//   ....[7]....
        /*005c*/ 	.word	0xffffffff


	//   ....[8]....
        /*0060*/ 	.word	0xffffffff


	//   ....[9]....
        /*0064*/ 	.word	0xffffffff


	//   ....[10]....
        /*0068*/ 	.word	0x050000a0


	//   ....[11]....
        /*006c*/ 	.word	0x050000a0


	//   ....[12]....
        /*0070*/ 	.word	0x050000a0


	//   ....[13]....
        /*0074*/ 	.word	0x050000a0


	//   ....[14]....
        /*0078*/ 	.word	0x050000a0


	//   ....[15]....
        /*007c*/ 	.word	0x050000a0


	//   ....[16]....
        /*0080*/ 	.word	0x050000a0


	//   ....[17]....
        /*0084*/ 	.word	0x050000a0


	//   ....[18]....
        /*0088*/ 	.word	0x050000a0


	//   ....[19]....
        /*008c*/ 	.word	0x050000a0


	//----- nvinfo : EIATTR_COOP_GROUP_INSTR_OFFSETS
	.align		4
.L_1141:
        /*0090*/ 	.byte	0x04, 0x28
        /*0092*/ 	.short	(.L_1143 - .L_1142)


	//   ....[0]....
.L_1142:
        /*0094*/ 	.word	0x00001810


	//   ....[1]....
        /*0098*/ 	.word	0x00001830


	//   ....[2]....
        /*009c*/ 	.word	0x00001850


	//   ....[3]....
        /*00a0*/ 	.word	0x00001870


	//   ....[4]....
        /*00a4*/ 	.word	0x00001890


	//   ....[5]....
        /*00a8*/ 	.word	0x000018b0


	//   ....[6]....
        /*00ac*/ 	.word	0x000018d0


	//   ....[7]....
        /*00b0*/ 	.word	0x000018f0


	//   ....[8]....
        /*00b4*/ 	.word	0x00001900


	//   ....[9]....
        /*00b8*/ 	.word	0x00001920


	//   ....[10]....
        /*00bc*/ 	.word	0x000037f0


	//   ....[11]....
        /*00c0*/ 	.word	0x00003840


	//   ....[12]....
        /*00c4*/ 	.word	0x000038a0


	//   ....[13]....
        /*00c8*/ 	.word	0x000038f0


	//   ....[14]....
        /*00cc*/ 	.word	0x00003950


	//   ....[15]....
        /*00d0*/ 	.word	0x000039a0


	//   ....[16]....
        /*00d4*/ 	.word	0x00003a00


	//   ....[17]....
        /*00d8*/ 	.word	0x00003a50


	//   ....[18]....
        /*00dc*/ 	.word	0x00003ab0


	//   ....[19]....
        /*00e0*/ 	.word	0x00003b00


	//----- nvinfo : EIATTR_EXIT_INSTR_OFFSETS
	.align		4
.L_1143:
        /*00e4*/ 	.byte	0x04, 0x1c
        /*00e6*/ 	.short	(.L_1145 - .L_1144)


	//   ....[0]....
.L_1144:
        /*00e8*/ 	.word	0x000037a0


	//----- nvinfo : EIATTR_MAX_THREADS
	.align		4
.L_1145:
        /*00ec*/ 	.byte	0x04, 0x05
        /*00ee*/ 	.short	(.L_1147 - .L_1146)
.L_1146:
        /*00f0*/ 	.word	0x00000080
        /*00f4*/ 	.word	0x00000001
        /*00f8*/ 	.word	0x00000001


	//----- nvinfo : EIATTR_CRS_STACK_SIZE
	.align		4
.L_1147:
        /*00fc*/ 	.byte	0x04, 0x1e
        /*00fe*/ 	.short	(.L_1149 - .L_1148)
.L_1148:
        /*0100*/ 	.word	0x00000000


	//----- nvinfo : EIATTR_CBANK_PARAM_SIZE
	.align		4
.L_1149:
        /*0104*/ 	.byte	0x03, 0x19
        /*0106*/ 	.short	0x0128


	//----- nvinfo : EIATTR_PARAM_CBANK
	.align		4
        /*0108*/ 	.byte	0x04, 0x0a
        /*010a*/ 	.short	(.L_1151 - .L_1150)
	.align		4
.L_1150:
        /*010c*/ 	.word	index@(.nv.constant0._ZN10layer_norm31ln_parallel_residual_bwd_kernelINS_13Kernel_traitsI6__halfS2_S2_S2_fjLj3072ELj1ELj1ELj4ELj16ENS_18Kernel_traits_baseILj3072ES2_S2_S2_S2_fjLj128EEEEELb1ELb1ELb1EEEvNS_9BwdParamsE)
        /*0110*/ 	.short	0x0210
        /*0112*/ 	.short	0x0128


	//----- nvinfo : EIATTR_SW_WAR
	.align		4
.L_1151:
        /*0114*/ 	.byte	0x04, 0x36
        /*0116*/ 	.short	(.L_1153 - .L_1152)
.L_1152:
        /*0118*/ 	.word	0x00000008
.L_1153:


//--------------------- .nv.info._ZN10layer_norm31ln_parallel_residual_bwd_kernelINS_13Kernel_traitsIf13__nv_bfloat16S2_S2_fjLj3072ELj1ELj1ELj4ELj16ENS_18Kernel_traits_baseILj3072EfS2_S2_S2_fjLj128EEEEELb0ELb0ELb0EEEvNS_9BwdParamsE --------------------------
	.section	.nv.info._ZN10layer_norm31ln_parallel_residual_bwd_kernelINS_13Kernel_traitsIf13__nv_bfloat16S2_S2_fjLj3072ELj1ELj1ELj4ELj16ENS_18Kernel_traits_baseILj3072EfS2_S2_S2_fjLj128EEEEELb0ELb0ELb0EEEvNS_9BwdParamsE,"",@"SHT_CUDA_INFO"
	.sectionflags	@""
	.align	4


	//----- nvinfo : EIATTR_CUDA_API_VERSION
	.align		4
        /*0000*/ 	.byte	0x04, 0x37
        /*0002*/ 	.short	(.L_1155 - .L_1154)
.L_1154:
        /*0004*/ 	.word	0x00000082


	//----- nvinfo : EIATTR_KPARAM_INFO
	.align		4
.L_1155:
        /*0008*/ 	.byte	0x04, 0x17
        /*000a*/ 	.short	(.L_1157 - .L_1156)
.L_1156:
        /*000c*/ 	.word	0x00000000
        /*0010*/ 	.short	0x0000
        /*0012*/ 	.short	0x0000
        /*0014*/ 	.byte	0x00, 0xf0, 0xa1, 0x04


	//----- nvinfo : EIATTR_SPARSE_MMA_MASK
	.align		4
.L_1157:
        /*0018*/ 	.byte	0x03, 0x50
        /*001a*/ 	.short	0x0000


	//----- nvinfo : EIATTR_MAXREG_COUNT
	.align		4
        /*001c*/ 	.byte	0x03, 0x1b
        /*001e*/ 	.short	0x00ff


	//----- nvinfo : EIATTR_NUM_BARRIERS
	.align		4
        /*0020*/ 	.byte	0x02, 0x4c
        /*0022*/ 	.byte	0x01
	.zero		1


	//----- nvinfo : EIATTR_MERCURY_ISA_VERSION
	.align		4
        /*0024*/ 	.byte	0x03, 0x5f
        /*0026*/ 	.short	0x0101


	//----- nvinfo : EIATTR_COOP_GROUP_MASK_REGIDS
	.align		4
        /*0028*/ 	.byte	0x04, 0x29
        /*002a*/ 	.short	(.L_1159 - .L_1158)


	//   ....[0]....
.L_1158:
        /*002c*/ 	.word	0xffffffff


	//   ....[1]....
        /*0030*/ 	.word	0xffffffff


	//   ....[2]....
        /*0034*/ 	.word	0xffffffff


	//   ....[3]....
        /*0038*/ 	.word	0xffffffff


	//   ....[4]....
        /*003c*/ 	.word	0xffffffff


	//   ....[5]....
        /*0040*/ 	.word	0xffffffff


	//   ....[6]....
        /*0044*/ 	.word	0xffffffff


	//   ....[7]....
        /*0048*/ 	.word	0xffffffff


	//   ....[8]....
        /*004c*/ 	.word	0xffffffff


	//   ....[9]....
        /*0050*/ 	.word	0xffffffff


	//   ....[10]....
        /*0054*/ 	.word	0x050000c2


	//   ....[11]....
        /*0058*/ 	.word	0x050000c2


	//   ....[12]....
        /*005c*/ 	.word	0x050000c2


	//   ....[13]....
        /*0060*/ 	.word	0x050000c2


	//   ....[14]....
        /*0064*/ 	.word	0x050000c2


	//   ....[15]....
        /*0068*/ 	.word	0x050000c2


	//   ....[16]....
        /*006c*/ 	.word	0x050000c2


	//   ....[17]....
        /*0070*/ 	.word	0x050000c2


	//   ....[18]....
        /*0074*/ 	.word	0x050000c2


	//   ....[19]....
        /*0078*/ 	.word	0x050000c2


	//----- nvinfo : EIATTR_COOP_GROUP_INSTR_OFFSETS
	.align		4
.L_1159:
        /*007c*/ 	.byte	0x04, 0x28
        /*007e*/ 	.short	(.L_1161 - .L_1160)


	//   ....[0]....
.L_1160:
        /*0080*/ 	.word	0x00002140


	//   ....[1]....
        /*0084*/ 	.word	0x00002150


	//   ....[2]....
        /*0088*/ 	.word	0x00002180


	//   ....[3]....
        /*008c*/ 	.word	0x00002190


	//   ....[4]....
        /*0090*/ 	.word	0x000021c0


	//   ....[5]....
        /*0094*/ 	.word	0x000021d0


	//   ....[6]....
        /*0098*/ 	.word	0x00002200


	//   ....[7]....
        /*009c*/ 	.word	0x00002210


	//   ....[8]....
        /*00a0*/ 	.word	0x00002240


	//   ....[9]....
        /*00a4*/ 	.word	0x00002250


	//   ....[10]....
        /*00a8*/ 	.word	0x00003b40


	//   ....[11]....
        /*00ac*/ 	.word	0x00003ba0


	//   ....[12]....
        /*00b0*/ 	.word	0x00003c00


	//   ....[13]....
        /*00b4*/ 	.word	0x00003c60


	//   ....[14]....
        /*00b8*/ 	.word	0x00003cd0


	//   ....[15]....
        /*00bc*/ 	.word	0x00003d30


	//   ....[16]....
        /*00c0*/ 	.word	0x00003da0


	//   ....[17]....
        /*00c4*/ 	.word	0x00003e00


	//   ....[18]....
        /*00c8*/ 	.word	0x00003e70


	//   ....[19]....
        /*00cc*/ 	.word	0x00003ed0


	//----- nvinfo : EIATTR_EXIT_INSTR_OFFSETS
	.align		4
.L_1161:
        /*00d0*/ 	.byte	0x04, 0x1c
        /*00d2*/ 	.short	(.L_1163 - .L_1162)


	//   ....[0]....
.L_1162:
        /*00d4*/ 	.word	0x000039e0


	//   ....[1]....
        /*00d8*/ 	.word	0x00003af0


	//----- nvinfo : EIATTR_MAX_THREADS
	.align		4
.L_1163:
        /*00dc*/ 	.byte	0x04, 0x05
        /*00de*/ 	.short	(.L_1165 - .L_1164)
.L_1164:
        /*00e0*/ 	.word	0x00000080
        /*00e4*/ 	.word	0x00000001
        /*00e8*/ 	.word	0x00000001


	//----- nvinfo : EIATTR_CRS_STACK_SIZE
	.align		4
.L_1165:
        /*00ec*/ 	.byte	0x04, 0x1e
        /*00ee*/ 	.short	(.L_1167 - .L_1166)
.L_1166:
        /*00f0*/ 	.word	0x00000000


	//----- nvinfo : EIATTR_CBANK_PARAM_SIZE
	.align		4
.L_1167:
        /*00f4*/ 	.byte	0x03, 0x19
        /*00f6*/ 	.short	0x0128


	//----- nvinfo : EIATTR_PARAM_CBANK
	.align		4
        /*00f8*/ 	.byte	0x04, 0x0a
        /*00fa*/ 	.short	(.L_1169 - .L_1168)
	.align		4
.L_1168:
        /*00fc*/ 	.word	index@(.nv.constant0._ZN10layer_norm31ln_parallel_residual_bwd_kernelINS_13Kernel_traitsIf13__nv_bfloat16S2_S2_fjLj3072ELj1ELj1ELj4ELj16ENS_18Kernel_traits_baseILj3072EfS2_S2_S2_fjLj128EEEEELb0ELb0ELb0EEEvNS_9BwdParamsE)
        /*0100*/ 	.short	0x0210
        /*0102*/ 	.short	0x0128


	//----- nvinfo : EIATTR_SW_WAR
	.align		4
.L_1169:
        /*0104*/ 	.byte	0x04, 0x36
        /*0106*/ 	.short	(.L_1171 - .L_1170)
.L_1170:
        /*0108*/ 	.word	0x00000008
.L_1171:


//--------------------- .nv.info._ZN10layer_norm31ln_parallel_residual_bwd_kernelINS_13Kernel_traitsIf13__nv_bfloat16S2_S2_fjLj3072ELj1ELj1ELj4ELj16ENS_18Kernel_traits_baseILj3072EfS2_S2_S2_fjLj128EEEEELb0ELb0ELb1EEEvNS_9BwdParamsE --------------------------
	.section	.nv.info._ZN10layer_norm31ln_parallel_residual_bwd_kernelINS_13Kernel_traitsIf13__nv_bfloat16S2_S2_fjLj3072ELj1ELj1ELj4ELj16ENS_18Kernel_traits_baseILj3072EfS2_S2_S2_fjLj128EEEEELb0ELb0ELb1EEEvNS_9BwdParamsE,"",@"SHT_CUDA_INFO"
	.sectionflags	@""
	.align	4


	//----- nvinfo : EIATTR_CUDA_API_VERSION
	.align		4
        /*0000*/ 	.byte	0x04, 0x37
        /*0002*/ 	.short	(.L_1173 - .L_1172)
.L_1172:
        /*0004*/ 	.word	0x00000082


	//----- nvinfo : EIATTR_KPARAM_INFO
	.align		4
.L_1173:
        /*0008*/ 	.byte	0x04, 0x17
        /*000a*/ 	.short	(.L_1175 - .L_1174)
.L_1174:
        /*000c*/ 	.word	0x00000000
        /*0010*/ 	.short	0x0000
        /*0012*/ 	.short	0x0000
        /*0014*/ 	.byte	0x00, 0xf0, 0xa1, 0x04


	//----- nvinfo : EIATTR_SPARSE_MMA_MASK
	.align		4
.L_1175:
        /*0018*/ 	.byte	0x03, 0x50
        /*001a*/ 	.short	0x0000


	//----- nvinfo : EIATTR_MAXREG_COUNT
	.align		4
        /*001c*/ 	.byte	0x03, 0x1b
        /*001e*/ 	.short	0x00ff


	//----- nvinfo : EIATTR_NUM_BARRIERS
	.align		4
        /*0020*/ 	.byte	0x02, 0x4c
        /*0022*/ 	.byte	0x01
	.zero		1


	//----- nvinfo : EIATTR_MERCURY_ISA_VERSION
	.align		4
        /*0024*/ 	.byte	0x03, 0x5f
        /*0026*/ 	.short	0x0101


	//----- nvinfo : EIATTR_COOP_GROUP_MASK_REGIDS
	.align		4
        /*0028*/ 	.byte	0x04, 0x29
        /*002a*/ 	.short	(.L_1177 - .L_1176)


	//   ....[0]....
.L_1176:
        /*002c*/ 	.word	0xffffffff


	//   ....[1]....
        /*0030*/ 	.word	0xffffffff


	//   ....[2]....
        /*0034*/ 	.word	0xffffffff


	//   ....[3]....
        /*0038*/ 	.word	0xffffffff


	//   ....[4]....
        /*003c*/ 	.word	0xffffffff


	//   ....[5]....
        /*0040*/ 	.word	0xffffffff


	//   ....[6]....
        /*0044*/ 	.word	0xffffffff


	//   ....[7]....
        /*0048*/ 	.word	0xffffffff


	//   ....[8]....
        /*004c*/ 	.word	0xffffffff


	//   ....[9]....
        /*0050*/ 	.word	0xffffffff


	//   ....[10]....
        /*0054*/ 	.word	0x050000e1


	//   ....[11]....
        /*0058*/ 	.word	0x050000e1


	//   ....[12]....
        /*005c*/ 	.word	0x050000e1


	//   ....[13]....
        /*0060*/ 	.word	0x050000e1


	//   ....[14]....
        /*0064*/ 	.word	0x050000e1


	//   ....[15]....
        /*0068*/ 	.word	0x050000e1


	//   ....[16]....
        /*006c*/ 	.word	0x050000e1


	//   ....[17]....
        /*0070*/ 	.word	0x050000e1


	//   ....[18]....
        /*0074*/ 	.word	0x050000e1


	//   ....[19]....
        /*0078*/ 	.word	0x050000e1


	//----- nvinfo : EIATTR_COOP_GROUP_INSTR_OFFSETS
	.align		4
.L_1177:
        /*007c*/ 	.byte	0x04, 0x28
        /*007e*/ 	.short	(.L_1179 - .L_1178)


	//   ....[0]....
.L_1178:
        /*0080*/ 	.word	0x00002150


	//   ....[1]....
        /*0084*/ 	.word	0x00002160


	//   ....[2]....
        /*0088*/ 	.word	0x00002190


	//   ....[3]....
        /*008c*/ 	.word	0x000021a0


	//   ....[4]....
        /*0090*/ 	.word	0x000021d0


	//   ....[5]....
        /*0094*/ 	.word	0x000021e0


	//   ....[6]....
        /*0098*/ 	.word	0x00002210


	//   ....[7]....
        /*009c*/ 	.word	0x00002220


	//   ....[8]....
        /*00a0*/ 	.word	0x00002250


	//   ....[9]....
        /*00a4*/ 	.word	0x00002260


	//   ....[10]....
        /*00a8*/ 	.word	0x00003e40


	//   ....[11]....
        /*00ac*/ 	.word	0x00003e90


	//   ....[12]....
        /*00b0*/ 	.word	0x00003f00


	//   ....[13]....
        /*00b4*/ 	.word	0x00003f60


	//   ....[14]....
        /*00b8*/ 	.word	0x00003fd0


	//   ....[15]....
        /*00bc*/ 	.word	0x00004030


	//   ....[16]....
        /*00c0*/ 	.word	0x000040a0


	//   ....[17]....
        /*00c4*/ 	.word	0x00004100


	//   ....[18]....
        /*00c8*/ 	.word	0x00004170


	//   ....[19]....
        /*00cc*/ 	.word	0x000041d0


	//----- nvinfo : EIATTR_EXIT_INSTR_OFFSETS
	.align		4
.L_1179:
        /*00d0*/ 	.byte	0x04, 0x1c
        /*00d2*/ 	.short	(.L_1181 - .L_1180)


	//   ....[0]....
.L_1180:
        /*00d4*/ 	.word	0x00003de0


	//----- nvinfo : EIATTR_MAX_THREADS
	.align		4
.L_1181:
        /*00d8*/ 	.byte	0x04, 0x05
        /*00da*/ 	.short	(.L_1183 - .L_1182)
.L_1182:
        /*00dc*/ 	.word	0x00000080
        /*00e0*/ 	.word	0x00000001
        /*00e4*/ 	.word	0x00000001


	//----- nvinfo : EIATTR_CRS_STACK_SIZE
	.align		4
.L_1183:
        /*00e8*/ 	.byte	0x04, 0x1e
        /*00ea*/ 	.short	(.L_1185 - .L_1184)
.L_1184:
        /*00ec*/ 	.word	0x00000000


	//----- nvinfo : EIATTR_CBANK_PARAM_SIZE
	.align		4
.L_1185:
        /*00f0*/ 	.byte	0x03, 0x19
        /*00f2*/ 	.short	0x0128


	//----- nvinfo : EIATTR_PARAM_CBANK
	.align		4
        /*00f4*/ 	.byte	0x04, 0x0a
        /*00f6*/ 	.short	(.L_1187 - .L_1186)
	.align		4
.L_1186:
        /*00f8*/ 	.word	index@(.nv.constant0._ZN10layer_norm31ln_parallel_residual_bwd_kernelINS_13Kernel_traitsIf13__nv_bfloat16S2_S2_fjLj3072ELj1ELj1ELj4ELj16ENS_18Kernel_traits_baseILj3072EfS2_S2_S2_fjLj128EEEEELb0ELb0ELb1EEEvNS_9BwdParamsE)
        /*00fc*/ 	.short	0x0210
        /*00fe*/ 	.short	0x0128


	//----- nvinfo : EIATTR_SW_WAR
	.align		4
.L_1187:
        /*0100*/ 	.byte	0x04, 0x36
        /*0102*/ 	.short	(.L_1189 - .L_1188)
.L_1188:
        /*0104*/ 	.word	0x00000008
.L_1189:


//--------------------- .nv.info._ZN10layer_norm31ln_parallel_residual_bwd_kernelINS_13Kernel_traitsIf13__nv_bfloat16S2_S2_fjLj3072ELj1ELj1ELj4ELj16ENS_18Kernel_traits_baseILj3072EfS2_S2_S2_fjLj128EEEEELb0ELb1ELb0EEEvNS_9BwdParamsE --------------------------
	.section	.nv.info._ZN10layer_norm31ln_parallel_residual_bwd_kernelINS_13Kernel_traitsIf13__nv_bfloat16S2_S2_fjLj3072ELj1ELj1ELj4ELj16ENS_18Kernel_traits_baseILj3072EfS2_S2_S2_fjLj128EEEEELb0ELb1ELb0EEEvNS_9BwdParamsE,"",@"SHT_CUDA_INFO"
	.sectionflags	@""
	.align	4


	//----- nvinfo : EIATTR_CUDA_API_VERSION
	.align		4
        /*0000*/ 	.byte	0x04, 0x37
        /*0002*/ 	.short	(.L_1191 - .L_1190)
.L_1190:
        /*0004*/ 	.word	0x00000082


	//----- nvinfo : EIATTR_KPARAM_INFO
	.align		4
.L_1191:
        /*0008*/ 	.byte	0x04, 0x17
        /*000a*/ 	.short	(.L_1193 - .L_1192)
.L_1192:
        /*000c*/ 	.word	0x00000000
        /*0010*/ 	.short	0x0000
        /*0012*/ 	.short	0x0000
        /*0014*/ 	.byte	0x00, 0xf0, 0xa1, 0x04


	//----- nvinfo : EIATTR_SPARSE_MMA_MASK
	.align		4
.L_1193:
        /*0018*/ 	.byte	0x03, 0x50
        /*001a*/ 	.short	0x0000


	//----- nvinfo : EIATTR_MAXREG_COUNT
	.align		4
        /*001c*/ 	.byte	0x03, 0x1b
        /*001e*/ 	.short	0x00ff


	//----- nvinfo : EIATTR_NUM_BARRIERS
	.align		4
        /*0020*/ 	.byte	0x02, 0x4c
        /*0022*/ 	.byte	0x01
	.zero		1


	//----- nvinfo : EIATTR_MERCURY_ISA_VERSION
	.align		4
        /*0024*/ 	.byte	0x03, 0x5f
        /*0026*/ 	.short	0x0101


	//----- nvinfo : EIATTR_COOP_GROUP_MASK_REGIDS
	.align		4
        /*0028*/ 	.byte	0x04, 0x29
        /*002a*/ 	.short	(.L_1195 - .L_1194)


	//   ....[0]....
.L_1194:
        /*002c*/ 	.word	0xffffffff


	//   ....[1]....
        /*0030*/ 	.word	0xffffffff


	//   ....[2]....
        /*0034*/ 	.word	0xffffffff


	//   ....[3]....
        /*0038*/ 	.word	0xffffffff


	//   ....[4]....
        /*003c*/ 	.word	0xffffffff


	//   ....[5]....
        /*0040*/ 	.word	0xffffffff


	//   ....[6]....
        /*0044*/ 	.word	0xffffffff


	//   ....[7]....
        /*0048*/ 	.word	0xffffffff


	//   ....[8]....
        /*004c*/ 	.word	0xffffffff


	//   ....[9]....
        /*0050*/ 	.word	0xffffffff


	//   ....[10]....
        /*0054*/ 	.word	0x0500009f


	//   ....[11]....
        /*0058*/ 	.word	0x0500009f


	//   ....[12]....
        /*005c*/ 	.word	0x0500009f


	//   ....[13]....
        /*0060*/ 	.word	0x0500009f


	//   ....[14]....
        /*0064*/ 	.word	0x0500009f


	//   ....[15]....
        /*0068*/ 	.word	0x0500009f


	//   ....[16]....
        /*006c*/ 	.word	0x0500009f


	//   ....[17]....
        /*0070*/ 	.word	0x0500009f


	//   ....[18]....
        /*0074*/ 	.word	0x0500009f


	//   ....[19]....
        /*0078*/ 	.word	0x0500009f


	//----- nvinfo : EIATTR_COOP_GROUP_INSTR_OFFSETS
	.align		4
.L_1195:
        /*007c*/ 	.byte	0x04, 0x28
        /*007e*/ 	.short	(.L_1197 - .L_1196)


	//   ....[0]....
.L_1196:
        /*0080*/ 	.word	0x000017b0


	//   ....[1]....
        /*0084*/ 	.word	0x000017c0


	//   ....[2]....
        /*0088*/ 	.word	0x000017f0


	//   ....[3]....
        /*008c*/ 	.word	0x00001800


	//   ....[4]....
        /*0090*/ 	.word	0x00001830


	//   ....[5]....
        /*0094*/ 	.word	0x00001840


	//   ....[6]....
        /*0098*/ 	.word	0x00001870


	//   ....[7]....
        /*009c*/ 	.word	0x00001880


	//   ....[8]....
        /*00a0*/ 	.word	0x000018b0


	//   ....[9]....
        /*00a4*/ 	.word	0x000018c0


	//   ....[10]....
        /*00a8*/ 	.word	0x00003060


	//   ....[11]....
        /*00ac*/ 	.word	0x000030b0


	//   ....[12]....
        /*00b0*/ 	.word	0x00003120


	//   ....[13]....
        /*00b4*/ 	.word	0x00003180


	//   ....[14]....
        /*00b8*/ 	.word	0x000031f0


	//   ....[15]....
        /*00bc*/ 	.word	0x00003250


	//   ....[16]....
        /*00c0*/ 	.word	0x000032c0


	//   ....[17]....
        /*00c4*/ 	.word	0x00003320


	//   ....[18]....
        /*00c8*/ 	.word	0x00003390


	//   ....[19]....
        /*00cc*/ 	.word	0x000033f0


	//----- nvinfo : EIATTR_EXIT_INSTR_OFFSETS
	.align		4
.L_1197:
        /*00d0*/ 	.byte	0x04, 0x1c
        /*00d2*/ 	.short	(.L_1199 - .L_1198)


	//   ....[0]....
.L_1198:
        /*00d4*/ 	.word	0x00002f70


	//   ....[1]....
        /*00d8*/ 	.word	0x00003000


	//----- nvinfo : EIATTR_MAX_THREADS
	.align		4
.L_1199:
        /*00dc*/ 	.byte	0x04, 0x05
        /*00de*/ 	.short	(.L_1201 - .L_1200)
.L_1200:
        /*00e0*/ 	.word	0x00000080
        /*00e4*/ 	.word	0x00000001
        /*00e8*/ 	.word	0x00000001


	//----- nvinfo : EIATTR_CRS_STACK_SIZE
	.align		4
.L_1201:
        /*00ec*/ 	.byte	0x04, 0x1e
        /*00ee*/ 	.short	(.L_1203 - .L_1202)
.L_1202:
        /*00f0*/ 	.word	0x00000000


	//----- nvinfo : EIATTR_CBANK_PARAM_SIZE
	.align		4
.L_1203:
        /*00f4*/ 	.byte	0x03, 0x19
        /*00f6*/ 	.short	0x0128


	//----- nvinfo : EIATTR_PARAM_CBANK
	.align		4
        /*00f8*/ 	.byte	0x04, 0x0a
        /*00fa*/ 	.short	(.L_1205 - .L_1204)
	.align		4
.L_1204:
        /*00fc*/ 	.word	index@(.nv.constant0._ZN10layer_norm31ln_parallel_residual_bwd_kernelINS_13Kernel_traitsIf13__nv_bfloat16S2_S2_fjLj3072ELj1ELj1ELj4ELj16ENS_18Kernel_traits_baseILj3072EfS2_S2_S2_fjLj128EEEEELb0ELb1ELb0EEEvNS_9BwdParamsE)
        /*0100*/ 	.short	0x0210
        /*0102*/ 	.short	0x0128


	//----- nvinfo : EIATTR_SW_WAR
	.align		4
.L_1205:
        /*0104*/ 	.byte	0x04, 0x36
        /*0106*/ 	.short	(.L_1207 - .L_1206)
.L_1206:
        /*0108*/ 	.word	0x00000008
.L_1207:


//--------------------- .nv.info._ZN10layer_norm31ln_parallel_residual_bwd_kernelINS_13Kernel_traitsIf13__nv_bfloat16S2_S2_fjLj3072ELj1ELj1ELj4ELj16ENS_18Kernel_traits_baseILj3072EfS2_S2_S2_fjLj128EEEEELb0ELb1ELb1EEEvNS_9BwdParamsE --------------------------
	.section	.nv.info._ZN10layer_norm31ln_parallel_residual_bwd_kernelINS_13Kernel_traitsIf13__nv_bfloat16S2_S2_fjLj3072ELj1ELj1ELj4ELj16ENS_18Kernel_traits_baseILj3072EfS2_S2_S2_fjLj128EEEEELb0ELb1ELb1EEEvNS_9BwdParamsE,"",@"SHT_CUDA_INFO"
	.sectionflags	@""
	.align	4


	//----- nvinfo : EIATTR_CUDA_API_VERSION
	.align		4
        /*0000*/ 	.byte	0x04, 0x37
        /*0002*/ 	.short	(.L_1209 - .L_1208)
.L_1208:
        /*0004*/ 	.word	0x00000082


	//----- nvinfo : EIATTR_KPARAM_INFO
	.align		4
.L_1209:
        /*0008*/ 	.byte	0x04, 0x17
        /*000a*/ 	.short	(.L_1211 - .L_1210)
.L_1210:
        /*000c*/ 	.word	0x00000000
        /*0010*/ 	.short	0x0000
        /*0012*/ 	.short	0x0000
        /*0014*/ 	.byte	0x00, 0xf0, 0xa1, 0x04


	//----- nvinfo : EIATTR_SPARSE_MMA_MASK
	.align		4
.L_1211:
        /*0018*/ 	.byte	0x03, 0x50
        /*001a*/ 	.short	0x0000


	//----- nvinfo : EIATTR_MAXREG_COUNT
	.align		4
        /*001c*/ 	.byte	0x03, 0x1b
        /*001e*/ 	.short	0x00ff


	//----- nvinfo : EIATTR_NUM_BARRIERS
	.align		4
        /*0020*/ 	.byte	0x02, 0x4c
        /*0022*/ 	.byte	0x01
	.zero		1


	//----- nvinfo : EIATTR_MERCURY_ISA_VERSION
	.align		4
        /*0024*/ 	.byte	0x03, 0x5f
        /*0026*/ 	.short	0x0101


	//----- nvinfo : EIATTR_COOP_GROUP_MASK_REGIDS
	.align		4
        /*0028*/ 	.byte	0x04, 0x29
        /*002a*/ 	.short	(.L_1213 - .L_1212)


	//   ....[0]....
.L_1212:
        /*002c*/ 	.word	0xffffffff


	//   ....[1]....
        /*0030*/ 	.word	0xffffffff


	//   ....[2]....
        /*0034*/ 	.word	0xffffffff


	//   ....[3]....
        /*0038*/ 	.word	0xffffffff


	//   ....[4]....
        /*003c*/ 	.word	0xffffffff


	//   ....[5]....
        /*0040*/ 	.word	0xffffffff


	//   ....[6]....
        /*0044*/ 	.word	0xffffffff


	//   ....[7]....
        /*0048*/ 	.word	0xffffffff


	//   ....[8]....
        /*004c*/ 	.word	0xffffffff


	//   ....[9]....
        /*0050*/ 	.word	0xffffffff


	//   ....[10]....
        /*0054*/ 	.word	0x0500004b


	//   ....[11]....
        /*0058*/ 	.word	0x0500004b


	//   ....[12]....
        /*005c*/ 	.word	0x0500004b


	//   ....[13]....
        /*0060*/ 	.word	0x0500004b


	//   ....[14]....
        /*0064*/ 	.word	0x0500004b


	//   ....[15]....
        /*0068*/ 	.word	0x0500004b


	//   ....[16]....
        /*006c*/ 	.word	0x0500004b


	//   ....[17]....
        /*0070*/ 	.word	0x0500004b


	//   ....[18]....
        /*0074*/ 	.word	0x0500004b


	//   ....[19]....
        /*0078*/ 	.word	0x0500004b


	//----- nvinfo : EIATTR_COOP_GROUP_INSTR_OFFSETS
	.align		4
.L_1213:
        /*007c*/ 	.byte	0x04, 0x28
        /*007e*/ 	.short	(.L_1215 - .L_1214)


	//   ....[0]....
.L_1214:
        /*0080*/ 	.word	0x000017f0


	//   ....[1]....
        /*0084*/ 	.word	0x00001800


	//   ....[2]....
        /*0088*/ 	.word	0x00001830


	//   ....[3]....
        /*008c*/ 	.word	0x00001840


	//   ....[4]....
        /*0090*/ 	.word	0x00001870


	//   ....[5]....
        /*0094*/ 	.word	0x00001880


	//   ....[6]....
        /*0098*/ 	.word	0x000018b0


	//   ....[7]....
        /*009c*/ 	.word	0x000018c0


	//   ....[8]....
        /*00a0*/ 	.word	0x000018f0


	//   ....[9]....
        /*00a4*/ 	.word	0x00001900


	//   ....[10]....
        /*00a8*/ 	.word	0x00003090


	//   ....[11]....
        /*00ac*/ 	.word	0x00003100


	//   ....[12]....
        /*00b0*/ 	.word	0x00003180


	//   ....[13]....
        /*00b4*/ 	.word	0x000031f0


	//   ....[14]....
        /*00b8*/ 	.word	0x00003270


	//   ....[15]....
        /*00bc*/ 	.word	0x000032e0


	//   ....[16]....
        /*00c0*/ 	.word	0x00003360


	//   ....[17]....
        /*00c4*/ 	.word	0x000033d0


	//   ....[18]....
        /*00c8*/ 	.word	0x00003450


	//   ....[19]....
        /*00cc*/ 	.word	0x000034b0


	//----- nvinfo : EIATTR_EXIT_INSTR_OFFSETS
	.align		4
.L_1215:
        /*00d0*/ 	.byte	0x04, 0x1c
        /*00d2*/ 	.short	(.L_1217 - .L_1216)


	//   ....[0]....
.L_1216:
        /*00d4*/ 	.word	0x00003040


	//----- nvinfo : EIATTR_MAX_THREADS
	.align		4
.L_1217:
        /*00d8*/ 	.byte	0x04, 0x05
        /*00da*/ 	.short	(.L_1219 - .L_1218)
.L_1218:
        /*00dc*/ 	.word	0x00000080
        /*00e0*/ 	.word	0x00000001
        /*00e4*/ 	.word	0x00000001


	//----- nvinfo : EIATTR_CRS_STACK_SIZE
	.align		4
.L_1219:
        /*00e8*/ 	.byte	0x04, 0x1e
        /*00ea*/ 	.short	(.L_1221 - .L_1220)
.L_1220:
        /*00ec*/ 	.word	0x00000000


	//----- nvinfo : EIATTR_CBANK_PARAM_SIZE
	.align		4
.L_1221:
        /*00f0*/ 	.byte	0x03, 0x19
        /*00f2*/ 	.short	0x0128


	//----- nvinfo : EIATTR_PARAM_CBANK
	.align		4
        /*00f4*/ 	.byte	0x04, 0x0a
        /*00f6*/ 	.short	(.L_1223 - .L_1222)
	.align		4
.L_1222:
        /*00f8*/ 	.word	index@(.nv.constant0._ZN10layer_norm31ln_parallel_residual_bwd_kernelINS_13Kernel_traitsIf13__nv_bfloat16S2_S2_fjLj3072ELj1ELj1ELj4ELj16ENS_18Kernel_traits_baseILj3072EfS2_S2_S2_fjLj128EEEEELb0ELb1ELb1EEEvNS_9BwdParamsE)
        /*00fc*/ 	.short	0x0210
        /*00fe*/ 	.short	0x0128


	//----- nvinfo : EIATTR_SW_WAR
	.align		4
.L_1223:
        /*0100*/ 	.byte	0x04, 0x36
        /*0102*/ 	.short	(.L_1225 - .L_1224)
.L_1224:
        /*0104*/ 	.word	0x00000008
.L_1225:


//--------------------- .nv.info._ZN10layer_norm31ln_parallel_residual_bwd_kernelINS_13Kernel_traitsIf13__nv_bfloat16S2_S2_fjLj3072ELj1ELj1ELj4ELj16ENS_18Kernel_traits_baseILj3072EfS2_S2_S2_fjLj128EEEEELb1ELb0ELb0EEEvNS_9BwdParamsE --------------------------
	.section	.nv.info._ZN10layer_norm31ln_parallel_residual_bwd_kernelINS_13Kernel_traitsIf13__nv_bfloat16S2_S2_fjLj3072ELj1ELj1ELj4ELj16ENS_18Kernel_traits_baseILj3072EfS2_S2_S2_fjLj128EEEEELb1ELb0ELb0EEEvNS_9BwdParamsE,"",@"SHT_CUDA_INFO"
	.sectionflags	@""
	.align	4


	//----- nvinfo : EIATTR_CUDA_API_VERSION
	.align		4
        /*0000*/ 	.byte	0x04, 0x37
        /*0002*/ 	.short	(.L_1227 - .L_1226)
.L_1226:
        /*0004*/ 	.word	0x00000082


	//----- nvinfo : EIATTR_KPARAM_INFO
	.align		4
.L_1227:
        /*0008*/ 	.byte	0x04, 0x17
        /*000a*/ 	.short	(.L_1229 - .L_1228)
.L_1228:
        /*000c*/ 	.word	0x00000000
        /*0010*/ 	.short	0x0000
        /*0012*/ 	.short	0x0000
        /*0014*/ 	.byte	0x00, 0xf0, 0xa1, 0x04


	//----- nvinfo : EIATTR_SPARSE_MMA_MASK
	.align		4
.L_1229:
        /*0018*/ 	.byte	0x03, 0x50
        /*001a*/ 	.short	0x0000


	//----- nvinfo : EIATTR_MAXREG_COUNT
	.align		4
        /*001c*/ 	.byte	0x03, 0x1b
        /*001e*/ 	.short	0x00ff


	//----- nvinfo : EIATTR_NUM_BARRIERS
	.align		4
        /*0020*/ 	.byte	0x02, 0x4c
        /*0022*/ 	.byte	0x01
	.zero		1


	//----- nvinfo : EIATTR_MERCURY_ISA_VERSION
	.align		4
        /*0024*/ 	.byte	0x03, 0x5f
        /*0026*/ 	.short	0x0101


	//----- nvinfo : EIATTR_COOP_GROUP_MASK_REGIDS
	.align		4
        /*0028*/ 	.byte	0x04, 0x29
        /*002a*/ 	.short	(.L_1231 - .L_1230)


	//   ....[0]....
.L_1230:
        /*002c*/ 	.word	0xffffffff


	//   ....[1]....
        /*0030*/ 	.word	0xffffffff


	//   ....[2]....
        /*0034*/ 	.word	0xffffffff


	//   ....[3]....
        /*0038*/ 	.word	0xffffffff


	//   ....[4]....
        /*003c*/ 	.word	0xffffffff


	//   ....[5]....
        /*0040*/ 	.word	0xffffffff


	//   ....[6]....
        /*0044*/ 	.word	0xffffffff


	//   ....[7]....
        /*0048*/ 	.word	0xffffffff


	//   ....[8]....
        /*004c*/ 	.word	0xffffffff


	//   ....[9]....
        /*0050*/ 	.word	0xffffffff


	//   ....[10]....
        /*0054*/ 	.word	0x050000e3


	//   ....[11]....
        /*0058*/ 	.word	0x050000e3


	//   ....[12]....
        /*005c*/ 	.word	0x050000e3


	//   ....[13]....
        /*0060*/ 	.word	0x050000e3


	//   ....[14]....
        /*0064*/ 	.word	0x050000e3


	//   ....[15]....
        /*0068*/ 	.word	0x050000e3


	//   ....[16]....
        /*006c*/ 	.word	0x050000e3


	//   ....[17]....
        /*0070*/ 	.word	0x050000e3


	//   ....[18]....
        /*0074*/ 	.word	0x050000e3


	//   ....[19]....
        /*0078*/ 	.word	0x050000e3


	//----- nvinfo : EIATTR_COOP_GROUP_INSTR_OFFSETS
	.align		4
.L_1231:
        /*007c*/ 	.byte	0x04, 0x28
        /*007e*/ 	.short	(.L_1233 - .L_1232)


	//   ....[0]....
.L_1232:
        /*0080*/ 	.word	0x00002380


	//   ....[1]....
        /*0084*/ 	.word	0x00002390


	//   ....[2]....
        /*0088*/ 	.word	0x000023c0


	//   ....[3]....
        /*008c*/ 	.word	0x000023d0


	//   ....[4]....
        /*0090*/ 	.word	0x00002400


	//   ....[5]....
        /*0094*/ 	.word	0x00002410


	//   ....[6]....
        /*0098*/ 	.word	0x00002440


	//   ....[7]....
        /*009c*/ 	.word	0x00002450


	//   ....[8]....
        /*00a0*/ 	.word	0x00002480


	//   ....[9]....
        /*00a4*/ 	.word	0x00002490


	//   ....[10]....
        /*00a8*/ 	.word	0x000045b0


	//   ....[11]....
        /*00ac*/ 	.word	0x00004600


	//   ....[12]....
        /*00b0*/ 	.word	0x00004670


	//   ....[13]....
        /*00b4*/ 	.word	0x000046d0


	//   ....[14]....
        /*00b8*/ 	.word	0x00004740


	//   ....[15]....
        /*00bc*/ 	.word	0x000047a0


	//   ....[16]....
        /*00c0*/ 	.word	0x00004810


	//   ....[17]....
        /*00c4*/ 	.word	0x00004870


	//   ....[18]....
        /*00c8*/ 	.word	0x000048e0


	//   ....[19]....
        /*00cc*/ 	.word	0x00004940


	//----- nvinfo : EIATTR_EXIT_INSTR_OFFSETS
	.align		4
.L_1233:
        /*00d0*/ 	.byte	0x04, 0x1c
        /*00d2*/ 	.short	(.L_1235 - .L_1234)


	//   ....[0]....
.L_1234:
        /*00d4*/ 	.word	0x00004440


	//   ....[1]....
        /*00d8*/ 	.word	0x00004550


	//----- nvinfo : EIATTR_MAX_THREADS
	.align		4
.L_1235:
        /*00dc*/ 	.byte	0x04, 0x05
        /*00de*/ 	.short	(.L_1237 - .L_1236)
.L_1236:
        /*00e0*/ 	.word	0x00000080
        /*00e4*/ 	.word	0x00000001
        /*00e8*/ 	.word	0x00000001


	//----- nvinfo : EIATTR_CRS_STACK_SIZE
	.align		4
.L_1237:
        /*00ec*/ 	.byte	0x04, 0x1e
        /*00ee*/ 	.short	(.L_1239 - .L_1238)
.L_1238:
        /*00f0*/ 	.word	0x00000000


	//----- nvinfo : EIATTR_CBANK_PARAM_SIZE
	.align		4
.L_1239:
        /*00f4*/ 	.byte	0x03, 0x19
        /*00f6*/ 	.short	0x0128


	//----- nvinfo : EIATTR_PARAM_CBANK
	.align		4
        /*00f8*/ 	.byte	0x04, 0x0a
        /*00fa*/ 	.short	(.L_1241 - .L_1240)
	.align		4
.L_1240:
        /*00fc*/ 	.word	index@(.nv.constant0._ZN10layer_norm31ln_parallel_residual_bwd_kernelINS_13Kernel_traitsIf13__nv_bfloat16S2_S2_fjLj3072ELj1ELj1ELj4ELj16ENS_18Kernel_traits_baseILj3072EfS2_S2_S2_fjLj128EEEEELb1ELb0ELb0EEEvNS_9BwdParamsE)
        /*0100*/ 	.short	0x0210
        /*0102*/ 	.short	0x0128


	//----- nvinfo : EIATTR_SW_WAR
	.align		4
.L_1241:
        /*0104*/ 	.byte	0x04, 0x36
        /*0106*/ 	.short	(.L_1243 - .L_1242)
.L_1242:
        /*0108*/ 	.word	0x00000008
.L_1243:


//--------------------- .nv.info._ZN10layer_norm31ln_parallel_residual_bwd_kernelINS_13Kernel_traitsIf13__nv_bfloat16S2_S2_fjLj3072ELj1ELj1ELj4ELj16ENS_18Kernel_traits_baseILj3072EfS2_S2_S2_fjLj128EEEEELb1ELb0ELb1EEEvNS_9BwdParamsE --------------------------
	.section	.nv.info._ZN10layer_norm31ln_parallel_residual_bwd_kernelINS_13Kernel_traitsIf13__nv_bfloat16S2_S2_fjLj3072ELj1ELj1ELj4ELj16ENS_18Kernel_traits_baseILj3072EfS2_S2_S2_fjLj128EEEEELb1ELb0ELb1EEEvNS_9BwdParamsE,"",@"SHT_CUDA_INFO"
	.sectionflags	@""
	.align	4


	//----- nvinfo : EIATTR_CUDA_API_VERSION
	.align		4
        /*0000*/ 	.byte	0x04, 0x37
        /*0002*/ 	.short	(.L_1245 - .L_1244)
.L_1244:
        /*0004*/ 	.word	0x00000082


	//----- nvinfo : EIATTR_KPARAM_INFO
	.align		4
.L_1245:
        /*0008*/ 	.byte	0x04, 0x17
        /*000a*/ 	.short	(.L_1247 - .L_1246)
.L_1246:
        /*000c*/ 	.word	0x00000000
        /*0010*/ 	.short	0x0000
        /*0012*/ 	.short	0x0000
        /*0014*/ 	.byte	0x00, 0xf0, 0xa1, 0x04


	//----- nvinfo : EIATTR_SPARSE_MMA_MASK
	.align		4
.L_1247:
        /*0018*/ 	.byte	0x03, 0x50
        /*001a*/ 	.short	0x0000


	//----- nvinfo : EIATTR_MAXREG_COUNT
	.align		4
        /*001c*/ 	.byte	0x03, 0x1b
        /*001e*/ 	.short	0x00ff


	//----- nvinfo : EIATTR_NUM_BARRIERS
	.align		4
        /*0020*/ 	.byte	0x02, 0x4c
        /*0022*/ 	.byte	0x01
	.zero		1


	//----- nvinfo : EIATTR_MERCURY_ISA_VERSION
	.align		4
        /*0024*/ 	.byte	0x03, 0x5f
        /*0026*/ 	.short	0x0101


	//----- nvinfo : EIATTR_COOP_GROUP_MASK_REGIDS
	.align		4
        /*0028*/ 	.byte	0x04, 0x29
        /*002a*/ 	.short	(.L_1249 - .L_1248)


	//   ....[0]....
.L_1248:
        /*002c*/ 	.word	0xffffffff


	//   ....[1]....
        /*0030*/ 	.word	0xffffffff


	//   ....[2]....
        /*0034*/ 	.word	0xffffffff


	//   ....[3]....
        /*0038*/ 	.word	0xffffffff


	//   ....[4]....
        /*003c*/ 	.word	0xffffffff


	//   ....[5]....
        /*0040*/ 	.word	0xffffffff


	//   ....[6]....
        /*0044*/ 	.word	0xffffffff


	//   ....[7]....
        /*0048*/ 	.word	0xffffffff


	//   ....[8]....
        /*004c*/ 	.word	0xffffffff


	//   ....[9]....
        /*0050*/ 	.word	0xffffffff


	//   ....[10]....
        /*0054*/ 	.word	0x05000071


	//   ....[11]....
        /*0058*/ 	.word	0x05000071


	//   ....[12]....
        /*005c*/ 	.word	0x05000071


	//   ....[13]....
        /*0060*/ 	.word	0x05000071


	//   ....[14]....
        /*0064*/ 	.word	0x05000071


	//   ....[15]....
        /*0068*/ 	.word	0x05000071


	//   ....[16]....
        /*006c*/ 	.word	0x05000071


	//   ....[17]....
        /*0070*/ 	.word	0x05000071


	//   ....[18]....
        /*0074*/ 	.word	0x05000071


	//   ....[19]....
        /*0078*/ 	.word	0x05000071


	//----- nvinfo : EIATTR_COOP_GROUP_INSTR_OFFSETS
	.align		4
.L_1249:
        /*007c*/ 	.byte	0x04, 0x28
        /*007e*/ 	.short	(.L_1251 - .L_1250)


	//   ....[0]....
.L_1250:
        /*0080*/ 	.word	0x00002290


	//   ....[1]....
        /*0084*/ 	.word	0x000022a0


	//   ....[2]....
        /*0088*/ 	.word	0x000022d0


	//   ....[3]....
        /*008c*/ 	.word	0x000022e0


	//   ....[4]....
        /*0090*/ 	.word	0x00002310


	//   ....[5]....
        /*0094*/ 	.word	0x00002320


	//   ....[6]....
        /*0098*/ 	.word	0x00002350


	//   ....[7]....
        /*009c*/ 	.word	0x00002360


	//   ....[8]....
        /*00a0*/ 	.word	0x00002390


	//   ....[9]....
        /*00a4*/ 	.word	0x000023a0


	//   ....[10]....
        /*00a8*/ 	.word	0x00004740


	//   ....[11]....
        /*00ac*/ 	.word	0x00004790


	//   ....[12]....
        /*00b0*/ 	.word	0x000047f0


	//   ....[13]....
        /*00b4*/ 	.word	0x00004850


	//   ....[14]....
        /*00b8*/ 	.word	0x000048b0


	//   ....[15]....
        /*00bc*/ 	.word	0x00004910


	//   ....[16]....
        /*00c0*/ 	.word	0x00004970


	//   ....[17]....
        /*00c4*/ 	.word	0x000049d0


	//   ....[18]....
        /*00c8*/ 	.word	0x00004a30


	//   ....[19]....
        /*00cc*/ 	.word	0x00004a90


	//----- nvinfo : EIATTR_EXIT_INSTR_OFFSETS
	.align		4
.L_1251:
        /*00d0*/ 	.byte	0x04, 0x1c
        /*00d2*/ 	.short	(.L_1253 - .L_1252)


	//   ....[0]....
.L_1252:
        /*00d4*/ 	.word	0x000046f0


	//----- nvinfo : EIATTR_MAX_THREADS
	.align		4
.L_1253:
        /*00d8*/ 	.byte	0x04, 0x05
        /*00da*/ 	.short	(.L_1255 - .L_1254)
.L_1254:
        /*00dc*/ 	.word	0x00000080
        /*00e0*/ 	.word	0x00000001
        /*00e4*/ 	.word	0x00000001


	//----- nvinfo : EIATTR_CRS_STACK_SIZE
	.align		4
.L_1255:
        /*00e8*/ 	.byte	0x04, 0x1e
        /*00ea*/ 	.short	(.L_1257 - .L_1256)
.L_1256:
        /*00ec*/ 	.word	0x00000000


	//----- nvinfo : EIATTR_CBANK_PARAM_SIZE
	.align		4
.L_1257:
        /*00f0*/ 	.byte	0x03, 0x19
        /*00f2*/ 	.short	0x0128


	//----- nvinfo : EIATTR_PARAM_CBANK
	.align		4
        /*00f4*/ 	.byte	0x04, 0x0a
        /*00f6*/ 	.short	(.L_1259 - .L_1258)
	.align		4
.L_1258:
        /*00f8*/ 	.word	index@(.nv.constant0._ZN10layer_norm31ln_parallel_residual_bwd_kernelINS_13Kernel_traitsIf13__nv_bfloat16S2_S2_fjLj3072ELj1ELj1ELj4ELj16ENS_18Kernel_traits_baseILj3072EfS2_S2_S2_fjLj128EEEEELb1ELb0ELb1EEEvNS_9BwdParamsE)
        /*00fc*/ 	.short	0x0210
        /*00fe*/ 	.short	0x0128


	//----- nvinfo : EIATTR_SW_WAR
	.align		4
.L_1259:
        /*0100*/ 	.byte	0x04, 0x36
        /*0102*/ 	.short	(.L_1261 - .L_1260)
.L_1260:
        /*0104*/ 	.word	0x00000008
.L_1261:


//--------------------- .nv.info._ZN10layer_norm22ln_bwd_finalize_kernelINS_22Kernel_traits_finalizeILj3072Ef13__nv_bfloat16S2_S2_fjLb0ELj1024ELj4ENS_18Kernel_traits_baseILj3072EfS2_S2_S2_fjLj1024EEEEELb0ELb0EEEvNS_9BwdParamsE --------------------------
	.section	.nv.info._ZN10layer_norm22ln_bwd_finalize_kernelINS_22Kernel_traits_finalizeILj3072Ef13__nv_bfloat16S2_S2_fjLb0ELj1024ELj4ENS_18Kernel_traits_baseILj3072EfS2_S2_S2_fjLj1024EEEEELb0ELb0EEEvNS_9BwdParamsE,"",@"SHT_CUDA_INFO"
	.sectionflags	@""
	.align	4


	//----- nvinfo : EIATTR_CUDA_API_VERSION
	.align		4
        /*0000*/ 	.byte	0x04, 0x37
        /*0002*/ 	.short	(.L_1263 - .L_1262)
.L_1262:
        /*0004*/ 	.word	0x00000082


	//----- nvinfo : EIATTR_KPARAM_INFO
	.align		4
.L_1263:
        /*0008*/ 	.byte	0x04, 0x17
        /*000a*/ 	.short	(.L_1265 - .L_1264)
.L_1264:
        /*000c*/ 	.word	0x00000000
        /*0010*/ 	.short	0x0000
        /*0012*/ 	.short	0x0000
        /*0014*/ 	.byte	0x00, 0xf0, 0xa1, 0x04


	//----- nvinfo : EIATTR_SPARSE_MMA_MASK
	.align		4
.L_1265:
        /*0018*/ 	.byte	0x03, 0x50
        /*001a*/ 	.short	0x0000


	//----- nvinfo : EIATTR_MAXREG_COUNT
	.align		4
        /*001c*/ 	.byte	0x03, 0x1b
        /*001e*/ 	.short	0x0040


	//----- nvinfo : EIATTR_NUM_BARRIERS
	.align		4
        /*0020*/ 	.byte	0x02, 0x4c
        /*0022*/ 	.byte	0x01
	.zero		1


	//----- nvinfo : EIATTR_MERCURY_ISA_VERSION
	.align		4
        /*0024*/ 	.byte	0x03, 0x5f
        /*0026*/ 	.short	0x0101


	//----- nvinfo : EIATTR_COOP_GROUP_MASK_REGIDS
	.align		4
        /*0028*/ 	.byte	0x04, 0x29
        /*002a*/ 	.short	(.L_1267 - .L_1266)


	//   ....[0]....
.L_1266:
        /*002c*/ 	.word	0xffffffff


	//   ....[1]....
        /*0030*/ 	.word	0xffffffff


	//   ....[2]....
        /*0034*/ 	.word	0xffffffff


	//   ....[3]....
        /*0038*/ 	.word	0xffffffff


	//   ....[4]....
        /*003c*/ 	.word	0xffffffff


	//   ....[5]....
        /*0040*/ 	.word	0xffffffff


	//   ....[6]....
        /*0044*/ 	.word	0xffffffff


	//   ....[7]....
        /*0048*/ 	.word	0xffffffff


	//   ....[8]....
        /*004c*/ 	.word	0xffffffff


	//   ....[9]....
        /*0050*/ 	.word	0xffffffff


	//   ....[10]....
        /*0054*/ 	.word	0x05000013


	//   ....[11]....
        /*0058*/ 	.word	0x05000013


	//   ....[12]....
        /*005c*/ 	.word	0x05000013


	//   ....[13]....
        /*0060*/ 	.word	0x05000013


	//   ....[14]....
        /*0064*/ 	.word	0x05000013


	//   ....[15]....
        /*0068*/ 	.word	0x05000013


	//   ....[16]....
        /*006c*/ 	.word	0x05000013


	//   ....[17]....
        /*0070*/ 	.word	0x05000013


	//   ....[18]....
        /*0074*/ 	.word	0x05000013


	//   ....[19]....
        /*0078*/ 	.word	0x05000013


	//----- nvinfo : EIATTR_COOP_GROUP_INSTR_OFFSETS
	.align		4
.L_1267:
        /*007c*/ 	.byte	0x04, 0x28
        /*007e*/ 	.short	(.L_1269 - .L_1268)


	//   ....[0]....
.L_1268:
        /*0080*/ 	.word	0x000008e0


	//   ....[1]....
        /*0084*/ 	.word	0x000008f0


	//   ....[2]....
        /*0088*/ 	.word	0x00000920


	//   ....[3]....
        /*008c*/ 	.word	0x00000930


	//   ....[4]....
        /*0090*/ 	.word	0x00000960


	//   ....[5]....
        /*0094*/ 	.word	0x00000970


	//   ....[6]....
        /*0098*/ 	.word	0x000009a0


	//   ....[7]....
        /*009c*/ 	.word	0x000009b0


	//   ....[8]....
        /*00a0*/ 	.word	0x000009e0


	//   ....[9]....
        /*00a4*/ 	.word	0x000009f0


	//   ....[10]....
        /*00a8*/ 	.word	0x00000bf0


	//   ....[11]....
        /*00ac*/ 	.word	0x00000c60


	//   ....[12]....
        /*00b0*/ 	.word	0x00000cd0


	//   ....[13]....
        /*00b4*/ 	.word	0x00000d40


	//   ....[14]....
        /*00b8*/ 	.word	0x00000db0


	//   ....[15]....
        /*00bc*/ 	.word	0x00000e10


	//   ....[16]....
        /*00c0*/ 	.word	0x00000e80


	//   ....[17]....
        /*00c4*/ 	.word	0x00000ef0


	//   ....[18]....
        /*00c8*/ 	.word	0x00000f60


	//   ....[19]....
        /*00cc*/ 	.word	0x00000fd0


	//----- nvinfo : EIATTR_EXIT_INSTR_OFFSETS
	.align		4
.L_1269:
        /*00d0*/ 	.byte	0x04, 0x1c
        /*00d2*/ 	.short	(.L_1271 - .L_1270)


	//   ....[0]....
.L_1270:
        /*00d4*/ 	.word	0x00000070


	//   ....[1]....
        /*00d8*/ 	.word	0x00000b90


	//----- nvinfo : EIATTR_MAX_THREADS
	.align		4
.L_1271:
        /*00dc*/ 	.byte	0x04, 0x05
        /*00de*/ 	.short	(.L_1273 - .L_1272)
.L_1272:
        /*00e0*/ 	.word	0x00000400
        /*00e4*/ 	.word	0x00000001
        /*00e8*/ 	.word	0x00000001


	//----- nvinfo : EIATTR_CRS_STACK_SIZE
	.align		4
.L_1273:
        /*00ec*/ 	.byte	0x04, 0x1e
        /*00ee*/ 	.short	(.L_1275 - .L_1274)
.L_1274:
        /*00f0*/ 	.word	0x00000000


	//----- nvinfo : EIATTR_CBANK_PARAM_SIZE
	.align		4
.L_1275:
        /*00f4*/ 	.byte	0x03, 0x19
        /*00f6*/ 	.short	0x0128


	//----- nvinfo : EIATTR_PARAM_CBANK
	.align		4
        /*00f8*/ 	.byte	0x04, 0x0a
        /*00fa*/ 	.short	(.L_1277 - .L_1276)
	.align		4
.L_1276:
        /*00fc*/ 	.word	index@(.nv.constant0._ZN10layer_norm22ln_bwd_finalize_kernelINS_22Kernel_traits_finalizeILj3072Ef13__nv_bfloat16S2_S2_fjLb0ELj1024ELj4ENS_18Kernel_traits_baseILj3072EfS2_S2_S2_fjLj1024EEEEELb0ELb0EEEvNS_9BwdParamsE)
        /*0100*/ 	.short	0x0210
        /*0102*/ 	.short	0x0128


	//----- nvinfo : EIATTR_SW_WAR
	.align		4
.L_1277:
        /*0104*/ 	.byte	0x04, 0x36
        /*0106*/ 	.short	(.L_1279 - .L_1278)
.L_1278:
        /*0108*/ 	.word	0x00000008
.L_1279:


//--------------------- .nv.info._ZN10layer_norm40ln_parallel_residual_bwd_finalize_kernelINS_22Kernel_traits_finalizeILj3072Ef13__nv_bfloat16S2_S2_fjLb0ELj1024ELj4ENS_18Kernel_traits_baseILj3072EfS2_S2_S2_fjLj1024EEEEELb0EEEvNS_9BwdParamsE --------------------------
	.section	.nv.info._ZN10layer_norm40ln_parallel_residual_bwd_finalize_kernelINS_22Kernel_traits_finalizeILj3072Ef13__nv_bfloat16S2_S2_fjLb0ELj1024ELj4ENS_18Kernel_traits_baseILj3072EfS2_S2_S2_fjLj1024EEEEELb0EEEvNS_9BwdParamsE,"",@"SHT_CUDA_INFO"
	.sectionflags	@""
	.align	4


	//----- nvinfo : EIATTR_CUDA_API_VERSION
	.align		4
        /*0000*/ 	.byte	0x04, 0x37
        /*0002*/ 	.short	(.L_1281 - .L_1280)
.L_1280:
        /*0004*/ 	.word	0x00000082


	//----- nvinfo : EIATTR_KPARAM_INFO
	.align		4
.L_1281:
        /*0008*/ 	.byte	0x04, 0x17
        /*000a*/ 	.short	(.L_1283 - .L_1282)
.L_1282:
        /*000c*/ 	.word	0x00000000
        /*0010*/ 	.short	0x0000
        /*0012*/ 	.short	0x0000
        /*0014*/ 	.byte	0x00, 0xf0, 0xa1, 0x04


	//----- nvinfo : EIATTR_SPARSE_MMA_MASK
	.align		4
.L_1283:
        /*0018*/ 	.byte	0x03, 0x50
        /*001a*/ 	.short	0x0000


	//----- nvinfo : EIATTR_MAXREG_COUNT
	.align		4
        /*001c*/ 	.byte	0x03, 0x1b
        /*001e*/ 	.short	0x0040


	//----- nvinfo : EIATTR_NUM_BARRIERS
	.align		4
        /*0020*/ 	.byte	0x02, 0x4c
        /*0022*/ 	.byte	0x01
	.zero		1


	//----- nvinfo : EIATTR_MERCURY_ISA_VERSION
	.align		4
        /*0024*/ 	.byte	0x03, 0x5f
        /*0026*/ 	.short	0x0101


	//----- nvinfo : EIATTR_COOP_GROUP_MASK_REGIDS
	.align		4
        /*0028*/ 	.byte	0x04, 0x29
        /*002a*/ 	.short	(.L_1285 - .L_1284)


	//   ....[0]....
.L_1284:
        /*002c*/ 	.word	0xffffffff


	//   ....[1]....
        /*0030*/ 	.word	0xffffffff


	//   ....[2]....
        /*0034*/ 	.word	0xffffffff


	//   ....[3]....
        /*0038*/ 	.word	0xffffffff


	//   ....[4]....
        /*003c*/ 	.word	0xffffffff


	//   ....[5]....
        /*0040*/ 	.word	0xffffffff


	//   ....[6]....
        /*0044*/ 	.word	0xffffffff


	//   ....[7]....
        /*0048*/ 	.word	0xffffffff


	//   ....[8]....
        /*004c*/ 	.word	0xffffffff


	//   ....[9]....
        /*0050*/ 	.word	0xffffffff


	//   ....[10]....
        /*0054*/ 	.word	0xffffffff


	//   ....[11]....
        /*0058*/ 	.word	0xffffffff


	//   ....[12]....
        /*005c*/ 	.word	0xffffffff


	//   ....[13]....
        /*0060*/ 	.word	0xffffffff


	//   ....[14]....
        /*0064*/ 	.word	0xffffffff


	//   ....[15]....
        /*0068*/ 	.word	0xffffffff


	//   ....[16]....
        /*006c*/ 	.word	0xffffffff


	//   ....[17]....
        /*0070*/ 	.word	0xffffffff


	//   ....[18]....
        /*0074*/ 	.word	0xffffffff


	//   ....[19]....
        /*0078*/ 	.word	0xffffffff


	//   ....[20]....
        /*007c*/ 	.word	0x0500000c


	//   ....[21]....
        /*0080*/ 	.word	0x0500000c


	//   ....[22]....
        /*0084*/ 	.word	0x0500000c


	//   ....[23]....
        /*0088*/ 	.word	0x0500000c


	//   ....[24]....
        /*008c*/ 	.word	0x0500000c


	//   ....[25]....
        /*0090*/ 	.word	0x0500000c


	//   ....[26]....
        /*0094*/ 	.word	0x0500000c


	//   ....[27]....
        /*0098*/ 	.word	0x0500000c


	//   ....[28]....
        /*009c*/ 	.word	0x0500000c


	//   ....[29]....
        /*00a0*/ 	.word	0x0500000c


	//   ....[30]....
        /*00a4*/ 	.word	0x0500000c


	//   ....[31]....
        /*00a8*/ 	.word	0x0500000c


	//   ....[32]....
        /*00ac*/ 	.word	0x0500000c


	//   ....[33]....
        /*00b0*/ 	.word	0x0500000c


	//   ....[34]....
        /*00b4*/ 	.word	0x0500000c


	//   ....[35]....
        /*00b8*/ 	.word	0x0500000c


	//   ....[36]....
        /*00bc*/ 	.word	0x0500000c


	//   ....[37]....
        /*00c0*/ 	.word	0x0500000c


	//   ....[38]....
        /*00c4*/ 	.word	0x0500000c


	//   ....[39]....
        /*00c8*/ 	.word	0x0500000c


	//----- nvinfo : EIATTR_COOP_GROUP_INSTR_OFFSETS
	.align		4
.L_1285:
        /*00cc*/ 	.byte	0x04, 0x28
        /*00ce*/ 	.short	(.L_1287 - .L_1286)


	//   ....[0]....
.L_1286:
        /*00d0*/ 	.word	0x00000ce0


	//   ....[1]....
        /*00d4*/ 	.word	0x00000cf0


	//   ....[2]....
        /*00d8*/ 	.word	0x00000d00


	//   ....[3]....
        /*00dc*/ 	.word	0x00000d10


	//   ....[4]....
        /*00e0*/ 	.word	0x00000d40


	//   ....[5]....
        /*00e4*/ 	.word	0x00000d70


	//   ....[6]....
        /*00e8*/ 	.word	0x00000d80


	//   ....[7]....
        /*00ec*/ 	.word	0x00000d90


	//   ....[8]....
        /*00f0*/ 	.word	0x00000db0


	//   ....[9]....
        /*00f4*/ 	.word	0x00000df0


	//   ....[10]....
        /*00f8*/ 	.word	0x00000e00


	//   ....[11]....
        /*00fc*/ 	.word	0x00000e10


	//   ....[12]....
        /*0100*/ 	.word	0x00000e30


	//   ....[13]....
        /*0104*/ 	.word	0x00000e70


	//   ....[14]....
        /*0108*/ 	.word	0x00000e80


	//   ....[15]....
        /*010c*/ 	.word	0x00000e90


	//   ....[16]....
        /*0110*/ 	.word	0x00000eb0


	//   ....[17]....
        /*0114*/ 	.word	0x00000ee0


	//   ....[18]....
        /*0118*/ 	.word	0x00000f00


	//   ....[19]....
        /*011c*/ 	.word	0x00000f10


	//   ....[20]....
        /*0120*/ 	.word	0x000011f0


	//   ....[21]....
        /*0124*/ 	.word	0x00001250


	//   ....[22]....
        /*0128*/ 	.word	0x000012b0


	//   ....[23]....
        /*012c*/ 	.word	0x00001310


	//   ....[24]....
        /*0130*/ 	.word	0x00001370


	//   ....[25]....
        /*0134*/ 	.word	0x000013d0


	//   ....[26]....
        /*0138*/ 	.word	0x00001440


	//   ....[27]....
        /*013c*/ 	.word	0x000014b0


	//   ....[28]....
        /*0140*/ 	.word	0x00001520


	//   ....[29]....
        /*0144*/ 	.word	0x00001590


	//   ....[30]....
        /*0148*/ 	.word	0x000015f0


	//   ....[31]....
        /*014c*/ 	.word	0x00001660


	//   ....[32]....
        /*0150*/ 	.word	0x000016d0


	//   ....[33]....
        /*0154*/ 	.word	0x00001740


	//   ....[34]....
        /*0158*/ 	.word	0x000017b0


	//   ....[35]....
        /*015c*/ 	.word	0x00001810


	//   ....[36]....
        /*0160*/ 	.word	0x00001880


	//   ....[37]....
        /*0164*/ 	.word	0x000018f0


	//   ....[38]....
        /*0168*/ 	.word	0x00001960


	//   ....[39]....
        /*016c*/ 	.word	0x000019d0


	//----- nvinfo : EIATTR_EXIT_INSTR_OFFSETS
	.align		4
.L_1287:
        /*0170*/ 	.byte	0x04, 0x1c
        /*0172*/ 	.short	(.L_1289 - .L_1288)


	//   ....[0]....
.L_1288:
        /*0174*/ 	.word	0x00000070


	//   ....[1]....
        /*0178*/ 	.word	0x00001190


	//----- nvinfo : EIATTR_MAX_THREADS
	.align		4
.L_1289:
        /*017c*/ 	.byte	0x04, 0x05
        /*017e*/ 	.short	(.L_1291 - .L_1290)
.L_1290:
        /*0180*/ 	.word	0x00000400
        /*0184*/ 	.word	0x00000001
        /*0188*/ 	.word	0x00000001


	//----- nvinfo : EIATTR_CRS_STACK_SIZE
	.align		4
.L_1291:
        /*018c*/ 	.byte	0x04, 0x1e
        /*018e*/ 	.short	(.L_1293 - .L_1292)
.L_1292:
        /*0190*/ 	.word	0x00000000


	//----- nvinfo : EIATTR_CBANK_PARAM_SIZE
	.align		4
.L_1293:
        /*0194*/ 	.byte	0x03, 0x19
        /*0196*/ 	.short	0x0128


	//----- nvinfo : EIATTR_PARAM_CBANK
	.align		4
        /*0198*/ 	.byte	0x04, 0x0a
        /*019a*/ 	.short	(.L_1295 - .L_1294)
	.align		4
.L_1294:
        /*019c*/ 	.word	index@(.nv.constant0._ZN10layer_norm40ln_parallel_residual_bwd_finalize_kernelINS_22Kernel_traits_finalizeILj3072Ef13__nv_bfloat16S2_S2_fjLb0ELj1024ELj4ENS_18Kernel_traits_baseILj3072EfS2_S2_S2_fjLj1024EEEEELb0EEEvNS_9BwdParamsE)
        /*01a0*/ 	.short	0x0210
        /*01a2*/ 	.short	0x0128


	//----- nvinfo : EIATTR_SW_WAR
	.align		4
.L_1295:
        /*01a4*/ 	.byte	0x04, 0x36
        /*01a6*/ 	.short	(.L_1297 - .L_1296)
.L_1296:
        /*01a8*/ 	.word	0x00000008
.L_1297:


//--------------------- .nv.info._ZN10layer_norm31ln_parallel_residual_bwd_kernelINS_13Kernel_traitsIf13__nv_bfloat16S2_S2_fjLj3072ELj1ELj1ELj4ELj16ENS_18Kernel_traits_baseILj3072EfS2_S2_S2_fjLj128EEEEELb1ELb1ELb0EEEvNS_9BwdParamsE --------------------------
	.section	.nv.info._ZN10layer_norm31ln_parallel_residual_bwd_kernelINS_13Kernel_traitsIf13__nv_bfloat16S2_S2_fjLj3072ELj1ELj1ELj4ELj16ENS_18Kernel_traits_baseILj3072EfS2_S2_S2_fjLj128EEEEELb1ELb1ELb0EEEvNS_9BwdParamsE,"",@"SHT_CUDA_INFO"
	.sectionflags	@""
	.align	4


	//----- nvinfo : EIATTR_CUDA_API_VERSION
	.align		4
        /*0000*/ 	.byte	0x04, 0x37
        /*0002*/ 	.short	(.L_1299 - .L_1298)
.L_1298:
        /*0004*/ 	.word	0x00000082


	//----- nvinfo : EIATTR_KPARAM_INFO
	.align		4
.L_1299:
        /*0008*/ 	.byte	0x04, 0x17
        /*000a*/ 	.short	(.L_1301 - .L_1300)
.L_1300:
        /*000c*/ 	.word	0x00000000
        /*0010*/ 	.short	0x0000
        /*0012*/ 	.short	0x0000
        /*0014*/ 	.byte	0x00, 0xf0, 0xa1, 0x04


	//----- nvinfo : EIATTR_SPARSE_MMA_MASK
	.align		4
.L_1301:
        /*0018*/ 	.byte	0x03, 0x50
        /*001a*/ 	.short	0x0000


	//----- nvinfo : EIATTR_MAXREG_COUNT
	.align		4
        /*001c*/ 	.byte	0x03, 0x1b
        /*001e*/ 	.short	0x00ff


	//----- nvinfo : EIATTR_NUM_BARRIERS
	.align		4
        /*0020*/ 	.byte	0x02, 0x4c
        /*0022*/ 	.byte	0x01
	.zero		1


	//----- nvinfo : EIATTR_MERCURY_ISA_VERSION
	.align		4
        /*0024*/ 	.byte	0x03, 0x5f
        /*0026*/ 	.short	0x0101


	//----- nvinfo : EIATTR_COOP_GROUP_MASK_REGIDS
	.align		4
        /*0028*/ 	.byte	0x04, 0x29
        /*002a*/ 	.short	(.L_1303 - .L_1302)


	//   ....[0]....
.L_1302:
        /*002c*/ 	.word	0xffffffff


	//   ....[1]....
        /*0030*/ 	.word	0xffffffff


	//   ....[2]....
        /*0034*/ 	.word	0xffffffff


	//   ....[3]....
        /*0038*/ 	.word	0xffffffff


	//   ....[4]....
        /*003c*/ 	.word	0xffffffff


	//   ....[5]....
        /*0040*/ 	.word	0xffffffff


	//   ....[6]....
        /*0044*/ 	.word	0xffffffff


	//   ....[7]....
        /*0048*/ 	.word	0xffffffff


	//   ....[8]....
        /*004c*/ 	.word	0xffffffff


	//   ....[9]....
        /*0050*/ 	.word	0xffffffff


	//   ....[10]....
        /*0054*/ 	.word	0x050000a9


	//   ....[11]....
        /*0058*/ 	.word	0x050000a9


	//   ....[12]....
        /*005c*/ 	.word	0x050000a9


	//   ....[13]....
        /*0060*/ 	.word	0x050000a9


	//   ....[14]....
        /*0064*/ 	.word	0x050000a9


	//   ....[15]....
        /*0068*/ 	.word	0x050000a9


	//   ....[16]....
        /*006c*/ 	.word	0x050000a9


	//   ....[17]....
        /*0070*/ 	.word	0x050000a9


	//   ....[18]....
        /*0074*/ 	.word	0x050000a9


	//   ....[19]....
        /*0078*/ 	.word	0x050000a9


	//----- nvinfo : EIATTR_COOP_GROUP_INSTR_OFFSETS
	.align		4
.L_1303:
        /*007c*/ 	.byte	0x04, 0x28
        /*007e*/ 	.short	(.L_1305 - .L_1304)


	//   ....[0]....
.L_1304:
        /*0080*/ 	.word	0x000019d0


	//   ....[1]....
        /*0084*/ 	.word	0x000019e0


	//   ....[2]....
        /*0088*/ 	.word	0x00001a10


	//   ....[3]....
        /*008c*/ 	.word	0x00001a20


	//   ....[4]....
        /*0090*/ 	.word	0x00001a50


	//   ....[5]....
        /*0094*/ 	.word	0x00001a60


	//   ....[6]....
        /*0098*/ 	.word	0x00001a90


	//   ....[7]....
        /*009c*/ 	.word	0x00001aa0


	//   ....[8]....
        /*00a0*/ 	.word	0x00001ad0


	//   ....[9]....
        /*00a4*/ 	.word	0x00001ae0


	//   ....[10]....
        /*00a8*/ 	.word	0x00003a80


	//   ....[11]....
        /*00ac*/ 	.word	0x00003ad0


	//   ....[12]....
        /*00b0*/ 	.word	0x00003b40


	//   ....[13]....
        /*00b4*/ 	.word	0x00003ba0


	//   ....[14]....
        /*00b8*/ 	.word	0x00003c10


	//   ....[15]....
        /*00bc*/ 	.word	0x00003c70


	//   ....[16]....
        /*00c0*/ 	.word	0x00003ce0


	//   ....[17]....
        /*00c4*/ 	.word	0x00003d40


	//   ....[18]....
        /*00c8*/ 	.word	0x00003db0


	//   ....[19]....
        /*00cc*/ 	.word	0x00003e10


	//----- nvinfo : EIATTR_EXIT_INSTR_OFFSETS
	.align		4
.L_1305:
        /*00d0*/ 	.byte	0x04, 0x1c
        /*00d2*/ 	.short	(.L_1307 - .L_1306)


	//   ....[0]....
.L_1306:
        /*00d4*/ 	.word	0x00003990


	//   ....[1]....
        /*00d8*/ 	.word	0x00003a20


	//----- nvinfo : EIATTR_MAX_THREADS
	.align		4
.L_1307:
        /*00dc*/ 	.byte	0x04, 0x05
        /*00de*/ 	.short	(.L_1309 - .L_1308)
.L_1308:
        /*00e0*/ 	.word	0x00000080
        /*00e4*/ 	.word	0x00000001
        /*00e8*/ 	.word	0x00000001


	//----- nvinfo : EIATTR_CRS_STACK_SIZE
	.align		4
.L_1309:
        /*00ec*/ 	.byte	0x04, 0x1e
        /*00ee*/ 	.short	(.L_1311 - .L_1310)
.L_1310:
        /*00f0*/ 	.word	0x00000000


	//----- nvinfo : EIATTR_CBANK_PARAM_SIZE
	.align		4
.L_1311:
        /*00f4*/ 	.byte	0x03, 0x19
        /*00f6*/ 	.short	0x0128


	//----- nvinfo : EIATTR_PARAM_CBANK
	.align		4
        /*00f8*/ 	.byte	0x04, 0x0a
        /*00fa*/ 	.short	(.L_1313 - .L_1312)
	.align		4
.L_1312:
        /*00fc*/ 	.word	index@(.nv.constant0._ZN10layer_norm31ln_parallel_residual_bwd_kernelINS_13Kernel_traitsIf13__nv_bfloat16S2_S2_fjLj3072ELj1ELj1ELj4ELj16ENS_18Kernel_traits_baseILj3072EfS2_S2_S2_fjLj128EEEEELb1ELb1ELb0EEEvNS_9BwdParamsE)
        /*0100*/ 	.short	0x0210
        /*0102*/ 	.short	0x0128


	//----- nvinfo : EIATTR_SW_WAR
	.align		4
.L_1313:
        /*0104*/ 	.byte	0x04, 0x36
        /*0106*/ 	.short	(.L_1315 - .L_1314)
.L_1314:
        /*0108*/ 	.word	0x00000008
.L_1315:


//--------------------- .nv.info._ZN10layer_norm22ln_bwd_finalize_kernelINS_22Kernel_traits_finalizeILj3072Ef13__nv_bfloat16S2_S2_fjLb0ELj1024ELj4ENS_18Kernel_traits_baseILj3072EfS2_S2_S2_fjLj1024EEEEELb0ELb1EEEvNS_9BwdParamsE --------------------------
	.section	.nv.info._ZN10layer_norm22ln_bwd_finalize_kernelINS_22Kernel_traits_finalizeILj3072Ef13__nv_bfloat16S2_S2_fjLb0ELj1024ELj4ENS_18Kernel_traits_baseILj3072EfS2_S2_S2_fjLj1024EEEEELb0ELb1EEEvNS_9BwdParamsE,"",@"SHT_CUDA_INFO"
	.sectionflags	@""
	.align	4


	//----- nvinfo : EIATTR_CUDA_API_VERSION
	.align		4
        /*0000*/ 	.byte	0x04, 0x37
        /*0002*/ 	.short	(.L_1317 - .L_1316)
.L_1316:
        /*0004*/ 	.word	0x00000082


	//----- nvinfo : EIATTR_KPARAM_INFO
	.align		4
.L_1317:
        /*0008*/ 	.byte	0x04, 0x17
        /*000a*/ 	.short	(.L_1319 - .L_1318)
.L_1318:
        /*000c*/ 	.word	0x00000000
        /*0010*/ 	.short	0x0000
        /*0012*/ 	.short	0x0000
        /*0014*/ 	.byte	0x00, 0xf0, 0xa1, 0x04


	//----- nvinfo : EIATTR_SPARSE_MMA_MASK
	.align		4
.L_1319:
        /*0018*/ 	.byte	0x03, 0x50
        /*001a*/ 	.short	0x0000


	//----- nvinfo : EIATTR_MAXREG_COUNT
	.align		4
        /*001c*/ 	.byte	0x03, 0x1b
        /*001e*/ 	.short	0x0040


	//----- nvinfo : EIATTR_NUM_BARRIERS
	.align		4
        /*0020*/ 	.byte	0x02, 0x4c
        /*0022*/ 	.byte	0x01
	.zero		1


	//----- nvinfo : EIATTR_MERCURY_ISA_VERSION
	.align		4
        /*0024*/ 	.byte	0x03, 0x5f
        /*0026*/ 	.short	0x0101


	//----- nvinfo : EIATTR_COOP_GROUP_MASK_REGIDS
	.align		4
        /*0028*/ 	.byte	0x04, 0x29
        /*002a*/ 	.short	(.L_1321 - .L_1320)


	//   ....[0]....
.L_1320:
        /*002c*/ 	.word	0xffffffff


	//   ....[1]....
        /*0030*/ 	.word	0xffffffff


	//   ....[2]....
        /*0034*/ 	.word	0xffffffff


	//   ....[3]....
        /*0038*/ 	.word	0xffffffff


	//   ....[4]....
        /*003c*/ 	.word	0xffffffff


	//   ....[5]....
        /*0040*/ 	.word	0xffffffff


	//   ....[6]....
        /*0044*/ 	.word	0xffffffff


	//   ....[7]....
        /*0048*/ 	.word	0xffffffff


	//   ....[8]....
        /*004c*/ 	.word	0xffffffff


	//   ....[9]....
        /*0050*/ 	.word	0xffffffff


	//   ....[10]....
        /*0054*/ 	.word	0x05000011


	//   ....[11]....
        /*0058*/ 	.word	0x05000011


	//   ....[12]....
        /*005c*/ 	.word	0x05000011


	//   ....[13]....
        /*0060*/ 	.word	0x05000011


	//   ....[14]....
        /*0064*/ 	.word	0x05000011


	//   ....[15]....
        /*0068*/ 	.word	0x05000011


	//   ....[16]....
        /*006c*/ 	.word	0x05000011


	//   ....[17]....
        /*0070*/ 	.word	0x05000011


	//   ....[18]....
        /*0074*/ 	.word	0x05000011


	//   ....[19]....
        /*0078*/ 	.word	0x05000011


	//----- nvinfo : EIATTR_COOP_GROUP_INSTR_OFFSETS
	.align		4
.L_1321:
        /*007c*/ 	.byte	0x04, 0x28
        /*007e*/ 	.short	(.L_1323 - .L_1322)


	//   ....[0]....
.L_1322:
        /*0080*/ 	.word	0x000008e0


	//   ....[1]....
        /*0084*/ 	.word	0x000008f0


	//   ....[2]....
        /*0088*/ 	.word	0x00000920


	//   ....[3]....
        /*008c*/ 	.word	0x00000930


	//   ....[4]....
        /*0090*/ 	.word	0x00000960


	//   ....[5]....
        /*0094*/ 	.word	0x00000970


	//   ....[6]....
        /*0098*/ 	.word	0x000009a0


	//   ....[7]....
        /*009c*/ 	.word	0x000009b0


	//   ....[8]....
        /*00a0*/ 	.word	0x000009e0


	//   ....[9]....
        /*00a4*/ 	.word	0x000009f0


	//   ....[10]....
        /*00a8*/ 	.word	0x00000ba0


	//   ....[11]....
        /*00ac*/ 	.word	0x00000c10


	//   ....[12]....
        /*00b0*/ 	.word	0x00000c80


	//   ....[13]....
        /*00b4*/ 	.word	0x00000cf0


	//   ....[14]....
        /*00b8*/ 	.word	0x00000d60


	//   ....[15]....
        /*00bc*/ 	.word	0x00000dc0


	//   ....[16]....
        /*00c0*/ 	.word	0x00000e30


	//   ....[17]....
        /*00c4*/ 	.word	0x00000ea0


	//   ....[18]....
        /*00c8*/ 	.word	0x00000f10


	//   ....[19]....
        /*00cc*/ 	.word	0x00000f80


	//----- nvinfo : EIATTR_EXIT_INSTR_OFFSETS
	.align		4
.L_1323:
        /*00d0*/ 	.byte	0x04, 0x1c
        /*00d2*/ 	.short	(.L_1325 - .L_1324)


	//   ....[0]....
.L_1324:
        /*00d4*/ 	.word	0x00000070


	//   ....[1]....
        /*00d8*/ 	.word	0x00000b40


	//----- nvinfo : EIATTR_MAX_THREADS
	.align		4
.L_1325:
        /*00dc*/ 	.byte	0x04, 0x05
        /*00de*/ 	.short	(.L_1327 - .L_1326)
.L_1326:
        /*00e0*/ 	.word	0x00000400
        /*00e4*/ 	.word	0x00000001
        /*00e8*/ 	.word	0x00000001


	//----- nvinfo : EIATTR_CRS_STACK_SIZE
	.align		4
.L_1327:
        /*00ec*/ 	.byte	0x04, 0x1e
        /*00ee*/ 	.short	(.L_1329 - .L_1328)
.L_1328:
        /*00f0*/ 	.word	0x00000000


	//----- nvinfo : EIATTR_CBANK_PARAM_SIZE
	.align		4
.L_1329:
        /*00f4*/ 	.byte	0x03, 0x19
        /*00f6*/ 	.short	0x0128


	//----- nvinfo : EIATTR_PARAM_CBANK
	.align		4
        /*00f8*/ 	.byte	0x04, 0x0a
        /*00fa*/ 	.short	(.L_1331 - .L_1330)
	.align		4
.L_1330:
        /*00fc*/ 	.word	index@(.nv.constant0._ZN10layer_norm22ln_bwd_finalize_kernelINS_22Kernel_traits_finalizeILj3072Ef13__nv_bfloat16S2_S2_fjLb0ELj1024ELj4ENS_18Kernel_traits_baseILj3072EfS2_S2_S2_fjLj1024EEEEELb0ELb1EEEvNS_9BwdParamsE)
        /*0100*/ 	.short	0x0210
        /*0102*/ 	.short	0x0128


	//----- nvinfo : EIATTR_SW_WAR
	.align		4
.L_1331:
        /*0104*/ 	.byte	0x04, 0x36
        /*0106*/ 	.short	(.L_1333 - .L_1332)
.L_1332:
        /*0108*/ 	.word	0x00000008
.L_1333:


//--------------------- .nv.info._ZN10layer_norm40ln_parallel_residual_bwd_finalize_kernelINS_22Kernel_traits_finalizeILj3072Ef13__nv_bfloat16S2_S2_fjLb0ELj1024ELj4ENS_18Kernel_traits_baseILj3072EfS2_S2_S2_fjLj1024EEEEELb1EEEvNS_9BwdParamsE --------------------------
	.section	.nv.info._ZN10layer_norm40ln_parallel_residual_bwd_finalize_kernelINS_22Kernel_traits_finalizeILj3072Ef13__nv_bfloat16S2_S2_fjLb0ELj1024ELj4ENS_18Kernel_traits_baseILj3072EfS2_S2_S2_fjLj1024EEEEELb1EEEvNS_9BwdParamsE,"",@"SHT_CUDA_INFO"
	.sectionflags	@""
	.align	4


	//----- nvinfo : EIATTR_CUDA_API_VERSION
	.align		4
        /*0000*/ 	.byte	0x04, 0x37
        /*0002*/ 	.short	(.L_1335 - .L_1334)
.L_1334:
        /*0004*/ 	.word	0x00000082


	//----- nvinfo : EIATTR_KPARAM_INFO
	.align		4
.L_1335:
        /*0008*/ 	.byte	0x04, 0x17
        /*000a*/ 	.short	(.L_1337 - .L_1336)
.L_1336:
        /*000c*/ 	.word	0x00000000
        /*0010*/ 	.short	0x0000
        /*0012*/ 	.short	0x0000
        /*0014*/ 	.byte	0x00, 0xf0, 0xa1, 0x04


	//----- nvinfo : EIATTR_SPARSE_MMA_MASK
	.align		4
.L_1337:
        /*0018*/ 	.byte	0x03, 0x50
        /*001a*/ 	.short	0x0000


	//----- nvinfo : EIATTR_MAXREG_COUNT
	.align		4
        /*001c*/ 	.byte	0x03, 0x1b
        /*001e*/ 	.short	0x0040


	//----- nvinfo : EIATTR_NUM_BARRIERS
	.align		4
        /*0020*/ 	.byte	0x02, 0x4c
        /*0022*/ 	.byte	0x01
	.zero		1


	//----- nvinfo : EIATTR_MERCURY_ISA_VERSION
	.align		4
        /*0024*/ 	.byte	0x03, 0x5f
        /*0026*/ 	.short	0x0101


	//----- nvinfo : EIATTR_COOP_GROUP_MASK_REGIDS
	.align		4
        /*0028*/ 	.byte	0x04, 0x29
        /*002a*/ 	.short	(.L_1339 - .L_1338)


	//   ....[0]....
.L_1338:
        /*002c*/ 	.word	0xffffffff


	//   ....[1]....
        /*0030*/ 	.word	0xffffffff


	//   ....[2]....
        /*0034*/ 	.word	0xffffffff


	//   ....[3]....
        /*0038*/ 	.word	0xffffffff


	//   ....[4]....
        /*003c*/ 	.word	0xffffffff


	//   ....[5]....
        /*0040*/ 	.word	0xffffffff


	//   ....[6]....
        /*0044*/ 	.word	0xffffffff


	//   ....[7]....
        /*0048*/ 	.word	0xffffffff


	//   ....[8]....
        /*004c*/ 	.word	0xffffffff


	//   ....[9]....
        /*0050*/ 	.word	0xffffffff


	//   ....[10]....
        /*0054*/ 	.word	0xffffffff


	//   ....[11]....
        /*0058*/ 	.word	0xffffffff


	//   ....[12]....
        /*005c*/ 	.word	0xffffffff


	//   ....[13]....
        /*0060*/ 	.word	0xffffffff


	//   ....[14]....
        /*0064*/ 	.word	0xffffffff


	//   ....[15]....
        /*0068*/ 	.word	0xffffffff


	//   ....[16]....
        /*006c*/ 	.word	0xffffffff


	//   ....[17]....
        /*0070*/ 	.word	0xffffffff


	//   ....[18]....
        /*0074*/ 	.word	0xffffffff


	//   ....[19]....
        /*0078*/ 	.word	0xffffffff


	//   ....[20]....
        /*007c*/ 	.word	0x0500000b


	//   ....[21]....
        /*0080*/ 	.word	0x0500000b


	//   ....[22]....
        /*0084*/ 	.word	0x0500000b


	//   ....[23]....
        /*0088*/ 	.word	0x0500000b


	//   ....[24]....
        /*008c*/ 	.word	0x0500000b


	//   ....[25]....
        /*0090*/ 	.word	0x0500000b


	//   ....[26]....
        /*0094*/ 	.word	0x0500000b


	//   ....[27]....
        /*0098*/ 	.word	0x0500000b


	//   ....[28]....
        /*009c*/ 	.word	0x0500000b


	//   ....[29]....
        /*00a0*/ 	.word	0x0500000b


	//   ....[30]....
        /*00a4*/ 	.word	0x0500000b


	//   ....[31]....
        /*00a8*/ 	.word	0x0500000b


	//   ....[32]....
        /*00ac*/ 	.word	0x0500000b


	//   ....[33]....
        /*00b0*/ 	.word	0x0500000b


	//   ....[34]....
        /*00b4*/ 	.word	0x0500000b


	//   ....[35]....
        /*00b8*/ 	.word	0x0500000b


	//   ....[36]....
        /*00bc*/ 	.word	0x0500000b


	//   ....[37]....
        /*00c0*/ 	.word	0x0500000b


	//   ....[38]....
        /*00c4*/ 	.word	0x0500000b


	//   ....[39]....
        /*00c8*/ 	.word	0x0500000b


	//----- nvinfo : EIATTR_COOP_GROUP_INSTR_OFFSETS
	.align		4
.L_1339:
        /*00cc*/ 	.byte	0x04, 0x28
        /*00ce*/ 	.short	(.L_1341 - .L_1340)


	//   ....[0]....
.L_1340:
        /*00d0*/ 	.word	0x00000ce0


	//   ....[1]....
        /*00d4*/ 	.word	0x00000cf0


	//   ....[2]....
        /*00d8*/ 	.word	0x00000d00


	//   ....[3]....
        /*00dc*/ 	.word	0x00000d10


	//   ....[4]....
        /*00e0*/ 	.word	0x00000d40


	//   ....[5]....
        /*00e4*/ 	.word	0x00000d70


	//   ....[6]....
        /*00e8*/ 	.word	0x00000d80


	//   ....[7]....
        /*00ec*/ 	.word	0x00000d90


	//   ....[8]....
        /*00f0*/ 	.word	0x00000db0


	//   ....[9]....
        /*00f4*/ 	.word	0x00000df0


	//   ....[10]....
        /*00f8*/ 	.word	0x00000e00


	//   ....[11]....
        /*00fc*/ 	.word	0x00000e10


	//   ....[12]....
        /*0100*/ 	.word	0x00000e30


	//   ....[13]....
        /*0104*/ 	.word	0x00000e70


	//   ....[14]....
        /*0108*/ 	.word	0x00000e80


	//   ....[15]....
        /*010c*/ 	.word	0x00000e90


	//   ....[16]....
        /*0110*/ 	.word	0x00000eb0


	//   ....[17]....
        /*0114*/ 	.word	0x00000ee0


	//   ....[18]....
        /*0118*/ 	.word	0x00000f00


	//   ....[19]....
        /*011c*/ 	.word	0x00000f10


	//   ....[20]....
        /*0120*/ 	.word	0x000011d0


	//   ....[21]....
        /*0124*/ 	.word	0x00001230


	//   ....[22]....
        /*0128*/ 	.word	0x00001290


	//   ....[23]....
        /*012c*/ 	.word	0x000012f0


	//   ....[24]....
        /*0130*/ 	.word	0x00001350


	//   ....[25]....
        /*0134*/ 	.word	0x000013b0


	//   ....[26]....
        /*0138*/ 	.word	0x00001420


	//   ....[27]....
        /*013c*/ 	.word	0x00001490


	//   ....[28]....
        /*0140*/ 	.word	0x00001500


	//   ....[29]....
        /*0144*/ 	.word	0x00001570


	//   ....[30]....
        /*0148*/ 	.word	0x000015d0


	//   ....[31]....
        /*014c*/ 	.word	0x00001640


	//   ....[32]....
        /*0150*/ 	.word	0x000016b0


	//   ....[33]....
        /*0154*/ 	.word	0x00001720


	//   ....[34]....
        /*0158*/ 	.word	0x00001790


	//   ....[35]....
        /*015c*/ 	.word	0x000017f0


	//   ....[36]....
        /*0160*/ 	.word	0x00001860


	//   ....[37]....
        /*0164*/ 	.word	0x000018d0


	//   ....[38]....
        /*0168*/ 	.word	0x00001940


	//   ....[39]....
        /*016c*/ 	.word	0x000019b0


	//----- nvinfo : EIATTR_EXIT_INSTR_OFFSETS
	.align		4
.L_1341:
        /*0170*/ 	.byte	0x04, 0x1c
        /*0172*/ 	.short	(.L_1343 - .L_1342)


	//   ....[0]....
.L_1342:
        /*0174*/ 	.word	0x00000070


	//   ....[1]....
        /*0178*/ 	.word	0x00001170


	//----- nvinfo : EIATTR_MAX_THREADS
	.align		4
.L_1343:
        /*017c*/ 	.byte	0x04, 0x05
        /*017e*/ 	.short	(.L_1345 - .L_1344)
.L_1344:
        /*0180*/ 	.word	0x00000400
        /*0184*/ 	.word	0x00000001
        /*0188*/ 	.word	0x00000001


	//----- nvinfo : EIATTR_CRS_STACK_SIZE
	.align		4
.L_1345:
        /*018c*/ 	.byte	0x04, 0x1e
        /*018e*/ 	.short	(.L_1347 - .L_1346)
.L_1346:
        /*0190*/ 	.word	0x00000000


	//----- nvinfo : EIATTR_CBANK_PARAM_SIZE
	.align		4
.L_1347:
        /*0194*/ 	.byte	0x03, 0x19
        /*0196*/ 	.short	0x0128


	//----- nvinfo : EIATTR_PARAM_CBANK
	.align		4
        /*0198*/ 	.byte	0x04, 0x0a
        /*019a*/ 	.short	(.L_1349 - .L_1348)
	.align		4
.L_1348:
        /*019c*/ 	.word	index@(.nv.constant0._ZN10layer_norm40ln_parallel_residual_bwd_finalize_kernelINS_22Kernel_traits_finalizeILj3072Ef13__nv_bfloat16S2_S2_fjLb0ELj1024ELj4ENS_18Kernel_traits_baseILj3072EfS2_S2_S2_fjLj1024EEEEELb1EEEvNS_9BwdParamsE)
        /*01a0*/ 	.short	0x0210
        /*01a2*/ 	.short	0x0128


	//----- nvinfo : EIATTR_SW_WAR
	.align		4
.L_1349:
        /*01a4*/ 	.byte	0x04, 0x36
        /*01a6*/ 	.short	(.L_1351 - .L_1350)
.L_1350:
        /*01a8*/ 	.word	0x00000008
.L_1351:


//--------------------- .nv.info._ZN10layer_norm31ln_parallel_residual_bwd_kernelINS_13Kernel_traitsIf13__nv_bfloat16S2_S2_fjLj3072ELj1ELj1ELj4ELj16ENS_18Kernel_traits_baseILj3072EfS2_S2_S2_fjLj128EEEEELb1ELb1ELb1EEEvNS_9BwdParamsE --------------------------
	.section	.nv.info._ZN10layer_norm31ln_parallel_residual_bwd_kernelINS_13Kernel_traitsIf13__nv_bfloat16S2_S2_fjLj3072ELj1ELj1ELj4ELj16ENS_18Kernel_traits_baseILj3072EfS2_S2_S2_fjLj128EEEEELb1ELb1ELb1EEEvNS_9BwdParamsE,"",@"SHT_CUDA_INFO"
	.sectionflags	@""
	.align	4


	//----- nvinfo : EIATTR_CUDA_API_VERSION
	.align		4
        /*0000*/ 	.byte	0x04, 0x37
        /*0002*/ 	.short	(.L_1353 - .L_1352)
.L_1352:
        /*0004*/ 	.word	0x00000082


	//----- nvinfo : EIATTR_KPARAM_INFO
	.align		4
.L_1353:
        /*0008*/ 	.byte	0x04, 0x17
        /*000a*/ 	.short	(.L_1355 - .L_1354)
.L_1354:
        /*000c*/ 	.word	0x00000000
        /*0010*/ 	.short	0x0000
        /*0012*/ 	.short	0x0000
        /*0014*/ 	.byte	0x00, 0xf0, 0xa1, 0x04


	//----- nvinfo : EIATTR_SPARSE_MMA_MASK
	.align		4
.L_1355:
        /*0018*/ 	.byte	0x03, 0x50
        /*001a*/ 	.short	0x0000


	//----- nvinfo : EIATTR_MAXREG_COUNT
	.align		4
        /*001c*/ 	.byte	0x03, 0x1b
        /*001e*/ 	.short	0x00ff


	//----- nvinfo : EIATTR_NUM_BARRIERS
	.align		4
        /*0020*/ 	.byte	0x02, 0x4c
        /*0022*/ 	.byte	0x01
	.zero		1


	//----- nvinfo : EIATTR_MERCURY_ISA_VERSION
	.align		4
        /*0024*/ 	.byte	0x03, 0x5f
        /*0026*/ 	.short	0x0101


	//----- nvinfo : EIATTR_COOP_GROUP_MASK_REGIDS
	.align		4
        /*0028*/ 	.byte	0x04, 0x29
        /*002a*/ 	.short	(.L_1357 - .L_1356)


	//   ....[0]....
.L_1356:
        /*002c*/ 	.word	0xffffffff


	//   ....[1]....
        /*0030*/ 	.word	0xffffffff


	//   ....[2]....
        /*0034*/ 	.word	0xffffffff


	//   ....[3]....
        /*0038*/ 	.word	0xffffffff


	//   ....[4]....
        /*003c*/ 	.word	0xffffffff


	//   ....[5]....
        /*0040*/ 	.word	0xffffffff


	//   ....[6]....
        /*0044*/ 	.word	0xffffffff


	//   ....[7]....
        /*0048*/ 	.word	0xffffffff


	//   ....[8]....
        /*004c*/ 	.word	0xffffffff


	//   ....[9]....
        /*0050*/ 	.word	0xffffffff


	//   ....[10]....
        /*0054*/ 	.word	0x05000039


	//   ....[11]....
        /*0058*/ 	.word	0x05000039


	//   ....[12]....
        /*005c*/ 	.word	0x05000039


	//   ....[13]....
        /*0060*/ 	.word	0x05000039


	//   ....[14]....
        /*0064*/ 	.word	0x05000039


	//   ....[15]....
        /*0068*/ 	.word	0x05000039


	//   ....[16]....
        /*006c*/ 	.word	0x05000039


	//   ....[17]....
        /*0070*/ 	.word	0x05000039


	//   ....[18]....
        /*0074*/ 	.word	0x05000039


	//   ....[19]....
        /*0078*/ 	.word	0x05000039


	//----- nvinfo : EIATTR_COOP_GROUP_INSTR_OFFSETS
	.align		4
.L_1357:
        /*007c*/ 	.byte	0x04, 0x28
        /*007e*/ 	.short	(.L_1359 - .L_1358)


	//   ....[0]....
.L_1358:
        /*0080*/ 	.word	0x000019e0


	//   ....[1]....
        /*0084*/ 	.word	0x000019f0


	//   ....[2]....
        /*0088*/ 	.word	0x00001a20


	//   ....[3]....
        /*008c*/ 	.word	0x00001a30


	//   ....[4]....
        /*0090*/ 	.word	0x00001a60


	//   ....[5]....
        /*0094*/ 	.word	0x00001a70


	//   ....[6]....
        /*0098*/ 	.word	0x00001aa0


	//   ....[7]....
        /*009c*/ 	.word	0x00001ab0


	//   ....[8]....
        /*00a0*/ 	.word	0x00001ae0


	//   ....[9]....
        /*00a4*/ 	.word	0x00001af0


	//   ....[10]....
        /*00a8*/ 	.word	0x00003a50


	//   ....[11]....
        /*00ac*/ 	.word	0x00003aa0


	//   ....[12]....
        /*00b0*/ 	.word	0x00003b10


	//   ....[13]....
        /*00b4*/ 	.word	0x00003b70


	//   ....[14]....
        /*00b8*/ 	.word	0x00003be0


	//   ....[15]....
        /*00bc*/ 	.word	0x00003c40


	//   ....[16]....
        /*00c0*/ 	.word	0x00003cb0


	//   ....[17]....
        /*00c4*/ 	.word	0x00003d10


	//   ....[18]....
        /*00c8*/ 	.word	0x00003d80


	//   ....[19]....
        /*00cc*/ 	.word	0x00003de0


	//----- nvinfo : EIATTR_EXIT_INSTR_OFFSETS
	.align		4
.L_1359:
        /*00d0*/ 	.byte	0x04, 0x1c
        /*00d2*/ 	.short	(.L_1361 - .L_1360)


	//   ....[0]....
.L_1360:
        /*00d4*/ 	.word	0x000039f0


	//----- nvinfo : EIATTR_MAX_THREADS
	.align		4
.L_1361:
        /*00d8*/ 	.byte	0x04, 0x05
        /*00da*/ 	.short	(.L_1363 - .L_1362)
.L_1362:
        /*00dc*/ 	.word	0x00000080
        /*00e0*/ 	.word	0x00000001
        /*00e4*/ 	.word	0x00000001


	//----- nvinfo : EIATTR_CRS_STACK_SIZE
	.align		4
.L_1363:
        /*00e8*/ 	.byte	0x04, 0x1e
        /*00ea*/ 	.short	(.L_1365 - .L_1364)
.L_1364:
        /*00ec*/ 	.word	0x00000000


	//----- nvinfo : EIATTR_CBANK_PARAM_SIZE
	.align		4
.L_1365:
        /*00f0*/ 	.byte	0x03, 0x19
        /*00f2*/ 	.short	0x0128


	//----- nvinfo : EIATTR_PARAM_CBANK
	.align		4
        /*00f4*/ 	.byte	0x04, 0x0a
        /*00f6*/ 	.short	(.L_1367 - .L_1366)
	.align		4
.L_1366:
        /*00f8*/ 	.word	index@(.nv.constant0._ZN10layer_norm31ln_parallel_residual_bwd_kernelINS_13Kernel_traitsIf13__nv_bfloat16S2_S2_fjLj3072ELj1ELj1ELj4ELj16ENS_18Kernel_traits_baseILj3072EfS2_S2_S2_fjLj128EEEEELb1ELb1ELb1EEEvNS_9BwdParamsE)
        /*00fc*/ 	.short	0x0210
        /*00fe*/ 	.short	0x0128


	//----- nvinfo : EIATTR_SW_WAR
	.align		4
.L_1367:
        /*0100*/ 	.byte	0x04, 0x36
        /*0102*/ 	.short	(.L_1369 - .L_1368)
.L_1368:
        /*0104*/ 	.word	0x00000008
.L_1369:


//--------------------- .nv.info._ZN10layer_norm31ln_parallel_residual_bwd_kernelINS_13Kernel_traitsI13__nv_bfloat16S2_fS2_fjLj3072ELj1ELj1ELj4ELj16ENS_18Kernel_traits_baseILj3072ES2_S2_fS2_fjLj128EEEEELb0ELb0ELb0EEEvNS_9BwdParamsE --------------------------
	.section	.nv.info._ZN10layer_norm31ln_parallel_residual_bwd_kernelINS_13Kernel_traitsI13__nv_bfloat16S2_fS2_fjLj3072ELj1ELj1ELj4ELj16ENS_18Kernel_traits_baseILj3072ES2_S2_fS2_fjLj128EEEEELb0ELb0ELb0EEEvNS_9BwdParamsE,"",@"SHT_CUDA_INFO"
	.sectionflags	@""
	.align	4


	//----- nvinfo : EIATTR_CUDA_API_VERSION
	.align		4
        /*0000*/ 	.byte	0x04, 0x37
        /*0002*/ 	.short	(.L_1371 - .L_1370)
.L_1370:
        /*0004*/ 	.word	0x00000082


	//----- nvinfo : EIATTR_KPARAM_INFO
	.align		4
.L_1371:
        /*0008*/ 	.byte	0x04, 0x17
        /*000a*/ 	.short	(.L_1373 - .L_1372)
.L_1372:
        /*000c*/ 	.word	0x00000000
        /*0010*/ 	.short	0x0000
        /*0012*/ 	.short	0x0000
        /*0014*/ 	.byte	0x00, 0xf0, 0xa1, 0x04


	//----- nvinfo : EIATTR_SPARSE_MMA_MASK
	.align		4
.L_1373:
        /*0018*/ 	.byte	0x03, 0x50
        /*001a*/ 	.short	0x0000


	//----- nvinfo : EIATTR_MAXREG_COUNT
	.align		4
        /*001c*/ 	.byte	0x03, 0x1b
        /*001e*/ 	.short	0x00ff


	//----- nvinfo : EIATTR_NUM_BARRIERS
	.align		4
        /*0020*/ 	.byte	0x02, 0x4c
        /*0022*/ 	.byte	0x01
	.zero		1


	//----- nvinfo : EIATTR_MERCURY_ISA_VERSION
	.align		4
        /*0024*/ 	.byte	0x03, 0x5f
        /*0026*/ 	.short	0x0101


	//----- nvinfo : EIATTR_COOP_GROUP_MASK_REGIDS
	.align		4
        /*0028*/ 	.byte	0x04, 0x29
        /*002a*/ 	.short	(.L_1375 - .L_1374)


	//   ....[0]....
.L_1374:
        /*002c*/ 	.word	0xffffffff


	//   ....[1]....
        /*0030*/ 	.word	0xffffffff


	//   ....[2]....
        /*0034*/ 	.word	0xffffffff


	//   ....[3]....
        /*0038*/ 	.word	0xffffffff


	//   ....[4]....
        /*003c*/ 	.word	0xffffffff


	//   ....[5]....
        /*0040*/ 	.word	0xffffffff


	//   ....[6]....
        /*0044*/ 	.word	0xffffffff


	//   ....[7]....
        /*0048*/ 	.word	0xffffffff


	//   ....[8]....
        /*004c*/ 	.word	0xffffffff


	//   ....[9]....
        /*0050*/ 	.word	0xffffffff


	//   ....[10]....
        /*0054*/ 	.word	0x050000bb


	//   ....[11]....
        /*0058*/ 	.word	0x050000bb


	//   ....[12]....
        /*005c*/ 	.word	0x050000bb


	//   ....[13]....
        /*0060*/ 	.word	0x050000bb


	//   ....[14]....
        /*0064*/ 	.word	0x050000bb


	//   ....[15]....
        /*0068*/ 	.word	0x050000bb


	//   ....[16]....
        /*006c*/ 	.word	0x050000bb


	//   ....[17]....
        /*0070*/ 	.word	0x050000bb


	//   ....[18]....
        /*0074*/ 	.word	0x050000bb


	//   ....[19]....
        /*0078*/ 	.word	0x050000bb


	//----- nvinfo : EIATTR_COOP_GROUP_INSTR_OFFSETS
	.align		4
.L_1375:
        /*007c*/ 	.byte	0x04, 0x28
        /*007e*/ 	.short	(.L_1377 - .L_1376)


	//   ....[0]....
.L_1376:
        /*0080*/ 	.word	0x00002380


	//   ....[1]....
        /*0084*/ 	.word	0x00002390


	//   ....[2]....
        /*0088*/ 	.word	0x000023c0


	//   ....[3]....
        /*008c*/ 	.word	0x000023d0


	//   ....[4]....
        /*0090*/ 	.word	0x00002400


	//   ....[5]....
        /*0094*/ 	.word	0x00002410


	//   ....[6]....
        /*0098*/ 	.word	0x00002440


	//   ....[7]....
        /*009c*/ 	.word	0x00002450


	//   ....[8]....
        /*00a0*/ 	.word	0x00002480


	//   ....[9]....
        /*00a4*/ 	.word	0x00002490


	//   ....[10]....
        /*00a8*/ 	.word	0x000039b0


	//   ....[11]....
        /*00ac*/ 	.word	0x00003a10


	//   ....[12]....
        /*00b0*/ 	.word	0x00003a70


	//   ....[13]....
        /*00b4*/ 	.word	0x00003ad0


	//   ....[14]....
        /*00b8*/ 	.word	0x00003b40


	//   ....[15]....
        /*00bc*/ 	.word	0x00003ba0


	//   ....[16]....
        /*00c0*/ 	.word	0x00003c10


	//   ....[17]....
        /*00c4*/ 	.word	0x00003c70


	//   ....[18]....
        /*00c8*/ 	.word	0x00003ce0


	//   ....[19]....
        /*00cc*/ 	.word	0x00003d40


	//----- nvinfo : EIATTR_EXIT_INSTR_OFFSETS
	.align		4
.L_1377:
        /*00d0*/ 	.byte	0x04, 0x1c
        /*00d2*/ 	.short	(.L_1379 - .L_1378)


	//   ....[0]....
.L_1378:
        /*00d4*/ 	.word	0x00003850


	//   ....[1]....
        /*00d8*/ 	.word	0x00003960


	//----- nvinfo : EIATTR_MAX_THREADS
	.align		4
.L_1379:
        /*00dc*/ 	.byte	0x04, 0x05
        /*00de*/ 	.short	(.L_1381 - .L_1380)
.L_1380:
        /*00e0*/ 	.word	0x00000080
        /*00e4*/ 	.word	0x00000001
        /*00e8*/ 	.word	0x00000001


	//----- nvinfo : EIATTR_CRS_STACK_SIZE
	.align		4
.L_1381:
        /*00ec*/ 	.byte	0x04, 0x1e
        /*00ee*/ 	.short	(.L_1383 - .L_1382)
.L_1382:
        /*00f0*/ 	.word	0x00000000


	//----- nvinfo : EIATTR_CBANK_PARAM_SIZE
	.align		4
.L_1383:
        /*00f4*/ 	.byte	0x03, 0x19
        /*00f6*/ 	.short	0x0128


	//----- nvinfo : EIATTR_PARAM_CBANK
	.align		4
        /*00f8*/ 	.byte	0x04, 0x0a
        /*00fa*/ 	.short	(.L_1385 - .L_1384)
	.align		4
.L_1384:
        /*00fc*/ 	.word	index@(.nv.constant0._ZN10layer_norm31ln_parallel_residual_bwd_kernelINS_13Kernel_traitsI13__nv_bfloat16S2_fS2_fjLj3072ELj1ELj1ELj4ELj16ENS_18Kernel_traits_baseILj3072ES2_S2_fS2_fjLj128EEEEELb0ELb0ELb0EEEvNS_9BwdParamsE)
        /*0100*/ 	.short	0x0210
        /*0102*/ 	.short	0x0128


	//----- nvinfo : EIATTR_SW_WAR
	.align		4
.L_1385:
        /*0104*/ 	.byte	0x04, 0x36
        /*0106*/ 	.short	(.L_1387 - .L_1386)
.L_1386:
        /*0108*/ 	.word	0x00000008
.L_1387:


//--------------------- .nv.info._ZN10layer_norm31ln_parallel_residual_bwd_kernelINS_13Kernel_traitsI13__nv_bfloat16S2_fS2_fjLj3072ELj1ELj1ELj4ELj16ENS_18Kernel_traits_baseILj3072ES2_S2_fS2_fjLj128EEEEELb0ELb0ELb1EEEvNS_9BwdParamsE --------------------------
	.section	.nv.info._ZN10layer_norm31ln_parallel_residual_bwd_kernelINS_13Kernel_traitsI13__nv_bfloat16S2_fS2_fjLj3072ELj1ELj1ELj4ELj16ENS_18Kernel_traits_baseILj3072ES2_S2_fS2_fjLj128EEEEELb0ELb0ELb1EEEvNS_9BwdParamsE,"",@"SHT_CUDA_INFO"
	.sectionflags	@""
	.align	4


	//----- nvinfo : EIATTR_CUDA_API_VERSION
	.align		4
        /*0000*/ 	.byte	0x04, 0x37
        /*0002*/ 	.short	(.L_1389 - .L_1388)
.L_1388:
        /*0004*/ 	.word	0x00000082


	//----- nvinfo : EIATTR_KPARAM_INFO
	.align		4
.L_1389:
        /*0008*/ 	.byte	0x04, 0x17
        /*000a*/ 	.short	(.L_1391 - .L_1390)
.L_1390:
        /*000c*/ 	.word	0x00000000
        /*0010*/ 	.short	0x0000
        /*0012*/ 	.short	0x0000
        /*0014*/ 	.byte	0x00, 0xf0, 0xa1, 0x04


	//----- nvinfo : EIATTR_SPARSE_MMA_MASK
	.align		4
.L_1391:
        /*0018*/ 	.byte	0x03, 0x50
        /*001a*/ 	.short	0x0000


	//----- nvinfo : EIATTR_MAXREG_COUNT
	.align		4
        /*001c*/ 	.byte	0x03, 0x1b
        /*001e*/ 	.short	0x00ff


	//----- nvinfo : EIATTR_NUM_BARRIERS
	.align		4
        /*0020*/ 	.byte	0x02, 0x4c
        /*0022*/ 	.byte	0x01
	.zero		1


	//----- nvinfo : EIATTR_MERCURY_ISA_VERSION
	.align		4
        /*0024*/ 	.byte	0x03, 0x5f
        /*0026*/ 	.short	0x0101


	//----- nvinfo : EIATTR_COOP_GROUP_MASK_REGIDS
	.align		4
        /*0028*/ 	.byte	0x04, 0x29
        /*002a*/ 	.short	(.L_1393 - .L_1392)


	//   ....[0]....
.L_1392:
        /*002c*/ 	.word	0xffffffff


	//   ....[1]....
        /*0030*/ 	.word	0xffffffff


	//   ....[2]....
        /*0034*/ 	.word	0xffffffff


	//   ....[3]....
        /*0038*/ 	.word	0xffffffff


	//   ....[4]....
        /*003c*/ 	.word	0xffffffff


	//   ....[5]....
        /*0040*/ 	.word	0xffffffff


	//   ....[6]....
        /*0044*/ 	.word	0xffffffff


	//   ....[7]....
        /*0048*/ 	.word	0xffffffff


	//   ....[8]....
        /*004c*/ 	.word	0xffffffff


	//   ....[9]....
        /*0050*/ 	.word	0xffffffff


	//   ....[10]....
        /*0054*/ 	.word	0x05000057


	//   ....[11]....
        /*0058*/ 	.word	0x05000057


	//   ....[12]....
        /*005c*/ 	.word	0x05000057


	//   ....[13]....
        /*0060*/ 	.word	0x05000057


	//   ....[14]....
        /*0064*/ 	.word	0x05000057


	//   ....[15]....
        /*0068*/ 	.word	0x05000057


	//   ....[16]....
        /*006c*/ 	.word	0x05000057


	//   ....[17]....
        /*0070*/ 	.word	0x05000057


	//   ....[18]....
        /*0074*/ 	.word	0x05000057


	//   ....[19]....
        /*0078*/ 	.word	0x05000057


	//----- nvinfo : EIATTR_COOP_GROUP_INSTR_OFFSETS
	.align		4
.L_1393:
        /*007c*/ 	.byte	0x04, 0x28
        /*007e*/ 	.short	(.L_1395 - .L_1394)


	//   ....[0]....
.L_1394:
        /*0080*/ 	.word	0x00002400


	//   ....[1]....
        /*0084*/ 	.word	0x00002410


	//   ....[2]....
        /*0088*/ 	.word	0x00002440


	//   ....[3]....
        /*008c*/ 	.word	0x00002450


	//   ....[4]....
        /*0090*/ 	.word	0x00002480


	//   ....[5]....
        /*0094*/ 	.word	0x00002490


	//   ....[6]....
        /*0098*/ 	.word	0x000024c0


	//   ....[7]....
        /*009c*/ 	.word	0x000024d0


	//   ....[8]....
        /*00a0*/ 	.word	0x00002500


	//   ....[9]....
        /*00a4*/ 	.word	0x00002510


	//   ....[10]....
        /*00a8*/ 	.word	0x00003c60


	//   ....[11]....
        /*00ac*/ 	.word	0x00003cb0


	//   ....[12]....
        /*00b0*/ 	.word	0x00003d10


	//   ....[13]....
        /*00b4*/ 	.word	0x00003d70


	//   ....[14]....
        /*00b8*/ 	.word	0x00003dd0


	//   ....[15]....
        /*00bc*/ 	.word	0x00003e30


	//   ....[16]....
        /*00c0*/ 	.word	0x00003e90


	//   ....[17]....
        /*00c4*/ 	.word	0x00003ef0


	//   ....[18]....
        /*00c8*/ 	.word	0x00003f50


	//   ....[19]....
        /*00cc*/ 	.word	0x00003fb0


	//----- nvinfo : EIATTR_EXIT_INSTR_OFFSETS
	.align		4
.L_1395:
        /*00d0*/ 	.byte	0x04, 0x1c
        /*00d2*/ 	.short	(.L_1397 - .L_1396)


	//   ....[0]....
.L_1396:
        /*00d4*/ 	.word	0x00003c10


	//----- nvinfo : EIATTR_MAX_THREADS
	.align		4
.L_1397:
        /*00d8*/ 	.byte	0x04, 0x05
        /*00da*/ 	.short	(.L_1399 - .L_1398)
.L_1398:
        /*00dc*/ 	.word	0x00000080
        /*00e0*/ 	.word	0x00000001
        /*00e4*/ 	.word	0x00000001


	//----- nvinfo : EIATTR_CRS_STACK_SIZE
	.align		4
.L_1399:
        /*00e8*/ 	.byte	0x04, 0x1e
        /*00ea*/ 	.short	(.L_1401 - .L_1400)
.L_1400:
        /*00ec*/ 	.word	0x00000000


	//----- nvinfo : EIATTR_CBANK_PARAM_SIZE
	.align		4
.L_1401:
        /*00f0*/ 	.byte	0x03, 0x19
        /*00f2*/ 	.short	0x0128


	//----- nvinfo : EIATTR_PARAM_CBANK
	.align		4
        /*00f4*/ 	.byte	0x04, 0x0a
        /*00f6*/ 	.short	(.L_1403 - .L_1402)
	.align		4
.L_1402:
        /*00f8*/ 	.word	index@(.nv.constant0._ZN10layer_norm31ln_parallel_residual_bwd_kernelINS_13Kernel_traitsI13__nv_bfloat16S2_fS2_fjLj3072ELj1ELj1ELj4ELj16ENS_18Kernel_traits_baseILj3072ES2_S2_fS2_fjLj128EEEEELb0ELb0ELb1EEEvNS_9BwdParamsE)
        /*00fc*/ 	.short	0x0210
        /*00fe*/ 	.short	0x0128


	//----- nvinfo : EIATTR_SW_WAR
	.align		4
.L_1403:
        /*0100*/ 	.byte	0x04, 0x36
        /*0102*/ 	.short	(.L_1405 - .L_1404)
.L_1404:
        /*0104*/ 	.word	0x00000008
.L_1405:


//--------------------- .nv.info._ZN10layer_norm31ln_parallel_residual_bwd_kernelINS_13Kernel_traitsI13__nv_bfloat16S2_fS2_fjLj3072ELj1ELj1ELj4ELj16ENS_18Kernel_traits_baseILj3072ES2_S2_fS2_fjLj128EEEEELb0ELb1ELb0EEEvNS_9BwdParamsE --------------------------
	.section	.nv.info._ZN10layer_norm31ln_parallel_residual_bwd_kernelINS_13Kernel_traitsI13__nv_bfloat16S2_fS2_fjLj3072ELj1ELj1ELj4ELj16ENS_18Kernel_traits_baseILj3072ES2_S2_fS2_fjLj128EEEEELb0ELb1ELb0EEEvNS_9BwdParamsE,"",@"SHT_CUDA_INFO"
	.sectionflags	@""
	.align	4


	//----- nvinfo : EIATTR_CUDA_API_VERSION
	.align		4
        /*0000*/ 	.byte	0x04, 0x37
        /*0002*/ 	.short	(.L_1407 - .L_1406)
.L_1406:
        /*0004*/ 	.word	0x00000082


	//----- nvinfo : EIATTR_KPARAM_INFO
	.align		4
.L_1407:
        /*0008*/ 	.byte	0x04, 0x17
        /*000a*/ 	.short	(.L_1409 - .L_1408)
.L_1408:
        /*000c*/ 	.word	0x00000000
        /*0010*/ 	.short	0x0000
        /*0012*/ 	.short	0x0000
        /*0014*/ 	.byte	0x00, 0xf0, 0xa1, 0x04


	//----- nvinfo : EIATTR_SPARSE_MMA_MASK
	.align		4
.L_1409:
        /*0018*/ 	.byte	0x03, 0x50
        /*001a*/ 	.short	0x0000


	//----- nvinfo : EIATTR_MAXREG_COUNT
	.align		4
        /*001c*/ 	.byte	0x03, 0x1b
        /*001e*/ 	.short	0x00ff


	//----- nvinfo : EIATTR_NUM_BARRIERS
	.align		4
        /*0020*/ 	.byte	0x02, 0x4c
        /*0022*/ 	.byte	0x01
	.zero		1


	//----- nvinfo : EIATTR_MERCURY_ISA_VERSION
	.align		4
        /*0024*/ 	.byte	0x03, 0x5f
        /*0026*/ 	.short	0x0101


	//----- nvinfo : EIATTR_COOP_GROUP_MASK_REGIDS
	.align		4
        /*0028*/ 	.byte	0x04, 0x29
        /*002a*/ 	.short	(.L_1411 - .L_1410)


	//   ....[0]....
.L_1410:
        /*002c*/ 	.word	0xffffffff


	//   ....[1]....
        /*0030*/ 	.word	0xffffffff


	//   ....[2]....
        /*0034*/ 	.word	0xffffffff


	//   ....[3]....
        /*0038*/ 	.word	0xffffffff


	//   ....[4]....
        /*003c*/ 	.word	0xffffffff


	//   ....[5]....
        /*0040*/ 	.word	0xffffffff


	//   ....[6]....
        /*0044*/ 	.word	0xffffffff


	//   ....[7]....
        /*0048*/ 	.word	0xffffffff


	//   ....[8]....
        /*004c*/ 	.word	0xffffffff


	//   ....[9]....
        /*0050*/ 	.word	0xffffffff


	//   ....[10]....
        /*0054*/ 	.word	0x05000060


	//   ....[11]....
        /*0058*/ 	.word	0x05000060


	//   ....[12]....
        /*005c*/ 	.word	0x05000060


	//   ....[13]....
        /*0060*/ 	.word	0x05000060


	//   ....[14]....
        /*0064*/ 	.word	0x05000060


	//   ....[15]....
        /*0068*/ 	.word	0x05000060


	//   ....[16]....
        /*006c*/ 	.word	0x05000060


	//   ....[17]....
        /*0070*/ 	.word	0x05000060


	//   ....[18]....
        /*0074*/ 	.word	0x05000060


	//   ....[19]....
        /*0078*/ 	.word	0x05000060


	//----- nvinfo : EIATTR_COOP_GROUP_INSTR_OFFSETS
	.align		4
.L_1411:
        /*007c*/ 	.byte	0x04, 0x28
        /*007e*/ 	.short	(.L_1413 - .L_1412)


	//   ....[0]....
.L_1412:
        /*0080*/ 	.word	0x000017b0


	//   ....[1]....
        /*0084*/ 	.word	0x000017c0


	//   ....[2]....
        /*0088*/ 	.word	0x000017f0


	//   ....[3]....
        /*008c*/ 	.word	0x00001800


	//   ....[4]....
        /*0090*/ 	.word	0x00001830


	//   ....[5]....
        /*0094*/ 	.word	0x00001840


	//   ....[6]....
        /*0098*/ 	.word	0x00001870


	//   ....[7]....
        /*009c*/ 	.word	0x00001880


	//   ....[8]....
        /*00a0*/ 	.word	0x000018b0


	//   ....[9]....
        /*00a4*/ 	.word	0x000018c0


	//   ....[10]....
        /*00a8*/ 	.word	0x00002c80


	//   ....[11]....
        /*00ac*/ 	.word	0x00002cd0


	//   ....[12]....
        /*00b0*/ 	.word	0x00002d40


	//   ....[13]....
        /*00b4*/ 	.word	0x00002da0


	//   ....[14]....
        /*00b8*/ 	.word	0x00002e10


	//   ....[15]....
        /*00bc*/ 	.word	0x00002e70


	//   ....[16]....
        /*00c0*/ 	.word	0x00002ee0


	//   ....[17]....
        /*00c4*/ 	.word	0x00002f40


	//   ....[18]....
        /*00c8*/ 	.word	0x00002fb0


	//   ....[19]....
        /*00cc*/ 	.word	0x00003010


	//----- nvinfo : EIATTR_EXIT_INSTR_OFFSETS
	.align		4
.L_1413:
        /*00d0*/ 	.byte	0x04, 0x1c
        /*00d2*/ 	.short	(.L_1415 - .L_1414)


	//   ....[0]....
.L_1414:
        /*00d4*/ 	.word	0x00002b90


	//   ....[1]....
        /*00d8*/ 	.word	0x00002c20


	//----- nvinfo : EIATTR_MAX_THREADS
	.align		4
.L_1415:
        /*00dc*/ 	.byte	0x04, 0x05
        /*00de*/ 	.short	(.L_1417 - .L_1416)
.L_1416:
        /*00e0*/ 	.word	0x00000080
        /*00e4*/ 	.word	0x00000001
        /*00e8*/ 	.word	0x00000001


	//----- nvinfo : EIATTR_CRS_STACK_SIZE
	.align		4
.L_1417:
        /*00ec*/ 	.byte	0x04, 0x1e
        /*00ee*/ 	.short	(.L_1419 - .L_1418)
.L_1418:
        /*00f0*/ 	.word	0x00000000


	//----- nvinfo : EIATTR_CBANK_PARAM_SIZE
	.align		4
.L_1419:
        /*00f4*/ 	.byte	0x03, 0x19
        /*00f6*/ 	.short	0x0128


	//----- nvinfo : EIATTR_PARAM_CBANK
	.align		4
        /*00f8*/ 	.byte	0x04, 0x0a
        /*00fa*/ 	.short	(.L_1421 - .L_1420)
	.align		4
.L_1420:
        /*00fc*/ 	.word	index@(.nv.constant0._ZN10layer_norm31ln_parallel_residual_bwd_kernelINS_13Kernel_traitsI13__nv_bfloat16S2_fS2_fjLj3072ELj1ELj1ELj4ELj16ENS_18Kernel_traits_baseILj3072ES2_S2_fS2_fjLj128EEEEELb0ELb1ELb0EEEvNS_9BwdParamsE)
        /*0100*/ 	.short	0x0210
        /*0102*/ 	.short	0x0128


	//----- nvinfo : EIATTR_SW_WAR
	.align		4
.L_1421:
        /*0104*/ 	.byte	0x04, 0x36
        /*0106*/ 	.short	(.L_1423 - .L_1422)
.L_1422:
        /*0108*/ 	.word	0x00000008
.L_1423:


//--------------------- .nv.info._ZN10layer_norm31ln_parallel_residual_bwd_kernelINS_13Kernel_traitsI13__nv_bfloat16S2_fS2_fjLj3072ELj1ELj1ELj4ELj16ENS_18Kernel_traits_baseILj3072ES2_S2_fS2_fjLj128EEEEELb0ELb1ELb1EEEvNS_9BwdParamsE --------------------------
	.section	.nv.info._ZN10layer_norm31ln_parallel_residual_bwd_kernelINS_13Kernel_traitsI13__nv_bfloat16S2_fS2_fjLj3072ELj1ELj1ELj4ELj16ENS_18Kernel_traits_baseILj3072ES2_S2_fS2_fjLj128EEEEELb0ELb1ELb1EEEvNS_9BwdParamsE,"",@"SHT_CUDA_INFO"
	.sectionflags	@""
	.align	4


	//----- nvinfo : EIATTR_CUDA_API_VERSION
	.align		4
        /*0000*/ 	.byte	0x04, 0x37
        /*0002*/ 	.short	(.L_1425 - .L_1424)
.L_1424:
        /*0004*/ 	.word	0x00000082


	//----- nvinfo : EIATTR_KPARAM_INFO
	.align		4
.L_1425:
        /*0008*/ 	.byte	0x04, 0x17
        /*000a*/ 	.short	(.L_1427 - .L_1426)
.L_1426:
        /*000c*/ 	.word	0x00000000
        /*0010*/ 	.short	0x0000
        /*0012*/ 	.short	0x0000
        /*0014*/ 	.byte	0x00, 0xf0, 0xa1, 0x04


	//----- nvinfo : EIATTR_SPARSE_MMA_MASK
	.align		4
.L_1427:
        /*0018*/ 	.byte	0x03, 0x50
        /*001a*/ 	.short	0x0000


	//----- nvinfo : EIATTR_MAXREG_COUNT
	.align		4
        /*001c*/ 	.byte	0x03, 0x1b
        /*001e*/ 	.short	0x00ff


	//----- nvinfo : EIATTR_NUM_BARRIERS
	.align		4
        /*0020*/ 	.byte	0x02, 0x4c
        /*0022*/ 	.byte	0x01
	.zero		1


	//----- nvinfo : EIATTR_MERCURY_ISA_VERSION
	.align		4
        /*0024*/ 	.byte	0x03, 0x5f
        /*0026*/ 	.short	0x0101


	//----- nvinfo : EIATTR_COOP_GROUP_MASK_REGIDS
	.align		4
        /*0028*/ 	.byte	0x04, 0x29
        /*002a*/ 	.short	(.L_1429 - .L_1428)


	//   ....[0]....
.L_1428:
        /*002c*/ 	.word	0xffffffff


	//   ....[1]....
        /*0030*/ 	.word	0xffffffff


	//   ....[2]....
        /*0034*/ 	.word	0xffffffff


	//   ....[3]....
        /*0038*/ 	.word	0xffffffff


	//   ....[4]....
        /*003c*/ 	.word	0xffffffff


	//   ....[5]....
        /*0040*/ 	.word	0xffffffff


	//   ....[6]....
        /*0044*/ 	.word	0xffffffff


	//   ....[7]....
        /*0048*/ 	.word	0xffffffff


	//   ....[8]....
        /*004c*/ 	.word	0xffffffff


	//   ....[9]....
        /*0050*/ 	.word	0xffffffff


	//   ....[10]....
        /*0054*/ 	.word	0x0500004b


	//   ....[11]....
        /*0058*/ 	.word	0x0500004b


	//   ....[12]....
        /*005c*/ 	.word	0x0500004b


	//   ....[13]....
        /*0060*/ 	.word	0x0500004b


	//   ....[14]....
        /*0064*/ 	.word	0x0500004b


	//   ....[15]....
        /*0068*/ 	.word	0x0500004b


	//   ....[16]....
        /*006c*/ 	.word	0x0500004b


	//   ....[17]....
        /*0070*/ 	.word	0x0500004b


	//   ....[18]....
        /*0074*/ 	.word	0x0500004b


	//   ....[19]....
        /*0078*/ 	.word	0x0500004b


	//----- nvinfo : EIATTR_COOP_GROUP_INSTR_OFFSETS
	.align		4
.L_1429:
        /*007c*/ 	.byte	0x04, 0x28
        /*007e*/ 	.short	(.L_1431 - .L_1430)


	//   ....[0]....
.L_1430:
        /*0080*/ 	.word	0x00001740


	//   ....[1]....
        /*0084*/ 	.word	0x00001750


	//   ....[2]....
        /*0088*/ 	.word	0x00001780


	//   ....[3]....
        /*008c*/ 	.word	0x00001790


	//   ....[4]....
        /*0090*/ 	.word	0x000017c0


	//   ....[5]....
        /*0094*/ 	.word	0x000017d0


	//   ....[6]....
        /*0098*/ 	.word	0x00001800


	//   ....[7]....
        /*009c*/ 	.word	0x00001810


	//   ....[8]....
        /*00a0*/ 	.word	0x00001840


	//   ....[9]....
        /*00a4*/ 	.word	0x00001850


	//   ....[10]....
        /*00a8*/ 	.word	0x00002c40


	//   ....[11]....
        /*00ac*/ 	.word	0x00002c90


	//   ....[12]....
        /*00b0*/ 	.word	0x00002d00


	//   ....[13]....
        /*00b4*/ 	.word	0x00002d60


	//   ....[14]....
        /*00b8*/ 	.word	0x00002dd0


	//   ....[15]....
        /*00bc*/ 	.word	0x00002e30


	//   ....[16]....
        /*00c0*/ 	.word	0x00002ea0


	//   ....[17]....
        /*00c4*/ 	.word	0x00002f00


	//   ....[18]....
        /*00c8*/ 	.word	0x00002f70


	//   ....[19]....
        /*00cc*/ 	.word	0x00002fd0


	//----- nvinfo : EIATTR_EXIT_INSTR_OFFSETS
	.align		4
.L_1431:
        /*00d0*/ 	.byte	0x04, 0x1c
        /*00d2*/ 	.short	(.L_1433 - .L_1432)


	//   ....[0]....
.L_1432:
        /*00d4*/ 	.word	0x00002be0


	//----- nvinfo : EIATTR_MAX_THREADS
	.align		4
.L_1433:
        /*00d8*/ 	.byte	0x04, 0x05
        /*00da*/ 	.short	(.L_1435 - .L_1434)
.L_1434:
        /*00dc*/ 	.word	0x00000080
        /*00e0*/ 	.word	0x00000001
        /*00e4*/ 	.word	0x00000001


	//----- nvinfo : EIATTR_CRS_STACK_SIZE
	.align		4
.L_1435:
        /*00e8*/ 	.byte	0x04, 0x1e
        /*00ea*/ 	.short	(.L_1437 - .L_1436)
.L_1436:
        /*00ec*/ 	.word	0x00000000


	//----- nvinfo : EIATTR_CBANK_PARAM_SIZE
	.align		4
.L_1437:
        /*00f0*/ 	.byte	0x03, 0x19
        /*00f2*/ 	.short	0x0128


	//----- nvinfo : EIATTR_PARAM_CBANK
	.align		4
        /*00f4*/ 	.byte	0x04, 0x0a
        /*00f6*/ 	.short	(.L_1439 - .L_1438)
	.align		4
.L_1438:
        /*00f8*/ 	.word	index@(.nv.constant0._ZN10layer_norm31ln_parallel_residual_bwd_kernelINS_13Kernel_traitsI13__nv_bfloat16S2_fS2_fjLj3072ELj1ELj1ELj4ELj16ENS_18Kernel_traits_baseILj3072ES2_S2_fS2_fjLj128EEEEELb0ELb1ELb1EEEvNS_9BwdParamsE)
        /*00fc*/ 	.short	0x0210
        /*00fe*/ 	.short	0x0128


	//----- nvinfo : EIATTR_SW_WAR
	.align		4
.L_1439:
        /*0100*/ 	.byte	0x04, 0x36
        /*0102*/ 	.short	(.L_1441 - .L_1440)
.L_1440:
        /*0104*/ 	.word	0x00000008
.L_1441:


//--------------------- .nv.info._ZN10layer_norm31ln_parallel_residual_bwd_kernelINS_13Kernel_traitsI13__nv_bfloat16S2_fS2_fjLj3072ELj1ELj1ELj4ELj16ENS_18Kernel_traits_baseILj3072ES2_S2_fS2_fjLj128EEEEELb1ELb0ELb0EEEvNS_9BwdParamsE --------------------------
	.section	.nv.info._ZN10layer_norm31ln_parallel_residual_bwd_kernelINS_13Kernel_traitsI13__nv_bfloat16S2_fS2_fjLj3072ELj1ELj1ELj4ELj16ENS_18Kernel_traits_baseILj3072ES2_S2_fS2_fjLj128EEEEELb1ELb0ELb0EEEvNS_9BwdParamsE,"",@"SHT_CUDA_INFO"
	.sectionflags	@""
	.align	4


	//----- nvinfo : EIATTR_CUDA_API_VERSION
	.align		4
        /*0000*/ 	.byte	0x04, 0x37
        /*0002*/ 	.short	(.L_1443 - .L_1442)
.L_1442:
        /*0004*/ 	.word	0x00000082


	//----- nvinfo : EIATTR_KPARAM_INFO
	.align		4
.L_1443:
        /*0008*/ 	.byte	0x04, 0x17
        /*000a*/ 	.short	(.L_1445 - .L_1444)
.L_1444:
        /*000c*/ 	.word	0x00000000
        /*0010*/ 	.short	0x0000
        /*0012*/ 	.short	0x0000
        /*0014*/ 	.byte	0x00, 0xf0, 0xa1, 0x04


	//----- nvinfo : EIATTR_SPARSE_MMA_MASK
	.align		4
.L_1445:
        /*0018*/ 	.byte	0x03, 0x50
        /*001a*/ 	.short	0x0000


	//----- nvinfo : EIATTR_MAXREG_COUNT
	.align		4
        /*001c*/ 	.byte	0x03, 0x1b
        /*001e*/ 	.short	0x00ff


	//----- nvinfo : EIATTR_NUM_BARRIERS
	.align		4
        /*0020*/ 	.byte	0x02, 0x4c
        /*0022*/ 	.byte	0x01
	.zero		1


	//----- nvinfo : EIATTR_ANNOTATIONS
	.align		4
        /*0024*/ 	.byte	0x04, 0x55
        /*0026*/ 	.short	(.L_1447 - .L_1446)


	//   ....[0]....
.L_1446:
        /*0028*/ 	.word	0x00000001
        /*002c*/ 	.byte	0x60, 0x06, 0x00, 0x00, 0x01, 0x00, 0x00, 0x00, 0xa0, 0x06, 0x00, 0x00, 0x01, 0x00, 0x00, 0x00
        /* <DEDUP_REMOVED lines=8> */
        /*00bc*/ 	.byte	0xc0, 0x0f, 0x00, 0x00, 0x01, 0x00, 0x00, 0x00, 0xd0, 0x0f, 0x00, 0x00


	//----- nvinfo : EIATTR_MERCURY_ISA_VERSION
	.align		4
.L_1447:
        /*00c8*/ 	.byte	0x03, 0x5f
        /*00ca*/ 	.short	0x0101


	//----- nvinfo : EIATTR_COOP_GROUP_MASK_REGIDS
	.align		4
        /*00cc*/ 	.byte	0x04, 0x29
        /*00ce*/ 	.short	(.L_1449 - .L_1448)


	//   ....[0]....
.L_1448:
        /*00d0*/ 	.word	0xffffffff


	//   ....[1]....
        /*00d4*/ 	.word	0xffffffff


	//   ....[2]....
        /*00d8*/ 	.word	0xffffffff


	//   ....[3]....
        /*00dc*/ 	.word	0xffffffff


	//   ....[4]....
        /*00e0*/ 	.word	0xffffffff


	//   ....[5]....
        /*00e4*/ 	.word	0xffffffff


	//   ....[6]....
        /*00e8*/ 	.word	0xffffffff


	//   ....[7]....
        /*00ec*/ 	.word	0xffffffff


	//   ....[8]....
        /*00f0*/ 	.word	0xffffffff


	//   ....[9]....
        /*00f4*/ 	.word	0xffffffff


	//   ....[10]....
        /*00f8*/ 	.word	0x050000a3


	//   ....[11]....
        /*00fc*/ 	.word	0x050000a3


	//   ....[12]....
        /*0100*/ 	.word	0x050000a3


	//   ....[13]....
        /*0104*/ 	.word	0x050000a3


	//   ....[14]....
        /*0108*/ 	.word	0x050000a3


	//   ....[15]....
        /*010c*/ 	.word	0x050000a3


	//   ....[16]....
        /*0110*/ 	.word	0x050000a3


	//   ....[17]....
        /*0114*/ 	.word	0x050000a3


	//   ....[18]....
        /*0118*/ 	.word	0x050000a3


	//   ....[19]....
        /*011c*/ 	.word	0x050000a3


	//----- nvinfo : EIATTR_COOP_GROUP_INSTR_OFFSETS
	.align		4
.L_1449:
        /*0120*/ 	.byte	0x04, 0x28
        /*0122*/ 	.short	(.L_1451 - .L_1450)


	//   ....[0]....
.L_1450:
        /*0124*/ 	.word	0x00002760


	//   ....[1]....
        /*0128*/ 	.word	0x00002780


	//   ....[2]....
        /*012c*/ 	.word	0x000027a0


	//   ....[3]....
        /*0130*/ 	.word	0x000027c0


	//   ....[4]....
        /*0134*/ 	.word	0x000027d0


	//   ....[5]....
        /*0138*/ 	.word	0x00002800


	//   ....[6]....
        /*013c*/ 	.word	0x00002810


	//   ....[7]....
        /*0140*/ 	.word	0x00002840


	//   ....[8]....
        /*0144*/ 	.word	0x00002850


	//   ....[9]....
        /*0148*/ 	.word	0x00002870


	//   ....[10]....
        /*014c*/ 	.word	0x00004600


	//   ....[11]....
        /*0150*/ 	.word	0x00004650


	//   ....[12]....
        /*0154*/ 	.word	0x000046b0


	//   ....[13]....
        /*0158*/ 	.word	0x00004700


	//   ....[14]....
        /*015c*/ 	.word	0x00004760


	//   ....[15]....
        /*0160*/ 	.word	0x000047b0


	//   ....[16]....
        /*0164*/ 	.word	0x00004820


	//   ....[17]....
        /*0168*/ 	.word	0x00004880


	//   ....[18]....
        /*016c*/ 	.word	0x000048e0


	//   ....[19]....
        /*0170*/ 	.word	0x00004930


	//----- nvinfo : EIATTR_EXIT_INSTR_OFFSETS
	.align		4
.L_1451:
        /*0174*/ 	.byte	0x04, 0x1c
        /*0176*/ 	.short	(.L_1453 - .L_1452)


	//   ....[0]....
.L_1452:
        /*0178*/ 	.word	0x00004490


	//   ....[1]....
        /*017c*/ 	.word	0x000045a0


	//----- nvinfo : EIATTR_MAX_THREADS
	.align		4
.L_1453:
        /*0180*/ 	.byte	0x04, 0x05
        /*0182*/ 	.short	(.L_1455 - .L_1454)
.L_1454:
        /*0184*/ 	.word	0x00000080
        /*0188*/ 	.word	0x00000001
        /*018c*/ 	.word	0x00000001


	//----- nvinfo : EIATTR_CRS_STACK_SIZE
	.align		4
.L_1455:
        /*0190*/ 	.byte	0x04, 0x1e
        /*0192*/ 	.short	(.L_1457 - .L_1456)
.L_1456:
        /*0194*/ 	.word	0x00000000


	//----- nvinfo : EIATTR_CBANK_PARAM_SIZE
	.align		4
.L_1457:
        /*0198*/ 	.byte	0x03, 0x19
        /*019a*/ 	.short	0x0128


	//----- nvinfo : EIATTR_PARAM_CBANK
	.align		4
        /*019c*/ 	.byte	0x04, 0x0a
        /*019e*/ 	.short	(.L_1459 - .L_1458)
	.align		4
.L_1458:
        /*01a0*/ 	.word	index@(.nv.constant0._ZN10layer_norm31ln_parallel_residual_bwd_kernelINS_13Kernel_traitsI13__nv_bfloat16S2_fS2_fjLj3072ELj1ELj1ELj4ELj16ENS_18Kernel_traits_baseILj3072ES2_S2_fS2_fjLj128EEEEELb1ELb0ELb0EEEvNS_9BwdParamsE)
        /*01a4*/ 	.short	0x0210
        /*01a6*/ 	.short	0x0128


	//----- nvinfo : EIATTR_SW_WAR
	.align		4
.L_1459:
        /*01a8*/ 	.byte	0x04, 0x36
        /*01aa*/ 	.short	(.L_1461 - .L_1460)
.L_1460:
        /*01ac*/ 	.word	0x00000008
.L_1461:


//--------------------- .nv.info._ZN10layer_norm31ln_parallel_residual_bwd_kernelINS_13Kernel_traitsI13__nv_bfloat16S2_fS2_fjLj3072ELj1ELj1ELj4ELj16ENS_18Kernel_traits_baseILj3072ES2_S2_fS2_fjLj128EEEEELb1ELb0ELb1EEEvNS_9BwdParamsE --------------------------
	.section	.nv.info._ZN10layer_norm31ln_parallel_residual_bwd_kernelINS_13Kernel_traitsI13__nv_bfloat16S2_fS2_fjLj3072ELj1ELj1ELj4ELj16ENS_18Kernel_traits_baseILj3072ES2_S2_fS2_fjLj128EEEEELb1ELb0ELb1EEEvNS_9BwdParamsE,"",@"SHT_CUDA_INFO"
	.sectionflags	@""
	.align	4


	//----- nvinfo : EIATTR_CUDA_API_VERSION
	.align		4
        /*0000*/ 	.byte	0x04, 0x37
        /*0002*/ 	.short	(.L_1463 - .L_1462)
.L_1462:
        /*0004*/ 	.word	0x00000082


	//----- nvinfo : EIATTR_KPARAM_INFO
	.align		4
.L_1463:
        /*0008*/ 	.byte	0x04, 0x17
        /*000a*/ 	.short	(.L_1465 - .L_1464)
.L_1464:
        /*000c*/ 	.word	0x00000000
        /*0010*/ 	.short	0x0000
        /*0012*/ 	.short	0x0000
        /*0014*/ 	.byte	0x00, 0xf0, 0xa1, 0x04


	//----- nvinfo : EIATTR_SPARSE_MMA_MASK
	.align		4
.L_1465:
        /*0018*/ 	.byte	0x03, 0x50
        /*001a*/ 	.short	0x0000


	//----- nvinfo : EIATTR_MAXREG_COUNT
	.align		4
        /*001c*/ 	.byte	0x03, 0x1b
        /*001e*/ 	.short	0x00ff


	//----- nvinfo : EIATTR_NUM_BARRIERS
	.align		4
        /*0020*/ 	.byte	0x02, 0x4c
        /*0022*/ 	.byte	0x01
	.zero		1


	//----- nvinfo : EIATTR_ANNOTATIONS
	.align		4
        /*0024*/ 	.byte	0x04, 0x55
        /*0026*/ 	.short	(.L_1467 - .L_1466)


	//   ....[0]....
.L_1466:
        /* <DEDUP_REMOVED lines=13> */


	//----- nvinfo : EIATTR_MERCURY_ISA_VERSION
	.align		4
.L_1467:
        /*00e8*/ 	.byte	0x03, 0x5f
        /*00ea*/ 	.short	0x0101


	//----- nvinfo : EIATTR_COOP_GROUP_MASK_REGIDS
	.align		4
        /*00ec*/ 	.byte	0x04, 0x29
        /*00ee*/ 	.short	(.L_1469 - .L_1468)


	//   ....[0]....
.L_1468:
        /*00f0*/ 	.word	0xffffffff


	//   ....[1]....
        /*00f4*/ 	.word	0xffffffff


	//   ....[2]....
        /*00f8*/ 	.word	0xffffffff


	//   ....[3]....
        /*00fc*/ 	.word	0xffffffff


	//   ....[4]....
        /*0100*/ 	.word	0xffffffff


	//   ....[5]....
        /*0104*/ 	.word	0xffffffff


	//   ....[6]....
        /*0108*/ 	.word	0xffffffff


	//   ....[7]....
        /*010c*/ 	.word	0xffffffff


	//   ....[8]....
        /*0110*/ 	.word	0xffffffff


	//   ....[9]....
        /*0114*/ 	.word	0xffffffff


	//   ....[10]....
        /*0118*/ 	.word	0x0500007e


	//   ....[11]....
        /*011c*/ 	.word	0x0500007e


	//   ....[12]....
        /*0120*/ 	.word	0x0500007e


	//   ....[13]....
        /*0124*/ 	.word	0x0500007e


	//   ....[14]....
        /*0128*/ 	.word	0x0500007e


	//   ....[15]....
        /*012c*/ 	.word	0x0500007e


	//   ....[16]....
        /*0130*/ 	.word	0x0500007e


	//   ....[17]....
        /*0134*/ 	.word	0x0500007e


	//   ....[18]....
        /*0138*/ 	.word	0x0500007e


	//   ....[19]....
        /*013c*/ 	.word	0x0500007e


	//----- nvinfo : EIATTR_COOP_GROUP_INSTR_OFFSETS
	.align		4
.L_1469:
        /*0140*/ 	.byte	0x04, 0x28
        /*0142*/ 	.short	(.L_1471 - .L_1470)


	//   ....[0]....
.L_1470:
        /*0144*/ 	.word	0x000026e0


	//   ....[1]....
        /*0148*/ 	.word	0x00002700


	//   ....[2]....
        /*014c*/ 	.word	0x00002720


	//   ....[3]....
        /*0150*/ 	.word	0x00002740


	//   ....[4]....
        /*0154*/ 	.word	0x00002760


	//   ....[5]....
        /*0158*/ 	.word	0x00002780


	//   ....[6]....
        /*015c*/ 	.word	0x000027a0


	//   ....[7]....
        /*0160*/ 	.word	0x000027c0


	//   ....[8]....
        /*0164*/ 	.word	0x000027d0


	//   ....[9]....
        /*0168*/ 	.word	0x000027f0


	//   ....[10]....
        /*016c*/ 	.word	0x00004770


	//   ....[11]....
        /*0170*/ 	.word	0x000047c0


	//   ....[12]....
        /*0174*/ 	.word	0x00004820


	//   ....[13]....
        /*0178*/ 	.word	0x00004870


	//   ....[14]....
        /*017c*/ 	.word	0x000048d0


	//   ....[15]....
        /*0180*/ 	.word	0x00004920


	//   ....[16]....
        /*0184*/ 	.word	0x00004980


	//   ....[17]....
        /*0188*/ 	.word	0x000049d0


	//   ....[18]....
        /*018c*/ 	.word	0x00004a30


	//   ....[19]....
        /*0190*/ 	.word	0x00004a80


	//----- nvinfo : EIATTR_EXIT_INSTR_OFFSETS
	.align		4
.L_1471:
        /*0194*/ 	.byte	0x04, 0x1c
        /*0196*/ 	.short	(.L_1473 - .L_1472)


	//   ....[0]....
.L_1472:
        /*0198*/ 	.word	0x00004710


	//----- nvinfo : EIATTR_MAX_THREADS
	.align		4
.L_1473:
        /*019c*/ 	.byte	0x04, 0x05
        /*019e*/ 	.short	(.L_1475 - .L_1474)
.L_1474:
        /*01a0*/ 	.word	0x00000080
        /*01a4*/ 	.word	0x00000001
        /*01a8*/ 	.word	0x00000001


	//----- nvinfo : EIATTR_CRS_STACK_SIZE
	.align		4
.L_1475:
        /*01ac*/ 	.byte	0x04, 0x1e
        /*01ae*/ 	.short	(.L_1477 - .L_1476)
.L_1476:
        /*01b0*/ 	.word	0x00000000


	//----- nvinfo : EIATTR_CBANK_PARAM_SIZE
	.align		4
.L_1477:
        /*01b4*/ 	.byte	0x03, 0x19
        /*01b6*/ 	.short	0x0128


	//----- nvinfo : EIATTR_PARAM_CBANK
	.align		4
        /*01b8*/ 	.byte	0x04, 0x0a
        /*01ba*/ 	.short	(.L_1479 - .L_1478)
	.align		4
.L_1478:
        /*01bc*/ 	.word	index@(.nv.constant0._ZN10layer_norm31ln_parallel_residual_bwd_kernelINS_13Kernel_traitsI13__nv_bfloat16S2_fS2_fjLj3072ELj1ELj1ELj4ELj16ENS_18Kernel_traits_baseILj3072ES2_S2_fS2_fjLj128EEEEELb1ELb0ELb1EEEvNS_9BwdParamsE)
        /*01c0*/ 	.short	0x0210
        /*01c2*/ 	.short	0x0128


	//----- nvinfo : EIATTR_SW_WAR
	.align		4
.L_1479:
        /*01c4*/ 	.byte	0x04, 0x36
        /*01c6*/ 	.short	(.L_1481 - .L_1480)
.L_1480:
        /*01c8*/ 	.word	0x00000008
.L_1481:


//--------------------- .nv.info._ZN10layer_norm22ln_bwd_finalize_kernelINS_22Kernel_traits_finalizeILj3072E13__nv_bfloat16S2_fS2_fjLb0ELj1024ELj4ENS_18Kernel_traits_baseILj3072ES2_S2_fS2_fjLj1024EEEEELb0ELb0EEEvNS_9BwdParamsE --------------------------
	.section	.nv.info._ZN10layer_norm22ln_bwd_finalize_kernelINS_22Kernel_traits_finalizeILj3072E13__nv_bfloat16S2_fS2_fjLb0ELj1024ELj4ENS_18Kernel_traits_baseILj3072ES2_S2_fS2_fjLj1024EEEEELb0ELb0EEEvNS_9BwdParamsE,"",@"SHT_CUDA_INFO"
	.sectionflags	@""
	.align	4


	//----- nvinfo : EIATTR_CUDA_API_VERSION
	.align		4
        /*0000*/ 	.byte	0x04, 0x37
        /*0002*/ 	.short	(.L_1483 - .L_1482)
.L_1482:
        /*0004*/ 	.word	0x00000082


	//----- nvinfo : EIATTR_KPARAM_INFO
	.align		4
.L_1483:
        /*0008*/ 	.byte	0x04, 0x17
        /*000a*/ 	.short	(.L_1485 - .L_1484)
.L_1484:
        /*000c*/ 	.word	0x00000000
        /*0010*/ 	.short	0x0000
        /*0012*/ 	.short	0x0000
        /*0014*/ 	.byte	0x00, 0xf0, 0xa1, 0x04


	//----- nvinfo : EIATTR_SPARSE_MMA_MASK
	.align		4
.L_1485:
        /*0018*/ 	.byte	0x03, 0x50
        /*001a*/ 	.short	0x0000


	//----- nvinfo : EIATTR_MAXREG_COUNT
	.align		4
        /*001c*/ 	.byte	0x03, 0x1b
        /*001e*/ 	.short	0x0040


	//----- nvinfo : EIATTR_NUM_BARRIERS
	.align		4
        /*0020*/ 	.byte	0x02, 0x4c
        /*0022*/ 	.byte	0x01
	.zero		1


	//----- nvinfo : EIATTR_MERCURY_ISA_VERSION
	.align		4
        /*0024*/ 	.byte	0x03, 0x5f
        /*0026*/ 	.short	0x0101


	//----- nvinfo : EIATTR_COOP_GROUP_MASK_REGIDS
	.align		4
        /*0028*/ 	.byte	0x04, 0x29
        /*002a*/ 	.short	(.L_1487 - .L_1486)


	//   ....[0]....
.L_1486:
        /*002c*/ 	.word	0xffffffff


	//   ....[1]....
        /*0030*/ 	.word	0xffffffff


	//   ....[2]....
        /*0034*/ 	.word	0xffffffff


	//   ....[3]....
        /*0038*/ 	.word	0xffffffff


	//   ....[4]....
        /*003c*/ 	.word	0xffffffff


	//   ....[5]....
        /*0040*/ 	.word	0xffffffff


	//   ....[6]....
        /*0044*/ 	.word	0xffffffff


	//   ....[7]....
        /*0048*/ 	.word	0xffffffff


	//   ....[8]....
        /*004c*/ 	.word	0xffffffff


	//   ....[9]....
        /*0050*/ 	.word	0xffffffff


	//   ....[10]....
        /*0054*/ 	.word	0x05000013


	//   ....[11]....
        /*0058*/ 	.word	0x05000013


	//   ....[12]....
        /*005c*/ 	.word	0x05000013


	//   ....[13]....
        /*0060*/ 	.word	0x05000013


	//   ....[14]....
        /*0064*/ 	.word	0x05000013


	//   ....[15]....
        /*0068*/ 	.word	0x05000013


	//   ....[16]....
        /*006c*/ 	.word	0x05000013


	//   ....[17]....
        /*0070*/ 	.word	0x05000013


	//   ....[18]....
        /*0074*/ 	.word	0x05000013


	//   ....[19]....
        /*0078*/ 	.word	0x05000013


	//----- nvinfo : EIATTR_COOP_GROUP_INSTR_OFFSETS
	.align		4
.L_1487:
        /*007c*/ 	.byte	0x04, 0x28
        /*007e*/ 	.short	(.L_1489 - .L_1488)


	//   ....[0]....
.L_1488:
        /*0080*/ 	.word	0x000008e0


	//   ....[1]....
        /*0084*/ 	.word	0x000008f0


	//   ....[2]....
        /*0088*/ 	.word	0x00000920


	//   ....[3]....
        /*008c*/ 	.word	0x00000930


	//   ....[4]....
        /*0090*/ 	.word	0x00000960


	//   ....[5]....
        /*0094*/ 	.word	0x00000970


	//   ....[6]....
        /*0098*/ 	.word	0x000009a0


	//   ....[7]....
        /*009c*/ 	.word	0x000009b0


	//   ....[8]....
        /*00a0*/ 	.word	0x000009e0


	//   ....[9]....
        /*00a4*/ 	.word	0x000009f0


	//   ....[10]....
        /*00a8*/ 	.word	0x00000c10


	//   ....[11]....
        /*00ac*/ 	.word	0x00000c80


	//   ....[12]....
        /*00b0*/ 	.word	0x00000cf0


	//   ....[13]....
        /*00b4*/ 	.word	0x00000d60


	//   ....[14]....
        /*00b8*/ 	.word	0x00000dd0


	//   ....[15]....
        /*00bc*/ 	.word	0x00000e30


	//   ....[16]....
        /*00c0*/ 	.word	0x00000ea0


	//   ....[17]....
        /*00c4*/ 	.word	0x00000f10


	//   ....[18]....
        /*00c8*/ 	.word	0x00000f80


	//   ....[19]....
        /*00cc*/ 	.word	0x00000ff0


	//----- nvinfo : EIATTR_EXIT_INSTR_OFFSETS
	.align		4
.L_1489:
        /*00d0*/ 	.byte	0x04, 0x1c
        /*00d2*/ 	.short	(.L_1491 - .L_1490)


	//   ....[0]....
.L_1490:
        /*00d4*/ 	.word	0x00000070


	//   ....[1]....
        /*00d8*/ 	.word	0x00000bb0


	//----- nvinfo : EIATTR_MAX_THREADS
	.align		4
.L_1491:
        /*00dc*/ 	.byte	0x04, 0x05
        /*00de*/ 	.short	(.L_1493 - .L_1492)
.L_1492:
        /*00e0*/ 	.word	0x00000400
        /*00e4*/ 	.word	0x00000001
        /*00e8*/ 	.word	0x00000001


	//----- nvinfo : EIATTR_CRS_STACK_SIZE
	.align		4
.L_1493:
        /*00ec*/ 	.byte	0x04, 0x1e
        /*00ee*/ 	.short	(.L_1495 - .L_1494)
.L_1494:
        /*00f0*/ 	.word	0x00000000


	//----- nvinfo : EIATTR_CBANK_PARAM_SIZE
	.align		4
.L_1495:
        /*00f4*/ 	.byte	0x03, 0x19
        /*00f6*/ 	.short	0x0128


	//----- nvinfo : EIATTR_PARAM_CBANK
	.align		4
        /*00f8*/ 	.byte	0x04, 0x0a
        /*00fa*/ 	.short	(.L_1497 - .L_1496)
	.align		4
.L_1496:
        /*00fc*/ 	.word	index@(.nv.constant0._ZN10layer_norm22ln_bwd_finalize_kernelINS_22Kernel_traits_finalizeILj3072E13__nv_bfloat16S2_fS2_fjLb0ELj1024ELj4ENS_18Kernel_traits_baseILj3072ES2_S2_fS2_fjLj1024EEEEELb0ELb0EEEvNS_9BwdParamsE)
        /*0100*/ 	.short	0x0210
        /*0102*/ 	.short	0x0128


	//----- nvinfo : EIATTR_SW_WAR
	.align		4
.L_1497:
        /*0104*/ 	.byte	0x04, 0x36
        /*0106*/ 	.short	(.L_1499 - .L_1498)
.L_1498:
        /*0108*/ 	.word	0x00000008
.L_1499:


//--------------------- .nv.info._ZN10layer_norm40ln_parallel_residual_bwd_finalize_kernelINS_22Kernel_traits_finalizeILj3072E13__nv_bfloat16S2_fS2_fjLb0ELj1024ELj4ENS_18Kernel_traits_baseILj3072ES2_S2_fS2_fjLj1024EEEEELb0EEEvNS_9BwdParamsE --------------------------
	.section	.nv.info._ZN10layer_norm40ln_parallel_residual_bwd_finalize_kernelINS_22Kernel_traits_finalizeILj3072E13__nv_bfloat16S2_fS2_fjLb0ELj1024ELj4ENS_18Kernel_traits_baseILj3072ES2_S2_fS2_fjLj1024EEEEELb0EEEvNS_9BwdParamsE,"",@"SHT_CUDA_INFO"
	.sectionflags	@""
	.align	4


	//----- nvinfo : EIATTR_CUDA_API_VERSION
	.align		4
        /*0000*/ 	.byte	0x04, 0x37
        /*0002*/ 	.short	(.L_1501 - .L_1500)
.L_1500:
        /*0004*/ 	.word	0x00000082


	//----- nvinfo : EIATTR_KPARAM_INFO
	.align		4
.L_1501:
        /*0008*/ 	.byte	0x04, 0x17
        /*000a*/ 	.short	(.L_1503 - .L_1502)
.L_1502:
        /*000c*/ 	.word	0x00000000
        /*0010*/ 	.short	0x0000
        /*0012*/ 	.short	0x0000
        /*0014*/ 	.byte	0x00, 0xf0, 0xa1, 0x04


	//----- nvinfo : EIATTR_SPARSE_MMA_MASK
	.align		4
.L_1503:
        /*0018*/ 	.byte	0x03, 0x50
        /*001a*/ 	.short	0x0000


	//----- nvinfo : EIATTR_MAXREG_COUNT
	.align		4
        /*001c*/ 	.byte	0x03, 0x1b
        /*001e*/ 	.short	0x0040


	//----- nvinfo : EIATTR_NUM_BARRIERS
	.align		4
        /*0020*/ 	.byte	0x02, 0x4c
        /*0022*/ 	.byte	0x01
	.zero		1


	//----- nvinfo : EIATTR_MERCURY_ISA_VERSION
	.align		4
        /*0024*/ 	.byte	0x03, 0x5f
        /*0026*/ 	.short	0x0101


	//----- nvinfo : EIATTR_COOP_GROUP_MASK_REGIDS
	.align		4
        /*0028*/ 	.byte	0x04, 0x29
        /*002a*/ 	.short	(.L_1505 - .L_1504)


	//   ....[0]....
.L_1504:
        /*002c*/ 	.word	0xffffffff


	//   ....[1]....
        /*0030*/ 	.word	0xffffffff


	//   ....[2]....
        /*0034*/ 	.word	0xffffffff


	//   ....[3]....
        /*0038*/ 	.word	0xffffffff


	//   ....[4]....
        /*003c*/ 	.word	0xffffffff


	//   ....[5]....
        /*0040*/ 	.word	0xffffffff


	//   ....[6]....
        /*0044*/ 	.word	0xffffffff


	//   ....[7]....
        /*0048*/ 	.word	0xffffffff


	//   ....[8]....
        /*004c*/ 	.word	0xffffffff


	//   ....[9]....
        /*0050*/ 	.word	0xffffffff


	//   ....[10]....
        /*0054*/ 	.word	0xffffffff


	//   ....[11]....
        /*0058*/ 	.word	0xffffffff


	//   ....[12]....
        /*005c*/ 	.word	0xffffffff


	//   ....[13]....
        /*0060*/ 	.word	0xffffffff


	//   ....[14]....
        /*0064*/ 	.word	0xffffffff


	//   ....[15]....
        /*0068*/ 	.word	0xffffffff


	//   ....[16]....
        /*006c*/ 	.word	0xffffffff


	//   ....[17]....
        /*0070*/ 	.word	0xffffffff


	//   ....[18]....
        /*0074*/ 	.word	0xffffffff


	//   ....[19]....
        /*0078*/ 	.word	0xffffffff


	//   ....[20]....
        /*007c*/ 	.word	0x0500000c


	//   ....[21]....
        /*0080*/ 	.word	0x0500000c


	//   ....[22]....
        /*0084*/ 	.word	0x0500000c


	//   ....[23]....
        /*0088*/ 	.word	0x0500000c


	//   ....[24]....
        /*008c*/ 	.word	0x0500000c


	//   ....[25]....
        /*0090*/ 	.word	0x0500000c


	//   ....[26]....
        /*0094*/ 	.word	0x0500000c


	//   ....[27]....
        /*0098*/ 	.word	0x0500000c


	//   ....[28]....
        /*009c*/ 	.word	0x0500000c


	//   ....[29]....
        /*00a0*/ 	.word	0x0500000c


	//   ....[30]....
        /*00a4*/ 	.word	0x0500000c


	//   ....[31]....
        /*00a8*/ 	.word	0x0500000c


	//   ....[32]....
        /*00ac*/ 	.word	0x0500000c


	//   ....[33]....
        /*00b0*/ 	.word	0x0500000c


	//   ....[34]....
        /*00b4*/ 	.word	0x0500000c


	//   ....[35]....
        /*00b8*/ 	.word	0x0500000c


	//   ....[36]....
        /*00bc*/ 	.word	0x0500000c


	//   ....[37]....
        /*00c0*/ 	.word	0x0500000c


	//   ....[38]....
        /*00c4*/ 	.word	0x0500000c


	//   ....[39]....
        /*00c8*/ 	.word	0x0500000c


	//----- nvinfo : EIATTR_COOP_GROUP_INSTR_OFFSETS
	.align		4
.L_1505:
        /*00cc*/ 	.byte	0x04, 0x28
        /*00ce*/ 	.short	(.L_1507 - .L_1506)


	//   ....[0]....
.L_1506:
        /*00d0*/ 	.word	0x00000ce0


	//   ....[1]....
        /*00d4*/ 	.word	0x00000cf0


	//   ....[2]....
        /*00d8*/ 	.word	0x00000d00


	//   ....[3]....
        /*00dc*/ 	.word	0x00000d10


	//   ....[4]....
        /*00e0*/ 	.word	0x00000d40


	//   ....[5]....
        /*00e4*/ 	.word	0x00000d70


	//   ....[6]....
        /*00e8*/ 	.word	0x00000d80


	//   ....[7]....
        /*00ec*/ 	.word	0x00000d90


	//   ....[8]....
        /*00f0*/ 	.word	0x00000db0


	//   ....[9]....
        /*00f4*/ 	.word	0x00000df0


	//   ....[10]....
        /*00f8*/ 	.word	0x00000e00


	//   ....[11]....
        /*00fc*/ 	.word	0x00000e10


	//   ....[12]....
        /*0100*/ 	.word	0x00000e30


	//   ....[13]....
        /*0104*/ 	.word	0x00000e70


	//   ....[14]....
        /*0108*/ 	.word	0x00000e80


	//   ....[15]....
        /*010c*/ 	.word	0x00000e90


	//   ....[16]....
        /*0110*/ 	.word	0x00000eb0


	//   ....[17]....
        /*0114*/ 	.word	0x00000ee0


	//   ....[18]....
        /*0118*/ 	.word	0x00000f00


	//   ....[19]....
        /*011c*/ 	.word	0x00000f10


	//   ....[20]....
        /*0120*/ 	.word	0x00001230


	//   ....[21]....
        /*0124*/ 	.word	0x00001290


	//   ....[22]....
        /*0128*/ 	.word	0x000012f0


	//   ....[23]....
        /*012c*/ 	.word	0x00001350


	//   ....[24]....
        /*0130*/ 	.word	0x000013b0


	//   ....[25]....
        /*0134*/ 	.word	0x00001410


	//   ....[26]....
        /*0138*/ 	.word	0x00001480


	//   ....[27]....
        /*013c*/ 	.word	0x000014f0


	//   ....[28]....
        /*0140*/ 	.word	0x00001560


	//   ....[29]....
        /*0144*/ 	.word	0x000015d0


	//   ....[30]....
        /*0148*/ 	.word	0x00001630


	//   ....[31]....
        /*014c*/ 	.word	0x000016a0


	//   ....[32]....
        /*0150*/ 	.word	0x00001710


	//   ....[33]....
        /*0154*/ 	.word	0x00001780


	//   ....[34]....
        /*0158*/ 	.word	0x000017f0


	//   ....[35]....
        /*015c*/ 	.word	0x00001850


	//   ....[36]....
        /*0160*/ 	.word	0x000018c0


	//   ....[37]....
        /*0164*/ 	.word	0x00001930


	//   ....[38]....
        /*0168*/ 	.word	0x000019a0


	//   ....[39]....
        /*016c*/ 	.word	0x00001a10


	//----- nvinfo : EIATTR_EXIT_INSTR_OFFSETS
	.align		4
.L_1507:
        /*0170*/ 	.byte	0x04, 0x1c
        /*0172*/ 	.short	(.L_1509 - .L_1508)


	//   ....[0]....
.L_1508:
        /*0174*/ 	.word	0x00000070


	//   ....[1]....
        /*0178*/ 	.word	0x000011d0


	//----- nvinfo : EIATTR_MAX_THREADS
	.align		4
.L_1509:
        /*017c*/ 	.byte	0x04, 0x05
        /*017e*/ 	.short	(.L_1511 - .L_1510)
.L_1510:
        /*0180*/ 	.word	0x00000400
        /*0184*/ 	.word	0x00000001
        /*0188*/ 	.word	0x00000001


	//----- nvinfo : EIATTR_CRS_STACK_SIZE
	.align		4
.L_1511:
        /*018c*/ 	.byte	0x04, 0x1e
        /*018e*/ 	.short	(.L_1513 - .L_1512)
.L_1512:
        /*0190*/ 	.word	0x00000000


	//----- nvinfo : EIATTR_CBANK_PARAM_SIZE
	.align		4
.L_1513:
        /*0194*/ 	.byte	0x03, 0x19
        /*0196*/ 	.short	0x0128


	//----- nvinfo : EIATTR_PARAM_CBANK
	.align		4
        /*0198*/ 	.byte	0x04, 0x0a
        /*019a*/ 	.short	(.L_1515 - .L_1514)
	.align		4
.L_1514:
        /*019c*/ 	.word	index@(.nv.constant0._ZN10layer_norm40ln_parallel_residual_bwd_finalize_kernelINS_22Kernel_traits_finalizeILj3072E13__nv_bfloat16S2_fS2_fjLb0ELj1024ELj4ENS_18Kernel_traits_baseILj3072ES2_S2_fS2_fjLj1024EEEEELb0EEEvNS_9BwdParamsE)
        /*01a0*/ 	.short	0x0210
        /*01a2*/ 	.short	0x0128


	//----- nvinfo : EIATTR_SW_WAR
	.align		4
.L_1515:
        /*01a4*/ 	.byte	0x04, 0x36
        /*01a6*/ 	.short	(.L_1517 - .L_1516)
.L_1516:
        /*01a8*/ 	.word	0x00000008
.L_1517:


//--------------------- .nv.info._ZN10layer_norm31ln_parallel_residual_bwd_kernelINS_13Kernel_traitsI13__nv_bfloat16S2_fS2_fjLj3072ELj1ELj1ELj4ELj16ENS_18Kernel_traits_baseILj3072ES2_S2_fS2_fjLj128EEEEELb1ELb1ELb0EEEvNS_9BwdParamsE --------------------------
	.section	.nv.info._ZN10layer_norm31ln_parallel_residual_bwd_kernelINS_13Kernel_traitsI13__nv_bfloat16S2_fS2_fjLj3072ELj1ELj1ELj4ELj16ENS_18Kernel_traits_baseILj3072ES2_S2_fS2_fjLj128EEEEELb1ELb1ELb0EEEvNS_9BwdParamsE,"",@"SHT_CUDA_INFO"
	.sectionflags	@""
	.align	4


	//----- nvinfo : EIATTR_CUDA_API_VERSION
	.align		4
        /*0000*/ 	.byte	0x04, 0x37
        /*0002*/ 	.short	(.L_1519 - .L_1518)
.L_1518:
        /*0004*/ 	.word	0x00000082


	//----- nvinfo : EIATTR_KPARAM_INFO
	.align		4
.L_1519:
        /*0008*/ 	.byte	0x04, 0x17
        /*000a*/ 	.short	(.L_1521 - .L_1520)
.L_1520:
        /*000c*/ 	.word	0x00000000
        /*0010*/ 	.short	0x0000
        /*0012*/ 	.short	0x0000
        /*0014*/ 	.byte	0x00, 0xf0, 0xa1, 0x04


	//----- nvinfo : EIATTR_SPARSE_MMA_MASK
	.align		4
.L_1521:
        /*0018*/ 	.byte	0x03, 0x50
        /*001a*/ 	.short	0x0000


	//----- nvinfo : EIATTR_MAXREG_COUNT
	.align		4
        /*001c*/ 	.byte	0x03, 0x1b
        /*001e*/ 	.short	0x00ff


	//----- nvinfo : EIATTR_NUM_BARRIERS
	.align		4
        /*0020*/ 	.byte	0x02, 0x4c
        /*0022*/ 	.byte	0x01
	.zero		1


	//----- nvinfo : EIATTR_MERCURY_ISA_VERSION
	.align		4
        /*0024*/ 	.byte	0x03, 0x5f
        /*0026*/ 	.short	0x0101


	//----- nvinfo : EIATTR_COOP_GROUP_MASK_REGIDS
	.align		4
        /*0028*/ 	.byte	0x04, 0x29
        /*002a*/ 	.short	(.L_1523 - .L_1522)


	//   ....[0]....
.L_1522:
        /*002c*/ 	.word	0xffffffff


	//   ....[1]....
        /*0030*/ 	.word	0xffffffff


	//   ....[2]....
        /*0034*/ 	.word	0xffffffff


	//   ....[3]....
        /*0038*/ 	.word	0xffffffff


	//   ....[4]....
        /*003c*/ 	.word	0xffffffff


	//   ....[5]....
        /*0040*/ 	.word	0xffffffff


	//   ....[6]....
        /*0044*/ 	.word	0xffffffff


	//   ....[7]....
        /*0048*/ 	.word	0xffffffff


	//   ....[8]....
        /*004c*/ 	.word	0xffffffff


	//   ....[9]....
        /*0050*/ 	.word	0xffffffff


	//   ....[10]....
        /*0054*/ 	.word	0x05000062


	//   ....[11]....
        /*0058*/ 	.word	0x05000062


	//   ....[12]....
        /*005c*/ 	.word	0x05000062


	//   ....[13]....
        /*0060*/ 	.word	0x05000062


	//   ....[14]....
        /*0064*/ 	.word	0x05000062


	//   ....[15]....
        /*0068*/ 	.word	0x05000062


	//   ....[16]....
        /*006c*/ 	.word	0x05000062


	//   ....[17]....
        /*0070*/ 	.word	0x05000062


	//   ....[18]....
        /*0074*/ 	.word	0x05000062


	//   ....[19]....
        /*0078*/ 	.word	0x05000062


	//----- nvinfo : EIATTR_COOP_GROUP_INSTR_OFFSETS
	.align		4
.L_1523:
        /*007c*/ 	.byte	0x04, 0x28
        /*007e*/ 	.short	(.L_1525 - .L_1524)


	//   ....[0]....
.L_1524:
        /*0080*/ 	.word	0x000019e0


	//   ....[1]....
        /*0084*/ 	.word	0x000019f0


	//   ....[2]....
        /*0088*/ 	.word	0x00001a20


	//   ....[3]....
        /*008c*/ 	.word	0x00001a30


	//   ....[4]....
        /*0090*/ 	.word	0x00001a60


	//   ....[5]....
        /*0094*/ 	.word	0x00001a70


	//   ....[6]....
        /*0098*/ 	.word	0x00001aa0


	//   ....[7]....
        /*009c*/ 	.word	0x00001ab0


	//   ....[8]....
        /*00a0*/ 	.word	0x00001ae0


	//   ....[9]....
        /*00a4*/ 	.word	0x00001af0


	//   ....[10]....
        /*00a8*/ 	.word	0x000036c0


	//   ....[11]....
        /*00ac*/ 	.word	0x00003710


	//   ....[12]....
        /*00b0*/ 	.word	0x00003780


	//   ....[13]....
        /*00b4*/ 	.word	0x000037e0


	//   ....[14]....
        /*00b8*/ 	.word	0x00003850


	//   ....[15]....
        /*00bc*/ 	.word	0x000038b0


	//   ....[16]....
        /*00c0*/ 	.word	0x00003920


	//   ....[17]....
        /*00c4*/ 	.word	0x00003980


	//   ....[18]....
        /*00c8*/ 	.word	0x000039f0


	//   ....[19]....
        /*00cc*/ 	.word	0x00003a50


	//----- nvinfo : EIATTR_EXIT_INSTR_OFFSETS
	.align		4
.L_1525:
        /*00d0*/ 	.byte	0x04, 0x1c
        /*00d2*/ 	.short	(.L_1527 - .L_1526)


	//   ....[0]....
.L_1526:
        /*00d4*/ 	.word	0x000035d0


	//   ....[1]....
        /*00d8*/ 	.word	0x00003660


	//----- nvinfo : EIATTR_MAX_THREADS
	.align		4
.L_1527:
        /*00dc*/ 	.byte	0x04, 0x05
        /*00de*/ 	.short	(.L_1529 - .L_1528)
.L_1528:
        /*00e0*/ 	.word	0x00000080
        /*00e4*/ 	.word	0x00000001
        /*00e8*/ 	.word	0x00000001


	//----- nvinfo : EIATTR_CRS_STACK_SIZE
	.align		4
.L_1529:
        /*00ec*/ 	.byte	0x04, 0x1e
        /*00ee*/ 	.short	(.L_1531 - .L_1530)
.L_1530:
        /*00f0*/ 	.word	0x00000000


	//----- nvinfo : EIATTR_CBANK_PARAM_SIZE
	.align		4
.L_1531:
        /*00f4*/ 	.byte	0x03, 0x19
        /*00f6*/ 	.short	0x0128


	//----- nvinfo : EIATTR_PARAM_CBANK
	.align		4
        /*00f8*/ 	.byte	0x04, 0x0a
        /*00fa*/ 	.short	(.L_1533 - .L_1532)
	.align		4
.L_1532:
        /*00fc*/ 	.word	index@(.nv.constant0._ZN10layer_norm31ln_parallel_residual_bwd_kernelINS_13Kernel_traitsI13__nv_bfloat16S2_fS2_fjLj3072ELj1ELj1ELj4ELj16ENS_18Kernel_traits_baseILj3072ES2_S2_fS2_fjLj128EEEEELb1ELb1ELb0EEEvNS_9BwdParamsE)
        /*0100*/ 	.short	0x0210
        /*0102*/ 	.short	0x0128


	//----- nvinfo : EIATTR_SW_WAR
	.align		4
.L_1533:
        /*0104*/ 	.byte	0x04, 0x36
        /*0106*/ 	.short	(.L_1535 - .L_1534)
.L_1534:
        /*0108*/ 	.word	0x00000008
.L_1535:


//--------------------- .nv.info._ZN10layer_norm22ln_bwd_finalize_kernelINS_22Kernel_traits_finalizeILj3072E13__nv_bfloat16S2_fS2_fjLb0ELj1024ELj4ENS_18Kernel_traits_baseILj3072ES2_S2_fS2_fjLj1024EEEEELb0ELb1EEEvNS_9BwdParamsE --------------------------
	.section	.nv.info._ZN10layer_norm22ln_bwd_finalize_kernelINS_22Kernel_traits_finalizeILj3072E13__nv_bfloat16S2_fS2_fjLb0ELj1024ELj4ENS_18Kernel_traits_baseILj3072ES2_S2_fS2_fjLj1024EEEEELb0ELb1EEEvNS_9BwdParamsE,"",@"SHT_CUDA_INFO"
	.sectionflags	@""
	.align	4


	//----- nvinfo : EIATTR_CUDA_API_VERSION
	.align		4
        /*0000*/ 	.byte	0x04, 0x37
        /*0002*/ 	.short	(.L_1537 - .L_1536)
.L_1536:
        /*0004*/ 	.word	0x00000082


	//----- nvinfo : EIATTR_KPARAM_INFO
	.align		4
.L_1537:
        /*0008*/ 	.byte	0x04, 0x17
        /*000a*/ 	.short	(.L_1539 - .L_1538)
.L_1538:
        /*000c*/ 	.word	0x00000000
        /*0010*/ 	.short	0x0000
        /*0012*/ 	.short	0x0000
        /*0014*/ 	.byte	0x00, 0xf0, 0xa1, 0x04


	//----- nvinfo : EIATTR_SPARSE_MMA_MASK
	.align		4
.L_1539:
        /*0018*/ 	.byte	0x03, 0x50
        /*001a*/ 	.short	0x0000


	//----- nvinfo : EIATTR_MAXREG_COUNT
	.align		4
        /*001c*/ 	.byte	0x03, 0x1b
        /*001e*/ 	.short	0x0040


	//----- nvinfo : EIATTR_NUM_BARRIERS
	.align		4
        /*0020*/ 	.byte	0x02, 0x4c
        /*0022*/ 	.byte	0x01
	.zero		1


	//----- nvinfo : EIATTR_MERCURY_ISA_VERSION
	.align		4
        /*0024*/ 	.byte	0x03, 0x5f
        /*0026*/ 	.short	0x0101


	//----- nvinfo : EIATTR_COOP_GROUP_MASK_REGIDS
	.align		4
        /*0028*/ 	.byte	0x04, 0x29
        /*002a*/ 	.short	(.L_1541 - .L_1540)


	//   ....[0]....
.L_1540:
        /*002c*/ 	.word	0xffffffff


	//   ....[1]....
        /*0030*/ 	.word	0xffffffff


	//   ....[2]....
        /*0034*/ 	.word	0xffffffff


	//   ....[3]....
        /*0038*/ 	.word	0xffffffff


	//   ....[4]....
        /*003c*/ 	.word	0xffffffff


	//   ....[5]....
        /*0040*/ 	.word	0xffffffff


	//   ....[6]....
        /*0044*/ 	.word	0xffffffff


	//   ....[7]....
        /*0048*/ 	.word	0xffffffff


	//   ....[8]....
        /*004c*/ 	.word	0xffffffff


	//   ....[9]....
        /*0050*/ 	.word	0xffffffff


	//   ....[10]....
        /*0054*/ 	.word	0x05000011


	//   ....[11]....
        /*0058*/ 	.word	0x05000011


	//   ....[12]....
        /*005c*/ 	.word	0x05000011


	//   ....[13]....
        /*0060*/ 	.word	0x05000011


	//   ....[14]....
        /*0064*/ 	.word	0x05000011


	//   ....[15]....
        /*0068*/ 	.word	0x05000011


	//   ....[16]....
        /*006c*/ 	.word	0x05000011


	//   ....[17]....
        /*0070*/ 	.word	0x05000011


	//   ....[18]....
        /*0074*/ 	.word	0x05000011


	//   ....[19]....
        /*0078*/ 	.word	0x05000011


	//----- nvinfo : EIATTR_COOP_GROUP_INSTR_OFFSETS
	.align		4
.L_1541:
        /*007c*/ 	.byte	0x04, 0x28
        /*007e*/ 	.short	(.L_1543 - .L_1542)


	//   ....[0]....
.L_1542:
        /*0080*/ 	.word	0x000008e0


	//   ....[1]....
        /*0084*/ 	.word	0x000008f0


	//   ....[2]....
        /*0088*/ 	.word	0x00000920


	//   ....[3]....
        /*008c*/ 	.word	0x00000930


	//   ....[4]....
        /*0090*/ 	.word	0x00000960


	//   ....[5]....
        /*0094*/ 	.word	0x00000970


	//   ....[6]....
        /*0098*/ 	.word	0x000009a0


	//   ....[7]....
        /*009c*/ 	.word	0x000009b0


	//   ....[8]....
        /*00a0*/ 	.word	0x000009e0


	//   ....[9]....
        /*00a4*/ 	.word	0x000009f0


	//   ....[10]....
        /*00a8*/ 	.word	0x00000bf0


	//   ....[11]....
        /*00ac*/ 	.word	0x00000c60


	//   ....[12]....
        /*00b0*/ 	.word	0x00000cd0


	//   ....[13]....
        /*00b4*/ 	.word	0x00000d40


	//   ....[14]....
        /*00b8*/ 	.word	0x00000db0


	//   ....[15]....
        /*00bc*/ 	.word	0x00000e10


	//   ....[16]....
        /*00c0*/ 	.word	0x00000e80


	//   ....[17]....
        /*00c4*/ 	.word	0x00000ef0


	//   ....[18]....
        /*00c8*/ 	.word	0x00000f60


	//   ....[19]....
        /*00cc*/ 	.word	0x00000fd0


	//----- nvinfo : EIATTR_EXIT_INSTR_OFFSETS
	.align		4
.L_1543:
        /*00d0*/ 	.byte	0x04, 0x1c
        /*00d2*/ 	.short	(.L_1545 - .L_1544)


	//   ....[0]....
.L_1544:
        /*00d4*/ 	.word	0x00000070


	//   ....[1]....
        /*00d8*/ 	.word	0x00000b90


	//----- nvinfo : EIATTR_MAX_THREADS
	.align		4
.L_1545:
        /*00dc*/ 	.byte	0x04, 0x05
        /*00de*/ 	.short	(.L_1547 - .L_1546)
.L_1546:
        /*00e0*/ 	.word	0x00000400
        /*00e4*/ 	.word	0x00000001
        /*00e8*/ 	.word	0x00000001


	//----- nvinfo : EIATTR_CRS_STACK_SIZE
	.align		4
.L_1547:
        /*00ec*/ 	.byte	0x04, 0x1e
        /*00ee*/ 	.short	(.L_1549 - .L_1548)
.L_1548:
        /*00f0*/ 	.word	0x00000000


	//----- nvinfo : EIATTR_CBANK_PARAM_SIZE
	.align		4
.L_1549:
        /*00f4*/ 	.byte	0x03, 0x19
        /*00f6*/ 	.short	0x0128


	//----- nvinfo : EIATTR_PARAM_CBANK
	.align		4
        /*00f8*/ 	.byte	0x04, 0x0a
        /*00fa*/ 	.short	(.L_1551 - .L_1550)
	.align		4
.L_1550:
        /*00fc*/ 	.word	index@(.nv.constant0._ZN10layer_norm22ln_bwd_finalize_kernelINS_22Kernel_traits_finalizeILj3072E13__nv_bfloat16S2_fS2_fjLb0ELj1024ELj4ENS_18Kernel_traits_baseILj3072ES2_S2_fS2_fjLj1024EEEEELb0ELb1EEEvNS_9BwdParamsE)
        /*0100*/ 	.short	0x0210
        /*0102*/ 	.short	0x0128


	//----- nvinfo : EIATTR_SW_WAR
	.align		4
.L_1551:
        /*0104*/ 	.byte	0x04, 0x36
        /*0106*/ 	.short	(.L_1553 - .L_1552)
.L_1552:
        /*0108*/ 	.word	0x00000008
.L_1553:


//--------------------- .nv.info._ZN10layer_norm40ln_parallel_residual_bwd_finalize_kernelINS_22Kernel_traits_finalizeILj3072E13__nv_bfloat16S2_fS2_fjLb0ELj1024ELj4ENS_18Kernel_traits_baseILj3072ES2_S2_fS2_fjLj1024EEEEELb1EEEvNS_9BwdParamsE --------------------------
	.section	.nv.info._ZN10layer_norm40ln_parallel_residual_bwd_finalize_kernelINS_22Kernel_traits_finalizeILj3072E13__nv_bfloat16S2_fS2_fjLb0ELj1024ELj4ENS_18Kernel_traits_baseILj3072ES2_S2_fS2_fjLj1024EEEEELb1EEEvNS_9BwdParamsE,"",@"SHT_CUDA_INFO"
	.sectionflags	@""
	.align	4


	//----- nvinfo : EIATTR_CUDA_API_VERSION
	.align		4
        /*0000*/ 	.byte	0x04, 0x37
        /*0002*/ 	.short	(.L_1555 - .L_1554)
.L_1554:
        /*0004*/ 	.word	0x00000082


	//----- nvinfo : EIATTR_KPARAM_INFO
	.align		4
.L_1555:
        /*0008*/ 	.byte	0x04, 0x17
        /*000a*/ 	.short	(.L_1557 - .L_1556)
.L_1556:
        /*000c*/ 	.word	0x00000000
        /*0010*/ 	.short	0x0000
        /*0012*/ 	.short	0x0000
        /*0014*/ 	.byte	0x00, 0xf0, 0xa1, 0x04


	//----- nvinfo : EIATTR_SPARSE_MMA_MASK
	.align		4
.L_1557:
        /*0018*/ 	.byte	0x03, 0x50
        /*001a*/ 	.short	0x0000


	//----- nvinfo : EIATTR_MAXREG_COUNT
	.align		4
        /*001c*/ 	.byte	0x03, 0x1b
        /*001e*/ 	.short	0x0040


	//----- nvinfo : EIATTR_NUM_BARRIERS
	.align		4
        /*0020*/ 	.byte	0x02, 0x4c
        /*0022*/ 	.byte	0x01
	.zero		1


	//----- nvinfo : EIATTR_MERCURY_ISA_VERSION
	.align		4
        /*0024*/ 	.byte	0x03, 0x5f
        /*0026*/ 	.short	0x0101


	//----- nvinfo : EIATTR_COOP_GROUP_MASK_REGIDS
	.align		4
        /*0028*/ 	.byte	0x04, 0x29
        /*002a*/ 	.short	(.L_1559 - .L_1558)


	//   ....[0]....
.L_1558:
        /*002c*/ 	.word	0xffffffff


	//   ....[1]....
        /*0030*/ 	.word	0xffffffff


	//   ....[2]....
        /*0034*/ 	.word	0xffffffff


	//   ....[3]....
        /*0038*/ 	.word	0xffffffff


	//   ....[4]....
        /*003c*/ 	.word	0xffffffff


	//   ....[5]....
        /*0040*/ 	.word	0xffffffff


	//   ....[6]....
        /*0044*/ 	.word	0xffffffff


	//   ....[7]....
        /*0048*/ 	.word	0xffffffff


	//   ....[8]....
        /*004c*/ 	.word	0xffffffff


	//   ....[9]....
        /*0050*/ 	.word	0xffffffff


	//   ....[10]....
        /*0054*/ 	.word	0xffffffff


	//   ....[11]....
        /*0058*/ 	.word	0xffffffff


	//   ....[12]....
        /*005c*/ 	.word	0xffffffff


	//   ....[13]....
        /*0060*/ 	.word	0xffffffff


	//   ....[14]....
        /*0064*/ 	.word	0xffffffff


	//   ....[15]....
        /*0068*/ 	.word	0xffffffff


	//   ....[16]....
        /*006c*/ 	.word	0xffffffff


	//   ....[17]....
        /*0070*/ 	.word	0xffffffff


	//   ....[18]....
        /*0074*/ 	.word	0xffffffff


	//   ....[19]....
        /*0078*/ 	.word	0xffffffff


	//   ....[20]....
        /*007c*/ 	.word	0x0500000b


	//   ....[21]....
        /*0080*/ 	.word	0x0500000b


	//   ....[22]....
        /*0084*/ 	.word	0x0500000b


	//   ....[23]....
        /*0088*/ 	.word	0x0500000b


	//   ....[24]....
        /*008c*/ 	.word	0x0500000b


	//   ....[25]....
        /*0090*/ 	.word	0x0500000b


	//   ....[26]....
        /*0094*/ 	.word	0x0500000b


	//   ....[27]....
        /*0098*/ 	.word	0x0500000b


	//   ....[28]....
        /*009c*/ 	.word	0x0500000b


	//   ....[29]....
        /*00a0*/ 	.word	0x0500000b


	//   ....[30]....
        /*00a4*/ 	.word	0x0500000b


	//   ....[31]....
        /*00a8*/ 	.word	0x0500000b


	//   ....[32]....
        /*00ac*/ 	.word	0x0500000b


	//   ....[33]....
        /*00b0*/ 	.word	0x0500000b


	//   ....[34]....
        /*00b4*/ 	.word	0x0500000b


	//   ....[35]....
        /*00b8*/ 	.word	0x0500000b


	//   ....[36]....
        /*00bc*/ 	.word	0x0500000b


	//   ....[37]....
        /*00c0*/ 	.word	0x0500000b


	//   ....[38]....
        /*00c4*/ 	.word	0x0500000b


	//   ....[39]....
        /*00c8*/ 	.word	0x0500000b


	//----- nvinfo : EIATTR_COOP_GROUP_INSTR_OFFSETS
	.align		4
.L_1559:
        /*00cc*/ 	.byte	0x04, 0x28
        /*00ce*/ 	.short	(.L_1561 - .L_1560)


	//   ....[0]....
.L_1560:
        /*00d0*/ 	.word	0x00000ce0


	//   ....[1]....
        /*00d4*/ 	.word	0x00000cf0


	//   ....[2]....
        /*00d8*/ 	.word	0x00000d00


	//   ....[3]....
        /*00dc*/ 	.word	0x00000d10


	//   ....[4]....
        /*00e0*/ 	.word	0x00000d40


	//   ....[5]....
        /*00e4*/ 	.word	0x00000d70


	//   ....[6]....
        /*00e8*/ 	.word	0x00000d80


	//   ....[7]....
        /*00ec*/ 	.word	0x00000d90


	//   ....[8]....
        /*00f0*/ 	.word	0x00000db0


	//   ....[9]....
        /*00f4*/ 	.word	0x00000df0


	//   ....[10]....
        /*00f8*/ 	.word	0x00000e00


	//   ....[11]....
        /*00fc*/ 	.word	0x00000e10


	//   ....[12]....
        /*0100*/ 	.word	0x00000e30


	//   ....[13]....
        /*0104*/ 	.word	0x00000e70


	//   ....[14]....
        /*0108*/ 	.word	0x00000e80


	//   ....[15]....
        /*010c*/ 	.word	0x00000e90


	//   ....[16]....
        /*0110*/ 	.word	0x00000eb0


	//   ....[17]....
        /*0114*/ 	.word	0x00000ee0


	//   ....[18]....
        /*0118*/ 	.word	0x00000f00


	//   ....[19]....
        /*011c*/ 	.word	0x00000f10


	//   ....[20]....
        /*0120*/ 	.word	0x00001210


	//   ....[21]....
        /*0124*/ 	.word	0x00001270


	//   ....[22]....
        /*0128*/ 	.word	0x000012d0


	//   ....[23]....
        /*012c*/ 	.word	0x00001330


	//   ....[24]....
        /*0130*/ 	.word	0x00001390


	//   ....[25]....
        /*0134*/ 	.word	0x000013f0


	//   ....[26]....
        /*0138*/ 	.word	0x00001460


	//   ....[27]....
        /*013c*/ 	.word	0x000014d0


	//   ....[28]....
        /*0140*/ 	.word	0x00001540


	//   ....[29]....
        /*0144*/ 	.word	0x000015b0


	//   ....[30]....
        /*0148*/ 	.word	0x00001610


	//   ....[31]....
        /*014c*/ 	.word	0x00001680


	//   ....[32]....
        /*0150*/ 	.word	0x000016f0


	//   ....[33]....
        /*0154*/ 	.word	0x00001760


	//   ....[34]....
        /*0158*/ 	.word	0x000017d0


	//   ....[35]....
        /*015c*/ 	.word	0x00001830


	//   ....[36]....
        /*0160*/ 	.word	0x000018a0


	//   ....[37]....
        /*0164*/ 	.word	0x00001910


	//   ....[38]....
        /*0168*/ 	.word	0x00001980


	//   ....[39]....
        /*016c*/ 	.word	0x000019f0


	//----- nvinfo : EIATTR_EXIT_INSTR_OFFSETS
	.align		4
.L_1561:
        /*0170*/ 	.byte	0x04, 0x1c
        /*0172*/ 	.short	(.L_1563 - .L_1562)


	//   ....[0]....
.L_1562:
        /*0174*/ 	.word	0x00000070


	//   ....[1]....
        /*0178*/ 	.word	0x000011b0


	//----- nvinfo : EIATTR_MAX_THREADS
	.align		4
.L_1563:
        /*017c*/ 	.byte	0x04, 0x05
        /*017e*/ 	.short	(.L_1565 - .L_1564)
.L_1564:
        /*0180*/ 	.word	0x00000400
        /*0184*/ 	.word	0x00000001
        /*0188*/ 	.word	0x00000001


	//----- nvinfo : EIATTR_CRS_STACK_SIZE
	.align		4
.L_1565:
        /*018c*/ 	.byte	0x04, 0x1e
        /*018e*/ 	.short	(.L_1567 - .L_1566)
.L_1566:
        /*0190*/ 	.word	0x00000000


	//----- nvinfo : EIATTR_CBANK_PARAM_SIZE
	.align		4
.L_1567:
        /*0194*/ 	.byte	0x03, 0x19
        /*0196*/ 	.short	0x0128


	//----- nvinfo : EIATTR_PARAM_CBANK
	.align		4
        /*0198*/ 	.byte	0x04, 0x0a
        /*019a*/ 	.short	(.L_1569 - .L_1568)
	.align		4
.L_1568:
        /*019c*/ 	.word	index@(.nv.constant0._ZN10layer_norm40ln_parallel_residual_bwd_finalize_kernelINS_22Kernel_traits_finalizeILj3072E13__nv_bfloat16S2_fS2_fjLb0ELj1024ELj4ENS_18Kernel_traits_baseILj3072ES2_S2_fS2_fjLj1024EEEEELb1EEEvNS_9BwdParamsE)
        /*01a0*/ 	.short	0x0210
        /*01a2*/ 	.short	0x0128


	//----- nvinfo : EIATTR_SW_WAR
	.align		4
.L_1569:
        /*01a4*/ 	.byte	0x04, 0x36
        /*01a6*/ 	.short	(.L_1571 - .L_1570)
.L_1570:
        /*01a8*/ 	.word	0x00000008
.L_1571:


//--------------------- .nv.info._ZN10layer_norm31ln_parallel_residual_bwd_kernelINS_13Kernel_traitsI13__nv_bfloat16S2_fS2_fjLj3072ELj1ELj1ELj4ELj16ENS_18Kernel_traits_baseILj3072ES2_S2_fS2_fjLj128EEEEELb1ELb1ELb1EEEvNS_9BwdParamsE --------------------------
	.section	.nv.info._ZN10layer_norm31ln_parallel_residual_bwd_kernelINS_13Kernel_traitsI13__nv_bfloat16S2_fS2_fjLj3072ELj1ELj1ELj4ELj16ENS_18Kernel_traits_baseILj3072ES2_S2_fS2_fjLj128EEEEELb1ELb1ELb1EEEvNS_9BwdParamsE,"",@"SHT_CUDA_INFO"
	.sectionflags	@""
	.align	4


	//----- nvinfo : EIATTR_CUDA_API_VERSION
	.align		4
        /*0000*/ 	.byte	0x04, 0x37
        /*0002*/ 	.short	(.L_1573 - .L_1572)
.L_1572:
        /*0004*/ 	.word	0x00000082


	//----- nvinfo : EIATTR_KPARAM_INFO
	.align		4
.L_1573:
        /*0008*/ 	.byte	0x04, 0x17
        /*000a*/ 	.short	(.L_1575 - .L_1574)
.L_1574:
        /*000c*/ 	.word	0x00000000
        /*0010*/ 	.short	0x0000
        /*0012*/ 	.short	0x0000
        /*0014*/ 	.byte	0x00, 0xf0, 0xa1, 0x04


	//----- nvinfo : EIATTR_SPARSE_MMA_MASK
	.align		4
.L_1575:
        /*0018*/ 	.byte	0x03, 0x50
        /*001a*/ 	.short	0x0000


	//----- nvinfo : EIATTR_MAXREG_COUNT
	.align		4
        /*001c*/ 	.byte	0x03, 0x1b
        /*001e*/ 	.short	0x00ff


	//----- nvinfo : EIATTR_NUM_BARRIERS
	.align		4
        /*0020*/ 	.byte	0x02, 0x4c
        /*0022*/ 	.byte	0x01
	.zero		1


	//----- nvinfo : EIATTR_MERCURY_ISA_VERSION
	.align		4
        /*0024*/ 	.byte	0x03, 0x5f
        /*0026*/ 	.short	0x0101


	//----- nvinfo : EIATTR_COOP_GROUP_MASK_REGIDS
	.align		4
        /*0028*/ 	.byte	0x04, 0x29
        /*002a*/ 	.short	(.L_1577 - .L_1576)


	//   ....[0]....
.L_1576:
        /*002c*/ 	.word	0xffffffff


	//   ....[1]....
        /*0030*/ 	.word	0xffffffff


	//   ....[2]....
        /*0034*/ 	.word	0xffffffff


	//   ....[3]....
        /*0038*/ 	.word	0xffffffff


	//   ....[4]....
        /*003c*/ 	.word	0xffffffff


	//   ....[5]....
        /*0040*/ 	.word	0xffffffff


	//   ....[6]....
        /*0044*/ 	.word	0xffffffff


	//   ....[7]....
        /*0048*/ 	.word	0xffffffff


	//   ....[8]....
        /*004c*/ 	.word	0xffffffff


	//   ....[9]....
        /*0050*/ 	.word	0xffffffff


	//   ....[10]....
        /*0054*/ 	.word	0x050000ba


	//   ....[11]....
        /*0058*/ 	.word	0x050000ba


	//   ....[12]....
        /*005c*/ 	.word	0x050000ba


	//   ....[13]....
        /*0060*/ 	.word	0x050000ba


	//   ....[14]....
        /*0064*/ 	.word	0x050000ba


	//   ....[15]....
        /*0068*/ 	.word	0x050000ba


	//   ....[16]....
        /*006c*/ 	.word	0x050000ba


	//   ....[17]....
        /*0070*/ 	.word	0x050000ba


	//   ....[18]....
        /*0074*/ 	.word	0x050000ba


	//   ....[19]....
        /*0078*/ 	.word	0x050000ba


	//----- nvinfo : EIATTR_COOP_GROUP_INSTR_OFFSETS
	.align		4
.L_1577:
        /*007c*/ 	.byte	0x04, 0x28
        /*007e*/ 	.short	(.L_1579 - .L_1578)


	//   ....[0]....
.L_1578:
        /*0080*/ 	.word	0x00001870


	//   ....[1]....
        /*0084*/ 	.word	0x00001880


	//   ....[2]....
        /*0088*/ 	.word	0x000018b0


	//   ....[3]....
        /*008c*/ 	.word	0x000018c0


	//   ....[4]....
        /*0090*/ 	.word	0x000018f0


	//   ....[5]....
        /*0094*/ 	.word	0x00001900


	//   ....[6]....
        /*0098*/ 	.word	0x00001930


	//   ....[7]....
        /*009c*/ 	.word	0x00001940


	//   ....[8]....
        /*00a0*/ 	.word	0x00001970


	//   ....[9]....
        /*00a4*/ 	.word	0x00001980


	//   ....[10]....
        /*00a8*/ 	.word	0x00003500


	//   ....[11]....
        /*00ac*/ 	.word	0x00003550


	//   ....[12]....
        /*00b0*/ 	.word	0x000035c0


	//   ....[13]....
        /*00b4*/ 	.word	0x00003620


	//   ....[14]....
        /*00b8*/ 	.word	0x00003690


	//   ....[15]....
        /*00bc*/ 	.word	0x000036f0


	//   ....[16]....
        /*00c0*/ 	.word	0x00003760


	//   ....[17]....
        /*00c4*/ 	.word	0x000037c0


	//   ....[18]....
        /*00c8*/ 	.word	0x00003830


	//   ....[19]....
        /*00cc*/ 	.word	0x00003890


	//----- nvinfo : EIATTR_EXIT_INSTR_OFFSETS
	.align		4
.L_1579:
        /*00d0*/ 	.byte	0x04, 0x1c
        /*00d2*/ 	.short	(.L_1581 - .L_1580)


	//   ....[0]....
.L_1580:
        /*00d4*/ 	.word	0x000034a0


	//----- nvinfo : EIATTR_MAX_THREADS
	.align		4
.L_1581:
        /*00d8*/ 	.byte	0x04, 0x05
        /*00da*/ 	.short	(.L_1583 - .L_1582)
.L_1582:
        /*00dc*/ 	.word	0x00000080
        /*00e0*/ 	.word	0x00000001
        /*00e4*/ 	.word	0x00000001


	//----- nvinfo : EIATTR_CRS_STACK_SIZE
	.align		4
.L_1583:
        /*00e8*/ 	.byte	0x04, 0x1e
        /*00ea*/ 	.short	(.L_1585 - .L_1584)
.L_1584:
        /*00ec*/ 	.word	0x00000000


	//----- nvinfo : EIATTR_CBANK_PARAM_SIZE
	.align		4
.L_1585:
        /*00f0*/ 	.byte	0x03, 0x19
        /*00f2*/ 	.short	0x0128


	//----- nvinfo : EIATTR_PARAM_CBANK
	.align		4
        /*00f4*/ 	.byte	0x04, 0x0a
        /*00f6*/ 	.short	(.L_1587 - .L_1586)
	.align		4
.L_1586:
        /*00f8*/ 	.word	index@(.nv.constant0._ZN10layer_norm31ln_parallel_residual_bwd_kernelINS_13Kernel_traitsI13__nv_bfloat16S2_fS2_fjLj3072ELj1ELj1ELj4ELj16ENS_18Kernel_traits_baseILj3072ES2_S2_fS2_fjLj128EEEEELb1ELb1ELb1EEEvNS_9BwdParamsE)
        /*00fc*/ 	.short	0x0210
        /*00fe*/ 	.short	0x0128


	//----- nvinfo : EIATTR_SW_WAR
	.align		4
.L_1587:
        /*0100*/ 	.byte	0x04, 0x36
        /*0102*/ 	.short	(.L_1589 - .L_1588)
.L_1588:
        /*0104*/ 	.word	0x00000008
.L_1589:


//--------------------- .nv.info._ZN10layer_norm31ln_parallel_residual_bwd_kernelINS_13Kernel_traitsIf13__nv_bfloat16fS2_fjLj3072ELj1ELj1ELj4ELj16ENS_18Kernel_traits_baseILj3072EfS2_fS2_fjLj128EEEEELb0ELb0ELb0EEEvNS_9BwdParamsE --------------------------
	.section	.nv.info._ZN10layer_norm31ln_parallel_residual_bwd_kernelINS_13Kernel_traitsIf13__nv_bfloat16fS2_fjLj3072ELj1ELj1ELj4ELj16ENS_18Kernel_traits_baseILj3072EfS2_fS2_fjLj128EEEEELb0ELb0ELb0EEEvNS_9BwdParamsE,"",@"SHT_CUDA_INFO"
	.sectionflags	@""
	.align	4


	//----- nvinfo : EIATTR_CUDA_API_VERSION
	.align		4
        /*0000*/ 	.byte	0x04, 0x37
        /*0002*/ 	.short	(.L_1591 - .L_1590)
.L_1590:
        /*0004*/ 	.word	0x00000082


	//----- nvinfo : EIATTR_KPARAM_INFO
	.align		4
.L_1591:
        /*0008*/ 	.byte	0x04, 0x17
        /*000a*/ 	.short	(.L_1593 - .L_1592)
.L_1592:
        /*000c*/ 	.word	0x00000000
        /*0010*/ 	.short	0x0000
        /*0012*/ 	.short	0x0000
        /*0014*/ 	.byte	0x00, 0xf0, 0xa1, 0x04


	//----- nvinfo : EIATTR_SPARSE_MMA_MASK
	.align		4
.L_1593:
        /*0018*/ 	.byte	0x03, 0x50
        /*001a*/ 	.short	0x0000


	//----- nvinfo : EIATTR_MAXREG_COUNT
	.align		4
        /*001c*/ 	.byte	0x03, 0x1b
        /*001e*/ 	.short	0x00ff


	//----- nvinfo : EIATTR_NUM_BARRIERS
	.align		4
        /*0020*/ 	.byte	0x02, 0x4c
        /*0022*/ 	.byte	0x01
	.zero		1


	//----- nvinfo : EIATTR_MERCURY_ISA_VERSION
	.align		4
        /*0024*/ 	.byte	0x03, 0x5f
        /*0026*/ 	.short	0x0101


	//----- nvinfo : EIATTR_COOP_GROUP_MASK_REGIDS
	.align		4
        /*0028*/ 	.byte	0x04, 0x29
        /*002a*/ 	.short	(.L_1595 - .L_1594)


	//   ....[0]....
.L_1594:
        /*002c*/ 	.word	0xffffffff


	//   ....[1]....
        /*0030*/ 	.word	0xffffffff


	//   ....[2]....
        /*0034*/ 	.word	0xffffffff


	//   ....[3]....
        /*0038*/ 	.word	0xffffffff


	//   ....[4]....
        /*003c*/ 	.word	0xffffffff


	//   ....[5]....
        /*0040*/ 	.word	0xffffffff


	//   ....[6]....
        /*0044*/ 	.word	0xffffffff


	//   ....[7]....
        /*0048*/ 	.word	0xffffffff


	//   ....[8]....
        /*004c*/ 	.word	0xffffffff


	//   ....[9]....
        /*0050*/ 	.word	0xffffffff


	//   ....[10]....
        /*0054*/ 	.word	0x050000d2


	//   ....[11]....
        /*0058*/ 	.word	0x050000d2


	//   ....[12]....
        /*005c*/ 	.word	0x050000d2


	//   ....[13]....
        /*0060*/ 	.word	0x050000d2


	//   ....[14]....
        /*0064*/ 	.word	0x050000d2


	//   ....[15]....
        /*0068*/ 	.word	0x050000d2


	//   ....[16]....
        /*006c*/ 	.word	0x050000d2


	//   ....[17]....
        /*0070*/ 	.word	0x050000d2


	//   ....[18]....
        /*0074*/ 	.word	0x050000d2


	//   ....[19]....
        /*0078*/ 	.word	0x050000d2


	//----- nvinfo : EIATTR_COOP_GROUP_INSTR_OFFSETS
	.align		4
.L_1595:
        /*007c*/ 	.byte	0x04, 0x28
        /*007e*/ 	.short	(.L_1597 - .L_1596)


	//   ....[0]....
.L_1596:
        /*0080*/ 	.word	0x00001f50


	//   ....[1]....
        /*0084*/ 	.word	0x00001f60


	//   ....[2]....
        /*0088*/ 	.word	0x00001f90


	//   ....[3]....
        /*008c*/ 	.word	0x00001fa0


	//   ....[4]....
        /*0090*/ 	.word	0x00001fd0


	//   ....[5]....
        /*0094*/ 	.word	0x00001fe0


	//   ....[6]....
        /*0098*/ 	.word	0x00002010


	//   ....[7]....
        /*009c*/ 	.word	0x00002020


	//   ....[8]....
        /*00a0*/ 	.word	0x00002050


	//   ....[9]....
        /*00a4*/ 	.word	0x00002060


	//   ....[10]....
        /*00a8*/ 	.word	0x00003580


	//   ....[11]....
        /*00ac*/ 	.word	0x000035e0


	//   ....[12]....
        /*00b0*/ 	.word	0x00003640


	//   ....[13]....
        /*00b4*/ 	.word	0x000036a0


	//   ....[14]....
        /*00b8*/ 	.word	0x00003710


	//   ....[15]....
        /*00bc*/ 	.word	0x00003770


	//   ....[16]....
        /*00c0*/ 	.word	0x000037e0


	//   ....[17]....
        /*00c4*/ 	.word	0x00003840


	//   ....[18]....
        /*00c8*/ 	.word	0x000038b0


	//   ....[19]....
        /*00cc*/ 	.word	0x00003910


	//----- nvinfo : EIATTR_EXIT_INSTR_OFFSETS
	.align		4
.L_1597:
        /*00d0*/ 	.byte	0x04, 0x1c
        /*00d2*/ 	.short	(.L_1599 - .L_1598)


	//   ....[0]....
.L_1598:
        /*00d4*/ 	.word	0x00003420


	//   ....[1]....
        /*00d8*/ 	.word	0x00003530


	//----- nvinfo : EIATTR_MAX_THREADS
	.align		4
.L_1599:
        /*00dc*/ 	.byte	0x04, 0x05
        /*00de*/ 	.short	(.L_1601 - .L_1600)
.L_1600:
        /*00e0*/ 	.word	0x00000080
        /*00e4*/ 	.word	0x00000001
        /*00e8*/ 	.word	0x00000001


	//----- nvinfo : EIATTR_CRS_STACK_SIZE
	.align		4
.L_1601:
        /*00ec*/ 	.byte	0x04, 0x1e
        /*00ee*/ 	.short	(.L_1603 - .L_1602)
.L_1602:
        /*00f0*/ 	.word	0x00000000


	//----- nvinfo : EIATTR_CBANK_PARAM_SIZE
	.align		4
.L_1603:
        /*00f4*/ 	.byte	0x03, 0x19
        /*00f6*/ 	.short	0x0128


	//----- nvinfo : EIATTR_PARAM_CBANK
	.align		4
        /*00f8*/ 	.byte	0x04, 0x0a
        /*00fa*/ 	.short	(.L_1605 - .L_1604)
	.align		4
.L_1604:
        /*00fc*/ 	.word	index@(.nv.constant0._ZN10layer_norm31ln_parallel_residual_bwd_kernelINS_13Kernel_traitsIf13__nv_bfloat16fS2_fjLj3072ELj1ELj1ELj4ELj16ENS_18Kernel_traits_baseILj3072EfS2_fS2_fjLj128EEEEELb0ELb0ELb0EEEvNS_9BwdParamsE)
        /*0100*/ 	.short	0x0210
        /*0102*/ 	.short	0x0128


	//----- nvinfo : EIATTR_SW_WAR
	.align		4
.L_1605:
        /*0104*/ 	.byte	0x04, 0x36
        /*0106*/ 	.short	(.L_1607 - .L_1606)
.L_1606:
        /*0108*/ 	.word	0x00000008
.L_1607:


//--------------------- .nv.info._ZN10layer_norm31ln_parallel_residual_bwd_kernelINS_13Kernel_traitsIf13__nv_bfloat16fS2_fjLj3072ELj1ELj1ELj4ELj16ENS_18Kernel_traits_baseILj3072EfS2_fS2_fjLj128EEEEELb0ELb0ELb1EEEvNS_9BwdParamsE --------------------------
	.section	.nv.info._ZN10layer_norm31ln_parallel_residual_bwd_kernelINS_13Kernel_traitsIf13__nv_bfloat16fS2_fjLj3072ELj1ELj1ELj4ELj16ENS_18Kernel_traits_baseILj3072EfS2_fS2_fjLj128EEEEELb0ELb0ELb1EEEvNS_9BwdParamsE,"",@"SHT_CUDA_INFO"
	.sectionflags	@""
	.align	4


	//----- nvinfo : EIATTR_CUDA_API_VERSION
	.align		4
        /*0000*/ 	.byte	0x04, 0x37
        /*0002*/ 	.short	(.L_1609 - .L_1608)
.L_1608:
        /*0004*/ 	.word	0x00000082


	//----- nvinfo : EIATTR_KPARAM_INFO
	.align		4
.L_1609:
        /*0008*/ 	.byte	0x04, 0x17
        /*000a*/ 	.short	(.L_1611 - .L_1610)
.L_1610:
        /*000c*/ 	.word	0x00000000
        /*0010*/ 	.short	0x0000
        /*0012*/ 	.short	0x0000
        /*0014*/ 	.byte	0x00, 0xf0, 0xa1, 0x04


	//----- nvinfo : EIATTR_SPARSE_MMA_MASK
	.align		4
.L_1611:
        /*0018*/ 	.byte	0x03, 0x50
        /*001a*/ 	.short	0x0000


	//----- nvinfo : EIATTR_MAXREG_COUNT
	.align		4
        /*001c*/ 	.byte	0x03, 0x1b
        /*001e*/ 	.short	0x00ff


	//----- nvinfo : EIATTR_NUM_BARRIERS
	.align		4
        /*0020*/ 	.byte	0x02, 0x4c
        /*0022*/ 	.byte	0x01
	.zero		1


	//----- nvinfo : EIATTR_MERCURY_ISA_VERSION
	.align		4
        /*0024*/ 	.byte	0x03, 0x5f
        /*0026*/ 	.short	0x0101


	//----- nvinfo : EIATTR_COOP_GROUP_MASK_REGIDS
	.align		4
        /*0028*/ 	.byte	0x04, 0x29
        /*002a*/ 	.short	(.L_1613 - .L_1612)


	//   ....[0]....
.L_1612:
        /*002c*/ 	.word	0xffffffff


	//   ....[1]....
        /*0030*/ 	.word	0xffffffff


	//   ....[2]....
        /*0034*/ 	.word	0xffffffff


	//   ....[3]....
        /*0038*/ 	.word	0xffffffff


	//   ....[4]....
        /*003c*/ 	.word	0xffffffff


	//   ....[5]....
        /*0040*/ 	.word	0xffffffff


	//   ....[6]....
        /*0044*/ 	.word	0xffffffff


	//   ....[7]....
        /*0048*/ 	.word	0xffffffff


	//   ....[8]....
        /*004c*/ 	.word	0xffffffff


	//   ....[9]....
        /*0050*/ 	.word	0xffffffff


	//   ....[10]....
        /*0054*/ 	.word	0x0500007b


	//   ....[11]....
        /*0058*/ 	.word	0x0500007b


	//   ....[12]....
        /*005c*/ 	.word	0x0500007b


	//   ....[13]....
        /*0060*/ 	.word	0x0500007b


	//   ....[14]....
        /*0064*/ 	.word	0x0500007b


	//   ....[15]....
        /*0068*/ 	.word	0x0500007b


	//   ....[16]....
        /*006c*/ 	.word	0x0500007b


	//   ....[17]....
        /*0070*/ 	.word	0x0500007b


	//   ....[18]....
        /*0074*/ 	.word	0x0500007b


	//   ....[19]....
        /*0078*/ 	.word	0x0500007b


	//----- nvinfo : EIATTR_COOP_GROUP_INSTR_OFFSETS
	.align		4
.L_1613:
        /*007c*/ 	.byte	0x04, 0x28
        /*007e*/ 	.short	(.L_1615 - .L_1614)


	//   ....[0]....
.L_1614:
        /*0080*/ 	.word	0x00001fd0


	//   ....[1]....
        /*0084*/ 	.word	0x00001fe0


	//   ....[2]....
        /*0088*/ 	.word	0x00002010


	//   ....[3]....
        /*008c*/ 	.word	0x00002020


	//   ....[4]....
        /*0090*/ 	.word	0x00002050


	//   ....[5]....
        /*0094*/ 	.word	0x00002060


	//   ....[6]....
        /*0098*/ 	.word	0x00002090


	//   ....[7]....
        /*009c*/ 	.word	0x000020a0


	//   ....[8]....
        /*00a0*/ 	.word	0x000020d0


	//   ....[9]....
        /*00a4*/ 	.word	0x000020e0


	//   ....[10]....
        /*00a8*/ 	.word	0x000038c0


	//   ....[11]....
        /*00ac*/ 	.word	0x00003910


	//   ....[12]....
        /*00b0*/ 	.word	0x00003970


	//   ....[13]....
        /*00b4*/ 	.word	0x000039d0


	//   ....[14]....
        /*00b8*/ 	.word	0x00003a30


	//   ....[15]....
        /*00bc*/ 	.word	0x00003a90


	//   ....[16]....
        /*00c0*/ 	.word	0x00003af0


	//   ....[17]....
        /*00c4*/ 	.word	0x00003b50


	//   ....[18]....
        /*00c8*/ 	.word	0x00003bb0


	//   ....[19]....
        /*00cc*/ 	.word	0x00003c10


	//----- nvinfo : EIATTR_EXIT_INSTR_OFFSETS
	.align		4
.L_1615:
        /*00d0*/ 	.byte	0x04, 0x1c
        /*00d2*/ 	.short	(.L_1617 - .L_1616)


	//   ....[0]....
.L_1616:
        /*00d4*/ 	.word	0x00003860


	//----- nvinfo : EIATTR_MAX_THREADS
	.align		4
.L_1617:
        /*00d8*/ 	.byte	0x04, 0x05
        /*00da*/ 	.short	(.L_1619 - .L_1618)
.L_1618:
        /*00dc*/ 	.word	0x00000080
        /*00e0*/ 	.word	0x00000001
        /*00e4*/ 	.word	0x00000001


	//----- nvinfo : EIATTR_CRS_STACK_SIZE
	.align		4
.L_1619:
        /*00e8*/ 	.byte	0x04, 0x1e
        /*00ea*/ 	.short	(.L_1621 - .L_1620)
.L_1620:
        /*00ec*/ 	.word	0x00000000


	//----- nvinfo : EIATTR_CBANK_PARAM_SIZE
	.align		4
.L_1621:
        /*00f0*/ 	.byte	0x03, 0x19
        /*00f2*/ 	.short	0x0128


	//----- nvinfo : EIATTR_PARAM_CBANK
	.align		4
        /*00f4*/ 	.byte	0x04, 0x0a
        /*00f6*/ 	.short	(.L_1623 - .L_1622)
	.align		4
.L_1622:
        /*00f8*/ 	.word	index@(.nv.constant0._ZN10layer_norm31ln_parallel_residual_bwd_kernelINS_13Kernel_traitsIf13__nv_bfloat16fS2_fjLj3072ELj1ELj1ELj4ELj16ENS_18Kernel_traits_baseILj3072EfS2_fS2_fjLj128EEEEELb0ELb0ELb1EEEvNS_9BwdParamsE)
        /*00fc*/ 	.short	0x0210
        /*00fe*/ 	.short	0x0128


	//----- nvinfo : EIATTR_SW_WAR
	.align		4
.L_1623:
        /*0100*/ 	.byte	0x04, 0x36
        /*0102*/ 	.short	(.L_1625 - .L_1624)
.L_1624:
        /*0104*/ 	.word	0x00000008
.L_1625:


//--------------------- .nv.info._ZN10layer_norm31ln_parallel_residual_bwd_kernelINS_13Kernel_traitsIf13__nv_bfloat16fS2_fjLj3072ELj1ELj1ELj4ELj16ENS_18Kernel_traits_baseILj3072EfS2_fS2_fjLj128EEEEELb0ELb1ELb0EEEvNS_9BwdParamsE --------------------------
	.section	.nv.info._ZN10layer_norm31ln_parallel_residual_bwd_kernelINS_13Kernel_traitsIf13__nv_bfloat16fS2_fjLj3072ELj1ELj1ELj4ELj16ENS_18Kernel_traits_baseILj3072EfS2_fS2_fjLj128EEEEELb0ELb1ELb0EEEvNS_9BwdParamsE,"",@"SHT_CUDA_INFO"
	.sectionflags	@""
	.align	4


	//----- nvinfo : EIATTR_CUDA_API_VERSION
	.align		4
        /*0000*/ 	.byte	0x04, 0x37
        /*0002*/ 	.short	(.L_1627 - .L_1626)
.L_1626:
        /*0004*/ 	.word	0x00000082


	//----- nvinfo : EIATTR_KPARAM_INFO
	.align		4
.L_1627:
        /*0008*/ 	.byte	0x04, 0x17
        /*000a*/ 	.short	(.L_1629 - .L_1628)
.L_1628:
        /*000c*/ 	.word	0x00000000
        /*0010*/ 	.short	0x0000
        /*0012*/ 	.short	0x0000
        /*0014*/ 	.byte	0x00, 0xf0, 0xa1, 0x04


	//----- nvinfo : EIATTR_SPARSE_MMA_MASK
	.align		4
.L_1629:
        /*0018*/ 	.byte	0x03, 0x50
        /*001a*/ 	.short	0x0000


	//----- nvinfo : EIATTR_MAXREG_COUNT
	.align		4
        /*001c*/ 	.byte	0x03, 0x1b
        /*001e*/ 	.short	0x00ff


	//----- nvinfo : EIATTR_NUM_BARRIERS
	.align		4
        /*0020*/ 	.byte	0x02, 0x4c
        /*0022*/ 	.byte	0x01
	.zero		1


	//----- nvinfo : EIATTR_MERCURY_ISA_VERSION
	.align		4
        /*0024*/ 	.byte	0x03, 0x5f
        /*0026*/ 	.short	0x0101


	//----- nvinfo : EIATTR_COOP_GROUP_MASK_REGIDS
	.align		4
        /*0028*/ 	.byte	0x04, 0x29
        /*002a*/ 	.short	(.L_1631 - .L_1630)


	//   ....[0]....
.L_1630:
        /*002c*/ 	.word	0xffffffff


	//   ....[1]....
        /*0030*/ 	.word	0xffffffff


	//   ....[2]....
        /*0034*/ 	.word	0xffffffff


	//   ....[3]....
        /*0038*/ 	.word	0xffffffff


	//   ....[4]....
        /*003c*/ 	.word	0xffffffff


	//   ....[5]....
        /*0040*/ 	.word	0xffffffff


	//   ....[6]....
        /*0044*/ 	.word	0xffffffff


	//   ....[7]....
        /*0048*/ 	.word	0xffffffff


	//   ....[8]....
        /*004c*/ 	.word	0xffffffff


	//   ....[9]....
        /*0050*/ 	.word	0xffffffff


	//   ....[10]....
        /*0054*/ 	.word	0x05000078


	//   ....[11]....
        /*0058*/ 	.word	0x05000078


	//   ....[12]....
        /*005c*/ 	.word	0x05000078


	//   ....[13]....
        /*0060*/ 	.word	0x05000078


	//   ....[14]....
        /*0064*/ 	.word	0x05000078


	//   ....[15]....
        /*0068*/ 	.word	0x05000078


	//   ....[16]....
        /*006c*/ 	.word	0x05000078


	//   ....[17]....
        /*0070*/ 	.word	0x05000078


	//   ....[18]....
        /*0074*/ 	.word	0x05000078


	//   ....[19]....
        /*0078*/ 	.word	0x05000078


	//----- nvinfo : EIATTR_COOP_GROUP_INSTR_OFFSETS
	.align		4
.L_1631:
        /*007c*/ 	.byte	0x04, 0x28
        /*007e*/ 	.short	(.L_1633 - .L_1632)


	//   ....[0]....
.L_1632:
        /*0080*/ 	.word	0x000015a0


	//   ....[1]....
        /*0084*/ 	.word	0x000015b0


	//   ....[2]....
        /*0088*/ 	.word	0x000015e0


	//   ....[3]....
        /*008c*/ 	.word	0x000015f0


	//   ....[4]....
        /*0090*/ 	.word	0x00001620


	//   ....[5]....
        /*0094*/ 	.word	0x00001630


	//   ....[6]....
        /*0098*/ 	.word	0x00001660


	//   ....[7]....
        /*009c*/ 	.word	0x00001670


	//   ....[8]....
        /*00a0*/ 	.word	0x000016a0


	//   ....[9]....
        /*00a4*/ 	.word	0x000016b0


	//   ....[10]....
        /*00a8*/ 	.word	0x00002a70


	//   ....[11]....
        /*00ac*/ 	.word	0x00002ac0


	//   ....[12]....
        /*00b0*/ 	.word	0x00002b30


	//   ....[13]....
        /*00b4*/ 	.word	0x00002b90


	//   ....[14]....
        /*00b8*/ 	.word	0x00002c00


	//   ....[15]....
        /*00bc*/ 	.word	0x00002c60


	//   ....[16]....
        /*00c0*/ 	.word	0x00002cd0


	//   ....[17]....
        /*00c4*/ 	.word	0x00002d30


	//   ....[18]....
        /*00c8*/ 	.word	0x00002da0


	//   ....[19]....
        /*00cc*/ 	.word	0x00002e00


	//----- nvinfo : EIATTR_EXIT_INSTR_OFFSETS
	.align		4
.L_1633:
        /*00d0*/ 	.byte	0x04, 0x1c
        /*00d2*/ 	.short	(.L_1635 - .L_1634)


	//   ....[0]....
.L_1634:
        /*00d4*/ 	.word	0x00002980


	//   ....[1]....
        /*00d8*/ 	.word	0x00002a10


	//----- nvinfo : EIATTR_MAX_THREADS
	.align		4
.L_1635:
        /*00dc*/ 	.byte	0x04, 0x05
        /*00de*/ 	.short	(.L_1637 - .L_1636)
.L_1636:
        /*00e0*/ 	.word	0x00000080
        /*00e4*/ 	.word	0x00000001
        /*00e8*/ 	.word	0x00000001


	//----- nvinfo : EIATTR_CRS_STACK_SIZE
	.align		4
.L_1637:
        /*00ec*/ 	.byte	0x04, 0x1e
        /*00ee*/ 	.short	(.L_1639 - .L_1638)
.L_1638:
        /*00f0*/ 	.word	0x00000000


	//----- nvinfo : EIATTR_CBANK_PARAM_SIZE
	.align		4
.L_1639:
        /*00f4*/ 	.byte	0x03, 0x19
        /*00f6*/ 	.short	0x0128


	//----- nvinfo : EIATTR_PARAM_CBANK
	.align		4
        /*00f8*/ 	.byte	0x04, 0x0a
        /*00fa*/ 	.short	(.L_1641 - .L_1640)
	.align		4
.L_1640:
        /*00fc*/ 	.word	index@(.nv.constant0._ZN10layer_norm31ln_parallel_residual_bwd_kernelINS_13Kernel_traitsIf13__nv_bfloat16fS2_fjLj3072ELj1ELj1ELj4ELj16ENS_18Kernel_traits_baseILj3072EfS2_fS2_fjLj128EEEEELb0ELb1ELb0EEEvNS_9BwdParamsE)
        /*0100*/ 	.short	0x0210
        /*0102*/ 	.short	0x0128


	//----- nvinfo : EIATTR_SW_WAR
	.align		4
.L_1641:
        /*0104*/ 	.byte	0x04, 0x36
        /*0106*/ 	.short	(.L_1643 - .L_1642)
.L_1642:
        /*0108*/ 	.word	0x00000008
.L_1643:


//--------------------- .nv.info._ZN10layer_norm31ln_parallel_residual_bwd_kernelINS_13Kernel_traitsIf13__nv_bfloat16fS2_fjLj3072ELj1ELj1ELj4ELj16ENS_18Kernel_traits_baseILj3072EfS2_fS2_fjLj128EEEEELb0ELb1ELb1EEEvNS_9BwdParamsE --------------------------
	.section	.nv.info._ZN10layer_norm31ln_parallel_residual_bwd_kernelINS_13Kernel_traitsIf13__nv_bfloat16fS2_fjLj3072ELj1ELj1ELj4ELj16ENS_18Kernel_traits_baseILj3072EfS2_fS2_fjLj128EEEEELb0ELb1ELb1EEEvNS_9BwdParamsE,"",@"SHT_CUDA_INFO"
	.sectionflags	@""
	.align	4


	//----- nvinfo : EIATTR_CUDA_API_VERSION
	.align		4
        /*0000*/ 	.byte	0x04, 0x37
        /*0002*/ 	.short	(.L_1645 - .L_1644)
.L_1644:
        /*0004*/ 	.word	0x00000082


	//----- nvinfo : EIATTR_KPARAM_INFO
	.align		4
.L_1645:
        /*0008*/ 	.byte	0x04, 0x17
        /*000a*/ 	.short	(.L_1647 - .L_1646)
.L_1646:
        /*000c*/ 	.word	0x00000000
        /*0010*/ 	.short	0x0000
        /*0012*/ 	.short	0x0000
        /*0014*/ 	.byte	0x00, 0xf0, 0xa1, 0x04


	//----- nvinfo : EIATTR_SPARSE_MMA_MASK
	.align		4
.L_1647:
        /*0018*/ 	.byte	0x03, 0x50
        /*001a*/ 	.short	0x0000


	//----- nvinfo : EIATTR_MAXREG_COUNT
	.align		4
        /*001c*/ 	.byte	0x03, 0x1b
        /*001e*/ 	.short	0x00ff


	//----- nvinfo : EIATTR_NUM_BARRIERS
	.align		4
        /*0020*/ 	.byte	0x02, 0x4c
        /*0022*/ 	.byte	0x01
	.zero		1


	//----- nvinfo : EIATTR_MERCURY_ISA_VERSION
	.align		4
        /*0024*/ 	.byte	0x03, 0x5f
        /*0026*/ 	.short	0x0101


	//----- nvinfo : EIATTR_COOP_GROUP_MASK_REGIDS
	.align		4
        /*0028*/ 	.byte	0x04, 0x29
        /*002a*/ 	.short	(.L_1649 - .L_1648)


	//   ....[0]....
.L_1648:
        /*002c*/ 	.word	0xffffffff


	//   ....[1]....
        /*0030*/ 	.word	0xffffffff


	//   ....[2]....
        /*0034*/ 	.word	0xffffffff


	//   ....[3]....
        /*0038*/ 	.word	0xffffffff


	//   ....[4]....
        /*003c*/ 	.word	0xffffffff


	//   ....[5]....
        /*0040*/ 	.word	0xffffffff


	//   ....[6]....
        /*0044*/ 	.word	0xffffffff


	//   ....[7]....
        /*0048*/ 	.word	0xffffffff


	//   ....[8]....
        /*004c*/ 	.word	0xffffffff


	//   ....[9]....
        /*0050*/ 	.word	0xffffffff


	//   ....[10]....
        /*0054*/ 	.word	0x05000063


	//   ....[11]....
        /*0058*/ 	.word	0x05000063


	//   ....[12]....
        /*005c*/ 	.word	0x05000063


	//   ....[13]....
        /*0060*/ 	.word	0x05000063


	//   ....[14]....
        /*0064*/ 	.word	0x05000063


	//   ....[15]....
        /*0068*/ 	.word	0x05000063


	//   ....[16]....
        /*006c*/ 	.word	0x05000063


	//   ....[17]....
        /*0070*/ 	.word	0x05000063


	//   ....[18]....
        /*0074*/ 	.word	0x05000063


	//   ....[19]....
        /*0078*/ 	.word	0x05000063


	//----- nvinfo : EIATTR_COOP_GROUP_INSTR_OFFSETS
	.align		4
.L_1649:
        /*007c*/ 	.byte	0x04, 0x28
        /*007e*/ 	.short	(.L_1651 - .L_1650)


	//   ....[0]....
.L_1650:
        /*0080*/ 	.word	0x00001530


	//   ....[1]....
        /*0084*/ 	.word	0x00001540


	//   ....[2]....
        /*0088*/ 	.word	0x00001570


	//   ....[3]....
        /*008c*/ 	.word	0x00001580


	//   ....[4]....
        /*0090*/ 	.word	0x000015b0


	//   ....[5]....
        /*0094*/ 	.word	0x000015c0


	//   ....[6]....
        /*0098*/ 	.word	0x000015f0


	//   ....[7]....
        /*009c*/ 	.word	0x00001600


	//   ....[8]....
        /*00a0*/ 	.word	0x00001630


	//   ....[9]....
        /*00a4*/ 	.word	0x00001640


	//   ....[10]....
        /*00a8*/ 	.word	0x00002a60


	//   ....[11]....
        /*00ac*/ 	.word	0x00002ab0


	//   ....[12]....
        /*00b0*/ 	.word	0x00002b20


	//   ....[13]....
        /*00b4*/ 	.word	0x00002b80


	//   ....[14]....
        /*00b8*/ 	.word	0x00002bf0


	//   ....[15]....
        /*00bc*/ 	.word	0x00002c50


	//   ....[16]....
        /*00c0*/ 	.word	0x00002cc0


	//   ....[17]....
        /*00c4*/ 	.word	0x00002d20


	//   ....[18]....
        /*00c8*/ 	.word	0x00002d90


	//   ....[19]....
        /*00cc*/ 	.word	0x00002df0


	//----- nvinfo : EIATTR_EXIT_INSTR_OFFSETS
	.align		4
.L_1651:
        /*00d0*/ 	.byte	0x04, 0x1c
        /*00d2*/ 	.short	(.L_1653 - .L_1652)


	//   ....[0]....
.L_1652:
        /*00d4*/ 	.word	0x00002a00


	//----- nvinfo : EIATTR_MAX_THREADS
	.align		4
.L_1653:
        /*00d8*/ 	.byte	0x04, 0x05
        /*00da*/ 	.short	(.L_1655 - .L_1654)
.L_1654:
        /*00dc*/ 	.word	0x00000080
        /*00e0*/ 	.word	0x00000001
        /*00e4*/ 	.word	0x00000001


	//----- nvinfo : EIATTR_CRS_STACK_SIZE
	.align		4
.L_1655:
        /*00e8*/ 	.byte	0x04, 0x1e
        /*00ea*/ 	.short	(.L_1657 - .L_1656)
.L_1656:
        /*00ec*/ 	.word	0x00000000


	//----- nvinfo : EIATTR_CBANK_PARAM_SIZE
	.align		4
.L_1657:
        /*00f0*/ 	.byte	0x03, 0x19
        /*00f2*/ 	.short	0x0128


	//----- nvinfo : EIATTR_PARAM_CBANK
	.align		4
        /*00f4*/ 	.byte	0x04, 0x0a
        /*00f6*/ 	.short	(.L_1659 - .L_1658)
	.align		4
.L_1658:
        /*00f8*/ 	.word	index@(.nv.constant0._ZN10layer_norm31ln_parallel_residual_bwd_kernelINS_13Kernel_traitsIf13__nv_bfloat16fS2_fjLj3072ELj1ELj1ELj4ELj16ENS_18Kernel_traits_baseILj3072EfS2_fS2_fjLj128EEEEELb0ELb1ELb1EEEvNS_9BwdParamsE)
        /*00fc*/ 	.short	0x0210
        /*00fe*/ 	.short	0x0128


	//----- nvinfo : EIATTR_SW_WAR
	.align		4
.L_1659:
        /*0100*/ 	.byte	0x04, 0x36
        /*0102*/ 	.short	(.L_1661 - .L_1660)
.L_1660:
        /*0104*/ 	.word	0x00000008
.L_1661:


//--------------------- .nv.info._ZN10layer_norm31ln_parallel_residual_bwd_kernelINS_13Kernel_traitsIf13__nv_bfloat16fS2_fjLj3072ELj1ELj1ELj4ELj16ENS_18Kernel_traits_baseILj3072EfS2_fS2_fjLj128EEEEELb1ELb0ELb0EEEvNS_9BwdParamsE --------------------------
	.section	.nv.info._ZN10layer_norm31ln_parallel_residual_bwd_kernelINS_13Kernel_traitsIf13__nv_bfloat16fS2_fjLj3072ELj1ELj1ELj4ELj16ENS_18Kernel_traits_baseILj3072EfS2_fS2_fjLj128EEEEELb1ELb0ELb0EEEvNS_9BwdParamsE,"",@"SHT_CUDA_INFO"
	.sectionflags	@""
	.align	4


	//----- nvinfo : EIATTR_CUDA_API_VERSION
	.align		4
        /*0000*/ 	.byte	0x04, 0x37
        /*0002*/ 	.short	(.L_1663 - .L_1662)
.L_1662:
        /*0004*/ 	.word	0x00000082


	//----- nvinfo : EIATTR_KPARAM_INFO
	.align		4
.L_1663:
        /*0008*/ 	.byte	0x04, 0x17
        /*000a*/ 	.short	(.L_1665 - .L_1664)
.L_1664:
        /*000c*/ 	.word	0x00000000
        /*0010*/ 	.short	0x0000
        /*0012*/ 	.short	0x0000
        /*0014*/ 	.byte	0x00, 0xf0, 0xa1, 0x04


	//----- nvinfo : EIATTR_SPARSE_MMA_MASK
	.align		4
.L_1665:
        /*0018*/ 	.byte	0x03, 0x50
        /*001a*/ 	.short	0x0000


	//----- nvinfo : EIATTR_MAXREG_COUNT
	.align		4
        /*001c*/ 	.byte	0x03, 0x1b
        /*001e*/ 	.short	0x00ff


	//----- nvinfo : EIATTR_NUM_BARRIERS
	.align		4
        /*0020*/ 	.byte	0x02, 0x4c
        /*0022*/ 	.byte	0x01
	.zero		1


	//----- nvinfo : EIATTR_ANNOTATIONS
	.align		4
        /*0024*/ 	.byte	0x04, 0x55
        /*0026*/ 	.short	(.L_1667 - .L_1666)


	//   ....[0]....
.L_1666:
        /* <DEDUP_REMOVED lines=17> */


	//----- nvinfo : EIATTR_MERCURY_ISA_VERSION
	.align		4
.L_1667:
        /*0128*/ 	.byte	0x03, 0x5f
        /*012a*/ 	.short	0x0101


	//----- nvinfo : EIATTR_COOP_GROUP_MASK_REGIDS
	.align		4
        /*012c*/ 	.byte	0x04, 0x29
        /*012e*/ 	.short	(.L_1669 - .L_1668)


	//   ....[0]....
.L_1668:
        /*0130*/ 	.word	0xffffffff


	//   ....[1]....
        /*0134*/ 	.word	0xffffffff


	//   ....[2]....
        /*0138*/ 	.word	0xffffffff


	//   ....[3]....
        /*013c*/ 	.word	0xffffffff


	//   ....[4]....
        /*0140*/ 	.word	0xffffffff


	//   ....[5]....
        /*0144*/ 	.word	0xffffffff


	//   ....[6]....
        /*0148*/ 	.word	0xffffffff


	//   ....[7]....
        /*014c*/ 	.word	0xffffffff


	//   ....[8]....
        /*0150*/ 	.word	0xffffffff


	//   ....[9]....
        /*0154*/ 	.word	0xffffffff


	//   ....[10]....
        /*0158*/ 	.word	0x050000cf


	//   ....[11]....
        /*015c*/ 	.word	0x050000cf


	//   ....[12]....
        /*0160*/ 	.word	0x050000cf


	//   ....[13]....
        /*0164*/ 	.word	0x050000cf


	//   ....[14]....
        /*0168*/ 	.word	0x050000cf


	//   ....[15]....
        /*016c*/ 	.word	0x050000cf


	//   ....[16]....
        /*0170*/ 	.word	0x050000cf


	//   ....[17]....
        /*0174*/ 	.word	0x050000cf


	//   ....[18]....
        /*0178*/ 	.word	0x050000cf


	//   ....[19]....
        /*017c*/ 	.word	0x050000cf


	//----- nvinfo : EIATTR_COOP_GROUP_INSTR_OFFSETS
	.align		4
.L_1669:
        /*0180*/ 	.byte	0x04, 0x28
        /*0182*/ 	.short	(.L_1671 - .L_1670)


	//   ....[0]....
.L_1670:
        /*0184*/ 	.word	0x00002330


	//   ....[1]....
        /*0188*/ 	.word	0x00002350


	//   ....[2]....
        /*018c*/ 	.word	0x00002370


	//   ....[3]....
        /*0190*/ 	.word	0x00002390


	//   ....[4]....
        /*0194*/ 	.word	0x000023a0


	//   ....[5]....
        /*0198*/ 	.word	0x000023d0


	//   ....[6]....
        /*019c*/ 	.word	0x000023e0


	//   ....[7]....
        /*01a0*/ 	.word	0x00002410


	//   ....[8]....
        /*01a4*/ 	.word	0x00002420


	//   ....[9]....
        /*01a8*/ 	.word	0x00002440


	//   ....[10]....
        /*01ac*/ 	.word	0x000042c0


	//   ....[11]....
        /*01b0*/ 	.word	0x00004310


	//   ....[12]....
        /*01b4*/ 	.word	0x00004370


	//   ....[13]....
        /*01b8*/ 	.word	0x000043c0


	//   ....[14]....
        /*01bc*/ 	.word	0x00004420


	//   ....[15]....
        /*01c0*/ 	.word	0x00004470


	//   ....[16]....
        /*01c4*/ 	.word	0x000044e0


	//   ....[17]....
        /*01c8*/ 	.word	0x00004540


	//   ....[18]....
        /*01cc*/ 	.word	0x000045a0


	//   ....[19]....
        /*01d0*/ 	.word	0x000045f0


	//----- nvinfo : EIATTR_EXIT_INSTR_OFFSETS
	.align		4
.L_1671:
        /*01d4*/ 	.byte	0x04, 0x1c
        /*01d6*/ 	.short	(.L_1673 - .L_1672)


	//   ....[0]....
.L_1672:
        /*01d8*/ 	.word	0x00004150


	//   ....[1]....
        /*01dc*/ 	.word	0x00004260


	//----- nvinfo : EIATTR_MAX_THREADS
	.align		4
.L_1673:
        /*01e0*/ 	.byte	0x04, 0x05
        /*01e2*/ 	.short	(.L_1675 - .L_1674)
.L_1674:
        /*01e4*/ 	.word	0x00000080
        /*01e8*/ 	.word	0x00000001
        /*01ec*/ 	.word	0x00000001


	//----- nvinfo : EIATTR_CRS_STACK_SIZE
	.align		4
.L_1675:
        /*01f0*/ 	.byte	0x04, 0x1e
        /*01f2*/ 	.short	(.L_1677 - .L_1676)
.L_1676:
        /*01f4*/ 	.word	0x00000000


	//----- nvinfo : EIATTR_CBANK_PARAM_SIZE
	.align		4
.L_1677:
        /*01f8*/ 	.byte	0x03, 0x19
        /*01fa*/ 	.short	0x0128


	//----- nvinfo : EIATTR_PARAM_CBANK
	.align		4
        /*01fc*/ 	.byte	0x04, 0x0a
        /*01fe*/ 	.short	(.L_1679 - .L_1678)
	.align		4
.L_1678:
        /*0200*/ 	.word	index@(.nv.constant0._ZN10layer_norm31ln_parallel_residual_bwd_kernelINS_13Kernel_traitsIf13__nv_bfloat16fS2_fjLj3072ELj1ELj1ELj4ELj16ENS_18Kernel_traits_baseILj3072EfS2_fS2_fjLj128EEEEELb1ELb0ELb0EEEvNS_9BwdParamsE)
        /*0204*/ 	.short	0x0210
        /*0206*/ 	.short	0x0128


	//----- nvinfo : EIATTR_SW_WAR
	.align		4
.L_1679:
        /*0208*/ 	.byte	0x04, 0x36
        /*020a*/ 	.short	(.L_1681 - .L_1680)
.L_1680:
        /*020c*/ 	.word	0x00000008
.L_1681:


//--------------------- .nv.info._ZN10layer_norm31ln_parallel_residual_bwd_kernelINS_13Kernel_traitsIf13__nv_bfloat16fS2_fjLj3072ELj1ELj1ELj4ELj16ENS_18Kernel_traits_baseILj3072EfS2_fS2_fjLj128EEEEELb1ELb0ELb1EEEvNS_9BwdParamsE --------------------------
	.section	.nv.info._ZN10layer_norm31ln_parallel_residual_bwd_kernelINS_13Kernel_traitsIf13__nv_bfloat16fS2_fjLj3072ELj1ELj1ELj4ELj16ENS_18Kernel_traits_baseILj3072EfS2_fS2_fjLj128EEEEELb1ELb0ELb1EEEvNS_9BwdParamsE,"",@"SHT_CUDA_INFO"
	.sectionflags	@""
	.align	4


	//----- nvinfo : EIATTR_CUDA_API_VERSION
	.align		4
        /*0000*/ 	.byte	0x04, 0x37
        /*0002*/ 	.short	(.L_1683 - .L_1682)
.L_1682:
        /*0004*/ 	.word	0x00000082


	//----- nvinfo : EIATTR_KPARAM_INFO
	.align		4
.L_1683:
        /*0008*/ 	.byte	0x04, 0x17
        /*000a*/ 	.short	(.L_1685 - .L_1684)
.L_1684:
        /*000c*/ 	.word	0x00000000
        /*0010*/ 	.short	0x0000
        /*0012*/ 	.short	0x0000
        /*0014*/ 	.byte	0x00, 0xf0, 0xa1, 0x04


	//----- nvinfo : EIATTR_SPARSE_MMA_MASK
	.align		4
.L_1685:
        /*0018*/ 	.byte	0x03, 0x50
        /*001a*/ 	.short	0x0000


	//----- nvinfo : EIATTR_MAXREG_COUNT
	.align		4
        /*001c*/ 	.byte	0x03, 0x1b
        /*001e*/ 	.short	0x00ff


	//----- nvinfo : EIATTR_NUM_BARRIERS
	.align		4
        /*0020*/ 	.byte	0x02, 0x4c
        /*0022*/ 	.byte	0x01
	.zero		1


	//----- nvinfo : EIATTR_ANNOTATIONS
	.align		4
        /*0024*/ 	.byte	0x04, 0x55
        /*0026*/ 	.short	(.L_1687 - .L_1686)


	//   ....[0]....
.L_1686:
        /* <DEDUP_REMOVED lines=25> */


	//----- nvinfo : EIATTR_MERCURY_ISA_VERSION
	.align		4
.L_1687:
        /*01a8*/ 	.byte	0x03, 0x5f
        /*01aa*/ 	.short	0x0101


	//----- nvinfo : EIATTR_COOP_GROUP_MASK_REGIDS
	.align		4
        /*01ac*/ 	.byte	0x04, 0x29
        /*01ae*/ 	.short	(.L_1689 - .L_1688)


	//   ....[0]....
.L_1688:
        /*01b0*/ 	.word	0xffffffff


	//   ....[1]....
        /*01b4*/ 	.word	0xffffffff


	//   ....[2]....
        /*01b8*/ 	.word	0xffffffff


	//   ....[3]....
        /*01bc*/ 	.word	0xffffffff


	//   ....[4]....
        /*01c0*/ 	.word	0xffffffff


	//   ....[5]....
        /*01c4*/ 	.word	0xffffffff


	//   ....[6]....
        /*01c8*/ 	.word	0xffffffff


	//   ....[7]....
        /*01cc*/ 	.word	0xffffffff


	//   ....[8]....
        /*01d0*/ 	.word	0xffffffff


	//   ....[9]....
        /*01d4*/ 	.word	0xffffffff


	//   ....[10]....
        /*01d8*/ 	.word	0x050000a2


	//   ....[11]....
        /*01dc*/ 	.word	0x050000a2


	//   ....[12]....
        /*01e0*/ 	.word	0x050000a2


	//   ....[13]....
        /*01e4*/ 	.word	0x050000a2


	//   ....[14]....
        /*01e8*/ 	.word	0x050000a2


	//   ....[15]....
        /*01ec*/ 	.word	0x050000a2


	//   ....[16]....
        /*01f0*/ 	.word	0x050000a2


	//   ....[17]....
        /*01f4*/ 	.word	0x050000a2


	//   ....[18]....
        /*01f8*/ 	.word	0x050000a2


	//   ....[19]....
        /*01fc*/ 	.word	0x050000a2


	//----- nvinfo : EIATTR_COOP_GROUP_INSTR_OFFSETS
	.align		4
.L_1689:
        /*0200*/ 	.byte	0x04, 0x28
        /*0202*/ 	.short	(.L_1691 - .L_1690)


	//   ....[0]....
.L_1690:
        /*0204*/ 	.word	0x00002330


	//   ....[1]....
        /*0208*/ 	.word	0x00002350


	//   ....[2]....
        /*020c*/ 	.word	0x00002370


	//   ....[3]....
        /*0210*/ 	.word	0x00002390


	//   ....[4]....
        /*0214*/ 	.word	0x000023b0


	//   ....[5]....
        /*0218*/ 	.word	0x000023d0


	//   ....[6]....
        /*021c*/ 	.word	0x000023f0


	//   ....[7]....
        /*0220*/ 	.word	0x00002410


	//   ....[8]....
        /*0224*/ 	.word	0x00002420


	//   ....[9]....
        /*0228*/ 	.word	0x00002440


	//   ....[10]....
        /*022c*/ 	.word	0x000043a0


	//   ....[11]....
        /*0230*/ 	.word	0x000043f0


	//   ....[12]....
        /*0234*/ 	.word	0x00004450


	//   ....[13]....
        /*0238*/ 	.word	0x000044a0


	//   ....[14]....
        /*023c*/ 	.word	0x00004500


	//   ....[15]....
        /*0240*/ 	.word	0x00004550


	//   ....[16]....
        /*0244*/ 	.word	0x000045b0


	//   ....[17]....
        /*0248*/ 	.word	0x00004600


	//   ....[18]....
        /*024c*/ 	.word	0x00004660


	//   ....[19]....
        /*0250*/ 	.word	0x000046b0


	//----- nvinfo : EIATTR_EXIT_INSTR_OFFSETS
	.align		4
.L_1691:
        /*0254*/ 	.byte	0x04, 0x1c
        /*0256*/ 	.short	(.L_1693 - .L_1692)


	//   ....[0]....
.L_1692:
        /*0258*/ 	.word	0x00004340


	//----- nvinfo : EIATTR_MAX_THREADS
	.align		4
.L_1693:
        /*025c*/ 	.byte	0x04, 0x05
        /*025e*/ 	.short	(.L_1695 - .L_1694)
.L_1694:
        /*0260*/ 	.word	0x00000080
        /*0264*/ 	.word	0x00000001
        /*0268*/ 	.word	0x00000001


	//----- nvinfo : EIATTR_CRS_STACK_SIZE
	.align		4
.L_1695:
        /*026c*/ 	.byte	0x04, 0x1e
        /*026e*/ 	.short	(.L_1697 - .L_1696)
.L_1696:
        /*0270*/ 	.word	0x00000000


	//----- nvinfo : EIATTR_CBANK_PARAM_SIZE
	.align		4
.L_1697:
        /*0274*/ 	.byte	0x03, 0x19
        /*0276*/ 	.short	0x0128


	//----- nvinfo : EIATTR_PARAM_CBANK
	.align		4
        /*0278*/ 	.byte	0x04, 0x0a
        /*027a*/ 	.short	(.L_1699 - .L_1698)
	.align		4
.L_1698:
        /*027c*/ 	.word	index@(.nv.constant0._ZN10layer_norm31ln_parallel_residual_bwd_kernelINS_13Kernel_traitsIf13__nv_bfloat16fS2_fjLj3072ELj1ELj1ELj4ELj16ENS_18Kernel_traits_baseILj3072EfS2_fS2_fjLj128EEEEELb1ELb0ELb1EEEvNS_9BwdParamsE)
        /*0280*/ 	.short	0x0210
        /*0282*/ 	.short	0x0128


	//----- nvinfo : EIATTR_SW_WAR
	.align		4
.L_1699:
        /*0284*/ 	.byte	0x04, 0x36
        /*0286*/ 	.short	(.L_1701 - .L_1700)
.L_1700:
        /*0288*/ 	.word	0x00000008
.L_1701:


//--------------------- .nv.info._ZN10layer_norm22ln_bwd_finalize_kernelINS_22Kernel_traits_finalizeILj3072Ef13__nv_bfloat16fS2_fjLb0ELj1024ELj4ENS_18Kernel_traits_baseILj3072EfS2_fS2_fjLj1024EEEEELb0ELb0EEEvNS_9BwdParamsE --------------------------
	.section	.nv.info._ZN10layer_norm22ln_bwd_finalize_kernelINS_22Kernel_traits_finalizeILj3072Ef13__nv_bfloat16fS2_fjLb0ELj1024ELj4ENS_18Kernel_traits_baseILj3072EfS2_fS2_fjLj1024EEEEELb0ELb0EEEvNS_9BwdParamsE,"",@"SHT_CUDA_INFO"
	.sectionflags	@""
	.align	4


	//----- nvinfo : EIATTR_CUDA_API_VERSION
	.align		4
        /*0000*/ 	.byte	0x04, 0x37
        /*0002*/ 	.short	(.L_1703 - .L_1702)
.L_1702:
        /*0004*/ 	.word	0x00000082


	//----- nvinfo : EIATTR_KPARAM_INFO
	.align		4
.L_1703:
        /*0008*/ 	.byte	0x04, 0x17
        /*000a*/ 	.short	(.L_1705 - .L_1704)
.L_1704:
        /*000c*/ 	.word	0x00000000
        /*0010*/ 	.short	0x0000
        /*0012*/ 	.short	0x0000
        /*0014*/ 	.byte	0x00, 0xf0, 0xa1, 0x04


	//----- nvinfo : EIATTR_SPARSE_MMA_MASK
	.align		4
.L_1705:
        /*0018*/ 	.byte	0x03, 0x50
        /*001a*/ 	.short	0x0000


	//----- nvinfo : EIATTR_MAXREG_COUNT
	.align		4
        /*001c*/ 	.byte	0x03, 0x1b
        /*001e*/ 	.short	0x0040


	//----- nvinfo : EIATTR_NUM_BARRIERS
	.align		4
        /*0020*/ 	.byte	0x02, 0x4c
        /*0022*/ 	.byte	0x01
	.zero		1


	//----- nvinfo : EIATTR_MERCURY_ISA_VERSION
	.align		4
        /*0024*/ 	.byte	0x03, 0x5f
        /*0026*/ 	.short	0x0101


	//----- nvinfo : EIATTR_COOP_GROUP_MASK_REGIDS
	.align		4
        /*0028*/ 	.byte	0x04, 0x29
        /*002a*/ 	.short	(.L_1707 - .L_1706)


	//   ....[0]....
.L_1706:
        /*002c*/ 	.word	0xffffffff


	//   ....[1]....
        /*0030*/ 	.word	0xffffffff


	//   ....[2]....
        /*0034*/ 	.word	0xffffffff


	//   ....[3]....
        /*0038*/ 	.word	0xffffffff


	//   ....[4]....
        /*003c*/ 	.word	0xffffffff


	//   ....[5]....
        /*0040*/ 	.word	0xffffffff


	//   ....[6]....
        /*0044*/ 	.word	0xffffffff


	//   ....[7]....
        /*0048*/ 	.word	0xffffffff


	//   ....[8]....
        /*004c*/ 	.word	0xffffffff


	//   ....[9]....
        /*0050*/ 	.word	0xffffffff


	//   ....[10]....
        /*0054*/ 	.word	0x05000013


	//   ....[11]....
        /*0058*/ 	.word	0x05000013


	//   ....[12]....
        /*005c*/ 	.word	0x05000013


	//   ....[13]....
        /*0060*/ 	.word	0x05000013


	//   ....[14]....
        /*0064*/ 	.word	0x05000013


	//   ....[15]....
        /*0068*/ 	.word	0x05000013


	//   ....[16]....
        /*006c*/ 	.word	0x05000013


	//   ....[17]....
        /*0070*/ 	.word	0x05000013


	//   ....[18]....
        /*0074*/ 	.word	0x05000013


	//   ....[19]....
        /*0078*/ 	.word	0x05000013


	//----- nvinfo : EIATTR_COOP_GROUP_INSTR_OFFSETS
	.align		4
.L_1707:
        /*007c*/ 	.byte	0x04, 0x28
        /*007e*/ 	.short	(.L_1709 - .L_1708)


	//   ....[0]....
.L_1708:
        /*0080*/ 	.word	0x000008e0


	//   ....[1]....
        /*0084*/ 	.word	0x000008f0


	//   ....[2]....
        /*0088*/ 	.word	0x00000920


	//   ....[3]....
        /*008c*/ 	.word	0x00000930


	//   ....[4]....
        /*0090*/ 	.word	0x00000960


	//   ....[5]....
        /*0094*/ 	.word	0x00000970


	//   ....[6]....
        /*0098*/ 	.word	0x000009a0


	//   ....[7]....
        /*009c*/ 	.word	0x000009b0


	//   ....[8]....
        /*00a0*/ 	.word	0x000009e0


	//   ....[9]....
        /*00a4*/ 	.word	0x000009f0


	//   ....[10]....
        /*00a8*/ 	.word	0x00000bf0


	//   ....[11]....
        /*00ac*/ 	.word	0x00000c60


	//   ....[12]....
        /*00b0*/ 	.word	0x00000cd0


	//   ....[13]....
        /*00b4*/ 	.word	0x00000d40


	//   ....[14]....
        /*00b8*/ 	.word	0x00000db0


	//   ....[15]....
        /*00bc*/ 	.word	0x00000e10


	//   ....[16]....
        /*00c0*/ 	.word	0x00000e80


	//   ....[17]....
        /*00c4*/ 	.word	0x00000ef0


	//   ....[18]....
        /*00c8*/ 	.word	0x00000f60


	//   ....[19]....
        /*00cc*/ 	.word	0x00000fd0


	//----- nvinfo : EIATTR_EXIT_INSTR_OFFSETS
	.align		4
.L_1709:
        /*00d0*/ 	.byte	0x04, 0x1c
        /*00d2*/ 	.short	(.L_1711 - .L_1710)


	//   ....[0]....
.L_1710:
        /*00d4*/ 	.word	0x00000070


	//   ....[1]....
        /*00d8*/ 	.word	0x00000b90


	//----- nvinfo : EIATTR_MAX_THREADS
	.align		4
.L_1711:
        /*00dc*/ 	.byte	0x04, 0x05
        /*00de*/ 	.short	(.L_1713 - .L_1712)
.L_1712:
        /*00e0*/ 	.word	0x00000400
        /*00e4*/ 	.word	0x00000001
        /*00e8*/ 	.word	0x00000001


	//----- nvinfo : EIATTR_CRS_STACK_SIZE
	.align		4
.L_1713:
        /*00ec*/ 	.byte	0x04, 0x1e
        /*00ee*/ 	.short	(.L_1715 - .L_1714)
.L_1714:
        /*00f0*/ 	.word	0x00000000


	//----- nvinfo : EIATTR_CBANK_PARAM_SIZE
	.align		4
.L_1715:
        /*00f4*/ 	.byte	0x03, 0x19
        /*00f6*/ 	.short	0x0128


	//----- nvinfo : EIATTR_PARAM_CBANK
	.align		4
        /*00f8*/ 	.byte	0x04, 0x0a
        /*00fa*/ 	.short	(.L_1717 - .L_1716)
	.align		4
.L_1716:
        /*00fc*/ 	.word	index@(.nv.constant0._ZN10layer_norm22ln_bwd_finalize_kernelINS_22Kernel_traits_finalizeILj3072Ef13__nv_bfloat16fS2_fjLb0ELj1024ELj4ENS_18Kernel_traits_baseILj3072EfS2_fS2_fjLj1024EEEEELb0ELb0EEEvNS_9BwdParamsE)
        /*0100*/ 	.short	0x0210
        /*0102*/ 	.short	0x0128


	//----- nvinfo : EIATTR_SW_WAR
	.align		4
.L_1717:
        /*0104*/ 	.byte	0x04, 0x36
        /*0106*/ 	.short	(.L_1719 - .L_1718)
.L_1718:
        /*0108*/ 	.word	0x00000008
.L_1719:


//--------------------- .nv.info._ZN10layer_norm40ln_parallel_residual_bwd_finalize_kernelINS_22Kernel_traits_finalizeILj3072Ef13__nv_bfloat16fS2_fjLb0ELj1024ELj4ENS_18Kernel_traits_baseILj3072EfS2_fS2_fjLj1024EEEEELb0EEEvNS_9BwdParamsE --------------------------
	.section	.nv.info._ZN10layer_norm40ln_parallel_residual_bwd_finalize_kernelINS_22Kernel_traits_finalizeILj3072Ef13__nv_bfloat16fS2_fjLb0ELj1024ELj4ENS_18Kernel_traits_baseILj3072EfS2_fS2_fjLj1024EEEEELb0EEEvNS_9BwdParamsE,"",@"SHT_CUDA_INFO"
	.sectionflags	@""
	.align	4


	//----- nvinfo : EIATTR_CUDA_API_VERSION
	.align		4
        /*0000*/ 	.byte	0x04, 0x37
        /*0002*/ 	.short	(.L_1721 - .L_1720)
.L_1720:
        /*0004*/ 	.word	0x00000082


	//----- nvinfo : EIATTR_KPARAM_INFO
	.align		4
.L_1721:
        /*0008*/ 	.byte	0x04, 0x17
        /*000a*/ 	.short	(.L_1723 - .L_1722)
.L_1722:
        /*000c*/ 	.word	0x00000000
        /*0010*/ 	.short	0x0000
        /*0012*/ 	.short	0x0000
        /*0014*/ 	.byte	0x00, 0xf0, 0xa1, 0x04


	//----- nvinfo : EIATTR_SPARSE_MMA_MASK
	.align		4
.L_1723:
        /*0018*/ 	.byte	0x03, 0x50
        /*001a*/ 	.short	0x0000


	//----- nvinfo : EIATTR_MAXREG_COUNT
	.align		4
        /*001c*/ 	.byte	0x03, 0x1b
        /*001e*/ 	.short	0x0040


	//----- nvinfo : EIATTR_NUM_BARRIERS
	.align		4
        /*0020*/ 	.byte	0x02, 0x4c
        /*0022*/ 	.byte	0x01
	.zero		1


	//----- nvinfo : EIATTR_MERCURY_ISA_VERSION
	.align		4
        /*0024*/ 	.byte	0x03, 0x5f
        /*0026*/ 	.short	0x0101


	//----- nvinfo : EIATTR_COOP_GROUP_MASK_REGIDS
	.align		4
        /*0028*/ 	.byte	0x04, 0x29
        /*002a*/ 	.short	(.L_1725 - .L_1724)


	//   ....[0]....
.L_1724:
        /*002c*/ 	.word	0xffffffff


	//   ....[1]....
        /*0030*/ 	.word	0xffffffff


	//   ....[2]....
        /*0034*/ 	.word	0xffffffff


	//   ....[3]....
        /*0038*/ 	.word	0xffffffff


	//   ....[4]....
        /*003c*/ 	.word	0xffffffff


	//   ....[5]....
        /*0040*/ 	.word	0xffffffff


	//   ....[6]....
        /*0044*/ 	.word	0xffffffff


	//   ....[7]....
        /*0048*/ 	.word	0xffffffff


	//   ....[8]....
        /*004c*/ 	.word	0xffffffff


	//   ....[9]....
        /*0050*/ 	.word	0xffffffff


	//   ....[10]....
        /*0054*/ 	.word	0xffffffff


	//   ....[11]....
        /*0058*/ 	.word	0xffffffff


	//   ....[12]....
        /*005c*/ 	.word	0xffffffff


	//   ....[13]....
        /*0060*/ 	.word	0xffffffff


	//   ....[14]....
        /*0064*/ 	.word	0xffffffff


	//   ....[15]....
        /*0068*/ 	.word	0xffffffff


	//   ....[16]....
        /*006c*/ 	.word	0xffffffff


	//   ....[17]....
        /*0070*/ 	.word	0xffffffff


	//   ....[18]....
        /*0074*/ 	.word	0xffffffff


	//   ....[19]....
        /*0078*/ 	.word	0xffffffff


	//   ....[20]....
        /*007c*/ 	.word	0x0500000c


	//   ....[21]....
        /*0080*/ 	.word	0x0500000c


	//   ....[22]....
        /*0084*/ 	.word	0x0500000c


	//   ....[23]....
        /*0088*/ 	.word	0x0500000c


	//   ....[24]....
        /*008c*/ 	.word	0x0500000c


	//   ....[25]....
        /*0090*/ 	.word	0x0500000c


	//   ....[26]....
        /*0094*/ 	.word	0x0500000c


	//   ....[27]....
        /*0098*/ 	.word	0x0500000c


	//   ....[28]....
        /*009c*/ 	.word	0x0500000c


	//   ....[29]....
        /*00a0*/ 	.word	0x0500000c


	//   ....[30]....
        /*00a4*/ 	.word	0x0500000c


	//   ....[31]....
        /*00a8*/ 	.word	0x0500000c


	//   ....[32]....
        /*00ac*/ 	.word	0x0500000c


	//   ....[33]....
        /*00b0*/ 	.word	0x0500000c


	//   ....[34]....
        /*00b4*/ 	.word	0x0500000c


	//   ....[35]....
        /*00b8*/ 	.word	0x0500000c


	//   ....[36]....
        /*00bc*/ 	.word	0x0500000c


	//   ....[37]....
        /*00c0*/ 	.word	0x0500000c


	//   ....[38]....
        /*00c4*/ 	.word	0x0500000c


	//   ....[39]....
        /*00c8*/ 	.word	0x0500000c


	//----- nvinfo : EIATTR_COOP_GROUP_INSTR_OFFSETS
	.align		4
.L_1725:
        /*00cc*/ 	.byte	0x04, 0x28
        /*00ce*/ 	.short	(.L_1727 - .L_1726)


	//   ....[0]....
.L_1726:
        /*00d0*/ 	.word	0x00000ce0


	//   ....[1]....
        /*00d4*/ 	.word	0x00000cf0


	//   ....[2]....
        /*00d8*/ 	.word	0x00000d00


	//   ....[3]....
        /*00dc*/ 	.word	0x00000d10


	//   ....[4]....
        /*00e0*/ 	.word	0x00000d40


	//   ....[5]....
        /*00e4*/ 	.word	0x00000d70


	//   ....[6]....
        /*00e8*/ 	.word	0x00000d80


	//   ....[7]....
        /*00ec*/ 	.word	0x00000d90


	//   ....[8]....
        /*00f0*/ 	.word	0x00000db0


	//   ....[9]....
        /*00f4*/ 	.word	0x00000df0


	//   ....[10]....
        /*00f8*/ 	.word	0x00000e00


	//   ....[11]....
        /*00fc*/ 	.word	0x00000e10


	//   ....[12]....
        /*0100*/ 	.word	0x00000e30


	//   ....[13]....
        /*0104*/ 	.word	0x00000e70


	//   ....[14]....
        /*0108*/ 	.word	0x00000e80


	//   ....[15]....
        /*010c*/ 	.word	0x00000e90


	//   ....[16]....
        /*0110*/ 	.word	0x00000eb0


	//   ....[17]....
        /*0114*/ 	.word	0x00000ee0


	//   ....[18]....
        /*0118*/ 	.word	0x00000f00


	//   ....[19]....
        /*011c*/ 	.word	0x00000f10


	//   ....[20]....
        /*0120*/ 	.word	0x000011f0


	//   ....[21]....
        /*0124*/ 	.word	0x00001250


	//   ....[22]....
        /*0128*/ 	.word	0x000012b0


	//   ....[23]....
        /*012c*/ 	.word	0x00001310


	//   ....[24]....
        /*0130*/ 	.word	0x00001370


	//   ....[25]....
        /*0134*/ 	.word	0x000013d0


	//   ....[26]....
        /*0138*/ 	.word	0x00001440


	//   ....[27]....
        /*013c*/ 	.word	0x000014b0


	//   ....[28]....
        /*0140*/ 	.word	0x00001520


	//   ....[29]....
        /*0144*/ 	.word	0x00001590


	//   ....[30]....
        /*0148*/ 	.word	0x000015f0


	//   ....[31]....
        /*014c*/ 	.word	0x00001660


	//   ....[32]....
        /*0150*/ 	.word	0x000016d0


	//   ....[33]....
        /*0154*/ 	.word	0x00001740


	//   ....[34]....
        /*0158*/ 	.word	0x000017b0


	//   ....[35]....
        /*015c*/ 	.word	0x00001810


	//   ....[36]....
        /*0160*/ 	.word	0x00001880


	//   ....[37]....
        /*0164*/ 	.word	0x000018f0


	//   ....[38]....
        /*0168*/ 	.word	0x00001960


	//   ....[39]....
        /*016c*/ 	.word	0x000019d0


	//----- nvinfo : EIATTR_EXIT_INSTR_OFFSETS
	.align		4
.L_1727:
        /*0170*/ 	.byte	0x04, 0x1c
        /*0172*/ 	.short	(.L_1729 - .L_1728)


	//   ....[0]....
.L_1728:
        /*0174*/ 	.word	0x00000070


	//   ....[1]....
        /*0178*/ 	.word	0x00001190


	//----- nvinfo : EIATTR_MAX_THREADS
	.align		4
.L_1729:
        /*017c*/ 	.byte	0x04, 0x05
        /*017e*/ 	.short	(.L_1731 - .L_1730)
.L_1730:
        /*0180*/ 	.word	0x00000400
        /*0184*/ 	.word	0x00000001
        /*0188*/ 	.word	0x00000001


	//----- nvinfo : EIATTR_CRS_STACK_SIZE
	.align		4
.L_1731:
        /*018c*/ 	.byte	0x04, 0x1e
        /*018e*/ 	.short	(.L_1733 - .L_1732)
.L_1732:
        /*0190*/ 	.word	0x00000000


	//----- nvinfo : EIATTR_CBANK_PARAM_SIZE
	.align		4
.L_1733:
        /*0194*/ 	.byte	0x03, 0x19
        /*0196*/ 	.short	0x0128


	//----- nvinfo : EIATTR_PARAM_CBANK
	.align		4
        /*0198*/ 	.byte	0x04, 0x0a
        /*019a*/ 	.short	(.L_1735 - .L_1734)
	.align		4
.L_1734:
        /*019c*/ 	.word	index@(.nv.constant0._ZN10layer_norm40ln_parallel_residual_bwd_finalize_kernelINS_22Kernel_traits_finalizeILj3072Ef13__nv_bfloat16fS2_fjLb0ELj1024ELj4ENS_18Kernel_traits_baseILj3072EfS2_fS2_fjLj1024EEEEELb0EEEvNS_9BwdParamsE)
        /*01a0*/ 	.short	0x0210
        /*01a2*/ 	.short	0x0128


	//----- nvinfo : EIATTR_SW_WAR
	.align		4
.L_1735:
        /*01a4*/ 	.byte	0x04, 0x36
        /*01a6*/ 	.short	(.L_1737 - .L_1736)
.L_1736:
        /*01a8*/ 	.word	0x00000008
.L_1737:


//--------------------- .nv.info._ZN10layer_norm31ln_parallel_residual_bwd_kernelINS_13Kernel_traitsIf13__nv_bfloat16fS2_fjLj3072ELj1ELj1ELj4ELj16ENS_18Kernel_traits_baseILj3072EfS2_fS2_fjLj128EEEEELb1ELb1ELb0EEEvNS_9BwdParamsE --------------------------
	.section	.nv.info._ZN10layer_norm31ln_parallel_residual_bwd_kernelINS_13Kernel_traitsIf13__nv_bfloat16fS2_fjLj3072ELj1ELj1ELj4ELj16ENS_18Kernel_traits_baseILj3072EfS2_fS2_fjLj128EEEEELb1ELb1ELb0EEEvNS_9BwdParamsE,"",@"SHT_CUDA_INFO"
	.sectionflags	@""
	.align	4


	//----- nvinfo : EIATTR_CUDA_API_VERSION
	.align		4
        /*0000*/ 	.byte	0x04, 0x37
        /*0002*/ 	.short	(.L_1739 - .L_1738)
.L_1738:
        /*0004*/ 	.word	0x00000082


	//----- nvinfo : EIATTR_KPARAM_INFO
	.align		4
.L_1739:
        /*0008*/ 	.byte	0x04, 0x17
        /*000a*/ 	.short	(.L_1741 - .L_1740)
.L_1740:
        /*000c*/ 	.word	0x00000000
        /*0010*/ 	.short	0x0000
        /*0012*/ 	.short	0x0000
        /*0014*/ 	.byte	0x00, 0xf0, 0xa1, 0x04


	//----- nvinfo : EIATTR_SPARSE_MMA_MASK
	.align		4
.L_1741:
        /*0018*/ 	.byte	0x03, 0x50
        /*001a*/ 	.short	0x0000


	//----- nvinfo : EIATTR_MAXREG_COUNT
	.align		4
        /*001c*/ 	.byte	0x03, 0x1b
        /*001e*/ 	.short	0x00ff


	//----- nvinfo : EIATTR_NUM_BARRIERS
	.align		4
        /*0020*/ 	.byte	0x02, 0x4c
        /*0022*/ 	.byte	0x01
	.zero		1


	//----- nvinfo : EIATTR_MERCURY_ISA_VERSION
	.align		4
        /*0024*/ 	.byte	0x03, 0x5f
        /*0026*/ 	.short	0x0101


	//----- nvinfo : EIATTR_COOP_GROUP_MASK_REGIDS
	.align		4
        /*0028*/ 	.byte	0x04, 0x29
        /*002a*/ 	.short	(.L_1743 - .L_1742)


	//   ....[0]....
.L_1742:
        /*002c*/ 	.word	0xffffffff


	//   ....[1]....
        /*0030*/ 	.word	0xffffffff


	//   ....[2]....
        /*0034*/ 	.word	0xffffffff


	//   ....[3]....
        /*0038*/ 	.word	0xffffffff


	//   ....[4]....
        /*003c*/ 	.word	0xffffffff


	//   ....[5]....
        /*0040*/ 	.word	0xffffffff


	//   ....[6]....
        /*0044*/ 	.word	0xffffffff


	//   ....[7]....
        /*0048*/ 	.word	0xffffffff


	//   ....[8]....
        /*004c*/ 	.word	0xffffffff


	//   ....[9]....
        /*0050*/ 	.word	0xffffffff


	//   ....[10]....
        /*0054*/ 	.word	0x05000079


	//   ....[11]....
        /*0058*/ 	.word	0x05000079


	//   ....[12]....
        /*005c*/ 	.word	0x05000079


	//   ....[13]....
        /*0060*/ 	.word	0x05000079


	//   ....[14]....
        /*0064*/ 	.word	0x05000079


	//   ....[15]....
        /*0068*/ 	.word	0x05000079


	//   ....[16]....
        /*006c*/ 	.word	0x05000079


	//   ....[17]....
        /*0070*/ 	.word	0x05000079


	//   ....[18]....
        /*0074*/ 	.word	0x05000079


	//   ....[19]....
        /*0078*/ 	.word	0x05000079


	//----- nvinfo : EIATTR_COOP_GROUP_INSTR_OFFSETS
	.align		4
.L_1743:
        /*007c*/ 	.byte	0x04, 0x28
        /*007e*/ 	.short	(.L_1745 - .L_1744)


	//   ....[0]....
.L_1744:
        /*0080*/ 	.word	0x000017d0


	//   ....[1]....
        /*0084*/ 	.word	0x000017e0


	//   ....[2]....
        /*0088*/ 	.word	0x00001810


	//   ....[3]....
        /*008c*/ 	.word	0x00001820


	//   ....[4]....
        /*0090*/ 	.word	0x00001850


	//   ....[5]....
        /*0094*/ 	.word	0x00001860


	//   ....[6]....
        /*0098*/ 	.word	0x00001890


	//   ....[7]....
        /*009c*/ 	.word	0x000018a0


	//   ....[8]....
        /*00a0*/ 	.word	0x000018d0


	//   ....[9]....
        /*00a4*/ 	.word	0x000018e0


	//   ....[10]....
        /*00a8*/ 	.word	0x000034b0


	//   ....[11]....
        /*00ac*/ 	.word	0x00003500


	//   ....[12]....
        /*00b0*/ 	.word	0x00003570


	//   ....[13]....
        /*00b4*/ 	.word	0x000035d0


	//   ....[14]....
        /*00b8*/ 	.word	0x00003640


	//   ....[15]....
        /*00bc*/ 	.word	0x000036a0


	//   ....[16]....
        /*00c0*/ 	.word	0x00003710


	//   ....[17]....
        /*00c4*/ 	.word	0x00003770


	//   ....[18]....
        /*00c8*/ 	.word	0x000037e0


	//   ....[19]....
        /*00cc*/ 	.word	0x00003840


	//----- nvinfo : EIATTR_EXIT_INSTR_OFFSETS
	.align		4
.L_1745:
        /*00d0*/ 	.byte	0x04, 0x1c
        /*00d2*/ 	.short	(.L_1747 - .L_1746)


	//   ....[0]....
.L_1746:
        /*00d4*/ 	.word	0x000033c0


	//   ....[1]....
        /*00d8*/ 	.word	0x00003450


	//----- nvinfo : EIATTR_MAX_THREADS
	.align		4
.L_1747:
        /*00dc*/ 	.byte	0x04, 0x05
        /*00de*/ 	.short	(.L_1749 - .L_1748)
.L_1748:
        /*00e0*/ 	.word	0x00000080
        /*00e4*/ 	.word	0x00000001
        /*00e8*/ 	.word	0x00000001


	//----- nvinfo : EIATTR_CRS_STACK_SIZE
	.align		4
.L_1749:
        /*00ec*/ 	.byte	0x04, 0x1e
        /*00ee*/ 	.short	(.L_1751 - .L_1750)
.L_1750:
        /*00f0*/ 	.word	0x00000000


	//----- nvinfo : EIATTR_CBANK_PARAM_SIZE
	.align		4
.L_1751:
        /*00f4*/ 	.byte	0x03, 0x19
        /*00f6*/ 	.short	0x0128


	//----- nvinfo : EIATTR_PARAM_CBANK
	.align		4
        /*00f8*/ 	.byte	0x04, 0x0a
        /*00fa*/ 	.short	(.L_1753 - .L_1752)
	.align		4
.L_1752:
        /*00fc*/ 	.word	index@(.nv.constant0._ZN10layer_norm31ln_parallel_residual_bwd_kernelINS_13Kernel_traitsIf13__nv_bfloat16fS2_fjLj3072ELj1ELj1ELj4ELj16ENS_18Kernel_traits_baseILj3072EfS2_fS2_fjLj128EEEEELb1ELb1ELb0EEEvNS_9BwdParamsE)
        /*0100*/ 	.short	0x0210
        /*0102*/ 	.short	0x0128


	//----- nvinfo : EIATTR_SW_WAR
	.align		4
.L_1753:
        /*0104*/ 	.byte	0x04, 0x36
        /*0106*/ 	.short	(.L_1755 - .L_1754)
.L_1754:
        /*0108*/ 	.word	0x00000008
.L_1755:


//--------------------- .nv.info._ZN10layer_norm22ln_bwd_finalize_kernelINS_22Kernel_traits_finalizeILj3072Ef13__nv_bfloat16fS2_fjLb0ELj1024ELj4ENS_18Kernel_traits_baseILj3072EfS2_fS2_fjLj1024EEEEELb0ELb1EEEvNS_9BwdParamsE --------------------------
	.section	.nv.info._ZN10layer_norm22ln_bwd_finalize_kernelINS_22Kernel_traits_finalizeILj3072Ef13__nv_bfloat16fS2_fjLb0ELj1024ELj4ENS_18Kernel_traits_baseILj3072EfS2_fS2_fjLj1024EEEEELb0ELb1EEEvNS_9BwdParamsE,"",@"SHT_CUDA_INFO"
	.sectionflags	@""
	.align	4


	//----- nvinfo : EIATTR_CUDA_API_VERSION
	.align		4
        /*0000*/ 	.byte	0x04, 0x37
        /*0002*/ 	.short	(.L_1757 - .L_1756)
.L_1756:
        /*0004*/ 	.word	0x00000082


	//----- nvinfo : EIATTR_KPARAM_INFO
	.align		4
.L_1757:
        /*0008*/ 	.byte	0x04, 0x17
        /*000a*/ 	.short	(.L_1759 - .L_1758)
.L_1758:
        /*000c*/ 	.word	0x00000000
        /*0010*/ 	.short	0x0000
        /*0012*/ 	.short	0x0000
        /*0014*/ 	.byte	0x00, 0xf0, 0xa1, 0x04


	//----- nvinfo : EIATTR_SPARSE_MMA_MASK
	.align		4
.L_1759:
        /*0018*/ 	.byte	0x03, 0x50
        /*001a*/ 	.short	0x0000


	//----- nvinfo : EIATTR_MAXREG_COUNT
	.align		4
        /*001c*/ 	.byte	0x03, 0x1b
        /*001e*/ 	.short	0x0040


	//----- nvinfo : EIATTR_NUM_BARRIERS
	.align		4
        /*0020*/ 	.byte	0x02, 0x4c
        /*0022*/ 	.byte	0x01
	.zero		1


	//----- nvinfo : EIATTR_MERCURY_ISA_VERSION
	.align		4
        /*0024*/ 	.byte	0x03, 0x5f
        /*0026*/ 	.short	0x0101


	//----- nvinfo : EIATTR_COOP_GROUP_MASK_REGIDS
	.align		4
        /*0028*/ 	.byte	0x04, 0x29
        /*002a*/ 	.short	(.L_1761 - .L_1760)


	//   ....[0]....
.L_1760:
        /*002c*/ 	.word	0xffffffff


	//   ....[1]....
        /*0030*/ 	.word	0xffffffff


	//   ....[2]....
        /*0034*/ 	.word	0xffffffff


	//   ....[3]....
        /*0038*/ 	.word	0xffffffff


	//   ....[4]....
        /*003c*/ 	.word	0xffffffff


	//   ....[5]....
        /*0040*/ 	.word	0xffffffff


	//   ....[6]....
        /*0044*/ 	.word	0xffffffff


	//   ....[7]....
        /*0048*/ 	.word	0xffffffff


	//   ....[8]....
        /*004c*/ 	.word	0xffffffff


	//   ....[9]....
        /*0050*/ 	.word	0xffffffff


	//   ....[10]....
        /*0054*/ 	.word	0x05000011


	//   ....[11]....
        /*0058*/ 	.word	0x05000011


	//   ....[12]....
        /*005c*/ 	.word	0x05000011


	//   ....[13]....
        /*0060*/ 	.word	0x05000011


	//   ....[14]....
        /*0064*/ 	.word	0x05000011


	//   ....[15]....
        /*0068*/ 	.word	0x05000011


	//   ....[16]....
        /*006c*/ 	.word	0x05000011


	//   ....[17]....
        /*0070*/ 	.word	0x05000011


	//   ....[18]....
        /*0074*/ 	.word	0x05000011


	//   ....[19]....
        /*0078*/ 	.word	0x05000011


	//----- nvinfo : EIATTR_COOP_GROUP_INSTR_OFFSETS
	.align		4
.L_1761:
        /*007c*/ 	.byte	0x04, 0x28
        /*007e*/ 	.short	(.L_1763 - .L_1762)


	//   ....[0]....
.L_1762:
        /*0080*/ 	.word	0x000008e0


	//   ....[1]....
        /*0084*/ 	.word	0x000008f0


	//   ....[2]....
        /*0088*/ 	.word	0x00000920


	//   ....[3]....
        /*008c*/ 	.word	0x00000930


	//   ....[4]....
        /*0090*/ 	.word	0x00000960


	//   ....[5]....
        /*0094*/ 	.word	0x00000970


	//   ....[6]....
        /*0098*/ 	.word	0x000009a0


	//   ....[7]....
        /*009c*/ 	.word	0x000009b0


	//   ....[8]....
        /*00a0*/ 	.word	0x000009e0


	//   ....[9]....
        /*00a4*/ 	.word	0x000009f0


	//   ....[10]....
        /*00a8*/ 	.word	0x00000ba0


	//   ....[11]....
        /*00ac*/ 	.word	0x00000c10


	//   ....[12]....
        /*00b0*/ 	.word	0x00000c80


	//   ....[13]....
        /*00b4*/ 	.word	0x00000cf0


	//   ....[14]....
        /*00b8*/ 	.word	0x00000d60


	//   ....[15]....
        /*00bc*/ 	.word	0x00000dc0


	//   ....[16]....
        /*00c0*/ 	.word	0x00000e30


	//   ....[17]....
        /*00c4*/ 	.word	0x00000ea0


	//   ....[18]....
        /*00c8*/ 	.word	0x00000f10


	//   ....[19]....
        /*00cc*/ 	.word	0x00000f80


	//----- nvinfo : EIATTR_EXIT_INSTR_OFFSETS
	.align		4
.L_1763:
        /*00d0*/ 	.byte	0x04, 0x1c
        /*00d2*/ 	.short	(.L_1765 - .L_1764)


	//   ....[0]....
.L_1764:
        /*00d4*/ 	.word	0x00000070


	//   ....[1]....
        /*00d8*/ 	.word	0x00000b40


	//----- nvinfo : EIATTR_MAX_THREADS
	.align		4
.L_1765:
        /*00dc*/ 	.byte	0x04, 0x05
        /*00de*/ 	.short	(.L_1767 - .L_1766)
.L_1766:
        /*00e0*/ 	.word	0x00000400
        /*00e4*/ 	.word	0x00000001
        /*00e8*/ 	.word	0x00000001


	//----- nvinfo : EIATTR_CRS_STACK_SIZE
	.align		4
.L_1767:
        /*00ec*/ 	.byte	0x04, 0x1e
        /*00ee*/ 	.short	(.L_1769 - .L_1768)
.L_1768:
        /*00f0*/ 	.word	0x00000000


	//----- nvinfo : EIATTR_CBANK_PARAM_SIZE
	.align		4
.L_1769:
        /*00f4*/ 	.byte	0x03, 0x19
        /*00f6*/ 	.short	0x0128


	//----- nvinfo : EIATTR_PARAM_CBANK
	.align		4
        /*00f8*/ 	.byte	0x04, 0x0a
        /*00fa*/ 	.short	(.L_1771 - .L_1770)
	.align		4
.L_1770:
        /*00fc*/ 	.word	index@(.nv.constant0._ZN10layer_norm22ln_bwd_finalize_kernelINS_22Kernel_traits_finalizeILj3072Ef13__nv_bfloat16fS2_fjLb0ELj1024ELj4ENS_18Kernel_traits_baseILj3072EfS2_fS2_fjLj1024EEEEELb0ELb1EEEvNS_9BwdParamsE)
        /*0100*/ 	.short	0x0210
        /*0102*/ 	.short	0x0128


	//----- nvinfo : EIATTR_SW_WAR
	.align		4
.L_1771:
        /*0104*/ 	.byte	0x04, 0x36
        /*0106*/ 	.short	(.L_1773 - .L_1772)
.L_1772:
        /*0108*/ 	.word	0x00000008
.L_1773:


//--------------------- .nv.info._ZN10layer_norm40ln_parallel_residual_bwd_finalize_kernelINS_22Kernel_traits_finalizeILj3072Ef13__nv_bfloat16fS2_fjLb0ELj1024ELj4ENS_18Kernel_traits_baseILj3072EfS2_fS2_fjLj1024EEEEELb1EEEvNS_9BwdParamsE --------------------------
	.section	.nv.info._ZN10layer_norm40ln_parallel_residual_bwd_finalize_kernelINS_22Kernel_traits_finalizeILj3072Ef13__nv_bfloat16fS2_fjLb0ELj1024ELj4ENS_18Kernel_traits_baseILj3072EfS2_fS2_fjLj1024EEEEELb1EEEvNS_9BwdParamsE,"",@"SHT_CUDA_INFO"
	.sectionflags	@""
	.align	4


	//----- nvinfo : EIATTR_CUDA_API_VERSION
	.align		4
        /*0000*/ 	.byte	0x04, 0x37
        /*0002*/ 	.short	(.L_1775 - .L_1774)
.L_1774:
        /*0004*/ 	.word	0x00000082


	//----- nvinfo : EIATTR_KPARAM_INFO
	.align		4
.L_1775:
        /*0008*/ 	.byte	0x04, 0x17
        /*000a*/ 	.short	(.L_1777 - .L_1776)
.L_1776:
        /*000c*/ 	.word	0x00000000
        /*0010*/ 	.short	0x0000
        /*0012*/ 	.short	0x0000
        /*0014*/ 	.byte	0x00, 0xf0, 0xa1, 0x04


	//----- nvinfo : EIATTR_SPARSE_MMA_MASK
	.align		4
.L_1777:
        /*0018*/ 	.byte	0x03, 0x50
        /*001a*/ 	.short	0x0000


	//----- nvinfo : EIATTR_MAXREG_COUNT
	.align		4
        /*001c*/ 	.byte	0x03, 0x1b
        /*001e*/ 	.short	0x0040


	//----- nvinfo : EIATTR_NUM_BARRIERS
	.align		4
        /*0020*/ 	.byte	0x02, 0x4c
        /*0022*/ 	.byte	0x01
	.zero		1


	//----- nvinfo : EIATTR_MERCURY_ISA_VERSION
	.align		4
        /*0024*/ 	.byte	0x03, 0x5f
        /*0026*/ 	.short	0x0101


	//----- nvinfo : EIATTR_COOP_GROUP_MASK_REGIDS
	.align		4
        /*0028*/ 	.byte	0x04, 0x29
        /*002a*/ 	.short	(.L_1779 - .L_1778)


	//   ....[0]....
.L_1778:
        /*002c*/ 	.word	0xffffffff


	//   ....[1]....
        /*0030*/ 	.word	0xffffffff


	//   ....[2]....
        /*0034*/ 	.word	0xffffffff


	//   ....[3]....
        /*0038*/ 	.word	0xffffffff


	//   ....[4]....
        /*003c*/ 	.word	0xffffffff


	//   ....[5]....
        /*0040*/ 	.word	0xffffffff


	//   ....[6]....
        /*0044*/ 	.word	0xffffffff


	//   ....[7]....
        /*0048*/ 	.word	0xffffffff


	//   ....[8]....
        /*004c*/ 	.word	0xffffffff


	//   ....[9]....
        /*0050*/ 	.word	0xffffffff


	//   ....[10]....
        /*0054*/ 	.word	0xffffffff


	//   ....[11]....
        /*0058*/ 	.word	0xffffffff


	//   ....[12]....
        /*005c*/ 	.word	0xffffffff


	//   ....[13]....
        /*0060*/ 	.word	0xffffffff


	//   ....[14]....
        /*0064*/ 	.word	0xffffffff


	//   ....[15]....
        /*0068*/ 	.word	0xffffffff


	//   ....[16]....
        /*006c*/ 	.word	0xffffffff


	//   ....[17]....
        /*0070*/ 	.word	0xffffffff


	//   ....[18]....
        /*0074*/ 	.word	0xffffffff


	//   ....[19]....
        /*0078*/ 	.word	0xffffffff


	//   ....[20]....
        /*007c*/ 	.word	0x0500000b


	//   ....[21]....
        /*0080*/ 	.word	0x0500000b


	//   ....[22]....
        /*0084*/ 	.word	0x0500000b


	//   ....[23]....
        /*0088*/ 	.word	0x0500000b


	//   ....[24]....
        /*008c*/ 	.word	0x0500000b


	//   ....[25]....
        /*0090*/ 	.word	0x0500000b


	//   ....[26]....
        /*0094*/ 	.word	0x0500000b


	//   ....[27]....
        /*0098*/ 	.word	0x0500000b


	//   ....[28]....
        /*009c*/ 	.word	0x0500000b


	//   ....[29]....
        /*00a0*/ 	.word	0x0500000b


	//   ....[30]....
        /*00a4*/ 	.word	0x0500000b


	//   ....[31]....
        /*00a8*/ 	.word	0x0500000b


	//   ....[32]....
        /*00ac*/ 	.word	0x0500000b


	//   ....[33]....
        /*00b0*/ 	.word	0x0500000b


	//   ....[34]....
        /*00b4*/ 	.word	0x0500000b


	//   ....[35]....
        /*00b8*/ 	.word	0x0500000b


	//   ....[36]....
        /*00bc*/ 	.word	0x0500000b


	//   ....[37]....
        /*00c0*/ 	.word	0x0500000b


	//   ....[38]....
        /*00c4*/ 	.word	0x0500000b


	//   ....[39]....
        /*00c8*/ 	.word	0x0500000b


	//----- nvinfo : EIATTR_COOP_GROUP_INSTR_OFFSETS
	.align		4
.L_1779:
        /*00cc*/ 	.byte	0x04, 0x28
        /*00ce*/ 	.short	(.L_1781 - .L_1780)


	//   ....[0]....
.L_1780:
        /*00d0*/ 	.word	0x00000ce0


	//   ....[1]....
        /*00d4*/ 	.word	0x00000cf0


	//   ....[2]....
        /*00d8*/ 	.word	0x00000d00


	//   ....[3]....
        /*00dc*/ 	.word	0x00000d10


	//   ....[4]....
        /*00e0*/ 	.word	0x00000d40


	//   ....[5]....
        /*00e4*/ 	.word	0x00000d70


	//   ....[6]....
        /*00e8*/ 	.word	0x00000d80


	//   ....[7]....
        /*00ec*/ 	.word	0x00000d90


	//   ....[8]....
        /*00f0*/ 	.word	0x00000db0


	//   ....[9]....
        /*00f4*/ 	.word	0x00000df0


	//   ....[10]....
        /*00f8*/ 	.word	0x00000e00


	//   ....[11]....
        /*00fc*/ 	.word	0x00000e10


	//   ....[12]....
        /*0100*/ 	.word	0x00000e30


	//   ....[13]....
        /*0104*/ 	.word	0x00000e70


	//   ....[14]....
        /*0108*/ 	.word	0x00000e80


	//   ....[15]....
        /*010c*/ 	.word	0x00000e90


	//   ....[16]....
        /*0110*/ 	.word	0x00000eb0


	//   ....[17]....
        /*0114*/ 	.word	0x00000ee0


	//   ....[18]....
        /*0118*/ 	.word	0x00000f00


	//   ....[19]....
        /*011c*/ 	.word	0x00000f10


	//   ....[20]....
        /*0120*/ 	.word	0x000011d0


	//   ....[21]....
        /*0124*/ 	.word	0x00001230


	//   ....[22]....
        /*0128*/ 	.word	0x00001290


	//   ....[23]....
        /*012c*/ 	.word	0x000012f0


	//   ....[24]....
        /*0130*/ 	.word	0x00001350


	//   ....[25]....
        /*0134*/ 	.word	0x000013b0


	//   ....[26]....
        /*0138*/ 	.word	0x00001420


	//   ....[27]....
        /*013c*/ 	.word	0x00001490


	//   ....[28]....
        /*0140*/ 	.word	0x00001500


	//   ....[29]....
        /*0144*/ 	.word	0x00001570


	//   ....[30]....
        /*0148*/ 	.word	0x000015d0


	//   ....[31]....
        /*014c*/ 	.word	0x00001640


	//   ....[32]....
        /*0150*/ 	.word	0x000016b0


	//   ....[33]....
        /*0154*/ 	.word	0x00001720


	//   ....[34]....
        /*0158*/ 	.word	0x00001790


	//   ....[35]....
        /*015c*/ 	.word	0x000017f0


	//   ....[36]....
        /*0160*/ 	.word	0x00001860


	//   ....[37]....
        /*0164*/ 	.word	0x000018d0


	//   ....[38]....
        /*0168*/ 	.word	0x00001940


	//   ....[39]....
        /*016c*/ 	.word	0x000019b0


	//----- nvinfo : EIATTR_EXIT_INSTR_OFFSETS
	.align		4
.L_1781:
        /*0170*/ 	.byte	0x04, 0x1c
        /*0172*/ 	.short	(.L_1783 - .L_1782)


	//   ....[0]....
.L_1782:
        /*0174*/ 	.word	0x00000070


	//   ....[1]....
        /*0178*/ 	.word	0x00001170


	//----- nvinfo : EIATTR_MAX_THREADS
	.align		4
.L_1783:
        /*017c*/ 	.byte	0x04, 0x05
        /*017e*/ 	.short	(.L_1785 - .L_1784)
.L_1784:
        /*0180*/ 	.word	0x00000400
        /*0184*/ 	.word	0x00000001
        /*0188*/ 	.word	0x00000001


	//----- nvinfo : EIATTR_CRS_STACK_SIZE
	.align		4
.L_1785:
        /*018c*/ 	.byte	0x04, 0x1e
        /*018e*/ 	.short	(.L_1787 - .L_1786)
.L_1786:
        /*0190*/ 	.word	0x00000000


	//----- nvinfo : EIATTR_CBANK_PARAM_SIZE
	.align		4
.L_1787:
        /*0194*/ 	.byte	0x03, 0x19
        /*0196*/ 	.short	0x0128


	//----- nvinfo : EIATTR_PARAM_CBANK
	.align		4
        /*0198*/ 	.byte	0x04, 0x0a
        /*019a*/ 	.short	(.L_1789 - .L_1788)
	.align		4
.L_1788:
        /*019c*/ 	.word	index@(.nv.constant0._ZN10layer_norm40ln_parallel_residual_bwd_finalize_kernelINS_22Kernel_traits_finalizeILj3072Ef13__nv_bfloat16fS2_fjLb0ELj1024ELj4ENS_18Kernel_traits_baseILj3072EfS2_fS2_fjLj1024EEEEELb1EEEvNS_9BwdParamsE)
        /*01a0*/ 	.short	0x0210
        /*01a2*/ 	.short	0x0128


	//----- nvinfo : EIATTR_SW_WAR
	.align		4
.L_1789:
        /*01a4*/ 	.byte	0x04, 0x36
        /*01a6*/ 	.short	(.L_1791 - .L_1790)
.L_1790:
        /*01a8*/ 	.word	0x00000008
.L_1791:


//--------------------- .nv.info._ZN10layer_norm31ln_parallel_residual_bwd_kernelINS_13Kernel_traitsIf13__nv_bfloat16fS2_fjLj3072ELj1ELj1ELj4ELj16ENS_18Kernel_traits_baseILj3072EfS2_fS2_fjLj128EEEEELb1ELb1ELb1EEEvNS_9BwdParamsE --------------------------
	.section	.nv.info._ZN10layer_norm31ln_parallel_residual_bwd_kernelINS_13Kernel_traitsIf13__nv_bfloat16fS2_fjLj3072ELj1ELj1ELj4ELj16ENS_18Kernel_traits_baseILj3072EfS2_fS2_fjLj128EEEEELb1ELb1ELb1EEEvNS_9BwdParamsE,"",@"SHT_CUDA_INFO"
	.sectionflags	@""
	.align	4


	//----- nvinfo : EIATTR_CUDA_API_VERSION
	.align		4
        /*0000*/ 	.byte	0x04, 0x37
        /*0002*/ 	.short	(.L_1793 - .L_1792)
.L_1792:
        /*0004*/ 	.word	0x00000082


	//----- nvinfo : EIATTR_KPARAM_INFO
	.align		4
.L_1793:
        /*0008*/ 	.byte	0x04, 0x17
        /*000a*/ 	.short	(.L_1795 - .L_1794)
.L_1794:
        /*000c*/ 	.word	0x00000000
        /*0010*/ 	.short	0x0000
        /*0012*/ 	.short	0x0000
        /*0014*/ 	.byte	0x00, 0xf0, 0xa1, 0x04


	//----- nvinfo : EIATTR_SPARSE_MMA_MASK
	.align		4
.L_1795:
        /*0018*/ 	.byte	0x03, 0x50
        /*001a*/ 	.short	0x0000


	//----- nvinfo : EIATTR_MAXREG_COUNT
	.align		4
        /*001c*/ 	.byte	0x03, 0x1b
        /*001e*/ 	.short	0x00ff


	//----- nvinfo : EIATTR_NUM_BARRIERS
	.align		4
        /*0020*/ 	.byte	0x02, 0x4c
        /*0022*/ 	.byte	0x01
	.zero		1


	//----- nvinfo : EIATTR_MERCURY_ISA_VERSION
	.align		4
        /*0024*/ 	.byte	0x03, 0x5f
        /*0026*/ 	.short	0x0101


	//----- nvinfo : EIATTR_COOP_GROUP_MASK_REGIDS
	.align		4
        /*0028*/ 	.byte	0x04, 0x29
        /*002a*/ 	.short	(.L_1797 - .L_1796)


	//   ....[0]....
.L_1796:
        /*002c*/ 	.word	0xffffffff


	//   ....[1]....
        /*0030*/ 	.word	0xffffffff


	//   ....[2]....
        /*0034*/ 	.word	0xffffffff


	//   ....[3]....
        /*0038*/ 	.word	0xffffffff


	//   ....[4]....
        /*003c*/ 	.word	0xffffffff


	//   ....[5]....
        /*0040*/ 	.word	0xffffffff


	//   ....[6]....
        /*0044*/ 	.word	0xffffffff


	//   ....[7]....
        /*0048*/ 	.word	0xffffffff


	//   ....[8]....
        /*004c*/ 	.word	0xffffffff


	//   ....[9]....
        /*0050*/ 	.word	0xffffffff


	//   ....[10]....
        /*0054*/ 	.word	0x050000ba


	//   ....[11]....
        /*0058*/ 	.word	0x050000ba


	//   ....[12]....
        /*005c*/ 	.word	0x050000ba


	//   ....[13]....
        /*0060*/ 	.word	0x050000ba


	//   ....[14]....
        /*0064*/ 	.word	0x050000ba


	//   ....[15]....
        /*0068*/ 	.word	0x050000ba


	//   ....[16]....
        /*006c*/ 	.word	0x050000ba


	//   ....[17]....
        /*0070*/ 	.word	0x050000ba


	//   ....[18]....
        /*0074*/ 	.word	0x050000ba


	//   ....[19]....
        /*0078*/ 	.word	0x050000ba


	//----- nvinfo : EIATTR_COOP_GROUP_INSTR_OFFSETS
	.align		4
.L_1797:
        /*007c*/ 	.byte	0x04, 0x28
        /*007e*/ 	.short	(.L_1799 - .L_1798)


	//   ....[0]....
.L_1798:
        /*0080*/ 	.word	0x00001650


	//   ....[1]....
        /*0084*/ 	.word	0x00001660


	//   ....[2]....
        /*0088*/ 	.word	0x00001690


	//   ....[3]....
        /*008c*/ 	.word	0x000016a0


	//   ....[4]....
        /*0090*/ 	.word	0x000016d0


	//   ....[5]....
        /*0094*/ 	.word	0x000016e0


	//   ....[6]....
        /*0098*/ 	.word	0x00001710


	//   ....[7]....
        /*009c*/ 	.word	0x00001720


	//   ....[8]....
        /*00a0*/ 	.word	0x00001750


	//   ....[9]....
        /*00a4*/ 	.word	0x00001760


	//   ....[10]....
        /*00a8*/ 	.word	0x00003340


	//   ....[11]....
        /*00ac*/ 	.word	0x00003390


	//   ....[12]....
        /*00b0*/ 	.word	0x00003400


	//   ....[13]....
        /*00b4*/ 	.word	0x00003460


	//   ....[14]....
        /*00b8*/ 	.word	0x000034d0


	//   ....[15]....
        /*00bc*/ 	.word	0x00003530


	//   ....[16]....
        /*00c0*/ 	.word	0x000035a0


	//   ....[17]....
        /*00c4*/ 	.word	0x00003600


	//   ....[18]....
        /*00c8*/ 	.word	0x00003670


	//   ....[19]....
        /*00cc*/ 	.word	0x000036d0


	//----- nvinfo : EIATTR_EXIT_INSTR_OFFSETS
	.align		4
.L_1799:
        /*00d0*/ 	.byte	0x04, 0x1c
        /*00d2*/ 	.short	(.L_1801 - .L_1800)


	//   ....[0]....
.L_1800:
        /*00d4*/ 	.word	0x000032e0


	//----- nvinfo : EIATTR_MAX_THREADS
	.align		4
.L_1801:
        /*00d8*/ 	.byte	0x04, 0x05
        /*00da*/ 	.short	(.L_1803 - .L_1802)
.L_1802:
        /*00dc*/ 	.word	0x00000080
        /*00e0*/ 	.word	0x00000001
        /*00e4*/ 	.word	0x00000001


	//----- nvinfo : EIATTR_CRS_STACK_SIZE
	.align		4
.L_1803:
        /*00e8*/ 	.byte	0x04, 0x1e
        /*00ea*/ 	.short	(.L_1805 - .L_1804)
.L_1804:
        /*00ec*/ 	.word	0x00000000


	//----- nvinfo : EIATTR_CBANK_PARAM_SIZE
	.align		4
.L_1805:
        /*00f0*/ 	.byte	0x03, 0x19
        /*00f2*/ 	.short	0x0128


	//----- nvinfo : EIATTR_PARAM_CBANK
	.align		4
        /*00f4*/ 	.byte	0x04, 0x0a
        /*00f6*/ 	.short	(.L_1807 - .L_1806)
	.align		4
.L_1806:
        /*00f8*/ 	.word	index@(.nv.constant0._ZN10layer_norm31ln_parallel_residual_bwd_kernelINS_13Kernel_traitsIf13__nv_bfloat16fS2_fjLj3072ELj1ELj1ELj4ELj16ENS_18Kernel_traits_baseILj3072EfS2_fS2_fjLj128EEEEELb1ELb1ELb1EEEvNS_9BwdParamsE)
        /*00fc*/ 	.short	0x0210
        /*00fe*/ 	.short	0x0128


	//----- nvinfo : EIATTR_SW_WAR
	.align		4
.L_1807:
        /*0100*/ 	.byte	0x04, 0x36
        /*0102*/ 	.short	(.L_1809 - .L_1808)
.L_1808:
        /*0104*/ 	.word	0x00000008
.L_1809:


//--------------------- .nv.info._ZN10layer_norm31ln_parallel_residual_bwd_kernelINS_13Kernel_traitsIf6__halfS2_S2_fjLj3072ELj1ELj1ELj4ELj16ENS_18Kernel_traits_baseILj3072EfS2_S2_S2_fjLj128EEEEELb0ELb0ELb0EEEvNS_9BwdParamsE --------------------------
	.section	.nv.info._ZN10layer_norm31ln_parallel_residual_bwd_kernelINS_13Kernel_traitsIf6__halfS2_S2_fjLj3072ELj1ELj1ELj4ELj16ENS_18Kernel_traits_baseILj3072EfS2_S2_S2_fjLj128EEEEELb0ELb0ELb0EEEvNS_9BwdParamsE,"",@"SHT_CUDA_INFO"
	.sectionflags	@""
	.align	4


	//----- nvinfo : EIATTR_CUDA_API_VERSION
	.align		4
        /*0000*/ 	.byte	0x04, 0x37
        /*0002*/ 	.short	(.L_1811 - .L_1810)
.L_1810:
        /*0004*/ 	.word	0x00000082


	//----- nvinfo : EIATTR_KPARAM_INFO
	.align		4
.L_1811:
        /*0008*/ 	.byte	0x04, 0x17
        /*000a*/ 	.short	(.L_1813 - .L_1812)
.L_1812:
        /*000c*/ 	.word	0x00000000
        /*0010*/ 	.short	0x0000
        /*0012*/ 	.short	0x0000
        /*0014*/ 	.byte	0x00, 0xf0, 0xa1, 0x04


	//----- nvinfo : EIATTR_SPARSE_MMA_MASK
	.align		4
.L_1813:
        /*0018*/ 	.byte	0x03, 0x50
        /*001a*/ 	.short	0x0000


	//----- nvinfo : EIATTR_MAXREG_COUNT
	.align		4
        /*001c*/ 	.byte	0x03, 0x1b
        /*001e*/ 	.short	0x00ff


	//----- nvinfo : EIATTR_NUM_BARRIERS
	.align		4
        /*0020*/ 	.byte	0x02, 0x4c
        /*0022*/ 	.byte	0x01
	.zero		1


	//----- nvinfo : EIATTR_MERCURY_ISA_VERSION
	.align		4
        /*0024*/ 	.byte	0x03, 0x5f
        /*0026*/ 	.short	0x0101


	//----- nvinfo : EIATTR_COOP_GROUP_MASK_REGIDS
	.align		4
        /*0028*/ 	.byte	0x04, 0x29
        /*002a*/ 	.short	(.L_1815 - .L_1814)


	//   ....[0]....
.L_1814:
        /*002c*/ 	.word	0xffffffff


	//   ....[1]....
        /*0030*/ 	.word	0xffffffff


	//   ....[2]....
        /*0034*/ 	.word	0xffffffff


	//   ....[3]....
        /*0038*/ 	.word	0xffffffff


	//   ....[4]....
        /*003c*/ 	.word	0xffffffff


	//   ....[5]....
        /*0040*/ 	.word	0xffffffff


	//   ....[6]....
        /*0044*/ 	.word	0xffffffff


	//   ....[7]....
        /*0048*/ 	.word	0xffffffff


	//   ....[8]....
        /*004c*/ 	.word	0xffffffff


	//   ....[9]....
        /*0050*/ 	.word	0xffffffff


	//   ....[10]....
        /*0054*/ 	.word	0x050000c2


	//   ....[11]....
        /*0058*/ 	.word	0x050000c2


	//   ....[12]....
        /*005c*/ 	.word	0x050000c2


	//   ....[13]....
        /*0060*/ 	.word	0x050000c2


	//   ....[14]....
        /*0064*/ 	.word	0x050000c2


	//   ....[15]....
        /*0068*/ 	.word	0x050000c2


	//   ....[16]....
        /*006c*/ 	.word	0x050000c2


	//   ....[17]....
        /*0070*/ 	.word	0x050000c2


	//   ....[18]....
        /*0074*/ 	.word	0x050000c2


	//   ....[19]....
        /*0078*/ 	.word	0x050000c2


	//----- nvinfo : EIATTR_COOP_GROUP_INSTR_OFFSETS
	.align		4
.L_1815:
        /*007c*/ 	.byte	0x04, 0x28
        /*007e*/ 	.short	(.L_1817 - .L_1816)


	//   ....[0]....
.L_1816:
        /*0080*/ 	.word	0x00001f00


	//   ....[1]....
        /*0084*/ 	.word	0x00001f10


	//   ....[2]....
        /*0088*/ 	.word	0x00001f40


	//   ....[3]....
        /*008c*/ 	.word	0x00001f50


	//   ....[4]....
        /*0090*/ 	.word	0x00001f80


	//   ....[5]....
        /*0094*/ 	.word	0x00001f90


	//   ....[6]....
        /*0098*/ 	.word	0x00001fc0


	//   ....[7]....
        /*009c*/ 	.word	0x00001fd0


	//   ....[8]....
        /*00a0*/ 	.word	0x00002000


	//   ....[9]....
        /*00a4*/ 	.word	0x00002010


	//   ....[10]....
        /*00a8*/ 	.word	0x00003840


	//   ....[11]....
        /*00ac*/ 	.word	0x000038a0


	//   ....[12]....
        /*00b0*/ 	.word	0x00003900


	//   ....[13]....
        /*00b4*/ 	.word	0x00003960


	//   ....[14]....
        /*00b8*/ 	.word	0x000039d0


	//   ....[15]....
        /*00bc*/ 	.word	0x00003a30


	//   ....[16]....
        /*00c0*/ 	.word	0x00003aa0


	//   ....[17]....
        /*00c4*/ 	.word	0x00003b00


	//   ....[18]....
        /*00c8*/ 	.word	0x00003b70


	//   ....[19]....
        /*00cc*/ 	.word	0x00003bd0


	//----- nvinfo : EIATTR_EXIT_INSTR_OFFSETS
	.align		4
.L_1817:
        /*00d0*/ 	.byte	0x04, 0x1c
        /*00d2*/ 	.short	(.L_1819 - .L_1818)


	//   ....[0]....
.L_1818:
        /*00d4*/ 	.word	0x000036e0


	//   ....[1]....
        /*00d8*/ 	.word	0x000037f0


	//----- nvinfo : EIATTR_MAX_THREADS
	.align		4
.L_1819:
        /*00dc*/ 	.byte	0x04, 0x05
        /*00de*/ 	.short	(.L_1821 - .L_1820)
.L_1820:
        /*00e0*/ 	.word	0x00000080
        /*00e4*/ 	.word	0x00000001
        /*00e8*/ 	.word	0x00000001


	//----- nvinfo : EIATTR_CRS_STACK_SIZE
	.align		4
.L_1821:
        /*00ec*/ 	.byte	0x04, 0x1e
        /*00ee*/ 	.short	(.L_1823 - .L_1822)
.L_1822:
        /*00f0*/ 	.word	0x00000000


	//----- nvinfo : EIATTR_CBANK_PARAM_SIZE
	.align		4
.L_1823:
        /*00f4*/ 	.byte	0x03, 0x19
        /*00f6*/ 	.short	0x0128


	//----- nvinfo : EIATTR_PARAM_CBANK
	.align		4
        /*00f8*/ 	.byte	0x04, 0x0a
        /*00fa*/ 	.short	(.L_1825 - .L_1824)
	.align		4
.L_1824:
        /*00fc*/ 	.word	index@(.nv.constant0._ZN10layer_norm31ln_parallel_residual_bwd_kernelINS_13Kernel_traitsIf6__halfS2_S2_fjLj3072ELj1ELj1ELj4ELj16ENS_18Kernel_traits_baseILj3072EfS2_S2_S2_fjLj128EEEEELb0ELb0ELb0EEEvNS_9BwdParamsE)
        /*0100*/ 	.short	0x0210
        /*0102*/ 	.short	0x0128


	//----- nvinfo : EIATTR_SW_WAR
	.align		4
.L_1825:
        /*0104*/ 	.byte	0x04, 0x36
        /*0106*/ 	.short	(.L_1827 - .L_1826)
.L_1826:
        /*0108*/ 	.word	0x00000008
.L_1827:


//--------------------- .nv.info._ZN10layer_norm31ln_parallel_residual_bwd_kernelINS_13Kernel_traitsIf6__halfS2_S2_fjLj3072ELj1ELj1ELj4ELj16ENS_18Kernel_traits_baseILj3072EfS2_S2_S2_fjLj128EEEEELb0ELb0ELb1EEEvNS_9BwdParamsE --------------------------
	.section	.nv.info._ZN10layer_norm31ln_parallel_residual_bwd_kernelINS_13Kernel_traitsIf6__halfS2_S2_fjLj3072ELj1ELj1ELj4ELj16ENS_18Kernel_traits_baseILj3072EfS2_S2_S2_fjLj128EEEEELb0ELb0ELb1EEEvNS_9BwdParamsE,"",@"SHT_CUDA_INFO"
	.sectionflags	@""
	.align	4


	//----- nvinfo : EIATTR_CUDA_API_VERSION
	.align		4
        /*0000*/ 	.byte	0x04, 0x37
        /*0002*/ 	.short	(.L_1829 - .L_1828)
.L_1828:
        /*0004*/ 	.word	0x00000082


	//----- nvinfo : EIATTR_KPARAM_INFO
	.align		4
.L_1829:
        /*0008*/ 	.byte	0x04, 0x17
        /*000a*/ 	.short	(.L_1831 - .L_1830)
.L_1830:
        /*000c*/ 	.word	0x00000000
        /*0010*/ 	.short	0x0000
        /*0012*/ 	.short	0x0000
        /*0014*/ 	.byte	0x00, 0xf0, 0xa1, 0x04


	//----- nvinfo : EIATTR_SPARSE_MMA_MASK
	.align		4
.L_1831:
        /*0018*/ 	.byte	0x03, 0x50
        /*001a*/ 	.short	0x0000


	//----- nvinfo : EIATTR_MAXREG_COUNT
	.align		4
        /*001c*/ 	.byte	0x03, 0x1b
        /*001e*/ 	.short	0x00ff


	//----- nvinfo : EIATTR_NUM_BARRIERS
	.align		4
        /*0020*/ 	.byte	0x02, 0x4c
        /*0022*/ 	.byte	0x01
	.zero		1


	//----- nvinfo : EIATTR_MERCURY_ISA_VERSION
	.align		4
        /*0024*/ 	.byte	0x03, 0x5f
        /*0026*/ 	.short	0x0101


	//----- nvinfo : EIATTR_COOP_GROUP_MASK_REGIDS
	.align		4
        /*0028*/ 	.byte	0x04, 0x29
        /*002a*/ 	.short	(.L_1833 - .L_1832)


	//   ....[0]....
.L_1832:
        /*002c*/ 	.word	0xffffffff


	//   ....[1]....
        /*0030*/ 	.word	0xffffffff


	//   ....[2]....
        /*0034*/ 	.word	0xffffffff


	//   ....[3]....
        /*0038*/ 	.word	0xffffffff


	//   ....[4]....
        /*003c*/ 	.word	0xffffffff


	//   ....[5]....
        /*0040*/ 	.word	0xffffffff


	//   ....[6]....
        /*0044*/ 	.word	0xffffffff


	//   ....[7]....
        /*0048*/ 	.word	0xffffffff


	//   ....[8]....
        /*004c*/ 	.word	0xffffffff


	//   ....[9]....
        /*0050*/ 	.word	0xffffffff


	//   ....[10]....
        /*0054*/ 	.word	0x050000e3


	//   ....[11]....
        /*0058*/ 	.word	0x050000e3


	//   ....[12]....
        /*005c*/ 	.word	0x050000e3


	//   ....[13]....
        /*0060*/ 	.word	0x050000e3


	//   ....[14]....
        /*0064*/ 	.word	0x050000e3


	//   ....[15]....
        /*0068*/ 	.word	0x050000e3


	//   ....[16]....
        /*006c*/ 	.word	0x050000e3


	//   ....[17]....
        /*0070*/ 	.word	0x050000e3


	//   ....[18]....
        /*0074*/ 	.word	0x050000e3


	//   ....[19]....
        /*0078*/ 	.word	0x050000e3


	//----- nvinfo : EIATTR_COOP_GROUP_INSTR_OFFSETS
	.align		4
.L_1833:
        /*007c*/ 	.byte	0x04, 0x28
        /*007e*/ 	.short	(.L_1835 - .L_1834)


	//   ....[0]....
.L_1834:
        /*0080*/ 	.word	0x00001f10


	//   ....[1]....
        /*0084*/ 	.word	0x00001f20


	//   ....[2]....
        /*0088*/ 	.word	0x00001f50


	//   ....[3]....
        /*008c*/ 	.word	0x00001f60


	//   ....[4]....
        /*0090*/ 	.word	0x00001f90


	//   ....[5]....
        /*0094*/ 	.word	0x00001fa0


	//   ....[6]....
        /*0098*/ 	.word	0x00001fd0


	//   ....[7]....
        /*009c*/ 	.word	0x00001fe0


	//   ....[8]....
        /*00a0*/ 	.word	0x00002010


	//   ....[9]....
        /*00a4*/ 	.word	0x00002020


	//   ....[10]....
        /*00a8*/ 	.word	0x00003b40


	//   ....[11]....
        /*00ac*/ 	.word	0x00003b90


	//   ....[12]....
        /*00b0*/ 	.word	0x00003c00


	//   ....[13]....
        /*00b4*/ 	.word	0x00003c60


	//   ....[14]....
        /*00b8*/ 	.word	0x00003cd0


	//   ....[15]....
        /*00bc*/ 	.word	0x00003d30


	//   ....[16]....
        /*00c0*/ 	.word	0x00003da0


	//   ....[17]....
        /*00c4*/ 	.word	0x00003e00


	//   ....[18]....
        /*00c8*/ 	.word	0x00003e70


	//   ....[19]....
        /*00cc*/ 	.word	0x00003ed0


	//----- nvinfo : EIATTR_EXIT_INSTR_OFFSETS
	.align		4
.L_1835:
        /*00d0*/ 	.byte	0x04, 0x1c
        /*00d2*/ 	.short	(.L_1837 - .L_1836)


	//   ....[0]....
.L_1836:
        /*00d4*/ 	.word	0x00003ae0


	//----- nvinfo : EIATTR_MAX_THREADS
	.align		4
.L_1837:
        /*00d8*/ 	.byte	0x04, 0x05
        /*00da*/ 	.short	(.L_1839 - .L_1838)
.L_1838:
        /*00dc*/ 	.word	0x00000080
        /*00e0*/ 	.word	0x00000001
        /*00e4*/ 	.word	0x00000001


	//----- nvinfo : EIATTR_CRS_STACK_SIZE
	.align		4
.L_1839:
        /*00e8*/ 	.byte	0x04, 0x1e
        /*00ea*/ 	.short	(.L_1841 - .L_1840)
.L_1840:
        /*00ec*/ 	.word	0x00000000


	//----- nvinfo : EIATTR_CBANK_PARAM_SIZE
	.align		4
.L_1841:
        /*00f0*/ 	.byte	0x03, 0x19
        /*00f2*/ 	.short	0x0128


	//----- nvinfo : EIATTR_PARAM_CBANK
	.align		4
        /*00f4*/ 	.byte	0x04, 0x0a
        /*00f6*/ 	.short	(.L_1843 - .L_1842)
	.align		4
.L_1842:
        /*00f8*/ 	.word	index@(.nv.constant0._ZN10layer_norm31ln_parallel_residual_bwd_kernelINS_13Kernel_traitsIf6__halfS2_S2_fjLj3072ELj1ELj1ELj4ELj16ENS_18Kernel_traits_baseILj3072EfS2_S2_S2_fjLj128EEEEELb0ELb0ELb1EEEvNS_9BwdParamsE)
        /*00fc*/ 	.short	0x0210
        /*00fe*/ 	.short	0x0128


	//----- nvinfo : EIATTR_SW_WAR
	.align		4
.L_1843:
        /*0100*/ 	.byte	0x04, 0x36
        /*0102*/ 	.short	(.L_1845 - .L_1844)
.L_1844:
        /*0104*/ 	.word	0x00000008
.L_1845:


//--------------------- .nv.info._ZN10layer_norm31ln_parallel_residual_bwd_kernelINS_13Kernel_traitsIf6__halfS2_S2_fjLj3072ELj1ELj1ELj4ELj16ENS_18Kernel_traits_baseILj3072EfS2_S2_S2_fjLj128EEEEELb0ELb1ELb0EEEvNS_9BwdParamsE --------------------------
	.section	.nv.info._ZN10layer_norm31ln_parallel_residual_bwd_kernelINS_13Kernel_traitsIf6__halfS2_S2_fjLj3072ELj1ELj1ELj4ELj16ENS_18Kernel_traits_baseILj3072EfS2_S2_S2_fjLj128EEEEELb0ELb1ELb0EEEvNS_9BwdParamsE,"",@"SHT_CUDA_INFO"
	.sectionflags	@""
	.align	4


	//----- nvinfo : EIATTR_CUDA_API_VERSION
	.align		4
        /*0000*/ 	.byte	0x04, 0x37
        /*0002*/ 	.short	(.L_1847 - .L_1846)
.L_1846:
        /*0004*/ 	.word	0x00000082


	//----- nvinfo : EIATTR_KPARAM_INFO
	.align		4
.L_1847:
        /*0008*/ 	.byte	0x04, 0x17
        /*000a*/ 	.short	(.L_1849 - .L_1848)
.L_1848:
        /*000c*/ 	.word	0x00000000
        /*0010*/ 	.short	0x0000
        /*0012*/ 	.short	0x0000
        /*0014*/ 	.byte	0x00, 0xf0, 0xa1, 0x04


	//----- nvinfo : EIATTR_SPARSE_MMA_MASK
	.align		4
.L_1849:
        /*0018*/ 	.byte	0x03, 0x50
        /*001a*/ 	.short	0x0000


	//----- nvinfo : EIATTR_MAXREG_COUNT
	.align		4
        /*001c*/ 	.byte	0x03, 0x1b
        /*001e*/ 	.short	0x00ff


	//----- nvinfo : EIATTR_NUM_BARRIERS
	.align		4
        /*0020*/ 	.byte	0x02, 0x4c
        /*0022*/ 	.byte	0x01
	.zero		1


	//----- nvinfo : EIATTR_MERCURY_ISA_VERSION
	.align		4
        /*0024*/ 	.byte	0x03, 0x5f
        /*0026*/ 	.short	0x0101


	//----- nvinfo : EIATTR_COOP_GROUP_MASK_REGIDS
	.align		4
        /*0028*/ 	.byte	0x04, 0x29
        /*002a*/ 	.short	(.L_1851 - .L_1850)


	//   ....[0]....
.L_1850:
        /*002c*/ 	.word	0xffffffff


	//   ....[1]....
        /*0030*/ 	.word	0xffffffff


	//   ....[2]....
        /*0034*/ 	.word	0xffffffff


	//   ....[3]....
        /*0038*/ 	.word	0xffffffff


	//   ....[4]....
        /*003c*/ 	.word	0xffffffff


	//   ....[5]....
        /*0040*/ 	.word	0xffffffff


	//   ....[6]....
        /*0044*/ 	.word	0xffffffff


	//   ....[7]....
        /*0048*/ 	.word	0xffffffff


	//   ....[8]....
        /*004c*/ 	.word	0xffffffff


	//   ....[9]....
        /*0050*/ 	.word	0xffffffff


	//   ....[10]....
        /*0054*/ 	.word	0x0500009d


	//   ....[11]....
        /*0058*/ 	.word	0x0500009d


	//   ....[12]....
        /*005c*/ 	.word	0x0500009d


	//   ....[13]....
        /*0060*/ 	.word	0x0500009d


	//   ....[14]....
        /*0064*/ 	.word	0x0500009d


	//   ....[15]....
        /*0068*/ 	.word	0x0500009d


	//   ....[16]....
        /*006c*/ 	.word	0x0500009d


	//   ....[17]....
        /*0070*/ 	.word	0x0500009d


	//   ....[18]....
        /*0074*/ 	.word	0x0500009d


	//   ....[19]....
        /*0078*/ 	.word	0x0500009d


	//----- nvinfo : EIATTR_COOP_GROUP_INSTR_OFFSETS
	.align		4
.L_1851:
        /*007c*/ 	.byte	0x04, 0x28
        /*007e*/ 	.short	(.L_1853 - .L_1852)


	//   ....[0]....
.L_1852:
        /*0080*/ 	.word	0x00001630


	//   ....[1]....
        /*0084*/ 	.word	0x00001640


	//   ....[2]....
        /*0088*/ 	.word	0x00001670


	//   ....[3]....
        /*008c*/ 	.word	0x00001680


	//   ....[4]....
        /*0090*/ 	.word	0x000016b0


	//   ....[5]....
        /*0094*/ 	.word	0x000016c0


	//   ....[6]....
        /*0098*/ 	.word	0x000016f0


	//   ....[7]....
        /*009c*/ 	.word	0x00001700


	//   ....[8]....
        /*00a0*/ 	.word	0x00001730


	//   ....[9]....
        /*00a4*/ 	.word	0x00001740


	//   ....[10]....
        /*00a8*/ 	.word	0x00002e20


	//   ....[11]....
        /*00ac*/ 	.word	0x00002e70


	//   ....[12]....
        /*00b0*/ 	.word	0x00002ee0


	//   ....[13]....
        /*00b4*/ 	.word	0x00002f40


	//   ....[14]....
        /*00b8*/ 	.word	0x00002fb0


	//   ....[15]....
        /*00bc*/ 	.word	0x00003010


	//   ....[16]....
        /*00c0*/ 	.word	0x00003080


	//   ....[17]....
        /*00c4*/ 	.word	0x000030e0


	//   ....[18]....
        /*00c8*/ 	.word	0x00003150


	//   ....[19]....
        /*00cc*/ 	.word	0x000031b0


	//----- nvinfo : EIATTR_EXIT_INSTR_OFFSETS
	.align		4
.L_1853:
        /*00d0*/ 	.byte	0x04, 0x1c
        /*00d2*/ 	.short	(.L_1855 - .L_1854)


	//   ....[0]....
.L_1854:
        /*00d4*/ 	.word	0x00002d30


	//   ....[1]....
        /*00d8*/ 	.word	0x00002dc0


	//----- nvinfo : EIATTR_MAX_THREADS
	.align		4
.L_1855:
        /*00dc*/ 	.byte	0x04, 0x05
        /*00de*/ 	.short	(.L_1857 - .L_1856)
.L_1856:
        /*00e0*/ 	.word	0x00000080
        /*00e4*/ 	.word	0x00000001
        /*00e8*/ 	.word	0x00000001


	//----- nvinfo : EIATTR_CRS_STACK_SIZE
	.align		4
.L_1857:
        /*00ec*/ 	.byte	0x04, 0x1e
        /*00ee*/ 	.short	(.L_1859 - .L_1858)
.L_1858:
        /*00f0*/ 	.word	0x00000000


	//----- nvinfo : EIATTR_CBANK_PARAM_SIZE
	.align		4
.L_1859:
        /*00f4*/ 	.byte	0x03, 0x19
        /*00f6*/ 	.short	0x0128


	//----- nvinfo : EIATTR_PARAM_CBANK
	.align		4
        /*00f8*/ 	.byte	0x04, 0x0a
        /*00fa*/ 	.short	(.L_1861 - .L_1860)
	.align		4
.L_1860:
        /*00fc*/ 	.word	index@(.nv.constant0._ZN10layer_norm31ln_parallel_residual_bwd_kernelINS_13Kernel_traitsIf6__halfS2_S2_fjLj3072ELj1ELj1ELj4ELj16ENS_18Kernel_traits_baseILj3072EfS2_S2_S2_fjLj128EEEEELb0ELb1ELb0EEEvNS_9BwdParamsE)
        /*0100*/ 	.short	0x0210
        /*0102*/ 	.short	0x0128


	//----- nvinfo : EIATTR_SW_WAR
	.align		4
.L_1861:
        /*0104*/ 	.byte	0x04, 0x36
        /*0106*/ 	.short	(.L_1863 - .L_1862)
.L_1862:
        /*0108*/ 	.word	0x00000008
.L_1863:


//--------------------- .nv.info._ZN10layer_norm31ln_parallel_residual_bwd_kernelINS_13Kernel_traitsIf6__halfS2_S2_fjLj3072ELj1ELj1ELj4ELj16ENS_18Kernel_traits_baseILj3072EfS2_S2_S2_fjLj128EEEEELb0ELb1ELb1EEEvNS_9BwdParamsE --------------------------
	.section	.nv.info._ZN10layer_norm31ln_parallel_residual_bwd_kernelINS_13Kernel_traitsIf6__halfS2_S2_fjLj3072ELj1ELj1ELj4ELj16ENS_18Kernel_traits_baseILj3072EfS2_S2_S2_fjLj128EEEEELb0ELb1ELb1EEEvNS_9BwdParamsE,"",@"SHT_CUDA_INFO"
	.sectionflags	@""
	.align	4


	//----- nvinfo : EIATTR_CUDA_API_VERSION
	.align		4
        /*0000*/ 	.byte	0x04, 0x37
        /*0002*/ 	.short	(.L_1865 - .L_1864)
.L_1864:
        /*0004*/ 	.word	0x00000082


	//----- nvinfo : EIATTR_KPARAM_INFO
	.align		4
.L_1865:
        /*0008*/ 	.byte	0x04, 0x17
        /*000a*/ 	.short	(.L_1867 - .L_1866)
.L_1866:
        /*000c*/ 	.word	0x00000000
        /*0010*/ 	.short	0x0000
        /*0012*/ 	.short	0x0000
        /*0014*/ 	.byte	0x00, 0xf0, 0xa1, 0x04


	//----- nvinfo : EIATTR_SPARSE_MMA_MASK
	.align		4
.L_1867:
        /*0018*/ 	.byte	0x03, 0x50
        /*001a*/ 	.short	0x0000


	//----- nvinfo : EIATTR_MAXREG_COUNT
	.align		4
        /*001c*/ 	.byte	0x03, 0x1b
        /*001e*/ 	.short	0x00ff


	//----- nvinfo : EIATTR_NUM_BARRIERS
	.align		4
        /*0020*/ 	.byte	0x02, 0x4c
        /*0022*/ 	.byte	0x01
	.zero		1


	//----- nvinfo : EIATTR_MERCURY_ISA_VERSION
	.align		4
        /*0024*/ 	.byte	0x03, 0x5f
        /*0026*/ 	.short	0x0101


	//----- nvinfo : EIATTR_COOP_GROUP_MASK_REGIDS
	.align		4
        /*0028*/ 	.byte	0x04, 0x29
        /*002a*/ 	.short	(.L_1869 - .L_1868)


	//   ....[0]....
.L_1868:
        /*002c*/ 	.word	0xffffffff


	//   ....[1]....
        /*0030*/ 	.word	0xffffffff


	//   ....[2]....
        /*0034*/ 	.word	0xffffffff


	//   ....[3]....
        /*0038*/ 	.word	0xffffffff


	//   ....[4]....
        /*003c*/ 	.word	0xffffffff


	//   ....[5]....
        /*0040*/ 	.word	0xffffffff


	//   ....[6]....
        /*0044*/ 	.word	0xffffffff


	//   ....[7]....
        /*0048*/ 	.word	0xffffffff


	//   ....[8]....
        /*004c*/ 	.word	0xffffffff


	//   ....[9]....
        /*0050*/ 	.word	0xffffffff


	//   ....[10]....
        /*0054*/ 	.word	0x0500004b


	//   ....[11]....
        /*0058*/ 	.word	0x0500004b


	//   ....[12]....
        /*005c*/ 	.word	0x0500004b


	//   ....[13]....
        /*0060*/ 	.word	0x0500004b


	//   ....[14]....
        /*0064*/ 	.word	0x0500004b


	//   ....[15]....
        /*0068*/ 	.word	0x0500004b


	//   ....[16]....
        /*006c*/ 	.word	0x0500004b


	//   ....[17]....
        /*0070*/ 	.word	0x0500004b


	//   ....[18]....
        /*0074*/ 	.word	0x0500004b


	//   ....[19]....
        /*0078*/ 	.word	0x0500004b


	//----- nvinfo : EIATTR_COOP_GROUP_INSTR_OFFSETS
	.align		4
.L_1869:
        /*007c*/ 	.byte	0x04, 0x28
        /*007e*/ 	.short	(.L_1871 - .L_1870)


	//   ....[0]....
.L_1870:
        /*0080*/ 	.word	0x00001670


	//   ....[1]....
        /*0084*/ 	.word	0x00001680


	//   ....[2]....
        /*0088*/ 	.word	0x000016b0


	//   ....[3]....
        /*008c*/ 	.word	0x000016c0


	//   ....[4]....
        /*0090*/ 	.word	0x000016f0


	//   ....[5]....
        /*0094*/ 	.word	0x00001700


	//   ....[6]....
        /*0098*/ 	.word	0x00001730


	//   ....[7]....
        /*009c*/ 	.word	0x00001740


	//   ....[8]....
        /*00a0*/ 	.word	0x00001770


	//   ....[9]....
        /*00a4*/ 	.word	0x00001780


	//   ....[10]....
        /*00a8*/ 	.word	0x00002e50


	//   ....[11]....
        /*00ac*/ 	.word	0x00002ec0


	//   ....[12]....
        /*00b0*/ 	.word	0x00002f40


	//   ....[13]....
        /*00b4*/ 	.word	0x00002fb0


	//   ....[14]....
        /*00b8*/ 	.word	0x00003030


	//   ....[15]....
        /*00bc*/ 	.word	0x000030a0


	//   ....[16]....
        /*00c0*/ 	.word	0x00003120


	//   ....[17]....
        /*00c4*/ 	.word	0x00003190


	//   ....[18]....
        /*00c8*/ 	.word	0x00003210


	//   ....[19]....
        /*00cc*/ 	.word	0x00003270


	//----- nvinfo : EIATTR_EXIT_INSTR_OFFSETS
	.align		4
.L_1871:
        /*00d0*/ 	.byte	0x04, 0x1c
        /*00d2*/ 	.short	(.L_1873 - .L_1872)


	//   ....[0]....
.L_1872:
        /*00d4*/ 	.word	0x00002e00


	//----- nvinfo : EIATTR_MAX_THREADS
	.align		4
.L_1873:
        /*00d8*/ 	.byte	0x04, 0x05
        /*00da*/ 	.short	(.L_1875 - .L_1874)
.L_1874:
        /*00dc*/ 	.word	0x00000080
        /*00e0*/ 	.word	0x00000001
        /*00e4*/ 	.word	0x00000001


	//----- nvinfo : EIATTR_CRS_STACK_SIZE
	.align		4
.L_1875:
        /*00e8*/ 	.byte	0x04, 0x1e
        /*00ea*/ 	.short	(.L_1877 - .L_1876)
.L_1876:
        /*00ec*/ 	.word	0x00000000


	//----- nvinfo : EIATTR_CBANK_PARAM_SIZE
	.align		4
.L_1877:
        /*00f0*/ 	.byte	0x03, 0x19
        /*00f2*/ 	.short	0x0128


	//----- nvinfo : EIATTR_PARAM_CBANK
	.align		4
        /*00f4*/ 	.byte	0x04, 0x0a
        /*00f6*/ 	.short	(.L_1879 - .L_1878)
	.align		4
.L_1878:
        /*00f8*/ 	.word	index@(.nv.constant0._ZN10layer_norm31ln_parallel_residual_bwd_kernelINS_13Kernel_traitsIf6__halfS2_S2_fjLj3072ELj1ELj1ELj4ELj16ENS_18Kernel_traits_baseILj3072EfS2_S2_S2_fjLj128EEEEELb0ELb1ELb1EEEvNS_9BwdParamsE)
        /*00fc*/ 	.short	0x0210
        /*00fe*/ 	.short	0x0128


	//----- nvinfo : EIATTR_SW_WAR
	.align		4
.L_1879:
        /*0100*/ 	.byte	0x04, 0x36
        /*0102*/ 	.short	(.L_1881 - .L_1880)
.L_1880:
        /*0104*/ 	.word	0x00000008
.L_1881:


//--------------------- .nv.info._ZN10layer_norm31ln_parallel_residual_bwd_kernelINS_13Kernel_traitsIf6__halfS2_S2_fjLj3072ELj1ELj1ELj4ELj16ENS_18Kernel_traits_baseILj3072EfS2_S2_S2_fjLj128EEEEELb1ELb0ELb0EEEvNS_9BwdParamsE --------------------------
	.section	.nv.info._ZN10layer_norm31ln_parallel_residual_bwd_kernelINS_13Kernel_traitsIf6__halfS2_S2_fjLj3072ELj1ELj1ELj4ELj16ENS_18Kernel_traits_baseILj3072EfS2_S2_S2_fjLj128EEEEELb1ELb0ELb0EEEvNS_9BwdParamsE,"",@"SHT_CUDA_INFO"
	.sectionflags	@""
	.align	4


	//----- nvinfo : EIATTR_CUDA_API_VERSION
	.align		4
        /*0000*/ 	.byte	0x04, 0x37
        /*0002*/ 	.short	(.L_1883 - .L_1882)
.L_1882:
        /*0004*/ 	.word	0x00000082


	//----- nvinfo : EIATTR_KPARAM_INFO
	.align		4
.L_1883:
        /*0008*/ 	.byte	0x04, 0x17
        /*000a*/ 	.short	(.L_1885 - .L_1884)
.L_1884:
        /*000c*/ 	.word	0x00000000
        /*0010*/ 	.short	0x0000
        /*0012*/ 	.short	0x0000
        /*0014*/ 	.byte	0x00, 0xf0, 0xa1, 0x04


	//----- nvinfo : EIATTR_SPARSE_MMA_MASK
	.align		4
.L_1885:
        /*0018*/ 	.byte	0x03, 0x50
        /*001a*/ 	.short	0x0000


	//----- nvinfo : EIATTR_MAXREG_COUNT
	.align		4
        /*001c*/ 	.byte	0x03, 0x1b
        /*001e*/ 	.short	0x00ff


	//----- nvinfo : EIATTR_NUM_BARRIERS
	.align		4
        /*0020*/ 	.byte	0x02, 0x4c
        /*0022*/ 	.byte	0x01
	.zero		1


	//----- nvinfo : EIATTR_MERCURY_ISA_VERSION
	.align		4
        /*0024*/ 	.byte	0x03, 0x5f
        /*0026*/ 	.short	0x0101


	//----- nvinfo : EIATTR_COOP_GROUP_MASK_REGIDS
	.align		4
        /*0028*/ 	.byte	0x04, 0x29
        /*002a*/ 	.short	(.L_1887 - .L_1886)


	//   ....[0]....
.L_1886:
        /*002c*/ 	.word	0xffffffff


	//   ....[1]....
        /*0030*/ 	.word	0xffffffff


	//   ....[2]....
        /*0034*/ 	.word	0xffffffff


	//   ....[3]....
        /*0038*/ 	.word	0xffffffff


	//   ....[4]....
        /*003c*/ 	.word	0xffffffff


	//   ....[5]....
        /*0040*/ 	.word	0xffffffff


	//   ....[6]....
        /*0044*/ 	.word	0xffffffff


	//   ....[7]....
        /*0048*/ 	.word	0xffffffff


	//   ....[8]....
        /*004c*/ 	.word	0xffffffff


	//   ....[9]....
        /*0050*/ 	.word	0xffffffff


	//   ....[10]....
        /*0054*/ 	.word	0x050000e1


	//   ....[11]....
        /*0058*/ 	.word	0x050000e1


	//   ....[12]....
        /*005c*/ 	.word	0x050000e1


	//   ....[13]....
        /*0060*/ 	.word	0x050000e1


	//   ....[14]....
        /*0064*/ 	.word	0x050000e1


	//   ....[15]....
        /*0068*/ 	.word	0x050000e1


	//   ....[16]....
        /*006c*/ 	.word	0x050000e1


	//   ....[17]....
        /*0070*/ 	.word	0x050000e1


	//   ....[18]....
        /*0074*/ 	.word	0x050000e1


	//   ....[19]....
        /*0078*/ 	.word	0x050000e1


	//----- nvinfo : EIATTR_COOP_GROUP_INSTR_OFFSETS
	.align		4
.L_1887:
        /*007c*/ 	.byte	0x04, 0x28
        /*007e*/ 	.short	(.L_1889 - .L_1888)


	//   ....[0]....
.L_1888:
        /*0080*/ 	.word	0x00002140


	//   ....[1]....
        /*0084*/ 	.word	0x00002150


	//   ....[2]....
        /*0088*/ 	.word	0x00002180


	//   ....[3]....
        /*008c*/ 	.word	0x00002190


	//   ....[4]....
        /*0090*/ 	.word	0x000021c0


	//   ....[5]....
        /*0094*/ 	.word	0x000021d0


	//   ....[6]....
        /*0098*/ 	.word	0x00002200


	//   ....[7]....
        /*009c*/ 	.word	0x00002210


	//   ....[8]....
        /*00a0*/ 	.word	0x00002240


	//   ....[9]....
        /*00a4*/ 	.word	0x00002250


	//   ....[10]....
        /*00a8*/ 	.word	0x000042b0


	//   ....[11]....
        /*00ac*/ 	.word	0x00004300


	//   ....[12]....
        /*00b0*/ 	.word	0x00004370


	//   ....[13]....
        /*00b4*/ 	.word	0x000043d0


	//   ....[14]....
        /*00b8*/ 	.word	0x00004440


	//   ....[15]....
        /*00bc*/ 	.word	0x000044a0


	//   ....[16]....
        /*00c0*/ 	.word	0x00004510


	//   ....[17]....
        /*00c4*/ 	.word	0x00004570


	//   ....[18]....
        /*00c8*/ 	.word	0x000045e0


	//   ....[19]....
        /*00cc*/ 	.word	0x00004640


	//----- nvinfo : EIATTR_EXIT_INSTR_OFFSETS
	.align		4
.L_1889:
        /*00d0*/ 	.byte	0x04, 0x1c
        /*00d2*/ 	.short	(.L_1891 - .L_1890)


	//   ....[0]....
.L_1890:
        /*00d4*/ 	.word	0x00004140


	//   ....[1]....
        /*00d8*/ 	.word	0x00004250


	//----- nvinfo : EIATTR_MAX_THREADS
	.align		4
.L_1891:
        /*00dc*/ 	.byte	0x04, 0x05
        /*00de*/ 	.short	(.L_1893 - .L_1892)
.L_1892:
        /*00e0*/ 	.word	0x00000080
        /*00e4*/ 	.word	0x00000001
        /*00e8*/ 	.word	0x00000001


	//----- nvinfo : EIATTR_CRS_STACK_SIZE
	.align		4
.L_1893:
        /*00ec*/ 	.byte	0x04, 0x1e
        /*00ee*/ 	.short	(.L_1895 - .L_1894)
.L_1894:
        /*00f0*/ 	.word	0x00000000


	//----- nvinfo : EIATTR_CBANK_PARAM_SIZE
	.align		4
.L_1895:
        /*00f4*/ 	.byte	0x03, 0x19
        /*00f6*/ 	.short	0x0128


	//----- nvinfo : EIATTR_PARAM_CBANK
	.align		4
        /*00f8*/ 	.byte	0x04, 0x0a
        /*00fa*/ 	.short	(.L_1897 - .L_1896)
	.align		4
.L_1896:
        /*00fc*/ 	.word	index@(.nv.constant0._ZN10layer_norm31ln_parallel_residual_bwd_kernelINS_13Kernel_traitsIf6__halfS2_S2_fjLj3072ELj1ELj1ELj4ELj16ENS_18Kernel_traits_baseILj3072EfS2_S2_S2_fjLj128EEEEELb1ELb0ELb0EEEvNS_9BwdParamsE)
        /*0100*/ 	.short	0x0210
        /*0102*/ 	.short	0x0128


	//----- nvinfo : EIATTR_SW_WAR
	.align		4
.L_1897:
        /*0104*/ 	.byte	0x04, 0x36
        /*0106*/ 	.short	(.L_1899 - .L_1898)
.L_1898:
        /*0108*/ 	.word	0x00000008
.L_1899:


//--------------------- .nv.info._ZN10layer_norm31ln_parallel_residual_bwd_kernelINS_13Kernel_traitsIf6__halfS2_S2_fjLj3072ELj1ELj1ELj4ELj16ENS_18Kernel_traits_baseILj3072EfS2_S2_S2_fjLj128EEEEELb1ELb0ELb1EEEvNS_9BwdParamsE --------------------------
	.section	.nv.info._ZN10layer_norm31ln_parallel_residual_bwd_kernelINS_13Kernel_traitsIf6__halfS2_S2_fjLj3072ELj1ELj1ELj4ELj16ENS_18Kernel_traits_baseILj3072EfS2_S2_S2_fjLj128EEEEELb1ELb0ELb1EEEvNS_9BwdParamsE,"",@"SHT_CUDA_INFO"
	.sectionflags	@""
	.align	4


	//----- nvinfo : EIATTR_CUDA_API_VERSION
	.align		4
        /*0000*/ 	.byte	0x04, 0x37
        /*0002*/ 	.short	(.L_1901 - .L_1900)
.L_1900:
        /*0004*/ 	.word	0x00000082


	//----- nvinfo : EIATTR_KPARAM_INFO
	.align		4
.L_1901:
        /*0008*/ 	.byte	0x04, 0x17
        /*000a*/ 	.short	(.L_1903 - .L_1902)
.L_1902:
        /*000c*/ 	.word	0x00000000
        /*0010*/ 	.short	0x0000
        /*0012*/ 	.short	0x0000
        /*0014*/ 	.byte	0x00, 0xf0, 0xa1, 0x04


	//----- nvinfo : EIATTR_SPARSE_MMA_MASK
	.align		4
.L_1903:
        /*0018*/ 	.byte	0x03, 0x50
        /*001a*/ 	.short	0x0000


	//----- nvinfo : EIATTR_MAXREG_COUNT
	.align		4
        /*001c*/ 	.byte	0x03, 0x1b
        /*001e*/ 	.short	0x00ff


	//----- nvinfo : EIATTR_NUM_BARRIERS
	.align		4
        /*0020*/ 	.byte	0x02, 0x4c
        /*0022*/ 	.byte	0x01
	.zero		1


	//----- nvinfo : EIATTR_MERCURY_ISA_VERSION
	.align		4
        /*0024*/ 	.byte	0x03, 0x5f
        /*0026*/ 	.short	0x0101


	//----- nvinfo : EIATTR_COOP_GROUP_MASK_REGIDS
	.align		4
        /*0028*/ 	.byte	0x04, 0x29
        /*002a*/ 	.short	(.L_1905 - .L_1904)


	//   ....[0]....
.L_1904:
        /*002c*/ 	.word	0xffffffff


	//   ....[1]....
        /*0030*/ 	.word	0xffffffff


	//   ....[2]....
        /*0034*/ 	.word	0xffffffff


	//   ....[3]....
        /*0038*/ 	.word	0xffffffff


	//   ....[4]....
        /*003c*/ 	.word	0xffffffff


	//   ....[5]....
        /*0040*/ 	.word	0xffffffff


	//   ....[6]....
        /*0044*/ 	.word	0xffffffff


	//   ....[7]....
        /*0048*/ 	.word	0xffffffff


	//   ....[8]....
        /*004c*/ 	.word	0xffffffff


	//   ....[9]....
        /*0050*/ 	.word	0xffffffff


	//   ....[10]....
        /*0054*/ 	.word	0x05000071


	//   ....[11]....
        /*0058*/ 	.word	0x05000071


	//   ....[12]....
        /*005c*/ 	.word	0x05000071


	//   ....[13]....
        /*0060*/ 	.word	0x05000071


	//   ....[14]....
        /*0064*/ 	.word	0x05000071


	//   ....[15]....
        /*0068*/ 	.word	0x05000071


	//   ....[16]....
        /*006c*/ 	.word	0x05000071


	//   ....[17]....
        /*0070*/ 	.word	0x05000071


	//   ....[18]....
        /*0074*/ 	.word	0x05000071


	//   ....[19]....
        /*0078*/ 	.word	0x05000071


	//----- nvinfo : EIATTR_COOP_GROUP_INSTR_OFFSETS
	.align		4
.L_1905:
        /*007c*/ 	.byte	0x04, 0x28
        /*007e*/ 	.short	(.L_1907 - .L_1906)


	//   ....[0]....
.L_1906:
        /*0080*/ 	.word	0x00002050


	//   ....[1]....
        /*0084*/ 	.word	0x00002060


	//   ....[2]....
        /*0088*/ 	.word	0x00002090


	//   ....[3]....
        /*008c*/ 	.word	0x000020a0


	//   ....[4]....
        /*0090*/ 	.word	0x000020d0


	//   ....[5]....
        /*0094*/ 	.word	0x000020e0


	//   ....[6]....
        /*0098*/ 	.word	0x00002110


	//   ....[7]....
        /*009c*/ 	.word	0x00002120


	//   ....[8]....
        /*00a0*/ 	.word	0x00002150


	//   ....[9]....
        /*00a4*/ 	.word	0x00002160


	//   ....[10]....
        /*00a8*/ 	.word	0x00004440


	//   ....[11]....
        /*00ac*/ 	.word	0x00004490


	//   ....[12]....
        /*00b0*/ 	.word	0x000044f0


	//   ....[13]....
        /*00b4*/ 	.word	0x00004550


	//   ....[14]....
        /*00b8*/ 	.word	0x000045b0


	//   ....[15]....
        /*00bc*/ 	.word	0x00004610


	//   ....[16]....
        /*00c0*/ 	.word	0x00004670


	//   ....[17]....
        /*00c4*/ 	.word	0x000046d0


	//   ....[18]....
        /*00c8*/ 	.word	0x00004730


	//   ....[19]....
        /*00cc*/ 	.word	0x00004790


	//----- nvinfo : EIATTR_EXIT_INSTR_OFFSETS
	.align		4
.L_1907:
        /*00d0*/ 	.byte	0x04, 0x1c
        /*00d2*/ 	.short	(.L_1909 - .L_1908)


	//   ....[0]....
.L_1908:
        /*00d4*/ 	.word	0x000043f0


	//----- nvinfo : EIATTR_MAX_THREADS
	.align		4
.L_1909:
        /*00d8*/ 	.byte	0x04, 0x05
        /*00da*/ 	.short	(.L_1911 - .L_1910)
.L_1910:
        /*00dc*/ 	.word	0x00000080
        /*00e0*/ 	.word	0x00000001
        /*00e4*/ 	.word	0x00000001


	//----- nvinfo : EIATTR_CRS_STACK_SIZE
	.align		4
.L_1911:
        /*00e8*/ 	.byte	0x04, 0x1e
        /*00ea*/ 	.short	(.L_1913 - .L_1912)
.L_1912:
        /*00ec*/ 	.word	0x00000000


	//----- nvinfo : EIATTR_CBANK_PARAM_SIZE
	.align		4
.L_1913:
        /*00f0*/ 	.byte	0x03, 0x19
        /*00f2*/ 	.short	0x0128


	//----- nvinfo : EIATTR_PARAM_CBANK
	.align		4
        /*00f4*/ 	.byte	0x04, 0x0a
        /*00f6*/ 	.short	(.L_1915 - .L_1914)
	.align		4
.L_1914:
        /*00f8*/ 	.word	index@(.nv.constant0._ZN10layer_norm31ln_parallel_residual_bwd_kernelINS_13Kernel_traitsIf6__halfS2_S2_fjLj3072ELj1ELj1ELj4ELj16ENS_18Kernel_traits_baseILj3072EfS2_S2_S2_fjLj128EEEEELb1ELb0ELb1EEEvNS_9BwdParamsE)
        /*00fc*/ 	.short	0x0210
        /*00fe*/ 	.short	0x0128


	//----- nvinfo : EIATTR_SW_WAR
	.align		4
.L_1915:
        /*0100*/ 	.byte	0x04, 0x36
        /*0102*/ 	.short	(.L_1917 - .L_1916)
.L_1916:
        /*0104*/ 	.word	0x00000008
.L_1917:


//--------------------- .nv.info._ZN10layer_norm22ln_bwd_finalize_kernelINS_22Kernel_traits_finalizeILj3072Ef6__halfS2_S2_fjLb0ELj1024ELj4ENS_18Kernel_traits_baseILj3072EfS2_S2_S2_fjLj1024EEEEELb0ELb0EEEvNS_9BwdParamsE --------------------------
	.section	.nv.info._ZN10layer_norm22ln_bwd_finalize_kernelINS_22Kernel_traits_finalizeILj3072Ef6__halfS2_S2_fjLb0ELj1024ELj4ENS_18Kernel_traits_baseILj3072EfS2_S2_S2_fjLj1024EEEEELb0ELb0EEEvNS_9BwdParamsE,"",@"SHT_CUDA_INFO"
	.sectionflags	@""
	.align	4


	//----- nvinfo : EIATTR_CUDA_API_VERSION
	.align		4
        /*0000*/ 	.byte	0x04, 0x37
        /*0002*/ 	.short	(.L_1919 - .L_1918)
.L_1918:
        /*0004*/ 	.word	0x00000082


	//----- nvinfo : EIATTR_KPARAM_INFO
	.align		4
.L_1919:
        /*0008*/ 	.byte	0x04, 0x17
        /*000a*/ 	.short	(.L_1921 - .L_1920)
.L_1920:
        /*000c*/ 	.word	0x00000000
        /*0010*/ 	.short	0x0000
        /*0012*/ 	.short	0x0000
        /*0014*/ 	.byte	0x00, 0xf0, 0xa1, 0x04


	//----- nvinfo : EIATTR_SPARSE_MMA_MASK
	.align		4
.L_1921:
        /*0018*/ 	.byte	0x03, 0x50
        /*001a*/ 	.short	0x0000


	//----- nvinfo : EIATTR_MAXREG_COUNT
	.align		4
        /*001c*/ 	.byte	0x03, 0x1b
        /*001e*/ 	.short	0x0040


	//----- nvinfo : EIATTR_NUM_BARRIERS
	.align		4
        /*0020*/ 	.byte	0x02, 0x4c
        /*0022*/ 	.byte	0x01
	.zero		1


	//----- nvinfo : EIATTR_MERCURY_ISA_VERSION
	.align		4
        /*0024*/ 	.byte	0x03, 0x5f
        /*0026*/ 	.short	0x0101


	//----- nvinfo : EIATTR_COOP_GROUP_MASK_REGIDS
	.align		4
        /*0028*/ 	.byte	0x04, 0x29
        /*002a*/ 	.short	(.L_1923 - .L_1922)


	//   ....[0]....
.L_1922:
        /*002c*/ 	.word	0xffffffff


	//   ....[1]....
        /*0030*/ 	.word	0xffffffff


	//   ....[2]....
        /*0034*/ 	.word	0xffffffff


	//   ....[3]....
        /*0038*/ 	.word	0xffffffff


	//   ....[4]....
        /*003c*/ 	.word	0xffffffff


	//   ....[5]....
        /*0040*/ 	.word	0xffffffff


	//   ....[6]....
        /*0044*/ 	.word	0xffffffff


	//   ....[7]....
        /*0048*/ 	.word	0xffffffff


	//   ....[8]....
        /*004c*/ 	.word	0xffffffff


	//   ....[9]....
        /*0050*/ 	.word	0xffffffff


	//   ....[10]....
        /*0054*/ 	.word	0x05000013


	//   ....[11]....
        /*0058*/ 	.word	0x05000013


	//   ....[12]....
        /*005c*/ 	.word	0x05000013


	//   ....[13]....
        /*0060*/ 	.word	0x05000013


	//   ....[14]....
        /*0064*/ 	.word	0x05000013


	//   ....[15]....
        /*0068*/ 	.word	0x05000013


	//   ....[16]....
        /*006c*/ 	.word	0x05000013


	//   ....[17]....
        /*0070*/ 	.word	0x05000013


	//   ....[18]....
        /*0074*/ 	.word	0x05000013


	//   ....[19]....
        /*0078*/ 	.word	0x05000013


	//----- nvinfo : EIATTR_COOP_GROUP_INSTR_OFFSETS
	.align		4
.L_1923:
        /*007c*/ 	.byte	0x04, 0x28
        /*007e*/ 	.short	(.L_1925 - .L_1924)


	//   ....[0]....
.L_1924:
        /*0080*/ 	.word	0x000008e0


	//   ....[1]....
        /*0084*/ 	.word	0x000008f0


	//   ....[2]....
        /*0088*/ 	.word	0x00000920


	//   ....[3]....
        /*008c*/ 	.word	0x00000930


	//   ....[4]....
        /*0090*/ 	.word	0x00000960


	//   ....[5]....
        /*0094*/ 	.word	0x00000970


	//   ....[6]....
        /*0098*/ 	.word	0x000009a0


	//   ....[7]....
        /*009c*/ 	.word	0x000009b0


	//   ....[8]....
        /*00a0*/ 	.word	0x000009e0


	//   ....[9]....
        /*00a4*/ 	.word	0x000009f0


	//   ....[10]....
        /*00a8*/ 	.word	0x00000bf0


	//   ....[11]....
        /*00ac*/ 	.word	0x00000c60


	//   ....[12]....
        /*00b0*/ 	.word	0x00000cd0


	//   ....[13]....
        /*00b4*/ 	.word	0x00000d40


	//   ....[14]....
        /*00b8*/ 	.word	0x00000db0


	//   ....[15]....
        /*00bc*/ 	.word	0x00000e10


	//   ....[16]....
        /*00c0*/ 	.word	0x00000e80


	//   ....[17]....
        /*00c4*/ 	.word	0x00000ef0


	//   ....[18]....
        /*00c8*/ 	.word	0x00000f60


	//   ....[19]....
        /*00cc*/ 	.word	0x00000fd0


	//----- nvinfo : EIATTR_EXIT_INSTR_OFFSETS
	.align		4
.L_1925:
        /*00d0*/ 	.byte	0x04, 0x1c
        /*00d2*/ 	.short	(.L_1927 - .L_1926)


	//   ....[0]....
.L_1926:
        /*00d4*/ 	.word	0x00000070


	//   ....[1]....
        /*00d8*/ 	.word	0x00000b90


	//----- nvinfo : EIATTR_MAX_THREADS
	.align		4
.L_1927:
        /*00dc*/ 	.byte	0x04, 0x05
        /*00de*/ 	.short	(.L_1929 - .L_1928)
.L_1928:
        /*00e0*/ 	.word	0x00000400
        /*00e4*/ 	.word	0x00000001
        /*00e8*/ 	.word	0x00000001


	//----- nvinfo : EIATTR_CRS_STACK_SIZE
	.align		4
.L_1929:
        /*00ec*/ 	.byte	0x04, 0x1e
        /*00ee*/ 	.short	(.L_1931 - .L_1930)
.L_1930:
        /*00f0*/ 	.word	0x00000000


	//----- nvinfo : EIATTR_CBANK_PARAM_SIZE
	.align		4
.L_1931:
        /*00f4*/ 	.byte	0x03, 0x19
        /*00f6*/ 	.short	0x0128


	//----- nvinfo : EIATTR_PARAM_CBANK
	.align		4
        /*00f8*/ 	.byte	0x04, 0x0a
        /*00fa*/ 	.short	(.L_1933 - .L_1932)
	.align		4
.L_1932:
        /*00fc*/ 	.word	index@(.nv.constant0._ZN10layer_norm22ln_bwd_finalize_kernelINS_22Kernel_traits_finalizeILj3072Ef6__halfS2_S2_fjLb0ELj1024ELj4ENS_18Kernel_traits_baseILj3072EfS2_S2_S2_fjLj1024EEEEELb0ELb0EEEvNS_9BwdParamsE)
        /*0100*/ 	.short	0x0210
        /*0102*/ 	.short	0x0128


	//----- nvinfo : EIATTR_SW_WAR
	.align		4
.L_1933:
        /*0104*/ 	.byte	0x04, 0x36
        /*0106*/ 	.short	(.L_1935 - .L_1934)
.L_1934:
        /*0108*/ 	.word	0x00000008
.L_1935:


//--------------------- .nv.info._ZN10layer_norm40ln_parallel_residual_bwd_finalize_kernelINS_22Kernel_traits_finalizeILj3072Ef6__halfS2_S2_fjLb0ELj1024ELj4ENS_18Kernel_traits_baseILj3072EfS2_S2_S2_fjLj1024EEEEELb0EEEvNS_9BwdParamsE --------------------------
	.section	.nv.info._ZN10layer_norm40ln_parallel_residual_bwd_finalize_kernelINS_22Kernel_traits_finalizeILj3072Ef6__halfS2_S2_fjLb0ELj1024ELj4ENS_18Kernel_traits_baseILj3072EfS2_S2_S2_fjLj1024EEEEELb0EEEvNS_9BwdParamsE,"",@"SHT_CUDA_INFO"
	.sectionflags	@""
	.align	4


	//----- nvinfo : EIATTR_CUDA_API_VERSION
	.align		4
        /*0000*/ 	.byte	0x04, 0x37
        /*0002*/ 	.short	(.L_1937 - .L_1936)
.L_1936:
        /*0004*/ 	.word	0x00000082


	//----- nvinfo : EIATTR_KPARAM_INFO
	.align		4
.L_1937:
        /*0008*/ 	.byte	0x04, 0x17
        /*000a*/ 	.short	(.L_1939 - .L_1938)
.L_1938:
        /*000c*/ 	.word	0x00000000
        /*0010*/ 	.short	0x0000
        /*0012*/ 	.short	0x0000
        /*0014*/ 	.byte	0x00, 0xf0, 0xa1, 0x04


	//----- nvinfo : EIATTR_SPARSE_MMA_MASK
	.align		4
.L_1939:
        /*0018*/ 	.byte	0x03, 0x50
        /*001a*/ 	.short	0x0000


	//----- nvinfo : EIATTR_MAXREG_COUNT
	.align		4
        /*001c*/ 	.byte	0x03, 0x1b
        /*001e*/ 	.short	0x0040


	//----- nvinfo : EIATTR_NUM_BARRIERS
	.align		4
        /*0020*/ 	.byte	0x02, 0x4c
        /*0022*/ 	.byte	0x01
	.zero		1


	//----- nvinfo : EIATTR_MERCURY_ISA_VERSION
	.align		4
        /*0024*/ 	.byte	0x03, 0x5f
        /*0026*/ 	.short	0x0101


	//----- nvinfo : EIATTR_COOP_GROUP_MASK_REGIDS
	.align		4
        /*0028*/ 	.byte	0x04, 0x29
        /*002a*/ 	.short	(.L_1941 - .L_1940)


	//   ....[0]....
.L_1940:
        /*002c*/ 	.word	0xffffffff


	//   ....[1]....
        /*0030*/ 	.word	0xffffffff


	//   ....[2]....
        /*0034*/ 	.word	0xffffffff


	//   ....[3]....
        /*0038*/ 	.word	0xffffffff


	//   ....[4]....
        /*003c*/ 	.word	0xffffffff


	//   ....[5]....
        /*0040*/ 	.word	0xffffffff


	//   ....[6]....
        /*0044*/ 	.word	0xffffffff


	//   ....[7]....
        /*0048*/ 	.word	0xffffffff


	//   ....[8]....
        /*004c*/ 	.word	0xffffffff


	//   ....[9]....
        /*0050*/ 	.word	0xffffffff


	//   ....[10]....
        /*0054*/ 	.word	0xffffffff


	//   ....[11]....
        /*0058*/ 	.word	0xffffffff


	//   ....[12]....
        /*005c*/ 	.word	0xffffffff


	//   ....[13]....
        /*0060*/ 	.word	0xffffffff


	//   ....[14]....
        /*0064*/ 	.word	0xffffffff


	//   ....[15]....
        /*0068*/ 	.word	0xffffffff


	//   ....[16]....
        /*006c*/ 	.word	0xffffffff


	//   ....[17]....
        /*0070*/ 	.word	0xffffffff


	//   ....[18]....
        /*0074*/ 	.word	0xffffffff


	//   ....[19]....
        /*0078*/ 	.word	0xffffffff


	//   ....[20]....
        /*007c*/ 	.word	0x0500000c


	//   ....[21]....
        /*0080*/ 	.word	0x0500000c


	//   ....[22]....
        /*0084*/ 	.word	0x0500000c


	//   ....[23]....
        /*0088*/ 	.word	0x0500000c


	//   ....[24]....
        /*008c*/ 	.word	0x0500000c


	//   ....[25]....
        /*0090*/ 	.word	0x0500000c


	//   ....[26]....
        /*0094*/ 	.word	0x0500000c


	//   ....[27]....
        /*0098*/ 	.word	0x0500000c


	//   ....[28]....
        /*009c*/ 	.word	0x0500000c


	//   ....[29]....
        /*00a0*/ 	.word	0x0500000c


	//   ....[30]....
        /*00a4*/ 	.word	0x0500000c


	//   ....[31]....
        /*00a8*/ 	.word	0x0500000c


	//   ....[32]....
        /*00ac*/ 	.word	0x0500000c


	//   ....[33]....
        /*00b0*/ 	.word	0x0500000c


	//   ....[34]....
        /*00b4*/ 	.word	0x0500000c


	//   ....[35]....
        /*00b8*/ 	.word	0x0500000c


	//   ....[36]....
        /*00bc*/ 	.word	0x0500000c


	//   ....[37]....
        /*00c0*/ 	.word	0x0500000c


	//   ....[38]....
        /*00c4*/ 	.word	0x0500000c


	//   ....[39]....
        /*00c8*/ 	.word	0x0500000c


	//----- nvinfo : EIATTR_COOP_GROUP_INSTR_OFFSETS
	.align		4
.L_1941:
        /*00cc*/ 	.byte	0x04, 0x28
        /*00ce*/ 	.short	(.L_1943 - .L_1942)


	//   ....[0]....
.L_1942:
        /*00d0*/ 	.word	0x00000ce0


	//   ....[1]....
        /*00d4*/ 	.word	0x00000cf0


	//   ....[2]....
        /*00d8*/ 	.word	0x00000d00


	//   ....[3]....
        /*00dc*/ 	.word	0x00000d10


	//   ....[4]....
        /*00e0*/ 	.word	0x00000d40


	//   ....[5]....
        /*00e4*/ 	.word	0x00000d70


	//   ....[6]....
        /*00e8*/ 	.word	0x00000d80


	//   ....[7]....
        /*00ec*/ 	.word	0x00000d90


	//   ....[8]....
        /*00f0*/ 	.word	0x00000db0


	//   ....[9]....
        /*00f4*/ 	.word	0x00000df0


	//   ....[10]....
        /*00f8*/ 	.word	0x00000e00


	//   ....[11]....
        /*00fc*/ 	.word	0x00000e10


	//   ....[12]....
        /*0100*/ 	.word	0x00000e30


	//   ....[13]....
        /*0104*/ 	.word	0x00000e70


	//   ....[14]....
        /*0108*/ 	.word	0x00000e80


	//   ....[15]....
        /*010c*/ 	.word	0x00000e90


	//   ....[16]....
        /*0110*/ 	.word	0x00000eb0


	//   ....[17]....
        /*0114*/ 	.word	0x00000ee0


	//   ....[18]....
        /*0118*/ 	.word	0x00000f00


	//   ....[19]....
        /*011c*/ 	.word	0x00000f10


	//   ....[20]....
        /*0120*/ 	.word	0x000011f0


	//   ....[21]....
        /*0124*/ 	.word	0x00001250


	//   ....[22]....
        /*0128*/ 	.word	0x000012b0


	//   ....[23]....
        /*012c*/ 	.word	0x00001310


	//   ....[24]....
        /*0130*/ 	.word	0x00001370


	//   ....[25]....
        /*0134*/ 	.word	0x000013d0


	//   ....[26]....
        /*0138*/ 	.word	0x00001440


	//   ....[27]....
        /*013c*/ 	.word	0x000014b0


	//   ....[28]....
        /*0140*/ 	.word	0x00001520


	//   ....[29]....
        /*0144*/ 	.word	0x00001590


	//   ....[30]....
        /*0148*/ 	.word	0x000015f0


	//   ....[31]....
        /*014c*/ 	.word	0x00001660


	//   ....[32]....
        /*0150*/ 	.word	0x000016d0


	//   ....[33]....
        /*0154*/ 	.word	0x00001740


	//   ....[34]....
        /*0158*/ 	.word	0x000017b0


	//   ....[35]....
        /*015c*/ 	.word	0x00001810


	//   ....[36]....
        /*0160*/ 	.word	0x00001880


	//   ....[37]....
        /*0164*/ 	.word	0x000018f0


	//   ....[38]....
        /*0168*/ 	.word	0x00001960


	//   ....[39]....
        /*016c*/ 	.word	0x000019d0


	//----- nvinfo : EIATTR_EXIT_INSTR_OFFSETS
	.align		4
.L_1943:
        /*0170*/ 	.byte	0x04, 0x1c
        /*0172*/ 	.short	(.L_1945 - .L_1944)


	//   ....[0]....
.L_1944:
        /*0174*/ 	.word	0x00000070


	//   ....[1]....
        /*0178*/ 	.word	0x00001190


	//----- nvinfo : EIATTR_MAX_THREADS
	.align		4
.L_1945:
        /*017c*/ 	.byte	0x04, 0x05
        /*017e*/ 	.short	(.L_1947 - .L_1946)
.L_1946:
        /*0180*/ 	.word	0x00000400
        /*0184*/ 	.word	0x00000001
        /*0188*/ 	.word	0x00000001


	//----- nvinfo : EIATTR_CRS_STACK_SIZE
	.align		4
.L_1947:
        /*018c*/ 	.byte	0x04, 0x1e
        /*018e*/ 	.short	(.L_1949 - .L_1948)
.L_1948:
        /*0190*/ 	.word	0x00000000


	//----- nvinfo : EIATTR_CBANK_PARAM_SIZE
	.align		4
.L_1949:
        /*0194*/ 	.byte	0x03, 0x19
        /*0196*/ 	.short	0x0128


	//----- nvinfo : EIATTR_PARAM_CBANK
	.align		4
        /*0198*/ 	.byte	0x04, 0x0a
        /*019a*/ 	.short	(.L_1951 - .L_1950)
	.align		4
.L_1950:
        /*019c*/ 	.word	index@(.nv.constant0._ZN10layer_norm40ln_parallel_residual_bwd_finalize_kernelINS_22Kernel_traits_finalizeILj3072Ef6__halfS2_S2_fjLb0ELj1024ELj4ENS_18Kernel_traits_baseILj3072EfS2_S2_S2_fjLj1024EEEEELb0EEEvNS_9BwdParamsE)
        /*01a0*/ 	.short	0x0210
        /*01a2*/ 	.short	0x0128


	//----- nvinfo : EIATTR_SW_WAR
	.align		4
.L_1951:
        /*01a4*/ 	.byte	0x04, 0x36
        /*01a6*/ 	.short	(.L_1953 - .L_1952)
.L_1952:
        /*01a8*/ 	.word	0x00000008
.L_1953:


//--------------------- .nv.info._ZN10layer_norm31ln_parallel_residual_bwd_kernelINS_13Kernel_traitsIf6__halfS2_S2_fjLj3072ELj1ELj1ELj4ELj16ENS_18Kernel_traits_baseILj3072EfS2_S2_S2_fjLj128EEEEELb1ELb1ELb0EEEvNS_9BwdParamsE --------------------------
	.section	.nv.info._ZN10layer_norm31ln_parallel_residual_bwd_kernelINS_13Kernel_traitsIf6__halfS2_S2_fjLj3072ELj1ELj1ELj4ELj16ENS_18Kernel_traits_baseILj3072EfS2_S2_S2_fjLj128EEEEELb1ELb1ELb0EEEvNS_9BwdParamsE,"",@"SHT_CUDA_INFO"
	.sectionflags	@""
	.align	4


	//----- nvinfo : EIATTR_CUDA_API_VERSION
	.align		4
        /*0000*/ 	.byte	0x04, 0x37
        /*0002*/ 	.short	(.L_1955 - .L_1954)
.L_1954:
        /*0004*/ 	.word	0x00000082


	//----- nvinfo : EIATTR_KPARAM_INFO
	.align		4
.L_1955:
        /*0008*/ 	.byte	0x04, 0x17
        /*000a*/ 	.short	(.L_1957 - .L_1956)
.L_1956:
        /*000c*/ 	.word	0x00000000
        /*0010*/ 	.short	0x0000
        /*0012*/ 	.short	0x0000
        /*0014*/ 	.byte	0x00, 0xf0, 0xa1, 0x04


	//----- nvinfo : EIATTR_SPARSE_MMA_MASK
	.align		4
.L_1957:
        /*0018*/ 	.byte	0x03, 0x50
        /*001a*/ 	.short	0x0000


	//----- nvinfo : EIATTR_MAXREG_COUNT
	.align		4
        /*001c*/ 	.byte	0x03, 0x1b
        /*001e*/ 	.short	0x00ff


	//----- nvinfo : EIATTR_NUM_BARRIERS
	.align		4
        /*0020*/ 	.byte	0x02, 0x4c
        /*0022*/ 	.byte	0x01
	.zero		1


	//----- nvinfo : EIATTR_MERCURY_ISA_VERSION
	.align		4
        /*0024*/ 	.byte	0x03, 0x5f
        /*0026*/ 	.short	0x0101


	//----- nvinfo : EIATTR_COOP_GROUP_MASK_REGIDS
	.align		4
        /*0028*/ 	.byte	0x04, 0x29
        /*002a*/ 	.short	(.L_1959 - .L_1958)


	//   ....[0]....
.L_1958:
        /*002c*/ 	.word	0xffffffff


	//   ....[1]....
        /*0030*/ 	.word	0xffffffff


	//   ....[2]....
        /*0034*/ 	.word	0xffffffff


	//   ....[3]....
        /*0038*/ 	.word	0xffffffff


	//   ....[4]....
        /*003c*/ 	.word	0xffffffff


	//   ....[5]....
        /*0040*/ 	.word	0xffffffff


	//   ....[6]....
        /*0044*/ 	.word	0xffffffff


	//   ....[7]....
        /*0048*/ 	.word	0xffffffff


	//   ....[8]....
        /*004c*/ 	.word	0xffffffff


	//   ....[9]....
        /*0050*/ 	.word	0xffffffff


	//   ....[10]....
        /*0054*/ 	.word	0x050000ab


	//   ....[11]....
        /*0058*/ 	.word	0x050000ab


	//   ....[12]....
        /*005c*/ 	.word	0x050000ab


	//   ....[13]....
        /*0060*/ 	.word	0x050000ab


	//   ....[14]....
        /*0064*/ 	.word	0x050000ab


	//   ....[15]....
        /*0068*/ 	.word	0x050000ab


	//   ....[16]....
        /*006c*/ 	.word	0x050000ab


	//   ....[17]....
        /*0070*/ 	.word	0x050000ab


	//   ....[18]....
        /*0074*/ 	.word	0x050000ab


	//   ....[19]....
        /*0078*/ 	.word	0x050000ab


	//----- nvinfo : EIATTR_COOP_GROUP_INSTR_OFFSETS
	.align		4
.L_1959:
        /*007c*/ 	.byte	0x04, 0x28
        /*007e*/ 	.short	(.L_1961 - .L_1960)


	//   ....[0]....
.L_1960:
        /*0080*/ 	.word	0x00001850


	//   ....[1]....
        /*0084*/ 	.word	0x00001860


	//   ....[2]....
        /*0088*/ 	.word	0x00001890


	//   ....[3]....
        /*008c*/ 	.word	0x000018a0


	//   ....[4]....
        /*0090*/ 	.word	0x000018d0


	//   ....[5]....
        /*0094*/ 	.word	0x000018e0


	//   ....[6]....
        /*0098*/ 	.word	0x00001910


	//   ....[7]....
        /*009c*/ 	.word	0x00001920


	//   ....[8]....
        /*00a0*/ 	.word	0x00001950


	//   ....[9]....
        /*00a4*/ 	.word	0x00001960


	//   ....[10]....
        /*00a8*/ 	.word	0x00003840


	//   ....[11]....
        /*00ac*/ 	.word	0x00003890


	//   ....[12]....
        /*00b0*/ 	.word	0x00003900


	//   ....[13]....
        /*00b4*/ 	.word	0x00003960


	//   ....[14]....
        /*00b8*/ 	.word	0x000039d0


	//   ....[15]....
        /*00bc*/ 	.word	0x00003a30


	//   ....[16]....
        /*00c0*/ 	.word	0x00003aa0


	//   ....[17]....
        /*00c4*/ 	.word	0x00003b00


	//   ....[18]....
        /*00c8*/ 	.word	0x00003b70


	//   ....[19]....
        /*00cc*/ 	.word	0x00003bd0


	//----- nvinfo : EIATTR_EXIT_INSTR_OFFSETS
	.align		4
.L_1961:
        /*00d0*/ 	.byte	0x04, 0x1c
        /*00d2*/ 	.short	(.L_1963 - .L_1962)


	//   ....[0]....
.L_1962:
        /*00d4*/ 	.word	0x00003750


	//   ....[1]....
        /*00d8*/ 	.word	0x000037e0


	//----- nvinfo : EIATTR_MAX_THREADS
	.align		4
.L_1963:
        /*00dc*/ 	.byte	0x04, 0x05
        /*00de*/ 	.short	(.L_1965 - .L_1964)
.L_1964:
        /*00e0*/ 	.word	0x00000080
        /*00e4*/ 	.word	0x00000001
        /*00e8*/ 	.word	0x00000001


	//----- nvinfo : EIATTR_CRS_STACK_SIZE
	.align		4
.L_1965:
        /*00ec*/ 	.byte	0x04, 0x1e
        /*00ee*/ 	.short	(.L_1967 - .L_1966)
.L_1966:
        /*00f0*/ 	.word	0x00000000


	//----- nvinfo : EIATTR_CBANK_PARAM_SIZE
	.align		4
.L_1967:
        /*00f4*/ 	.byte	0x03, 0x19
        /*00f6*/ 	.short	0x0128


	//----- nvinfo : EIATTR_PARAM_CBANK
	.align		4
        /*00f8*/ 	.byte	0x04, 0x0a
        /*00fa*/ 	.short	(.L_1969 - .L_1968)
	.align		4
.L_1968:
        /*00fc*/ 	.word	index@(.nv.constant0._ZN10layer_norm31ln_parallel_residual_bwd_kernelINS_13Kernel_traitsIf6__halfS2_S2_fjLj3072ELj1ELj1ELj4ELj16ENS_18Kernel_traits_baseILj3072EfS2_S2_S2_fjLj128EEEEELb1ELb1ELb0EEEvNS_9BwdParamsE)
        /*0100*/ 	.short	0x0210
        /*0102*/ 	.short	0x0128


	//----- nvinfo : EIATTR_SW_WAR
	.align		4
.L_1969:
        /*0104*/ 	.byte	0x04, 0x36
        /*0106*/ 	.short	(.L_1971 - .L_1970)
.L_1970:
        /*0108*/ 	.word	0x00000008
.L_1971:


//--------------------- .nv.info._ZN10layer_norm22ln_bwd_finalize_kernelINS_22Kernel_traits_finalizeILj3072Ef6__halfS2_S2_fjLb0ELj1024ELj4ENS_18Kernel_traits_baseILj3072EfS2_S2_S2_fjLj1024EEEEELb0ELb1EEEvNS_9BwdParamsE --------------------------
	.section	.nv.info._ZN10layer_norm22ln_bwd_finalize_kernelINS_22Kernel_traits_finalizeILj3072Ef6__halfS2_S2_fjLb0ELj1024ELj4ENS_18Kernel_traits_baseILj3072EfS2_S2_S2_fjLj1024EEEEELb0ELb1EEEvNS_9BwdParamsE,"",@"SHT_CUDA_INFO"
	.sectionflags	@""
	.align	4


	//----- nvinfo : EIATTR_CUDA_API_VERSION
	.align		4
        /*0000*/ 	.byte	0x04, 0x37
        /*0002*/ 	.short	(.L_1973 - .L_1972)
.L_1972:
        /*0004*/ 	.word	0x00000082


	//----- nvinfo : EIATTR_KPARAM_INFO
	.align		4
.L_1973:
        /*0008*/ 	.byte	0x04, 0x17
        /*000a*/ 	.short	(.L_1975 - .L_1974)
.L_1974:
        /*000c*/ 	.word	0x00000000
        /*0010*/ 	.short	0x0000
        /*0012*/ 	.short	0x0000
        /*0014*/ 	.byte	0x00, 0xf0, 0xa1, 0x04


	//----- nvinfo : EIATTR_SPARSE_MMA_MASK
	.align		4
.L_1975:
        /*0018*/ 	.byte	0x03, 0x50
        /*001a*/ 	.short	0x0000


	//----- nvinfo : EIATTR_MAXREG_COUNT
	.align		4
        /*001c*/ 	.byte	0x03, 0x1b
        /*001e*/ 	.short	0x0040


	//----- nvinfo : EIATTR_NUM_BARRIERS
	.align		4
        /*0020*/ 	.byte	0x02, 0x4c
        /*0022*/ 	.byte	0x01
	.zero		1


	//----- nvinfo : EIATTR_MERCURY_ISA_VERSION
	.align		4
        /*0024*/ 	.byte	0x03, 0x5f
        /*0026*/ 	.short	0x0101


	//----- nvinfo : EIATTR_COOP_GROUP_MASK_REGIDS
	.align		4
        /*0028*/ 	.byte	0x04, 0x29
        /*002a*/ 	.short	(.L_1977 - .L_1976)


	//   ....[0]....
.L_1976:
        /*002c*/ 	.word	0xffffffff


	//   ....[1]....
        /*0030*/ 	.word	0xffffffff


	//   ....[2]....
        /*0034*/ 	.word	0xffffffff


	//   ....[3]....
        /*0038*/ 	.word	0xffffffff


	//   ....[4]....
        /*003c*/ 	.word	0xffffffff


	//   ....[5]....
        /*0040*/ 	.word	0xffffffff


	//   ....[6]....
        /*0044*/ 	.word	0xffffffff


	//   ....[7]....
        /*0048*/ 	.word	0xffffffff


	//   ....[8]....
        /*004c*/ 	.word	0xffffffff


	//   ....[9]....
        /*0050*/ 	.word	0xffffffff


	//   ....[10]....
        /*0054*/ 	.word	0x05000011


	//   ....[11]....
        /*0058*/ 	.word	0x05000011


	//   ....[12]....
        /*005c*/ 	.word	0x05000011


	//   ....[13]....
        /*0060*/ 	.word	0x05000011


	//   ....[14]....
        /*0064*/ 	.word	0x05000011


	//   ....[15]....
        /*0068*/ 	.word	0x05000011


	//   ....[16]....
        /*006c*/ 	.word	0x05000011


	//   ....[17]....
        /*0070*/ 	.word	0x05000011


	//   ....[18]....
        /*0074*/ 	.word	0x05000011


	//   ....[19]....
        /*0078*/ 	.word	0x05000011


	//----- nvinfo : EIATTR_COOP_GROUP_INSTR_OFFSETS
	.align		4
.L_1977:
        /*007c*/ 	.byte	0x04, 0x28
        /*007e*/ 	.short	(.L_1979 - .L_1978)


	//   ....[0]....
.L_1978:
        /*0080*/ 	.word	0x000008e0


	//   ....[1]....
        /*0084*/ 	.word	0x000008f0


	//   ....[2]....
        /*0088*/ 	.word	0x00000920


	//   ....[3]....
        /*008c*/ 	.word	0x00000930


	//   ....[4]....
        /*0090*/ 	.word	0x00000960


	//   ....[5]....
        /*0094*/ 	.word	0x00000970


	//   ....[6]....
        /*0098*/ 	.word	0x000009a0


	//   ....[7]....
        /*009c*/ 	.word	0x000009b0


	//   ....[8]....
        /*00a0*/ 	.word	0x000009e0


	//   ....[9]....
        /*00a4*/ 	.word	0x000009f0


	//   ....[10]....
        /*00a8*/ 	.word	0x00000ba0


	//   ....[11]....
        /*00ac*/ 	.word	0x00000c10


	//   ....[12]....
        /*00b0*/ 	.word	0x00000c80


	//   ....[13]....
        /*00b4*/ 	.word	0x00000cf0


	//   ....[14]....
        /*00b8*/ 	.word	0x00000d60


	//   ....[15]....
        /*00bc*/ 	.word	0x00000dc0


	//   ....[16]....
        /*00c0*/ 	.word	0x00000e30


	//   ....[17]....
        /*00c4*/ 	.word	0x00000ea0


	//   ....[18]....
        /*00c8*/ 	.word	0x00000f10


	//   ....[19]....
        /*00cc*/ 	.word	0x00000f80


	//----- nvinfo : EIATTR_EXIT_INSTR_OFFSETS
	.align		4
.L_1979:
        /*00d0*/ 	.byte	0x04, 0x1c
        /*00d2*/ 	.short	(.L_1981 - .L_1980)


	//   ....[0]....
.L_1980:
        /*00d4*/ 	.word	0x00000070


	//   ....[1]....
        /*00d8*/ 	.word	0x00000b40


	//----- nvinfo : EIATTR_MAX_THREADS
	.align		4
.L_1981:
        /*00dc*/ 	.byte	0x04, 0x05
        /*00de*/ 	.short	(.L_1983 - .L_1982)
.L_1982:
        /*00e0*/ 	.word	0x00000400
        /*00e4*/ 	.word	0x00000001
        /*00e8*/ 	.word	0x00000001


	//----- nvinfo : EIATTR_CRS_STACK_SIZE
	.align		4
.L_1983:
        /*00ec*/ 	.byte	0x04, 0x1e
        /*00ee*/ 	.short	(.L_1985 - .L_1984)
.L_1984:
        /*00f0*/ 	.word	0x00000000


	//----- nvinfo : EIATTR_CBANK_PARAM_SIZE
	.align		4
.L_1985:
        /*00f4*/ 	.byte	0x03, 0x19
        /*00f6*/ 	.short	0x0128


	//----- nvinfo : EIATTR_PARAM_CBANK
	.align		4
        /*00f8*/ 	.byte	0x04, 0x0a
        /*00fa*/ 	.short	(.L_1987 - .L_1986)
	.align		4
.L_1986:
        /*00fc*/ 	.word	index@(.nv.constant0._ZN10layer_norm22ln_bwd_finalize_kernelINS_22Kernel_traits_finalizeILj3072Ef6__halfS2_S2_fjLb0ELj1024ELj4ENS_18Kernel_traits_baseILj3072EfS2_S2_S2_fjLj1024EEEEELb0ELb1EEEvNS_9BwdParamsE)
        /*0100*/ 	.short	0x0210
        /*0102*/ 	.short	0x0128


	//----- nvinfo : EIATTR_SW_WAR
	.align		4
.L_1987:
        /*0104*/ 	.byte	0x04, 0x36
        /*0106*/ 	.short	(.L_1989 - .L_1988)
.L_1988:
        /*0108*/ 	.word	0x00000008
.L_1989:


//--------------------- .nv.info._ZN10layer_norm40ln_parallel_residual_bwd_finalize_kernelINS_22Kernel_traits_finalizeILj3072Ef6__halfS2_S2_fjLb0ELj1024ELj4ENS_18Kernel_traits_baseILj3072EfS2_S2_S2_fjLj1024EEEEELb1EEEvNS_9BwdParamsE --------------------------
	.section	.nv.info._ZN10layer_norm40ln_parallel_residual_bwd_finalize_kernelINS_22Kernel_traits_finalizeILj3072Ef6__halfS2_S2_fjLb0ELj1024ELj4ENS_18Kernel_traits_baseILj3072EfS2_S2_S2_fjLj1024EEEEELb1EEEvNS_9BwdParamsE,"",@"SHT_CUDA_INFO"
	.sectionflags	@""
	.align	4


	//----- nvinfo : EIATTR_CUDA_API_VERSION
	.align		4
        /*0000*/ 	.byte	0x04, 0x37
        /*0002*/ 	.short	(.L_1991 - .L_1990)
.L_1990:
        /*0004*/ 	.word	0x00000082


	//----- nvinfo : EIATTR_KPARAM_INFO
	.align		4
.L_1991:
        /*0008*/ 	.byte	0x04, 0x17
        /*000a*/ 	.short	(.L_1993 - .L_1992)
.L_1992:
        /*000c*/ 	.word	0x00000000
        /*0010*/ 	.short	0x0000
        /*0012*/ 	.short	0x0000
        /*0014*/ 	.byte	0x00, 0xf0, 0xa1, 0x04


	//----- nvinfo : EIATTR_SPARSE_MMA_MASK
	.align		4
.L_1993:
        /*0018*/ 	.byte	0x03, 0x50
        /*001a*/ 	.short	0x0000


	//----- nvinfo : EIATTR_MAXREG_COUNT
	.align		4
        /*001c*/ 	.byte	0x03, 0x1b
        /*001e*/ 	.short	0x0040


	//----- nvinfo : EIATTR_NUM_BARRIERS
	.align		4
        /*0020*/ 	.byte	0x02, 0x4c
        /*0022*/ 	.byte	0x01
	.zero		1


	//----- nvinfo : EIATTR_MERCURY_ISA_VERSION
	.align		4
        /*0024*/ 	.byte	0x03, 0x5f
        /*0026*/ 	.short	0x0101


	//----- nvinfo : EIATTR_COOP_GROUP_MASK_REGIDS
	.align		4
        /*0028*/ 	.byte	0x04, 0x29
        /*002a*/ 	.short	(.L_1995 - .L_1994)


	//   ....[0]....
.L_1994:
        /*002c*/ 	.word	0xffffffff


	//   ....[1]....
        /*0030*/ 	.word	0xffffffff


	//   ....[2]....
        /*0034*/ 	.word	0xffffffff


	//   ....[3]....
        /*0038*/ 	.word	0xffffffff


	//   ....[4]....
        /*003c*/ 	.word	0xffffffff


	//   ....[5]....
        /*0040*/ 	.word	0xffffffff


	//   ....[6]....
        /*0044*/ 	.word	0xffffffff


	//   ....[7]....
        /*0048*/ 	.word	0xffffffff


	//   ....[8]....
        /*004c*/ 	.word	0xffffffff


	//   ....[9]....
        /*0050*/ 	.word	0xffffffff


	//   ....[10]....
        /*0054*/ 	.word	0xffffffff


	//   ....[11]....
        /*0058*/ 	.word	0xffffffff


	//   ....[12]....
        /*005c*/ 	.word	0xffffffff


	//   ....[13]....
        /*0060*/ 	.word	0xffffffff


	//   ....[14]....
        /*0064*/ 	.word	0xffffffff


	//   ....[15]....
        /*0068*/ 	.word	0xffffffff


	//   ....[16]....
        /*006c*/ 	.word	0xffffffff


	//   ....[17]....
        /*0070*/ 	.word	0xffffffff


	//   ....[18]....
        /*0074*/ 	.word	0xffffffff


	//   ....[19]....
        /*0078*/ 	.word	0xffffffff


	//   ....[20]....
        /*007c*/ 	.word	0x0500000b


	//   ....[21]....
        /*0080*/ 	.word	0x0500000b


	//   ....[22]....
        /*0084*/ 	.word	0x0500000b


	//   ....[23]....
        /*0088*/ 	.word	0x0500000b


	//   ....[24]....
        /*008c*/ 	.word	0x0500000b


	//   ....[25]....
        /*0090*/ 	.word	0x0500000b


	//   ....[26]....
        /*0094*/ 	.word	0x0500000b


	//   ....[27]....
        /*0098*/ 	.word	0x0500000b


	//   ....[28]....
        /*009c*/ 	.word	0x0500000b


	//   ....[29]....
        /*00a0*/ 	.word	0x0500000b


	//   ....[30]....
        /*00a4*/ 	.word	0x0500000b


	//   ....[31]....
        /*00a8*/ 	.word	0x0500000b


	//   ....[32]....
        /*00ac*/ 	.word	0x0500000b


	//   ....[33]....
        /*00b0*/ 	.word	0x0500000b


	//   ....[34]....
        /*00b4*/ 	.word	0x0500000b


	//   ....[35]....
        /*00b8*/ 	.word	0x0500000b


	//   ....[36]....
        /*00bc*/ 	.word	0x0500000b


	//   ....[37]....
        /*00c0*/ 	.word	0x0500000b


	//   ....[38]....
        /*00c4*/ 	.word	0x0500000b


	//   ....[39]....
        /*00c8*/ 	.word	0x0500000b


	//----- nvinfo : EIATTR_COOP_GROUP_INSTR_OFFSETS
	.align		4
.L_1995:
        /*00cc*/ 	.byte	0x04, 0x28
        /*00ce*/ 	.short	(.L_1997 - .L_1996)


	//   ....[0]....
.L_1996:
        /*00d0*/ 	.word	0x00000ce0


	//   ....[1]....
        /*00d4*/ 	.word	0x00000cf0


	//   ....[2]....
        /*00d8*/ 	.word	0x00000d00


	//   ....[3]....
        /*00dc*/ 	.word	0x00000d10


	//   ....[4]....
        /*00e0*/ 	.word	0x00000d40


	//   ....[5]....
        /*00e4*/ 	.word	0x00000d70


	//   ....[6]....
        /*00e8*/ 	.word	0x00000d80


	//   ....[7]....
        /*00ec*/ 	.word	0x00000d90


	//   ....[8]....
        /*00f0*/ 	.word	0x00000db0


	//   ....[9]....
        /*00f4*/ 	.word	0x00000df0


	//   ....[10]....
        /*00f8*/ 	.word	0x00000e00


	//   ....[11]....
        /*00fc*/ 	.word	0x00000e10


	//   ....[12]....
        /*0100*/ 	.word	0x00000e30


	//   ....[13]....
        /*0104*/ 	.word	0x00000e70


	//   ....[14]....
        /*0108*/ 	.word	0x00000e80


	//   ....[15]....
        /*010c*/ 	.word	0x00000e90


	//   ....[16]....
        /*0110*/ 	.word	0x00000eb0


	//   ....[17]....
        /*0114*/ 	.word	0x00000ee0


	//   ....[18]....
        /*0118*/ 	.word	0x00000f00


	//   ....[19]....
        /*011c*/ 	.word	0x00000f10


	//   ....[20]....
        /*0120*/ 	.word	0x000011d0


	//   ....[21]....
        /*0124*/ 	.word	0x00001230


	//   ....[22]....
        /*0128*/ 	.word	0x00001290


	//   ....[23]....
        /*012c*/ 	.word	0x000012f0


	//   ....[24]....
        /*0130*/ 	.word	0x00001350


	//   ....[25]....
        /*0134*/ 	.word	0x000013b0


	//   ....[26]....
        /*0138*/ 	.word	0x00001420


	//   ....[27]....
        /*013c*/ 	.word	0x00001490


	//   ....[28]....
        /*0140*/ 	.word	0x00001500


	//   ....[29]....
        /*0144*/ 	.word	0x00001570


	//   ....[30]....
        /*0148*/ 	.word	0x000015d0


	//   ....[31]....
        /*014c*/ 	.word	0x00001640


	//   ....[32]....
        /*0150*/ 	.word	0x000016b0


	//   ....[33]....
        /*0154*/ 	.word	0x00001720


	//   ....[34]....
        /*0158*/ 	.word	0x00001790


	//   ....[35]....
        /*015c*/ 	.word	0x000017f0


	//   ....[36]....
        /*0160*/ 	.word	0x00001860


	//   ....[37]....
        /*0164*/ 	.word	0x000018d0


	//   ....[38]....
        /*0168*/ 	.word	0x00001940


	//   ....[39]....
        /*016c*/ 	.word	0x000019b0


	//----- nvinfo : EIATTR_EXIT_INSTR_OFFSETS
	.align		4
.L_1997:
        /*0170*/ 	.byte	0x04, 0x1c
        /*0172*/ 	.short	(.L_1999 - .L_1998)


	//   ....[0]....
.L_1998:
        /*0174*/ 	.word	0x00000070


	//   ....[1]....
        /*0178*/ 	.word	0x00001170


	//----- nvinfo : EIATTR_MAX_THREADS
	.align		4
.L_1999:
        /*017c*/ 	.byte	0x04, 0x05
        /*017e*/ 	.short	(.L_2001 - .L_2000)
.L_2000:
        /*0180*/ 	.word	0x00000400
        /*0184*/ 	.word	0x00000001
        /*0188*/ 	.word	0x00000001


	//----- nvinfo : EIATTR_CRS_STACK_SIZE
	.align		4
.L_2001:
        /*018c*/ 	.byte	0x04, 0x1e
        /*018e*/ 	.short	(.L_2003 - .L_2002)
.L_2002:
        /*0190*/ 	.word	0x00000000


	//----- nvinfo : EIATTR_CBANK_PARAM_SIZE
	.align		4
.L_2003:
        /*0194*/ 	.byte	0x03, 0x19
        /*0196*/ 	.short	0x0128


	//----- nvinfo : EIATTR_PARAM_CBANK
	.align		4
        /*0198*/ 	.byte	0x04, 0x0a
        /*019a*/ 	.short	(.L_2005 - .L_2004)
	.align		4
.L_2004:
        /*019c*/ 	.word	index@(.nv.constant0._ZN10layer_norm40ln_parallel_residual_bwd_finalize_kernelINS_22Kernel_traits_finalizeILj3072Ef6__halfS2_S2_fjLb0ELj1024ELj4ENS_18Kernel_traits_baseILj3072EfS2_S2_S2_fjLj1024EEEEELb1EEEvNS_9BwdParamsE)
        /*01a0*/ 	.short	0x0210
        /*01a2*/ 	.short	0x0128


	//----- nvinfo : EIATTR_SW_WAR
	.align		4
.L_2005:
        /*01a4*/ 	.byte	0x04, 0x36
        /*01a6*/ 	.short	(.L_2007 - .L_2006)
.L_2006:
        /*01a8*/ 	.word	0x00000008
.L_2007:


//--------------------- .nv.info._ZN10layer_norm31ln_parallel_residual_bwd_kernelINS_13Kernel_traitsIf6__halfS2_S2_fjLj3072ELj1ELj1ELj4ELj16ENS_18Kernel_traits_baseILj3072EfS2_S2_S2_fjLj128EEEEELb1ELb1ELb1EEEvNS_9BwdParamsE --------------------------
	.section	.nv.info._ZN10layer_norm31ln_parallel_residual_bwd_kernelINS_13Kernel_traitsIf6__halfS2_S2_fjLj3072ELj1ELj1ELj4ELj16ENS_18Kernel_traits_baseILj3072EfS2_S2_S2_fjLj128EEEEELb1ELb1ELb1EEEvNS_9BwdParamsE,"",@"SHT_CUDA_INFO"
	.sectionflags	@""
	.align	4


	//----- nvinfo : EIATTR_CUDA_API_VERSION
	.align		4
        /*0000*/ 	.byte	0x04, 0x37
        /*0002*/ 	.short	(.L_2009 - .L_2008)
.L_2008:
        /*0004*/ 	.word	0x00000082


	//----- nvinfo : EIATTR_KPARAM_INFO
	.align		4
.L_2009:
        /*0008*/ 	.byte	0x04, 0x17
        /*000a*/ 	.short	(.L_2011 - .L_2010)
.L_2010:
        /*000c*/ 	.word	0x00000000
        /*0010*/ 	.short	0x0000
        /*0012*/ 	.short	0x0000
        /*0014*/ 	.byte	0x00, 0xf0, 0xa1, 0x04


	//----- nvinfo : EIATTR_SPARSE_MMA_MASK
	.align		4
.L_2011:
        /*0018*/ 	.byte	0x03, 0x50
        /*001a*/ 	.short	0x0000


	//----- nvinfo : EIATTR_MAXREG_COUNT
	.align		4
        /*001c*/ 	.byte	0x03, 0x1b
        /*001e*/ 	.short	0x00ff


	//----- nvinfo : EIATTR_NUM_BARRIERS
	.align		4
        /*0020*/ 	.byte	0x02, 0x4c
        /*0022*/ 	.byte	0x01
	.zero		1


	//----- nvinfo : EIATTR_MERCURY_ISA_VERSION
	.align		4
        /*0024*/ 	.byte	0x03, 0x5f
        /*0026*/ 	.short	0x0101


	//----- nvinfo : EIATTR_COOP_GROUP_MASK_REGIDS
	.align		4
        /*0028*/ 	.byte	0x04, 0x29
        /*002a*/ 	.short	(.L_2013 - .L_2012)


	//   ....[0]....
.L_2012:
        /*002c*/ 	.word	0xffffffff


	//   ....[1]....
        /*0030*/ 	.word	0xffffffff


	//   ....[2]....
        /*0034*/ 	.word	0xffffffff


	//   ....[3]....
        /*0038*/ 	.word	0xffffffff


	//   ....[4]....
        /*003c*/ 	.word	0xffffffff


	//   ....[5]....
        /*0040*/ 	.word	0xffffffff


	//   ....[6]....
        /*0044*/ 	.word	0xffffffff


	//   ....[7]....
        /*0048*/ 	.word	0xffffffff


	//   ....[8]....
        /*004c*/ 	.word	0xffffffff


	//   ....[9]....
        /*0050*/ 	.word	0xffffffff


	//   ....[10]....
        /*0054*/ 	.word	0x05000039


	//   ....[11]....
        /*0058*/ 	.word	0x05000039


	//   ....[12]....
        /*005c*/ 	.word	0x05000039


	//   ....[13]....
        /*0060*/ 	.word	0x05000039


	//   ....[14]....
        /*0064*/ 	.word	0x05000039


	//   ....[15]....
        /*0068*/ 	.word	0x05000039


	//   ....[16]....
        /*006c*/ 	.word	0x05000039


	//   ....[17]....
        /*0070*/ 	.word	0x05000039


	//   ....[18]....
        /*0074*/ 	.word	0x05000039


	//   ....[19]....
        /*0078*/ 	.word	0x05000039


	//----- nvinfo : EIATTR_COOP_GROUP_INSTR_OFFSETS
	.align		4
.L_2013:
        /*007c*/ 	.byte	0x04, 0x28
        /*007e*/ 	.short	(.L_2015 - .L_2014)


	//   ....[0]....
.L_2014:
        /*0080*/ 	.word	0x00001850


	//   ....[1]....
        /*0084*/ 	.word	0x00001880


	//   ....[2]....
        /*0088*/ 	.word	0x000018c0


	//   ....[3]....
        /*008c*/ 	.word	0x000018d0


	//   ....[4]....
        /*0090*/ 	.word	0x00001900


	//   ....[5]....
        /*0094*/ 	.word	0x00001910


	//   ....[6]....
        /*0098*/ 	.word	0x00001940


	//   ....[7]....
        /*009c*/ 	.word	0x00001950


	//   ....[8]....
        /*00a0*/ 	.word	0x00001980


	//   ....[9]....
        /*00a4*/ 	.word	0x00001990


	//   ....[10]....
        /*00a8*/ 	.word	0x00003860


	//   ....[11]....
        /*00ac*/ 	.word	0x000038b0


	//   ....[12]....
        /*00b0*/ 	.word	0x00003920


	//   ....[13]....
        /*00b4*/ 	.word	0x00003980


	//   ....[14]....
        /*00b8*/ 	.word	0x000039f0


	//   ....[15]....
        /*00bc*/ 	.word	0x00003a50


	//   ....[16]....
        /*00c0*/ 	.word	0x00003ac0


	//   ....[17]....
        /*00c4*/ 	.word	0x00003b20


	//   ....[18]....
        /*00c8*/ 	.word	0x00003b90


	//   ....[19]....
        /*00cc*/ 	.word	0x00003bf0


	//----- nvinfo : EIATTR_EXIT_INSTR_OFFSETS
	.align		4
.L_2015:
        /*00d0*/ 	.byte	0x04, 0x1c
        /*00d2*/ 	.short	(.L_2017 - .L_2016)


	//   ....[0]....
.L_2016:
        /*00d4*/ 	.word	0x000037e0


	//----- nvinfo : EIATTR_MAX_THREADS
	.align		4
.L_2017:
        /*00d8*/ 	.byte	0x04, 0x05
        /*00da*/ 	.short	(.L_2019 - .L_2018)
.L_2018:
        /*00dc*/ 	.word	0x00000080
        /*00e0*/ 	.word	0x00000001
        /*00e4*/ 	.word	0x00000001


	//----- nvinfo : EIATTR_CRS_STACK_SIZE
	.align		4
.L_2019:
        /*00e8*/ 	.byte	0x04, 0x1e
        /*00ea*/ 	.short	(.L_2021 - .L_2020)
.L_2020:
        /*00ec*/ 	.word	0x00000000


	//----- nvinfo : EIATTR_CBANK_PARAM_SIZE
	.align		4
.L_2021:
        /*00f0*/ 	.byte	0x03, 0x19
        /*00f2*/ 	.short	0x0128


	//----- nvinfo : EIATTR_PARAM_CBANK
	.align		4
        /*00f4*/ 	.byte	0x04, 0x0a
        /*00f6*/ 	.short	(.L_2023 - .L_2022)
	.align		4
.L_2022:
        /*00f8*/ 	.word	index@(.nv.constant0._ZN10layer_norm31ln_parallel_residual_bwd_kernelINS_13Kernel_traitsIf6__halfS2_S2_fjLj3072ELj1ELj1ELj4ELj16ENS_18Kernel_traits_baseILj3072EfS2_S2_S2_fjLj128EEEEELb1ELb1ELb1EEEvNS_9BwdParamsE)
        /*00fc*/ 	.short	0x0210
        /*00fe*/ 	.short	0x0128


	//----- nvinfo : EIATTR_SW_WAR
	.align		4
.L_2023:
        /*0100*/ 	.byte	0x04, 0x36
        /*0102*/ 	.short	(.L_2025 - .L_2024)
.L_2024:
        /*0104*/ 	.word	0x00000008
.L_2025:


//--------------------- .nv.info._ZN10layer_norm31ln_parallel_residual_bwd_kernelINS_13Kernel_traitsI6__halfS2_fS2_fjLj3072ELj1ELj1ELj4ELj16ENS_18Kernel_traits_baseILj3072ES2_S2_fS2_fjLj128EEEEELb0ELb0ELb0EEEvNS_9BwdParamsE --------------------------
	.section	.nv.info._ZN10layer_norm31ln_parallel_residual_bwd_kernelINS_13Kernel_traitsI6__halfS2_fS2_fjLj3072ELj1ELj1ELj4ELj16ENS_18Kernel_traits_baseILj3072ES2_S2_fS2_fjLj128EEEEELb0ELb0ELb0EEEvNS_9BwdParamsE,"",@"SHT_CUDA_INFO"
	.sectionflags	@""
	.align	4


	//----- nvinfo : EIATTR_CUDA_API_VERSION
	.align		4
        /*0000*/ 	.byte	0x04, 0x37
        /*0002*/ 	.short	(.L_2027 - .L_2026)
.L_2026:
        /*0004*/ 	.word	0x00000082


	//----- nvinfo : EIATTR_KPARAM_INFO
	.align		4
.L_2027:
        /*0008*/ 	.byte	0x04, 0x17
        /*000a*/ 	.short	(.L_2029 - .L_2028)
.L_2028:
        /*000c*/ 	.word	0x00000000
        /*0010*/ 	.short	0x0000
        /*0012*/ 	.short	0x0000
        /*0014*/ 	.byte	0x00, 0xf0, 0xa1, 0x04


	//----- nvinfo : EIATTR_SPARSE_MMA_MASK
	.align		4
.L_2029:
        /*0018*/ 	.byte	0x03, 0x50
        /*001a*/ 	.short	0x0000


	//----- nvinfo : EIATTR_MAXREG_COUNT
	.align		4
        /*001c*/ 	.byte	0x03, 0x1b
        /*001e*/ 	.short	0x00ff


	//----- nvinfo : EIATTR_NUM_BARRIERS
	.align		4
        /*0020*/ 	.byte	0x02, 0x4c
        /*0022*/ 	.byte	0x01
	.zero		1


	//----- nvinfo : EIATTR_MERCURY_ISA_VERSION
	.align		4
        /*0024*/ 	.byte	0x03, 0x5f
        /*0026*/ 	.short	0x0101


	//----- nvinfo : EIATTR_COOP_GROUP_MASK_REGIDS
	.align		4
        /*0028*/ 	.byte	0x04, 0x29
        /*002a*/ 	.short	(.L_2031 - .L_2030)


	//   ....[0]....
.L_2030:
        /*002c*/ 	.word	0xffffffff


	//   ....[1]....
        /*0030*/ 	.word	0xffffffff


	//   ....[2]....
        /*0034*/ 	.word	0xffffffff


	//   ....[3]....
        /*0038*/ 	.word	0xffffffff


	//   ....[4]....
        /*003c*/ 	.word	0xffffffff


	//   ....[5]....
        /*0040*/ 	.word	0xffffffff


	//   ....[6]....
        /*0044*/ 	.word	0xffffffff


	//   ....[7]....
        /*0048*/ 	.word	0xffffffff


	//   ....[8]....
        /*004c*/ 	.word	0xffffffff


	//   ....[9]....
        /*0050*/ 	.word	0xffffffff


	//   ....[10]....
        /*0054*/ 	.word	0x050000bb


	//   ....[11]....
        /*0058*/ 	.word	0x050000bb


	//   ....[12]....
        /*005c*/ 	.word	0x050000bb


	//   ....[13]....
        /*0060*/ 	.word	0x050000bb


	//   ....[14]....
        /*0064*/ 	.word	0x050000bb


	//   ....[15]....
        /*0068*/ 	.word	0x050000bb


	//   ....[16]....
        /*006c*/ 	.word	0x050000bb


	//   ....[17]....
        /*0070*/ 	.word	0x050000bb


	//   ....[18]....
        /*0074*/ 	.word	0x050000bb


	//   ....[19]....
        /*0078*/ 	.word	0x050000bb


	//----- nvinfo : EIATTR_COOP_GROUP_INSTR_OFFSETS
	.align		4
.L_2031:
        /*007c*/ 	.byte	0x04, 0x28
        /*007e*/ 	.short	(.L_2033 - .L_2032)


	//   ....[0]....
.L_2032:
        /*0080*/ 	.word	0x00002060


	//   ....[1]....
        /*0084*/ 	.word	0x00002070


	//   ....[2]....
        /*0088*/ 	.word	0x000020a0


	//   ....[3]....
        /*008c*/ 	.word	0x000020b0


	//   ....[4]....
        /*0090*/ 	.word	0x000020e0


	//   ....[5]....
        /*0094*/ 	.word	0x000020f0


	//   ....[6]....
        /*0098*/ 	.word	0x00002120


	//   ....[7]....
        /*009c*/ 	.word	0x00002130


	//   ....[8]....
        /*00a0*/ 	.word	0x00002160


	//   ....[9]....
        /*00a4*/ 	.word	0x00002170


	//   ....[10]....
        /*00a8*/ 	.word	0x00003690


	//   ....[11]....
        /*00ac*/ 	.word	0x000036f0


	//   ....[12]....
        /*00b0*/ 	.word	0x00003750


	//   ....[13]....
        /*00b4*/ 	.word	0x000037b0


	//   ....[14]....
        /*00b8*/ 	.word	0x00003820


	//   ....[15]....
        /*00bc*/ 	.word	0x00003880


	//   ....[16]....
        /*00c0*/ 	.word	0x000038f0


	//   ....[17]....
        /*00c4*/ 	.word	0x00003950


	//   ....[18]....
        /*00c8*/ 	.word	0x000039c0


	//   ....[19]....
        /*00cc*/ 	.word	0x00003a20


	//----- nvinfo : EIATTR_EXIT_INSTR_OFFSETS
	.align		4
.L_2033:
        /*00d0*/ 	.byte	0x04, 0x1c
        /*00d2*/ 	.short	(.L_2035 - .L_2034)


	//   ....[0]....
.L_2034:
        /*00d4*/ 	.word	0x00003530


	//   ....[1]....
        /*00d8*/ 	.word	0x00003640


	//----- nvinfo : EIATTR_MAX_THREADS
	.align		4
.L_2035:
        /*00dc*/ 	.byte	0x04, 0x05
        /*00de*/ 	.short	(.L_2037 - .L_2036)
.L_2036:
        /*00e0*/ 	.word	0x00000080
        /*00e4*/ 	.word	0x00000001
        /*00e8*/ 	.word	0x00000001


	//----- nvinfo : EIATTR_CRS_STACK_SIZE
	.align		4
.L_2037:
        /*00ec*/ 	.byte	0x04, 0x1e
        /*00ee*/ 	.short	(.L_2039 - .L_2038)
.L_2038:
        /*00f0*/ 	.word	0x00000000


	//----- nvinfo : EIATTR_CBANK_PARAM_SIZE
	.align		4
.L_2039:
        /*00f4*/ 	.byte	0x03, 0x19
        /*00f6*/ 	.short	0x0128


	//----- nvinfo : EIATTR_PARAM_CBANK
	.align		4
        /*00f8*/ 	.byte	0x04, 0x0a
        /*00fa*/ 	.short	(.L_2041 - .L_2040)
	.align		4
.L_2040:
        /*00fc*/ 	.word	index@(.nv.constant0._ZN10layer_norm31ln_parallel_residual_bwd_kernelINS_13Kernel_traitsI6__halfS2_fS2_fjLj3072ELj1ELj1ELj4ELj16ENS_18Kernel_traits_baseILj3072ES2_S2_fS2_fjLj128EEEEELb0ELb0ELb0EEEvNS_9BwdParamsE)
        /*0100*/ 	.short	0x0210
        /*0102*/ 	.short	0x0128


	//----- nvinfo : EIATTR_SW_WAR
	.align		4
.L_2041:
        /*0104*/ 	.byte	0x04, 0x36
        /*0106*/ 	.short	(.L_2043 - .L_2042)
.L_2042:
        /*0108*/ 	.word	0x00000008
.L_2043:


//--------------------- .nv.info._ZN10layer_norm31ln_parallel_residual_bwd_kernelINS_13Kernel_traitsI6__halfS2_fS2_fjLj3072ELj1ELj1ELj4ELj16ENS_18Kernel_traits_baseILj3072ES2_S2_fS2_fjLj128EEEEELb0ELb0ELb1EEEvNS_9BwdParamsE --------------------------
	.section	.nv.info._ZN10layer_norm31ln_parallel_residual_bwd_kernelINS_13Kernel_traitsI6__halfS2_fS2_fjLj3072ELj1ELj1ELj4ELj16ENS_18Kernel_traits_baseILj3072ES2_S2_fS2_fjLj128EEEEELb0ELb0ELb1EEEvNS_9BwdParamsE,"",@"SHT_CUDA_INFO"
	.sectionflags	@""
	.align	4


	//----- nvinfo : EIATTR_CUDA_API_VERSION
	.align		4
        /*0000*/ 	.byte	0x04, 0x37
        /*0002*/ 	.short	(.L_2045 - .L_2044)
.L_2044:
        /*0004*/ 	.word	0x00000082


	//----- nvinfo : EIATTR_KPARAM_INFO
	.align		4
.L_2045:
        /*0008*/ 	.byte	0x04, 0x17
        /*000a*/ 	.short	(.L_2047 - .L_2046)
.L_2046:
        /*000c*/ 	.word	0x00000000
        /*0010*/ 	.short	0x0000
        /*0012*/ 	.short	0x0000
        /*0014*/ 	.byte	0x00, 0xf0, 0xa1, 0x04


	//----- nvinfo : EIATTR_SPARSE_MMA_MASK
	.align		4
.L_2047:
        /*0018*/ 	.byte	0x03, 0x50
        /*001a*/ 	.short	0x0000


	//----- nvinfo : EIATTR_MAXREG_COUNT
	.align		4
        /*001c*/ 	.byte	0x03, 0x1b
        /*001e*/ 	.short	0x00ff


	//----- nvinfo : EIATTR_NUM_BARRIERS
	.align		4
        /*0020*/ 	.byte	0x02, 0x4c
        /*0022*/ 	.byte	0x01
	.zero		1


	//----- nvinfo : EIATTR_MERCURY_ISA_VERSION
	.align		4
        /*0024*/ 	.byte	0x03, 0x5f
        /*0026*/ 	.short	0x0101


	//----- nvinfo : EIATTR_COOP_GROUP_MASK_REGIDS
	.align		4
        /*0028*/ 	.byte	0x04, 0x29
        /*002a*/ 	.short	(.L_2049 - .L_2048)


	//   ....[0]....
.L_2048:
        /*002c*/ 	.word	0xffffffff


	//   ....[1]....
        /*0030*/ 	.word	0xffffffff


	//   ....[2]....
        /*0034*/ 	.word	0xffffffff


	//   ....[3]....
        /*0038*/ 	.word	0xffffffff


	//   ....[4]....
        /*003c*/ 	.word	0xffffffff


	//   ....[5]....
        /*0040*/ 	.word	0xffffffff


	//   ....[6]....
        /*0044*/ 	.word	0xffffffff


	//   ....[7]....
        /*0048*/ 	.word	0xffffffff


	//   ....[8]....
        /*004c*/ 	.word	0xffffffff


	//   ....[9]....
        /*0050*/ 	.word	0xffffffff


	//   ....[10]....
        /*0054*/ 	.word	0x05000057


	//   ....[11]....
        /*0058*/ 	.word	0x05000057


	//   ....[12]....
        /*005c*/ 	.word	0x05000057


	//   ....[13]....
        /*0060*/ 	.word	0x05000057


	//   ....[14]....
        /*0064*/ 	.word	0x05000057


	//   ....[15]....
        /*0068*/ 	.word	0x05000057


	//   ....[16]....
        /*006c*/ 	.word	0x05000057


	//   ....[17]....
        /*0070*/ 	.word	0x05000057


	//   ....[18]....
        /*0074*/ 	.word	0x05000057


	//   ....[19]....
        /*0078*/ 	.word	0x05000057


	//----- nvinfo : EIATTR_COOP_GROUP_INSTR_OFFSETS
	.align		4
.L_2049:
        /*007c*/ 	.byte	0x04, 0x28
        /*007e*/ 	.short	(.L_2051 - .L_2050)


	//   ....[0]....
.L_2050:
        /*0080*/ 	.word	0x00002100


	//   ....[1]....
        /*0084*/ 	.word	0x00002110


	//   ....[2]....
        /*0088*/ 	.word	0x00002140


	//   ....[3]....
        /*008c*/ 	.word	0x00002150


	//   ....[4]....
        /*0090*/ 	.word	0x00002180


	//   ....[5]....
        /*0094*/ 	.word	0x00002190


	//   ....[6]....
        /*0098*/ 	.word	0x000021c0


	//   ....[7]....
        /*009c*/ 	.word	0x000021d0


	//   ....[8]....
        /*00a0*/ 	.word	0x00002200


	//   ....[9]....
        /*00a4*/ 	.word	0x00002210


	//   ....[10]....
        /*00a8*/ 	.word	0x00003960


	//   ....[11]....
        /*00ac*/ 	.word	0x000039b0


	//   ....[12]....
        /*00b0*/ 	.word	0x00003a10


	//   ....[13]....
        /*00b4*/ 	.word	0x00003a70


	//   ....[14]....
        /*00b8*/ 	.word	0x00003ad0


	//   ....[15]....
        /*00bc*/ 	.word	0x00003b30


	//   ....[16]....
        /*00c0*/ 	.word	0x00003b90


	//   ....[17]....
        /*00c4*/ 	.word	0x00003bf0


	//   ....[18]....
        /*00c8*/ 	.word	0x00003c50


	//   ....[19]....
        /*00cc*/ 	.word	0x00003cb0


	//----- nvinfo : EIATTR_EXIT_INSTR_OFFSETS
	.align		4
.L_2051:
        /*00d0*/ 	.byte	0x04, 0x1c
        /*00d2*/ 	.short	(.L_2053 - .L_2052)


	//   ....[0]....
.L_2052:
        /*00d4*/ 	.word	0x00003910


	//----- nvinfo : EIATTR_MAX_THREADS
	.align		4
.L_2053:
        /*00d8*/ 	.byte	0x04, 0x05
        /*00da*/ 	.short	(.L_2055 - .L_2054)
.L_2054:
        /*00dc*/ 	.word	0x00000080
        /*00e0*/ 	.word	0x00000001
        /*00e4*/ 	.word	0x00000001


	//----- nvinfo : EIATTR_CRS_STACK_SIZE
	.align		4
.L_2055:
        /*00e8*/ 	.byte	0x04, 0x1e
        /*00ea*/ 	.short	(.L_2057 - .L_2056)
.L_2056:
        /*00ec*/ 	.word	0x00000000


	//----- nvinfo : EIATTR_CBANK_PARAM_SIZE
	.align		4
.L_2057:
        /*00f0*/ 	.byte	0x03, 0x19
        /*00f2*/ 	.short	0x0128


	//----- nvinfo : EIATTR_PARAM_CBANK
	.align		4
        /*00f4*/ 	.byte	0x04, 0x0a
        /*00f6*/ 	.short	(.L_2059 - .L_2058)
	.align		4
.L_2058:
        /*00f8*/ 	.word	index@(.nv.constant0._ZN10layer_norm31ln_parallel_residual_bwd_kernelINS_13Kernel_traitsI6__halfS2_fS2_fjLj3072ELj1ELj1ELj4ELj16ENS_18Kernel_traits_baseILj3072ES2_S2_fS2_fjLj128EEEEELb0ELb0ELb1EEEvNS_9BwdParamsE)
        /*00fc*/ 	.short	0x0210
        /*00fe*/ 	.short	0x0128


	//----- nvinfo : EIATTR_SW_WAR
	.align		4
.L_2059:
        /*0100*/ 	.byte	0x04, 0x36
        /*0102*/ 	.short	(.L_2061 - .L_2060)
.L_2060:
        /*0104*/ 	.word	0x00000008
.L_2061:


//--------------------- .nv.info._ZN10layer_norm31ln_parallel_residual_bwd_kernelINS_13Kernel_traitsI6__halfS2_fS2_fjLj3072ELj1ELj1ELj4ELj16ENS_18Kernel_traits_baseILj3072ES2_S2_fS2_fjLj128EEEEELb0ELb1ELb0EEEvNS_9BwdParamsE --------------------------
	.section	.nv.info._ZN10layer_norm31ln_parallel_residual_bwd_kernelINS_13Kernel_traitsI6__halfS2_fS2_fjLj3072ELj1ELj1ELj4ELj16ENS_18Kernel_traits_baseILj3072ES2_S2_fS2_fjLj128EEEEELb0ELb1ELb0EEEvNS_9BwdParamsE,"",@"SHT_CUDA_INFO"
	.sectionflags	@""
	.align	4


	//----- nvinfo : EIATTR_CUDA_API_VERSION
	.align		4
        /*0000*/ 	.byte	0x04, 0x37
        /*0002*/ 	.short	(.L_2063 - .L_2062)
.L_2062:
        /*0004*/ 	.word	0x00000082


	//----- nvinfo : EIATTR_KPARAM_INFO
	.align		4
.L_2063:
        /*0008*/ 	.byte	0x04, 0x17
        /*000a*/ 	.short	(.L_2065 - .L_2064)
.L_2064:
        /*000c*/ 	.word	0x00000000
        /*0010*/ 	.short	0x0000
        /*0012*/ 	.short	0x0000
        /*0014*/ 	.byte	0x00, 0xf0, 0xa1, 0x04


	//----- nvinfo : EIATTR_SPARSE_MMA_MASK
	.align		4
.L_2065:
        /*0018*/ 	.byte	0x03, 0x50
        /*001a*/ 	.short	0x0000


	//----- nvinfo : EIATTR_MAXREG_COUNT
	.align		4
        /*001c*/ 	.byte	0x03, 0x1b
        /*001e*/ 	.short	0x00ff


	//----- nvinfo : EIATTR_NUM_BARRIERS
	.align		4
        /*0020*/ 	.byte	0x02, 0x4c
        /*0022*/ 	.byte	0x01
	.zero		1


	//----- nvinfo : EIATTR_MERCURY_ISA_VERSION
	.align		4
        /*0024*/ 	.byte	0x03, 0x5f
        /*0026*/ 	.short	0x0101


	//----- nvinfo : EIATTR_COOP_GROUP_MASK_REGIDS
	.align		4
        /*0028*/ 	.byte	0x04, 0x29
        /*002a*/ 	.short	(.L_2067 - .L_2066)


	//   ....[0]....
.L_2066:
        /*002c*/ 	.word	0xffffffff


	//   ....[1]....
        /*0030*/ 	.word	0xffffffff


	//   ....[2]....
        /*0034*/ 	.word	0xffffffff


	//   ....[3]....
        /*0038*/ 	.word	0xffffffff


	//   ....[4]....
        /*003c*/ 	.word	0xffffffff


	//   ....[5]....
        /*0040*/ 	.word	0xffffffff


	//   ....[6]....
        /*0044*/ 	.word	0xffffffff


	//   ....[7]....
        /*0048*/ 	.word	0xffffffff


	//   ....[8]....
        /*004c*/ 	.word	0xffffffff


	//   ....[9]....
        /*0050*/ 	.word	0xffffffff


	//   ....[10]....
        /*0054*/ 	.word	0x05000060


	//   ....[11]....
        /*0058*/ 	.word	0x05000060


	//   ....[12]....
        /*005c*/ 	.word	0x05000060


	//   ....[13]....
        /*0060*/ 	.word	0x05000060


	//   ....[14]....
        /*0064*/ 	.word	0x05000060


	//   ....[15]....
        /*0068*/ 	.word	0x05000060


	//   ....[16]....
        /*006c*/ 	.word	0x05000060


	//   ....[17]....
        /*0070*/ 	.word	0x05000060


	//   ....[18]....
        /*0074*/ 	.word	0x05000060


	//   ....[19]....
        /*0078*/ 	.word	0x05000060


	//----- nvinfo : EIATTR_COOP_GROUP_INSTR_OFFSETS
	.align		4
.L_2067:
        /*007c*/ 	.byte	0x04, 0x28
        /*007e*/ 	.short	(.L_2069 - .L_2068)


	//   ....[0]....
.L_2068:
        /*0080*/ 	.word	0x00001620


	//   ....[1]....
        /*0084*/ 	.word	0x00001630


	//   ....[2]....
        /*0088*/ 	.word	0x00001660


	//   ....[3]....
        /*008c*/ 	.word	0x00001670


	//   ....[4]....
        /*0090*/ 	.word	0x000016a0


	//   ....[5]....
        /*0094*/ 	.word	0x000016b0


	//   ....[6]....
        /*0098*/ 	.word	0x000016e0


	//   ....[7]....
        /*009c*/ 	.word	0x000016f0


	//   ....[8]....
        /*00a0*/ 	.word	0x00001720


	//   ....[9]....
        /*00a4*/ 	.word	0x00001730


	//   ....[10]....
        /*00a8*/ 	.word	0x00002af0


	//   ....[11]....
        /*00ac*/ 	.word	0x00002b40


	//   ....[12]....
        /*00b0*/ 	.word	0x00002bb0


	//   ....[13]....
        /*00b4*/ 	.word	0x00002c10


	//   ....[14]....
        /*00b8*/ 	.word	0x00002c80


	//   ....[15]....
        /*00bc*/ 	.word	0x00002ce0


	//   ....[16]....
        /*00c0*/ 	.word	0x00002d50


	//   ....[17]....
        /*00c4*/ 	.word	0x00002db0


	//   ....[18]....
        /*00c8*/ 	.word	0x00002e20


	//   ....[19]....
        /*00cc*/ 	.word	0x00002e80


	//----- nvinfo : EIATTR_EXIT_INSTR_OFFSETS
	.align		4
.L_2069:
        /*00d0*/ 	.byte	0x04, 0x1c
        /*00d2*/ 	.short	(.L_2071 - .L_2070)


	//   ....[0]....
.L_2070:
        /*00d4*/ 	.word	0x00002a00


	//   ....[1]....
        /*00d8*/ 	.word	0x00002a90


	//----- nvinfo : EIATTR_MAX_THREADS
	.align		4
.L_2071:
        /*00dc*/ 	.byte	0x04, 0x05
        /*00de*/ 	.short	(.L_2073 - .L_2072)
.L_2072:
        /*00e0*/ 	.word	0x00000080
        /*00e4*/ 	.word	0x00000001
        /*00e8*/ 	.word	0x00000001


	//----- nvinfo : EIATTR_CRS_STACK_SIZE
	.align		4
.L_2073:
        /*00ec*/ 	.byte	0x04, 0x1e
        /*00ee*/ 	.short	(.L_2075 - .L_2074)
.L_2074:
        /*00f0*/ 	.word	0x00000000


	//----- nvinfo : EIATTR_CBANK_PARAM_SIZE
	.align		4
.L_2075:
        /*00f4*/ 	.byte	0x03, 0x19
        /*00f6*/ 	.short	0x0128


	//----- nvinfo : EIATTR_PARAM_CBANK
	.align		4
        /*00f8*/ 	.byte	0x04, 0x0a
        /*00fa*/ 	.short	(.L_2077 - .L_2076)
	.align		4
.L_2076:
        /*00fc*/ 	.word	index@(.nv.constant0._ZN10layer_norm31ln_parallel_residual_bwd_kernelINS_13Kernel_traitsI6__halfS2_fS2_fjLj3072ELj1ELj1ELj4ELj16ENS_18Kernel_traits_baseILj3072ES2_S2_fS2_fjLj128EEEEELb0ELb1ELb0EEEvNS_9BwdParamsE)
        /*0100*/ 	.short	0x0210
        /*0102*/ 	.short	0x0128


	//----- nvinfo : EIATTR_SW_WAR
	.align		4
.L_2077:
        /*0104*/ 	.byte	0x04, 0x36
        /*0106*/ 	.short	(.L_2079 - .L_2078)
.L_2078:
        /*0108*/ 	.word	0x00000008
.L_2079:


//--------------------- .nv.info._ZN10layer_norm31ln_parallel_residual_bwd_kernelINS_13Kernel_traitsI6__halfS2_fS2_fjLj3072ELj1ELj1ELj4ELj16ENS_18Kernel_traits_baseILj3072ES2_S2_fS2_fjLj128EEEEELb0ELb1ELb1EEEvNS_9BwdParamsE --------------------------
	.section	.nv.info._ZN10layer_norm31ln_parallel_residual_bwd_kernelINS_13Kernel_traitsI6__halfS2_fS2_fjLj3072ELj1ELj1ELj4ELj16ENS_18Kernel_traits_baseILj3072ES2_S2_fS2_fjLj128EEEEELb0ELb1ELb1EEEvNS_9BwdParamsE,"",@"SHT_CUDA_INFO"
	.sectionflags	@""
	.align	4


	//----- nvinfo : EIATTR_CUDA_API_VERSION
	.align		4
        /*0000*/ 	.byte	0x04, 0x37
        /*0002*/ 	.short	(.L_2081 - .L_2080)
.L_2080:
        /*0004*/ 	.word	0x00000082


	//----- nvinfo : EIATTR_KPARAM_INFO
	.align		4
.L_2081:
        /*0008*/ 	.byte	0x04, 0x17
        /*000a*/ 	.short	(.L_2083 - .L_2082)
.L_2082:
        /*000c*/ 	.word	0x00000000
        /*0010*/ 	.short	0x0000
        /*0012*/ 	.short	0x0000
        /*0014*/ 	.byte	0x00, 0xf0, 0xa1, 0x04


	//----- nvinfo : EIATTR_SPARSE_MMA_MASK
	.align		4
.L_2083:
        /*0018*/ 	.byte	0x03, 0x50
        /*001a*/ 	.short	0x0000


	//----- nvinfo : EIATTR_MAXREG_COUNT
	.align		4
        /*001c*/ 	.byte	0x03, 0x1b
        /*001e*/ 	.short	0x00ff


	//----- nvinfo : EIATTR_NUM_BARRIERS
	.align		4
        /*0020*/ 	.byte	0x02, 0x4c
        /*0022*/ 	.byte	0x01
	.zero		1


	//----- nvinfo : EIATTR_MERCURY_ISA_VERSION
	.align		4
        /*0024*/ 	.byte	0x03, 0x5f
        /*0026*/ 	.short	0x0101


	//----- nvinfo : EIATTR_COOP_GROUP_MASK_REGIDS
	.align		4
        /*0028*/ 	.byte	0x04, 0x29
        /*002a*/ 	.short	(.L_2085 - .L_2084)


	//   ....[0]....
.L_2084:
        /*002c*/ 	.word	0xffffffff


	//   ....[1]....
        /*0030*/ 	.word	0xffffffff


	//   ....[2]....
        /*0034*/ 	.word	0xffffffff


	//   ....[3]....
        /*0038*/ 	.word	0xffffffff


	//   ....[4]....
        /*003c*/ 	.word	0xffffffff


	//   ....[5]....
        /*0040*/ 	.word	0xffffffff


	//   ....[6]....
        /*0044*/ 	.word	0xffffffff


	//   ....[7]....
        /*0048*/ 	.word	0xffffffff


	//   ....[8]....
        /*004c*/ 	.word	0xffffffff


	//   ....[9]....
        /*0050*/ 	.word	0xffffffff


	//   ....[10]....
        /*0054*/ 	.word	0x050000b1


	//   ....[11]....
        /*0058*/ 	.word	0x050000b1


	//   ....[12]....
        /*005c*/ 	.word	0x050000b1


	//   ....[13]....
        /*0060*/ 	.word	0x050000b1


	//   ....[14]....
        /*0064*/ 	.word	0x050000b1


	//   ....[15]....
        /*0068*/ 	.word	0x050000b1


	//   ....[16]....
        /*006c*/ 	.word	0x050000b1


	//   ....[17]....
        /*0070*/ 	.word	0x050000b1


	//   ....[18]....
        /*0074*/ 	.word	0x050000b1


	//   ....[19]....
        /*0078*/ 	.word	0x050000b1


	//----- nvinfo : EIATTR_COOP_GROUP_INSTR_OFFSETS
	.align		4
.L_2085:
        /*007c*/ 	.byte	0x04, 0x28
        /*007e*/ 	.short	(.L_2087 - .L_2086)


	//   ....[0]....
.L_2086:
        /*0080*/ 	.word	0x000015b0


	//   ....[1]....
        /*0084*/ 	.word	0x000015e0


	//   ....[2]....
        /*0088*/ 	.word	0x00001620


	//   ....[3]....
        /*008c*/ 	.word	0x00001630


	//   ....[4]....
        /*0090*/ 	.word	0x00001660


	//   ....[5]....
        /*0094*/ 	.word	0x00001670


	//   ....[6]....
        /*0098*/ 	.word	0x000016a0


	//   ....[7]....
        /*009c*/ 	.word	0x000016b0


	//   ....[8]....
        /*00a0*/ 	.word	0x000016e0


	//   ....[9]....
        /*00a4*/ 	.word	0x000016f0


	//   ....[10]....
        /*00a8*/ 	.word	0x000029f0


	//   ....[11]....
        /*00ac*/ 	.word	0x00002a40


	//   ....[12]....
        /*00b0*/ 	.word	0x00002ab0


	//   ....[13]....
        /*00b4*/ 	.word	0x00002b10


	//   ....[14]....
        /*00b8*/ 	.word	0x00002b80


	//   ....[15]....
        /*00bc*/ 	.word	0x00002be0


	//   ....[16]....
        /*00c0*/ 	.word	0x00002c50


	//   ....[17]....
        /*00c4*/ 	.word	0x00002cb0


	//   ....[18]....
        /*00c8*/ 	.word	0x00002d20


	//   ....[19]....
        /*00cc*/ 	.word	0x00002d80


	//----- nvinfo : EIATTR_EXIT_INSTR_OFFSETS
	.align		4
.L_2087:
        /*00d0*/ 	.byte	0x04, 0x1c
        /*00d2*/ 	.short	(.L_2089 - .L_2088)


	//   ....[0]....
.L_2088:
        /*00d4*/ 	.word	0x00002970


	//----- nvinfo : EIATTR_MAX_THREADS
	.align		4
.L_2089:
        /*00d8*/ 	.byte	0x04, 0x05
        /*00da*/ 	.short	(.L_2091 - .L_2090)
.L_2090:
        /*00dc*/ 	.word	0x00000080
        /*00e0*/ 	.word	0x00000001
        /*00e4*/ 	.word	0x00000001


	//----- nvinfo : EIATTR_CRS_STACK_SIZE
	.align		4
.L_2091:
        /*00e8*/ 	.byte	0x04, 0x1e
        /*00ea*/ 	.short	(.L_2093 - .L_2092)
.L_2092:
        /*00ec*/ 	.word	0x00000000


	//----- nvinfo : EIATTR_CBANK_PARAM_SIZE
	.align		4
.L_2093:
        /*00f0*/ 	.byte	0x03, 0x19
        /*00f2*/ 	.short	0x0128


	//----- nvinfo : EIATTR_PARAM_CBANK
	.align		4
        /*00f4*/ 	.byte	0x04, 0x0a
        /*00f6*/ 	.short	(.L_2095 - .L_2094)
	.align		4
.L_2094:
        /*00f8*/ 	.word	index@(.nv.constant0._ZN10layer_norm31ln_parallel_residual_bwd_kernelINS_13Kernel_traitsI6__halfS2_fS2_fjLj3072ELj1ELj1ELj4ELj16ENS_18Kernel_traits_baseILj3072ES2_S2_fS2_fjLj128EEEEELb0ELb1ELb1EEEvNS_9BwdParamsE)
        /*00fc*/ 	.short	0x0210
        /*00fe*/ 	.short	0x0128


	//----- nvinfo : EIATTR_SW_WAR
	.align		4
.L_2095:
        /*0100*/ 	.byte	0x04, 0x36
        /*0102*/ 	.short	(.L_2097 - .L_2096)
.L_2096:
        /*0104*/ 	.word	0x00000008
.L_2097:


//--------------------- .nv.info._ZN10layer_norm31ln_parallel_residual_bwd_kernelINS_13Kernel_traitsI6__halfS2_fS2_fjLj3072ELj1ELj1ELj4ELj16ENS_18Kernel_traits_baseILj3072ES2_S2_fS2_fjLj128EEEEELb1ELb0ELb0EEEvNS_9BwdParamsE --------------------------
	.section	.nv.info._ZN10layer_norm31ln_parallel_residual_bwd_kernelINS_13Kernel_traitsI6__halfS2_fS2_fjLj3072ELj1ELj1ELj4ELj16ENS_18Kernel_traits_baseILj3072ES2_S2_fS2_fjLj128EEEEELb1ELb0ELb0EEEvNS_9BwdParamsE,"",@"SHT_CUDA_INFO"
	.sectionflags	@""
	.align	4


	//----- nvinfo : EIATTR_CUDA_API_VERSION
	.align		4
        /*0000*/ 	.byte	0x04, 0x37
        /*0002*/ 	.short	(.L_2099 - .L_2098)
.L_2098:
        /*0004*/ 	.word	0x00000082


	//----- nvinfo : EIATTR_KPARAM_INFO
	.align		4
.L_2099:
        /*0008*/ 	.byte	0x04, 0x17
        /*000a*/ 	.short	(.L_2101 - .L_2100)
.L_2100:
        /*000c*/ 	.word	0x00000000
        /*0010*/ 	.short	0x0000
        /*0012*/ 	.short	0x0000
        /*0014*/ 	.byte	0x00, 0xf0, 0xa1, 0x04


	//----- nvinfo : EIATTR_SPARSE_MMA_MASK
	.align		4
.L_2101:
        /*0018*/ 	.byte	0x03, 0x50
        /*001a*/ 	.short	0x0000


	//----- nvinfo : EIATTR_MAXREG_COUNT
	.align		4
        /*001c*/ 	.byte	0x03, 0x1b
        /*001e*/ 	.short	0x00ff


	//----- nvinfo : EIATTR_NUM_BARRIERS
	.align		4
        /*0020*/ 	.byte	0x02, 0x4c
        /*0022*/ 	.byte	0x01
	.zero		1


	//----- nvinfo : EIATTR_ANNOTATIONS
	.align		4
        /*0024*/ 	.byte	0x04, 0x55
        /*0026*/ 	.short	(.L_2103 - .L_2102)


	//   ....[0]....
.L_2102:
        /* <DEDUP_REMOVED lines=11> */


	//----- nvinfo : EIATTR_MERCURY_ISA_VERSION
	.align		4
.L_2103:
        /*00c8*/ 	.byte	0x03, 0x5f
        /*00ca*/ 	.short	0x0101


	//----- nvinfo : EIATTR_COOP_GROUP_MASK_REGIDS
	.align		4
        /*00cc*/ 	.byte	0x04, 0x29
        /*00ce*/ 	.short	(.L_2105 - .L_2104)


	//   ....[0]....
.L_2104:
        /*00d0*/ 	.word	0xffffffff


	//   ....[1]....
        /*00d4*/ 	.word	0xffffffff


	//   ....[2]....
        /*00d8*/ 	.word	0xffffffff


	//   ....[3]....
        /*00dc*/ 	.word	0xffffffff


	//   ....[4]....
        /*00e0*/ 	.word	0xffffffff


	//   ....[5]....
        /*00e4*/ 	.word	0xffffffff


	//   ....[6]....
        /*00e8*/ 	.word	0xffffffff


	//   ....[7]....
        /*00ec*/ 	.word	0xffffffff


	//   ....[8]....
        /*00f0*/ 	.word	0xffffffff


	//   ....[9]....
        /*00f4*/ 	.word	0xffffffff


	//   ....[10]....
        /*00f8*/ 	.word	0x050000a3


	//   ....[11]....
        /*00fc*/ 	.word	0x050000a3


	//   ....[12]....
        /*0100*/ 	.word	0x050000a3


	//   ....[13]....
        /*0104*/ 	.word	0x050000a3


	//   ....[14]....
        /*0108*/ 	.word	0x050000a3


	//   ....[15]....
        /*010c*/ 	.word	0x050000a3


	//   ....[16]....
        /*0110*/ 	.word	0x050000a3


	//   ....[17]....
        /*0114*/ 	.word	0x050000a3


	//   ....[18]....
        /*0118*/ 	.word	0x050000a3


	//   ....[19]....
        /*011c*/ 	.word	0x050000a3


	//----- nvinfo : EIATTR_COOP_GROUP_INSTR_OFFSETS
	.align		4
.L_2105:
        /*0120*/ 	.byte	0x04, 0x28
        /*0122*/ 	.short	(.L_2107 - .L_2106)


	//   ....[0]....
.L_2106:
        /*0124*/ 	.word	0x00002460


	//   ....[1]....
        /*0128*/ 	.word	0x00002480


	//   ....[2]....
        /*012c*/ 	.word	0x000024a0


	//   ....[3]....
        /*0130*/ 	.word	0x000024c0


	//   ....[4]....
        /*0134*/ 	.word	0x000024d0


	//   ....[5]....
        /*0138*/ 	.word	0x00002500


	//   ....[6]....
        /*013c*/ 	.word	0x00002510


	//   ....[7]....
        /*0140*/ 	.word	0x00002540


	//   ....[8]....
        /*0144*/ 	.word	0x00002550


	//   ....[9]....
        /*0148*/ 	.word	0x00002570


	//   ....[10]....
        /*014c*/ 	.word	0x00004300


	//   ....[11]....
        /*0150*/ 	.word	0x00004350


	//   ....[12]....
        /*0154*/ 	.word	0x000043b0


	//   ....[13]....
        /*0158*/ 	.word	0x00004400


	//   ....[14]....
        /*015c*/ 	.word	0x00004460


	//   ....[15]....
        /*0160*/ 	.word	0x000044b0


	//   ....[16]....
        /*0164*/ 	.word	0x00004520


	//   ....[17]....
        /*0168*/ 	.word	0x00004580


	//   ....[18]....
        /*016c*/ 	.word	0x000045e0


	//   ....[19]....
        /*0170*/ 	.word	0x00004630


	//----- nvinfo : EIATTR_EXIT_INSTR_OFFSETS
	.align		4
.L_2107:
        /*0174*/ 	.byte	0x04, 0x1c
        /*0176*/ 	.short	(.L_2109 - .L_2108)


	//   ....[0]....
.L_2108:
        /*0178*/ 	.word	0x00004190


	//   ....[1]....
        /*017c*/ 	.word	0x000042a0


	//----- nvinfo : EIATTR_MAX_THREADS
	.align		4
.L_2109:
        /*0180*/ 	.byte	0x04, 0x05
        /*0182*/ 	.short	(.L_2111 - .L_2110)
.L_2110:
        /*0184*/ 	.word	0x00000080
        /*0188*/ 	.word	0x00000001
        /*018c*/ 	.word	0x00000001


	//----- nvinfo : EIATTR_CRS_STACK_SIZE
	.align		4
.L_2111:
        /*0190*/ 	.byte	0x04, 0x1e
        /*0192*/ 	.short	(.L_2113 - .L_2112)
.L_2112:
        /*0194*/ 	.word	0x00000000


	//----- nvinfo : EIATTR_CBANK_PARAM_SIZE
	.align		4
.L_2113:
        /*0198*/ 	.byte	0x03, 0x19
        /*019a*/ 	.short	0x0128


	//----- nvinfo : EIATTR_PARAM_CBANK
	.align		4
        /*019c*/ 	.byte	0x04, 0x0a
        /*019e*/ 	.short	(.L_2115 - .L_2114)
	.align		4
.L_2114:
        /*01a0*/ 	.word	index@(.nv.constant0._ZN10layer_norm31ln_parallel_residual_bwd_kernelINS_13Kernel_traitsI6__halfS2_fS2_fjLj3072ELj1ELj1ELj4ELj16ENS_18Kernel_traits_baseILj3072ES2_S2_fS2_fjLj128EEEEELb1ELb0ELb0EEEvNS_9BwdParamsE)
        /*01a4*/ 	.short	0x0210
        /*01a6*/ 	.short	0x0128


	//----- nvinfo : EIATTR_SW_WAR
	.align		4
.L_2115:
        /*01a8*/ 	.byte	0x04, 0x36
        /*01aa*/ 	.short	(.L_2117 - .L_2116)
.L_2116:
        /*01ac*/ 	.word	0x00000008
.L_2117:


//--------------------- .nv.info._ZN10layer_norm31ln_parallel_residual_bwd_kernelINS_13Kernel_traitsI6__halfS2_fS2_fjLj3072ELj1ELj1ELj4ELj16ENS_18Kernel_traits_baseILj3072ES2_S2_fS2_fjLj128EEEEELb1ELb0ELb1EEEvNS_9BwdParamsE --------------------------
	.section	.nv.info._ZN10layer_norm31ln_parallel_residual_bwd_kernelINS_13Kernel_traitsI6__halfS2_fS2_fjLj3072ELj1ELj1ELj4ELj16ENS_18Kernel_traits_baseILj3072ES2_S2_fS2_fjLj128EEEEELb1ELb0ELb1EEEvNS_9BwdParamsE,"",@"SHT_CUDA_INFO"
	.sectionflags	@""
	.align	4


	//----- nvinfo : EIATTR_CUDA_API_VERSION
	.align		4
        /*0000*/ 	.byte	0x04, 0x37
        /*0002*/ 	.short	(.L_2119 - .L_2118)
.L_2118:
        /*0004*/ 	.word	0x00000082


	//----- nvinfo : EIATTR_KPARAM_INFO
	.align		4
.L_2119:
        /*0008*/ 	.byte	0x04, 0x17
        /*000a*/ 	.short	(.L_2121 - .L_2120)
.L_2120:
        /*000c*/ 	.word	0x00000000
        /*0010*/ 	.short	0x0000
        /*0012*/ 	.short	0x0000
        /*0014*/ 	.byte	0x00, 0xf0, 0xa1, 0x04


	//----- nvinfo : EIATTR_SPARSE_MMA_MASK
	.align		4
.L_2121:
        /*0018*/ 	.byte	0x03, 0x50
        /*001a*/ 	.short	0x0000


	//----- nvinfo : EIATTR_MAXREG_COUNT
	.align		4
        /*001c*/ 	.byte	0x03, 0x1b
        /*001e*/ 	.short	0x00ff


	//----- nvinfo : EIATTR_NUM_BARRIERS
	.align		4
        /*0020*/ 	.byte	0x02, 0x4c
        /*0022*/ 	.byte	0x01
	.zero		1


	//----- nvinfo : EIATTR_ANNOTATIONS
	.align		4
        /*0024*/ 	.byte	0x04, 0x55
        /*0026*/ 	.short	(.L_2123 - .L_2122)


	//   ....[0]....
.L_2122:
        /* <DEDUP_REMOVED lines=12> */


	//----- nvinfo : EIATTR_MERCURY_ISA_VERSION
	.align		4
.L_2123:
        /*00d8*/ 	.byte	0x03, 0x5f
        /*00da*/ 	.short	0x0101


	//----- nvinfo : EIATTR_COOP_GROUP_MASK_REGIDS
	.align		4
        /*00dc*/ 	.byte	0x04, 0x29
        /*00de*/ 	.short	(.L_2125 - .L_2124)


	//   ....[0]....
.L_2124:
        /*00e0*/ 	.word	0xffffffff


	//   ....[1]....
        /*00e4*/ 	.word	0xffffffff


	//   ....[2]....
        /*00e8*/ 	.word	0xffffffff


	//   ....[3]....
        /*00ec*/ 	.word	0xffffffff


	//   ....[4]....
        /*00f0*/ 	.word	0xffffffff


	//   ....[5]....
        /*00f4*/ 	.word	0xffffffff


	//   ....[6]....
        /*00f8*/ 	.word	0xffffffff


	//   ....[7]....
        /*00fc*/ 	.word	0xffffffff


	//   ....[8]....
        /*0100*/ 	.word	0xffffffff


	//   ....[9]....
        /*0104*/ 	.word	0xffffffff


	//   ....[10]....
        /*0108*/ 	.word	0x050000e5


	//   ....[11]....
        /*010c*/ 	.word	0x050000e5


	//   ....[12]....
        /*0110*/ 	.word	0x050000e5


	//   ....[13]....
        /*0114*/ 	.word	0x050000e5


	//   ....[14]....
        /*0118*/ 	.word	0x050000e5


	//   ....[15]....
        /*011c*/ 	.word	0x050000e5


	//   ....[16]....
        /*0120*/ 	.word	0x050000e5


	//   ....[17]....
        /*0124*/ 	.word	0x050000e5


	//   ....[18]....
        /*0128*/ 	.word	0x050000e5


	//   ....[19]....
        /*012c*/ 	.word	0x050000e5


	//----- nvinfo : EIATTR_COOP_GROUP_INSTR_OFFSETS
	.align		4
.L_2125:
        /*0130*/ 	.byte	0x04, 0x28
        /*0132*/ 	.short	(.L_2127 - .L_2126)


	//   ....[0]....
.L_2126:
        /*0134*/ 	.word	0x000023c0


	//   ....[1]....
        /*0138*/ 	.word	0x000023e0


	//   ....[2]....
        /*013c*/ 	.word	0x00002400


	//   ....[3]....
        /*0140*/ 	.word	0x00002420


	//   ....[4]....
        /*0144*/ 	.word	0x00002440


	//   ....[5]....
        /*0148*/ 	.word	0x00002460


	//   ....[6]....
        /*014c*/ 	.word	0x00002480


	//   ....[7]....
        /*0150*/ 	.word	0x000024a0


	//   ....[8]....
        /*0154*/ 	.word	0x000024b0


	//   ....[9]....
        /*0158*/ 	.word	0x000024d0


	//   ....[10]....
        /*015c*/ 	.word	0x00004460


	//   ....[11]....
        /*0160*/ 	.word	0x000044b0


	//   ....[12]....
        /*0164*/ 	.word	0x00004510


	//   ....[13]....
        /*0168*/ 	.word	0x00004560


	//   ....[14]....
        /*016c*/ 	.word	0x000045c0


	//   ....[15]....
        /*0170*/ 	.word	0x00004610


	//   ....[16]....
        /*0174*/ 	.word	0x00004670


	//   ....[17]....
        /*0178*/ 	.word	0x000046c0


	//   ....[18]....
        /*017c*/ 	.word	0x00004720


	//   ....[19]....
        /*0180*/ 	.word	0x00004770


	//----- nvinfo : EIATTR_EXIT_INSTR_OFFSETS
	.align		4
.L_2127:
        /*0184*/ 	.byte	0x04, 0x1c
        /*0186*/ 	.short	(.L_2129 - .L_2128)


	//   ....[0]....
.L_2128:
        /*0188*/ 	.word	0x00004400


	//----- nvinfo : EIATTR_MAX_THREADS
	.align		4
.L_2129:
        /*018c*/ 	.byte	0x04, 0x05
        /*018e*/ 	.short	(.L_2131 - .L_2130)
.L_2130:
        /*0190*/ 	.word	0x00000080
        /*0194*/ 	.word	0x00000001
        /*0198*/ 	.word	0x00000001


	//----- nvinfo : EIATTR_CRS_STACK_SIZE
	.align		4
.L_2131:
        /*019c*/ 	.byte	0x04, 0x1e
        /*019e*/ 	.short	(.L_2133 - .L_2132)
.L_2132:
        /*01a0*/ 	.word	0x00000000


	//----- nvinfo : EIATTR_CBANK_PARAM_SIZE
	.align		4
.L_2133:
        /*01a4*/ 	.byte	0x03, 0x19
        /*01a6*/ 	.short	0x0128


	//----- nvinfo : EIATTR_PARAM_CBANK
	.align		4
        /*01a8*/ 	.byte	0x04, 0x0a
        /*01aa*/ 	.short	(.L_2135 - .L_2134)
	.align		4
.L_2134:
        /*01ac*/ 	.word	index@(.nv.constant0._ZN10layer_norm31ln_parallel_residual_bwd_kernelINS_13Kernel_traitsI6__halfS2_fS2_fjLj3072ELj1ELj1ELj4ELj16ENS_18Kernel_traits_baseILj3072ES2_S2_fS2_fjLj128EEEEELb1ELb0ELb1EEEvNS_9BwdParamsE)
        /*01b0*/ 	.short	0x0210
        /*01b2*/ 	.short	0x0128


	//----- nvinfo : EIATTR_SW_WAR
	.align		4
.L_2135:
        /*01b4*/ 	.byte	0x04, 0x36
        /*01b6*/ 	.short	(.L_2137 - .L_2136)
.L_2136:
        /*01b8*/ 	.word	0x00000008
.L_2137:


//--------------------- .nv.info._ZN10layer_norm22ln_bwd_finalize_kernelINS_22Kernel_traits_finalizeILj3072E6__halfS2_fS2_fjLb0ELj1024ELj4ENS_18Kernel_traits_baseILj3072ES2_S2_fS2_fjLj1024EEEEELb0ELb0EEEvNS_9BwdParamsE --------------------------
	.section	.nv.info._ZN10layer_norm22ln_bwd_finalize_kernelINS_22Kernel_traits_finalizeILj3072E6__halfS2_fS2_fjLb0ELj1024ELj4ENS_18Kernel_traits_baseILj3072ES2_S2_fS2_fjLj1024EEEEELb0ELb0EEEvNS_9BwdParamsE,"",@"SHT_CUDA_INFO"
	.sectionflags	@""
	.align	4


	//----- nvinfo : EIATTR_CUDA_API_VERSION
	.align		4
        /*0000*/ 	.byte	0x04, 0x37
        /*0002*/ 	.short	(.L_2139 - .L_2138)
.L_2138:
        /*0004*/ 	.word	0x00000082


	//----- nvinfo : EIATTR_KPARAM_INFO
	.align		4
.L_2139:
        /*0008*/ 	.byte	0x04, 0x17
        /*000a*/ 	.short	(.L_2141 - .L_2140)
.L_2140:
        /*000c*/ 	.word	0x00000000
        /*0010*/ 	.short	0x0000
        /*0012*/ 	.short	0x0000
        /*0014*/ 	.byte	0x00, 0xf0, 0xa1, 0x04


	//----- nvinfo : EIATTR_SPARSE_MMA_MASK
	.align		4
.L_2141:
        /*0018*/ 	.byte	0x03, 0x50
        /*001a*/ 	.short	0x0000


	//----- nvinfo : EIATTR_MAXREG_COUNT
	.align		4
        /*001c*/ 	.byte	0x03, 0x1b
        /*001e*/ 	.short	0x0040


	//----- nvinfo : EIATTR_NUM_BARRIERS
	.align		4
        /*0020*/ 	.byte	0x02, 0x4c
        /*0022*/ 	.byte	0x01
	.zero		1


	//----- nvinfo : EIATTR_MERCURY_ISA_VERSION
	.align		4
        /*0024*/ 	.byte	0x03, 0x5f
        /*0026*/ 	.short	0x0101


	//----- nvinfo : EIATTR_COOP_GROUP_MASK_REGIDS
	.align		4
        /*0028*/ 	.byte	0x04, 0x29
        /*002a*/ 	.short	(.L_2143 - .L_2142)


	//   ....[0]....
.L_2142:
        /*002c*/ 	.word	0xffffffff


	//   ....[1]....
        /*0030*/ 	.word	0xffffffff


	//   ....[2]....
        /*0034*/ 	.word	0xffffffff


	//   ....[3]....
        /*0038*/ 	.word	0xffffffff


	//   ....[4]....
        /*003c*/ 	.word	0xffffffff


	//   ....[5]....
        /*0040*/ 	.word	0xffffffff


	//   ....[6]....
        /*0044*/ 	.word	0xffffffff


	//   ....[7]....
        /*0048*/ 	.word	0xffffffff


	//   ....[8]....
        /*004c*/ 	.word	0xffffffff


	//   ....[9]....
        /*0050*/ 	.word	0xffffffff


	//   ....[10]....
        /*0054*/ 	.word	0x05000013


	//   ....[11]....
        /*0058*/ 	.word	0x05000013


	//   ....[12]....
        /*005c*/ 	.word	0x05000013


	//   ....[13]....
        /*0060*/ 	.word	0x05000013


	//   ....[14]....
        /*0064*/ 	.word	0x05000013


	//   ....[15]....
        /*0068*/ 	.word	0x05000013


	//   ....[16]....
        /*006c*/ 	.word	0x05000013


	//   ....[17]....
        /*0070*/ 	.word	0x05000013


	//   ....[18]....
        /*0074*/ 	.word	0x05000013


	//   ....[19]....
        /*0078*/ 	.word	0x05000013


	//----- nvinfo : EIATTR_COOP_GROUP_INSTR_OFFSETS
	.align		4
.L_2143:
        /*007c*/ 	.byte	0x04, 0x28
        /*007e*/ 	.short	(.L_2145 - .L_2144)


	//   ....[0]....
.L_2144:
        /*0080*/ 	.word	0x000008e0


	//   ....[1]....
        /*0084*/ 	.word	0x000008f0


	//   ....[2]....
        /*0088*/ 	.word	0x00000920


	//   ....[3]....
        /*008c*/ 	.word	0x00000930


	//   ....[4]....
        /*0090*/ 	.word	0x00000960


	//   ....[5]....
        /*0094*/ 	.word	0x00000970


	//   ....[6]....
        /*0098*/ 	.word	0x000009a0


	//   ....[7]....
        /*009c*/ 	.word	0x000009b0


	//   ....[8]....
        /*00a0*/ 	.word	0x000009e0


	//   ....[9]....
        /*00a4*/ 	.word	0x000009f0


	//   ....[10]....
        /*00a8*/ 	.word	0x00000c10


	//   ....[11]....
        /*00ac*/ 	.word	0x00000c80


	//   ....[12]....
        /*00b0*/ 	.word	0x00000cf0


	//   ....[13]....
        /*00b4*/ 	.word	0x00000d60


	//   ....[14]....
        /*00b8*/ 	.word	0x00000dd0


	//   ....[15]....
        /*00bc*/ 	.word	0x00000e30


	//   ....[16]....
        /*00c0*/ 	.word	0x00000ea0


	//   ....[17]....
        /*00c4*/ 	.word	0x00000f10


	//   ....[18]....
        /*00c8*/ 	.word	0x00000f80


	//   ....[19]....
        /*00cc*/ 	.word	0x00000ff0


	//----- nvinfo : EIATTR_EXIT_INSTR_OFFSETS
	.align		4
.L_2145:
        /*00d0*/ 	.byte	0x04, 0x1c
        /*00d2*/ 	.short	(.L_2147 - .L_2146)


	//   ....[0]....
.L_2146:
        /*00d4*/ 	.word	0x00000070


	//   ....[1]....
        /*00d8*/ 	.word	0x00000bb0


	//----- nvinfo : EIATTR_MAX_THREADS
	.align		4
.L_2147:
        /*00dc*/ 	.byte	0x04, 0x05
        /*00de*/ 	.short	(.L_2149 - .L_2148)
.L_2148:
        /*00e0*/ 	.word	0x00000400
        /*00e4*/ 	.word	0x00000001
        /*00e8*/ 	.word	0x00000001


	//----- nvinfo : EIATTR_CRS_STACK_SIZE
	.align		4
.L_2149:
        /*00ec*/ 	.byte	0x04, 0x1e
        /*00ee*/ 	.short	(.L_2151 - .L_2150)
.L_2150:
        /*00f0*/ 	.word	0x00000000


	//----- nvinfo : EIATTR_CBANK_PARAM_SIZE
	.align		4
.L_2151:
        /*00f4*/ 	.byte	0x03, 0x19
        /*00f6*/ 	.short	0x0128


	//----- nvinfo : EIATTR_PARAM_CBANK
	.align		4
        /*00f8*/ 	.byte	0x04, 0x0a
        /*00fa*/ 	.short	(.L_2153 - .L_2152)
	.align		4
.L_2152:
        /*00fc*/ 	.word	index@(.nv.constant0._ZN10layer_norm22ln_bwd_finalize_kernelINS_22Kernel_traits_finalizeILj3072E6__halfS2_fS2_fjLb0ELj1024ELj4ENS_18Kernel_traits_baseILj3072ES2_S2_fS2_fjLj1024EEEEELb0ELb0EEEvNS_9BwdParamsE)
        /*0100*/ 	.short	0x0210
        /*0102*/ 	.short	0x0128


	//----- nvinfo : EIATTR_SW_WAR
	.align		4
.L_2153:
        /*0104*/ 	.byte	0x04, 0x36
        /*0106*/ 	.short	(.L_2155 - .L_2154)
.L_2154:
        /*0108*/ 	.word	0x00000008
.L_2155:


//--------------------- .nv.info._ZN10layer_norm40ln_parallel_residual_bwd_finalize_kernelINS_22Kernel_traits_finalizeILj3072E6__halfS2_fS2_fjLb0ELj1024ELj4ENS_18Kernel_traits_baseILj3072ES2_S2_fS2_fjLj1024EEEEELb0EEEvNS_9BwdParamsE --------------------------
	.section	.nv.info._ZN10layer_norm40ln_parallel_residual_bwd_finalize_kernelINS_22Kernel_traits_finalizeILj3072E6__halfS2_fS2_fjLb0ELj1024ELj4ENS_18Kernel_traits_baseILj3072ES2_S2_fS2_fjLj1024EEEEELb0EEEvNS_9BwdParamsE,"",@"SHT_CUDA_INFO"
	.sectionflags	@""
	.align	4


	//----- nvinfo : EIATTR_CUDA_API_VERSION
	.align		4
        /*0000*/ 	.byte	0x04, 0x37
        /*0002*/ 	.short	(.L_2157 - .L_2156)
.L_2156:
        /*0004*/ 	.word	0x00000082


	//----- nvinfo : EIATTR_KPARAM_INFO
	.align		4
.L_2157:
        /*0008*/ 	.byte	0x04, 0x17
        /*000a*/ 	.short	(.L_2159 - .L_2158)
.L_2158:
        /*000c*/ 	.word	0x00000000
        /*0010*/ 	.short	0x0000
        /*0012*/ 	.short	0x0000
        /*0014*/ 	.byte	0x00, 0xf0, 0xa1, 0x04


	//----- nvinfo : EIATTR_SPARSE_MMA_MASK
	.align		4
.L_2159:
        /*0018*/ 	.byte	0x03, 0x50
        /*001a*/ 	.short	0x0000


	//----- nvinfo : EIATTR_MAXREG_COUNT
	.align		4
        /*001c*/ 	.byte	0x03, 0x1b
        /*001e*/ 	.short	0x0040


	//----- nvinfo : EIATTR_NUM_BARRIERS
	.align		4
        /*0020*/ 	.byte	0x02, 0x4c
        /*0022*/ 	.byte	0x01
	.zero		1


	//----- nvinfo : EIATTR_MERCURY_ISA_VERSION
	.align		4
        /*0024*/ 	.byte	0x03, 0x5f
        /*0026*/ 	.short	0x0101


	//----- nvinfo : EIATTR_COOP_GROUP_MASK_REGIDS
	.align		4
        /*0028*/ 	.byte	0x04, 0x29
        /*002a*/ 	.short	(.L_2161 - .L_2160)


	//   ....[0]....
.L_2160:
        /*002c*/ 	.word	0xffffffff


	//   ....[1]....
        /*0030*/ 	.word	0xffffffff


	//   ....[2]....
        /*0034*/ 	.word	0xffffffff


	//   ....[3]....
        /*0038*/ 	.word	0xffffffff


	//   ....[4]....
        /*003c*/ 	.word	0xffffffff


	//   ....[5]....
        /*0040*/ 	.word	0xffffffff


	//   ....[6]....
        /*0044*/ 	.word	0xffffffff


	//   ....[7]....
        /*0048*/ 	.word	0xffffffff


	//   ....[8]....
        /*004c*/ 	.word	0xffffffff


	//   ....[9]....
        /*0050*/ 	.word	0xffffffff


	//   ....[10]....
        /*0054*/ 	.word	0xffffffff


	//   ....[11]....
        /*0058*/ 	.word	0xffffffff


	//   ....[12]....
        /*005c*/ 	.word	0xffffffff


	//   ....[13]....
        /*0060*/ 	.word	0xffffffff


	//   ....[14]....
        /*0064*/ 	.word	0xffffffff


	//   ....[15]....
        /*0068*/ 	.word	0xffffffff


	//   ....[16]....
        /*006c*/ 	.word	0xffffffff


	//   ....[17]....
        /*0070*/ 	.word	0xffffffff


	//   ....[18]....
        /*0074*/ 	.word	0xffffffff


	//   ....[19]....
        /*0078*/ 	.word	0xffffffff


	//   ....[20]....
        /*007c*/ 	.word	0x0500000c


	//   ....[21]....
        /*0080*/ 	.word	0x0500000c


	//   ....[22]....
        /*0084*/ 	.word	0x0500000c


	//   ....[23]....
        /*0088*/ 	.word	0x0500000c


	//   ....[24]....
        /*008c*/ 	.word	0x0500000c


	//   ....[25]....
        /*0090*/ 	.word	0x0500000c


	//   ....[26]....
        /*0094*/ 	.word	0x0500000c


	//   ....[27]....
        /*0098*/ 	.word	0x0500000c


	//   ....[28]....
        /*009c*/ 	.word	0x0500000c


	//   ....[29]....
        /*00a0*/ 	.word	0x0500000c


	//   ....[30]....
        /*00a4*/ 	.word	0x0500000c


	//   ....[31]....
        /*00a8*/ 	.word	0x0500000c


	//   ....[32]....
        /*00ac*/ 	.word	0x0500000c


	//   ....[33]....
        /*00b0*/ 	.word	0x0500000c


	//   ....[34]....
        /*00b4*/ 	.word	0x0500000c


	//   ....[35]....
        /*00b8*/ 	.word	0x0500000c


	//   ....[36]....
        /*00bc*/ 	.word	0x0500000c


	//   ....[37]....
        /*00c0*/ 	.word	0x0500000c


	//   ....[38]....
        /*00c4*/ 	.word	0x0500000c


	//   ....[39]....
        /*00c8*/ 	.word	0x0500000c


	//----- nvinfo : EIATTR_COOP_GROUP_INSTR_OFFSETS
	.align		4
.L_2161:
        /*00cc*/ 	.byte	0x04, 0x28
        /*00ce*/ 	.short	(.L_2163 - .L_2162)


	//   ....[0]....
.L_2162:
        /*00d0*/ 	.word	0x00000ce0


	//   ....[1]....
        /*00d4*/ 	.word	0x00000cf0


	//   ....[2]....
        /*00d8*/ 	.word	0x00000d00


	//   ....[3]....
        /*00dc*/ 	.word	0x00000d10


	//   ....[4]....
        /*00e0*/ 	.word	0x00000d40


	//   ....[5]....
        /*00e4*/ 	.word	0x00000d70


	//   ....[6]....
        /*00e8*/ 	.word	0x00000d80


	//   ....[7]....
        /*00ec*/ 	.word	0x00000d90


	//   ....[8]....
        /*00f0*/ 	.word	0x00000db0


	//   ....[9]....
        /*00f4*/ 	.word	0x00000df0


	//   ....[10]....
        /*00f8*/ 	.word	0x00000e00


	//   ....[11]....
        /*00fc*/ 	.word	0x00000e10


	//   ....[12]....
        /*0100*/ 	.word	0x00000e30


	//   ....[13]....
        /*0104*/ 	.word	0x00000e70


	//   ....[14]....
        /*0108*/ 	.word	0x00000e80


	//   ....[15]....
        /*010c*/ 	.word	0x00000e90


	//   ....[16]....
        /*0110*/ 	.word	0x00000eb0


	//   ....[17]....
        /*0114*/ 	.word	0x00000ee0


	//   ....[18]....
        /*0118*/ 	.word	0x00000f00


	//   ....[19]....
        /*011c*/ 	.word	0x00000f10


	//   ....[20]....
        /*0120*/ 	.word	0x00001230


	//   ....[21]....
        /*0124*/ 	.word	0x00001290


	//   ....[22]....
        /*0128*/ 	.word	0x000012f0


	//   ....[23]....
        /*012c*/ 	.word	0x00001350


	//   ....[24]....
        /*0130*/ 	.word	0x000013b0


	//   ....[25]....
        /*0134*/ 	.word	0x00001410


	//   ....[26]....
        /*0138*/ 	.word	0x00001480


	//   ....[27]....
        /*013c*/ 	.word	0x000014f0


	//   ....[28]....
        /*0140*/ 	.word	0x00001560


	//   ....[29]....
        /*0144*/ 	.word	0x000015d0


	//   ....[30]....
        /*0148*/ 	.word	0x00001630


	//   ....[31]....
        /*014c*/ 	.word	0x000016a0


	//   ....[32]....
        /*0150*/ 	.word	0x00001710


	//   ....[33]....
        /*0154*/ 	.word	0x00001780


	//   ....[34]....
        /*0158*/ 	.word	0x000017f0


	//   ....[35]....
        /*015c*/ 	.word	0x00001850


	//   ....[36]....
        /*0160*/ 	.word	0x000018c0


	//   ....[37]....
        /*0164*/ 	.word	0x00001930


	//   ....[38]....
        /*0168*/ 	.word	0x000019a0


	//   ....[39]....
        /*016c*/ 	.word	0x00001a10


	//----- nvinfo : EIATTR_EXIT_INSTR_OFFSETS
	.align		4
.L_2163:
        /*0170*/ 	.byte	0x04, 0x1c
        /*0172*/ 	.short	(.L_2165 - .L_2164)


	//   ....[0]....
.L_2164:
        /*0174*/ 	.word	0x00000070


	//   ....[1]....
        /*0178*/ 	.word	0x000011d0


	//----- nvinfo : EIATTR_MAX_THREADS
	.align		4
.L_2165:
        /*017c*/ 	.byte	0x04, 0x05
        /*017e*/ 	.short	(.L_2167 - .L_2166)
.L_2166:
        /*0180*/ 	.word	0x00000400
        /*0184*/ 	.word	0x00000001
        /*0188*/ 	.word	0x00000001


	//----- nvinfo : EIATTR_CRS_STACK_SIZE
	.align		4
.L_2167:
        /*018c*/ 	.byte	0x04, 0x1e
        /*018e*/ 	.short	(.L_2169 - .L_2168)
.L_2168:
        /*0190*/ 	.word	0x00000000


	//----- nvinfo : EIATTR_CBANK_PARAM_SIZE
	.align		4
.L_2169:
        /*0194*/ 	.byte	0x03, 0x19
        /*0196*/ 	.short	0x0128


	//----- nvinfo : EIATTR_PARAM_CBANK
	.align		4
        /*0198*/ 	.byte	0x04, 0x0a
        /*019a*/ 	.short	(.L_2171 - .L_2170)
	.align		4
.L_2170:
        /*019c*/ 	.word	index@(.nv.constant0._ZN10layer_norm40ln_parallel_residual_bwd_finalize_kernelINS_22Kernel_traits_finalizeILj3072E6__halfS2_fS2_fjLb0ELj1024ELj4ENS_18Kernel_traits_baseILj3072ES2_S2_fS2_fjLj1024EEEEELb0EEEvNS_9BwdParamsE)
        /*01a0*/ 	.short	0x0210
        /*01a2*/ 	.short	0x0128


	//----- nvinfo : EIATTR_SW_WAR
	.align		4
.L_2171:
        /*01a4*/ 	.byte	0x04, 0x36
        /*01a6*/ 	.short	(.L_2173 - .L_2172)
.L_2172:
        /*01a8*/ 	.word	0x00000008
.L_2173:


//--------------------- .nv.info._ZN10layer_norm31ln_parallel_residual_bwd_kernelINS_13Kernel_traitsI6__halfS2_fS2_fjLj3072ELj1ELj1ELj4ELj16ENS_18Kernel_traits_baseILj3072ES2_S2_fS2_fjLj128EEEEELb1ELb1ELb0EEEvNS_9BwdParamsE --------------------------
	.section	.nv.info._ZN10layer_norm31ln_parallel_residual_bwd_kernelINS_13Kernel_traitsI6__halfS2_fS2_fjLj3072ELj1ELj1ELj4ELj16ENS_18Kernel_traits_baseILj3072ES2_S2_fS2_fjLj128EEEEELb1ELb1ELb0EEEvNS_9BwdParamsE,"",@"SHT_CUDA_INFO"
	.sectionflags	@""
	.align	4


	//----- nvinfo : EIATTR_CUDA_API_VERSION
	.align		4
        /*0000*/ 	.byte	0x04, 0x37
        /*0002*/ 	.short	(.L_2175 - .L_2174)
.L_2174:
        /*0004*/ 	.word	0x00000082


	//----- nvinfo : EIATTR_KPARAM_INFO
	.align		4
.L_2175:
        /*0008*/ 	.byte	0x04, 0x17
        /*000a*/ 	.short	(.L_2177 - .L_2176)
.L_2176:
        /*000c*/ 	.word	0x00000000
        /*0010*/ 	.short	0x0000
        /*0012*/ 	.short	0x0000
        /*0014*/ 	.byte	0x00, 0xf0, 0xa1, 0x04


	//----- nvinfo : EIATTR_SPARSE_MMA_MASK
	.align		4
.L_2177:
        /*0018*/ 	.byte	0x03, 0x50
        /*001a*/ 	.short	0x0000


	//----- nvinfo : EIATTR_MAXREG_COUNT
	.align		4
        /*001c*/ 	.byte	0x03, 0x1b
        /*001e*/ 	.short	0x00ff


	//----- nvinfo : EIATTR_NUM_BARRIERS
	.align		4
        /*0020*/ 	.byte	0x02, 0x4c
        /*0022*/ 	.byte	0x01
	.zero		1


	//----- nvinfo : EIATTR_MERCURY_ISA_VERSION
	.align		4
        /*0024*/ 	.byte	0x03, 0x5f
        /*0026*/ 	.short	0x0101


	//----- nvinfo : EIATTR_COOP_GROUP_MASK_REGIDS
	.align		4
        /*0028*/ 	.byte	0x04, 0x29
        /*002a*/ 	.short	(.L_2179 - .L_2178)


	//   ....[0]....
.L_2178:
        /*002c*/ 	.word	0xffffffff


	//   ....[1]....
        /*0030*/ 	.word	0xffffffff


	//   ....[2]....
        /*0034*/ 	.word	0xffffffff


	//   ....[3]....
        /*0038*/ 	.word	0xffffffff


	//   ....[4]....
        /*003c*/ 	.word	0xffffffff


	//   ....[5]....
        /*0040*/ 	.word	0xffffffff


	//   ....[6]....
        /*0044*/ 	.word	0xffffffff


	//   ....[7]....
        /*0048*/ 	.word	0xffffffff


	//   ....[8]....
        /*004c*/ 	.word	0xffffffff


	//   ....[9]....
        /*0050*/ 	.word	0xffffffff


	//   ....[10]....
        /*0054*/ 	.word	0x05000062


	//   ....[11]....
        /*0058*/ 	.word	0x05000062


	//   ....[12]....
        /*005c*/ 	.word	0x05000062


	//   ....[13]....
        /*0060*/ 	.word	0x05000062


	//   ....[14]....
        /*0064*/ 	.word	0x05000062


	//   ....[15]....
        /*0068*/ 	.word	0x05000062


	//   ....[16]....
        /*006c*/ 	.word	0x05000062


	//   ....[17]....
        /*0070*/ 	.word	0x05000062


	//   ....[18]....
        /*0074*/ 	.word	0x05000062


	//   ....[19]....
        /*0078*/ 	.word	0x05000062


	//----- nvinfo : EIATTR_COOP_GROUP_INSTR_OFFSETS
	.align		4
.L_2179:
        /*007c*/ 	.byte	0x04, 0x28
        /*007e*/ 	.short	(.L_2181 - .L_2180)


	//   ....[0]....
.L_2180:
        /*0080*/ 	.word	0x00001850


	//   ....[1]....
        /*0084*/ 	.word	0x00001860


	//   ....[2]....
        /*0088*/ 	.word	0x00001890


	//   ....[3]....
        /*008c*/ 	.word	0x000018a0


	//   ....[4]....
        /*0090*/ 	.word	0x000018d0


	//   ....[5]....
        /*0094*/ 	.word	0x000018e0


	//   ....[6]....
        /*0098*/ 	.word	0x00001910


	//   ....[7]....
        /*009c*/ 	.word	0x00001920


	//   ....[8]....
        /*00a0*/ 	.word	0x00001950


	//   ....[9]....
        /*00a4*/ 	.word	0x00001960


	//   ....[10]....
        /*00a8*/ 	.word	0x00003530


	//   ....[11]....
        /*00ac*/ 	.word	0x00003580


	//   ....[12]....
        /*00b0*/ 	.word	0x000035f0


	//   ....[13]....
        /*00b4*/ 	.word	0x00003650


	//   ....[14]....
        /*00b8*/ 	.word	0x000036c0


	//   ....[15]....
        /*00bc*/ 	.word	0x00003720


	//   ....[16]....
        /*00c0*/ 	.word	0x00003790


	//   ....[17]....
        /*00c4*/ 	.word	0x000037f0


	//   ....[18]....
        /*00c8*/ 	.word	0x00003860


	//   ....[19]....
        /*00cc*/ 	.word	0x000038c0


	//----- nvinfo : EIATTR_EXIT_INSTR_OFFSETS
	.align		4
.L_2181:
        /*00d0*/ 	.byte	0x04, 0x1c
        /*00d2*/ 	.short	(.L_2183 - .L_2182)


	//   ....[0]....
.L_2182:
        /*00d4*/ 	.word	0x00003440


	//   ....[1]....
        /*00d8*/ 	.word	0x000034d0


	//----- nvinfo : EIATTR_MAX_THREADS
	.align		4
.L_2183:
        /*00dc*/ 	.byte	0x04, 0x05
        /*00de*/ 	.short	(.L_2185 - .L_2184)
.L_2184:
        /*00e0*/ 	.word	0x00000080
        /*00e4*/ 	.word	0x00000001
        /*00e8*/ 	.word	0x00000001


	//----- nvinfo : EIATTR_CRS_STACK_SIZE
	.align		4
.L_2185:
        /*00ec*/ 	.byte	0x04, 0x1e
        /*00ee*/ 	.short	(.L_2187 - .L_2186)
.L_2186:
        /*00f0*/ 	.word	0x00000000


	//----- nvinfo : EIATTR_CBANK_PARAM_SIZE
	.align		4
.L_2187:
        /*00f4*/ 	.byte	0x03, 0x19
        /*00f6*/ 	.short	0x0128


	//----- nvinfo : EIATTR_PARAM_CBANK
	.align		4
        /*00f8*/ 	.byte	0x04, 0x0a
        /*00fa*/ 	.short	(.L_2189 - .L_2188)
	.align		4
.L_2188:
        /*00fc*/ 	.word	index@(.nv.constant0._ZN10layer_norm31ln_parallel_residual_bwd_kernelINS_13Kernel_traitsI6__halfS2_fS2_fjLj3072ELj1ELj1ELj4ELj16ENS_18Kernel_traits_baseILj3072ES2_S2_fS2_fjLj128EEEEELb1ELb1ELb0EEEvNS_9BwdParamsE)
        /*0100*/ 	.short	0x0210
        /*0102*/ 	.short	0x0128


	//----- nvinfo : EIATTR_SW_WAR
	.align		4
.L_2189:
        /*0104*/ 	.byte	0x04, 0x36
        /*0106*/ 	.short	(.L_2191 - .L_2190)
.L_2190:
        /*0108*/ 	.word	0x00000008
.L_2191:


//--------------------- .nv.info._ZN10layer_norm22ln_bwd_finalize_kernelINS_22Kernel_traits_finalizeILj3072E6__halfS2_fS2_fjLb0ELj1024ELj4ENS_18Kernel_traits_baseILj3072ES2_S2_fS2_fjLj1024EEEEELb0ELb1EEEvNS_9BwdParamsE --------------------------
	.section	.nv.info._ZN10layer_norm22ln_bwd_finalize_kernelINS_22Kernel_traits_finalizeILj3072E6__halfS2_fS2_fjLb0ELj1024ELj4ENS_18Kernel_traits_baseILj3072ES2_S2_fS2_fjLj1024EEEEELb0ELb1EEEvNS_9BwdParamsE,"",@"SHT_CUDA_INFO"
	.sectionflags	@""
	.align	4


	//----- nvinfo : EIATTR_CUDA_API_VERSION
	.align		4
        /*0000*/ 	.byte	0x04, 0x37
        /*0002*/ 	.short	(.L_2193 - .L_2192)
.L_2192:
        /*0004*/ 	.word	0x00000082


	//----- nvinfo : EIATTR_KPARAM_INFO
	.align		4
.L_2193:
        /*0008*/ 	.byte	0x04, 0x17
        /*000a*/ 	.short	(.L_2195 - .L_2194)
.L_2194:
        /*000c*/ 	.word	0x00000000
        /*0010*/ 	.short	0x0000
        /*0012*/ 	.short	0x0000
        /*0014*/ 	.byte	0x00, 0xf0, 0xa1, 0x04


	//----- nvinfo : EIATTR_SPARSE_MMA_MASK
	.align		4
.L_2195:
        /*0018*/ 	.byte	0x03, 0x50
        /*001a*/ 	.short	0x0000


	//----- nvinfo : EIATTR_MAXREG_COUNT
	.align		4
        /*001c*/ 	.byte	0x03, 0x1b
        /*001e*/ 	.short	0x0040


	//----- nvinfo : EIATTR_NUM_BARRIERS
	.align		4
        /*0020*/ 	.byte	0x02, 0x4c
        /*0022*/ 	.byte	0x01
	.zero		1


	//----- nvinfo : EIATTR_MERCURY_ISA_VERSION
	.align		4
        /*0024*/ 	.byte	0x03, 0x5f
        /*0026*/ 	.short	0x0101


	//----- nvinfo : EIATTR_COOP_GROUP_MASK_REGIDS
	.align		4
        /*0028*/ 	.byte	0x04, 0x29
        /*002a*/ 	.short	(.L_2197 - .L_2196)


	//   ....[0]....
.L_2196:
        /*002c*/ 	.word	0xffffffff


	//   ....[1]....
        /*0030*/ 	.word	0xffffffff


	//   ....[2]....
        /*0034*/ 	.word	0xffffffff


	//   ....[3]....
        /*0038*/ 	.word	0xffffffff


	//   ....[4]....
        /*003c*/ 	.word	0xffffffff


	//   ....[5]....
        /*0040*/ 	.word	0xffffffff


	//   ....[6]....
        /*0044*/ 	.word	0xffffffff


	//   ....[7]....
        /*0048*/ 	.word	0xffffffff


	//   ....[8]....
        /*004c*/ 	.word	0xffffffff


	//   ....[9]....
        /*0050*/ 	.word	0xffffffff


	//   ....[10]....
        /*0054*/ 	.word	0x05000011


	//   ....[11]....
        /*0058*/ 	.word	0x05000011


	//   ....[12]....
        /*005c*/ 	.word	0x05000011


	//   ....[13]....
        /*0060*/ 	.word	0x05000011


	//   ....[14]....
        /*0064*/ 	.word	0x05000011


	//   ....[15]....
        /*0068*/ 	.word	0x05000011


	//   ....[16]....
        /*006c*/ 	.word	0x05000011


	//   ....[17]....
        /*0070*/ 	.word	0x05000011


	//   ....[18]....
        /*0074*/ 	.word	0x05000011


	//   ....[19]....
        /*0078*/ 	.word	0x05000011


	//----- nvinfo : EIATTR_COOP_GROUP_INSTR_OFFSETS
	.align		4
.L_2197:
        /*007c*/ 	.byte	0x04, 0x28
        /*007e*/ 	.short	(.L_2199 - .L_2198)


	//   ....[0]....
.L_2198:
        /*0080*/ 	.word	0x000008e0


	//   ....[1]....
        /*0084*/ 	.word	0x000008f0


	//   ....[2]....
        /*0088*/ 	.word	0x00000920


	//   ....[3]....
        /*008c*/ 	.word	0x00000930


	//   ....[4]....
        /*0090*/ 	.word	0x00000960


	//   ....[5]....
        /*0094*/ 	.word	0x00000970


	//   ....[6]....
        /*0098*/ 	.word	0x000009a0


	//   ....[7]....
        /*009c*/ 	.word	0x000009b0


	//   ....[8]....
        /*00a0*/ 	.word	0x000009e0


	//   ....[9]....
        /*00a4*/ 	.word	0x000009f0


	//   ....[10]....
        /*00a8*/ 	.word	0x00000bf0


	//   ....[11]....
        /*00ac*/ 	.word	0x00000c60


	//   ....[12]....
        /*00b0*/ 	.word	0x00000cd0


	//   ....[13]....
        /*00b4*/ 	.word	0x00000d40


	//   ....[14]....
        /*00b8*/ 	.word	0x00000db0


	//   ....[15]....
        /*00bc*/ 	.word	0x00000e10


	//   ....[16]....
        /*00c0*/ 	.word	0x00000e80


	//   ....[17]....
        /*00c4*/ 	.word	0x00000ef0


	//   ....[18]....
        /*00c8*/ 	.word	0x00000f60


	//   ....[19]....
        /*00cc*/ 	.word	0x00000fd0


	//----- nvinfo : EIATTR_EXIT_INSTR_OFFSETS
	.align		4
.L_2199:
        /*00d0*/ 	.byte	0x04, 0x1c
        /*00d2*/ 	.short	(.L_2201 - .L_2200)


	//   ....[0]....
.L_2200:
        /*00d4*/ 	.word	0x00000070


	//   ....[1]....
        /*00d8*/ 	.word	0x00000b90


	//----- nvinfo : EIATTR_MAX_THREADS
	.align		4
.L_2201:
        /*00dc*/ 	.byte	0x04, 0x05
        /*00de*/ 	.short	(.L_2203 - .L_2202)
.L_2202:
        /*00e0*/ 	.word	0x00000400
        /*00e4*/ 	.word	0x00000001
        /*00e8*/ 	.word	0x00000001


	//----- nvinfo : EIATTR_CRS_STACK_SIZE
	.align		4
.L_2203:
        /*00ec*/ 	.byte	0x04, 0x1e
        /*00ee*/ 	.short	(.L_2205 - .L_2204)
.L_2204:
        /*00f0*/ 	.word	0x00000000


	//----- nvinfo : EIATTR_CBANK_PARAM_SIZE
	.align		4
.L_2205:
        /*00f4*/ 	.byte	0x03, 0x19
        /*00f6*/ 	.short	0x0128


	//----- nvinfo : EIATTR_PARAM_CBANK
	.align		4
        /*00f8*/ 	.byte	0x04, 0x0a
        /*00fa*/ 	.short	(.L_2207 - .L_2206)
	.align		4
.L_2206:
        /*00fc*/ 	.word	index@(.nv.constant0._ZN10layer_norm22ln_bwd_finalize_kernelINS_22Kernel_traits_finalizeILj3072E6__halfS2_fS2_fjLb0ELj1024ELj4ENS_18Kernel_traits_baseILj3072ES2_S2_fS2_fjLj1024EEEEELb0ELb1EEEvNS_9BwdParamsE)
        /*0100*/ 	.short	0x0210
        /*0102*/ 	.short	0x0128


	//----- nvinfo : EIATTR_SW_WAR
	.align		4
.L_2207:
        /*0104*/ 	.byte	0x04, 0x36
        /*0106*/ 	.short	(.L_2209 - .L_2208)
.L_2208:
        /*0108*/ 	.word	0x00000008
.L_2209:


//--------------------- .nv.info._ZN10layer_norm40ln_parallel_residual_bwd_finalize_kernelINS_22Kernel_traits_finalizeILj3072E6__halfS2_fS2_fjLb0ELj1024ELj4ENS_18Kernel_traits_baseILj3072ES2_S2_fS2_fjLj1024EEEEELb1EEEvNS_9BwdParamsE --------------------------
	.section	.nv.info._ZN10layer_norm40ln_parallel_residual_bwd_finalize_kernelINS_22Kernel_traits_finalizeILj3072E6__halfS2_fS2_fjLb0ELj1024ELj4ENS_18Kernel_traits_baseILj3072ES2_S2_fS2_fjLj1024EEEEELb1EEEvNS_9BwdParamsE,"",@"SHT_CUDA_INFO"
	.sectionflags	@""
	.align	4


	//----- nvinfo : EIATTR_CUDA_API_VERSION
	.align		4
        /*0000*/ 	.byte	0x04, 0x37
        /*0002*/ 	.short	(.L_2211 - .L_2210)
.L_2210:
        /*0004*/ 	.word	0x00000082


	//----- nvinfo : EIATTR_KPARAM_INFO
	.align		4
.L_2211:
        /*0008*/ 	.byte	0x04, 0x17
        /*000a*/ 	.short	(.L_2213 - .L_2212)
.L_2212:
        /*000c*/ 	.word	0x00000000
        /*0010*/ 	.short	0x0000
        /*0012*/ 	.short	0x0000
        /*0014*/ 	.byte	0x00, 0xf0, 0xa1, 0x04


	//----- nvinfo : EIATTR_SPARSE_MMA_MASK
	.align		4
.L_2213:
        /*0018*/ 	.byte	0x03, 0x50
        /*001a*/ 	.short	0x0000


	//----- nvinfo : EIATTR_MAXREG_COUNT
	.align		4
        /*001c*/ 	.byte	0x03, 0x1b
        /*001e*/ 	.short	0x0040


	//----- nvinfo : EIATTR_NUM_BARRIERS
	.align		4
        /*0020*/ 	.byte	0x02, 0x4c
        /*0022*/ 	.byte	0x01
	.zero		1


	//----- nvinfo : EIATTR_MERCURY_ISA_VERSION
	.align		4
        /*0024*/ 	.byte	0x03, 0x5f
        /*0026*/ 	.short	0x0101


	//----- nvinfo : EIATTR_COOP_GROUP_MASK_REGIDS
	.align		4
        /*0028*/ 	.byte	0x04, 0x29
        /*002a*/ 	.short	(.L_2215 - .L_2214)


	//   ....[0]....
.L_2214:
        /*002c*/ 	.word	0xffffffff


	//   ....[1]....
        /*0030*/ 	.word	0xffffffff


	//   ....[2]....
        /*0034*/ 	.word	0xffffffff


	//   ....[3]....
        /*0038*/ 	.word	0xffffffff


	//   ....[4]....
        /*003c*/ 	.word	0xffffffff


	//   ....[5]....
        /*0040*/ 	.word	0xffffffff


	//   ....[6]....
        /*0044*/ 	.word	0xffffffff


	//   ....[7]....
        /*0048*/ 	.word	0xffffffff


	//   ....[8]....
        /*004c*/ 	.word	0xffffffff


	//   ....[9]....
        /*0050*/ 	.word	0xffffffff


	//   ....[10]....
        /*0054*/ 	.word	0xffffffff


	//   ....[11]....
        /*0058*/ 	.word	0xffffffff


	//   ....[12]....
        /*005c*/ 	.word	0xffffffff


	//   ....[13]....
        /*0060*/ 	.word	0xffffffff


	//   ....[14]....
        /*0064*/ 	.word	0xffffffff


	//   ....[15]....
        /*0068*/ 	.word	0xffffffff


	//   ....[16]....
        /*006c*/ 	.word	0xffffffff


	//   ....[17]....
        /*0070*/ 	.word	0xffffffff


	//   ....[18]....
        /*0074*/ 	.word	0xffffffff


	//   ....[19]....
        /*0078*/ 	.word	0xffffffff


	//   ....[20]....
        /*007c*/ 	.word	0x0500000b


	//   ....[21]....
        /*0080*/ 	.word	0x0500000b


	//   ....[22]....
        /*0084*/ 	.word	0x0500000b


	//   ....[23]....
        /*0088*/ 	.word	0x0500000b


	//   ....[24]....
        /*008c*/ 	.word	0x0500000b


	//   ....[25]....
        /*0090*/ 	.word	0x0500000b


	//   ....[26]....
        /*0094*/ 	.word	0x0500000b


	//   ....[27]....
        /*0098*/ 	.word	0x0500000b


	//   ....[28]....
        /*009c*/ 	.word	0x0500000b


	//   ....[29]....
        /*00a0*/ 	.word	0x0500000b


	//   ....[30]....
        /*00a4*/ 	.word	0x0500000b


	//   ....[31]....
        /*00a8*/ 	.word	0x0500000b


	//   ....[32]....
        /*00ac*/ 	.word	0x0500000b


	//   ....[33]....
        /*00b0*/ 	.word	0x0500000b


	//   ....[34]....
        /*00b4*/ 	.word	0x0500000b


	//   ....[35]....
        /*00b8*/ 	.word	0x0500000b


	//   ....[36]....
        /*00bc*/ 	.word	0x0500000b


	//   ....[37]....
        /*00c0*/ 	.word	0x0500000b


	//   ....[38]....
        /*00c4*/ 	.word	0x0500000b


	//   ....[39]....
        /*00c8*/ 	.word	0x0500000b


	//----- nvinfo : EIATTR_COOP_GROUP_INSTR_OFFSETS
	.align		4
.L_2215:
        /*00cc*/ 	.byte	0x04, 0x28
        /*00ce*/ 	.short	(.L_2217 - .L_2216)


	//   ....[0]....
.L_2216:
        /*00d0*/ 	.word	0x00000ce0


	//   ....[1]....
        /*00d4*/ 	.word	0x00000cf0


	//   ....[2]....
        /*00d8*/ 	.word	0x00000d00


	//   ....[3]....
        /*00dc*/ 	.word	0x00000d10


	//   ....[4]....
        /*00e0*/ 	.word	0x00000d40


	//   ....[5]....
        /*00e4*/ 	.word	0x00000d70


	//   ....[6]....
        /*00e8*/ 	.word	0x00000d80


	//   ....[7]....
        /*00ec*/ 	.word	0x00000d90


	//   ....[8]....
        /*00f0*/ 	.word	0x00000db0


	//   ....[9]....
        /*00f4*/ 	.word	0x00000df0


	//   ....[10]....
        /*00f8*/ 	.word	0x00000e00


	//   ....[11]....
        /*00fc*/ 	.word	0x00000e10


	//   ....[12]....
        /*0100*/ 	.word	0x00000e30


	//   ....[13]....
        /*0104*/ 	.word	0x00000e70


	//   ....[14]....
        /*0108*/ 	.word	0x00000e80


	//   ....[15]....
        /*010c*/ 	.word	0x00000e90


	//   ....[16]....
        /*0110*/ 	.word	0x00000eb0


	//   ....[17]....
        /*0114*/ 	.word	0x00000ee0


	//   ....[18]....
        /*0118*/ 	.word	0x00000f00


	//   ....[19]....
        /*011c*/ 	.word	0x00000f10


	//   ....[20]....
        /*0120*/ 	.word	0x00001210


	//   ....[21]....
        /*0124*/ 	.word	0x00001270


	//   ....[22]....
        /*0128*/ 	.word	0x000012d0


	//   ....[23]....
        /*012c*/ 	.word	0x00001330


	//   ....[24]....
        /*0130*/ 	.word	0x00001390


	//   ....[25]....
        /*0134*/ 	.word	0x000013f0


	//   ....[26]....
        /*0138*/ 	.word	0x00001460


	//   ....[27]....
        /*013c*/ 	.word	0x000014d0


	//   ....[28]....
        /*0140*/ 	.word	0x00001540


	//   ....[29]....
        /*0144*/ 	.word	0x000015b0


	//   ....[30]....
        /*0148*/ 	.word	0x00001610


	//   ....[31]....
        /*014c*/ 	.word	0x00001680


	//   ....[32]....
        /*0150*/ 	.word	0x000016f0


	//   ....[33]....
        /*0154*/ 	.word	0x00001760


	//   ....[34]....
        /*0158*/ 	.word	0x000017d0


	//   ....[35]....
        /*015c*/ 	.word	0x00001830


	//   ....[36]....
        /*0160*/ 	.word	0x000018a0


	//   ....[37]....
        /*0164*/ 	.word	0x00001910


	//   ....[38]....
        /*0168*/ 	.word	0x00001980


	//   ....[39]....
        /*016c*/ 	.word	0x000019f0


	//----- nvinfo : EIATTR_EXIT_INSTR_OFFSETS
	.align		4
.L_2217:
        /*0170*/ 	.byte	0x04, 0x1c
        /*0172*/ 	.short	(.L_2219 - .L_2218)


	//   ....[0]....
.L_2218:
        /*0174*/ 	.word	0x00000070


	//   ....[1]....
        /*0178*/ 	.word	0x000011b0


	//----- nvinfo : EIATTR_MAX_THREADS
	.align		4
.L_2219:
        /*017c*/ 	.byte	0x04, 0x05
        /*017e*/ 	.short	(.L_2221 - .L_2220)
.L_2220:
        /*0180*/ 	.word	0x00000400
        /*0184*/ 	.word	0x00000001
        /*0188*/ 	.word	0x00000001


	//----- nvinfo : EIATTR_CRS_STACK_SIZE
	.align		4
.L_2221:
        /*018c*/ 	.byte	0x04, 0x1e
        /*018e*/ 	.short	(.L_2223 - .L_2222)
.L_2222:
        /*0190*/ 	.word	0x00000000


	//----- nvinfo : EIATTR_CBANK_PARAM_SIZE
	.align		4
.L_2223:
        /*0194*/ 	.byte	0x03, 0x19
        /*0196*/ 	.short	0x0128


	//----- nvinfo : EIATTR_PARAM_CBANK
	.align		4
        /*0198*/ 	.byte	0x04, 0x0a
        /*019a*/ 	.short	(.L_2225 - .L_2224)
	.align		4
.L_2224:
        /*019c*/ 	.word	index@(.nv.constant0._ZN10layer_norm40ln_parallel_residual_bwd_finalize_kernelINS_22Kernel_traits_finalizeILj3072E6__halfS2_fS2_fjLb0ELj1024ELj4ENS_18Kernel_traits_baseILj3072ES2_S2_fS2_fjLj1024EEEEELb1EEEvNS_9BwdParamsE)
        /*01a0*/ 	.short	0x0210
        /*01a2*/ 	.short	0x0128


	//----- nvinfo : EIATTR_SW_WAR
	.align		4
.L_2225:
        /*01a4*/ 	.byte	0x04, 0x36
        /*01a6*/ 	.short	(.L_2227 - .L_2226)
.L_2226:
        /*01a8*/ 	.word	0x00000008
.L_2227:


//--------------------- .nv.info._ZN10layer_norm31ln_parallel_residual_bwd_kernelINS_13Kernel_traitsI6__halfS2_fS2_fjLj3072ELj1ELj1ELj4ELj16ENS_18Kernel_traits_baseILj3072ES2_S2_fS2_fjLj128EEEEELb1ELb1ELb1EEEvNS_9BwdParamsE --------------------------
	.section	.nv.info._ZN10layer_norm31ln_parallel_residual_bwd_kernelINS_13Kernel_traitsI6__halfS2_fS2_fjLj3072ELj1ELj1ELj4ELj16ENS_18Kernel_traits_baseILj3072ES2_S2_fS2_fjLj128EEEEELb1ELb1ELb1EEEvNS_9BwdParamsE,"",@"SHT_CUDA_INFO"
	.sectionflags	@""
	.align	4


	//----- nvinfo : EIATTR_CUDA_API_VERSION
	.align		4
        /*0000*/ 	.byte	0x04, 0x37
        /*0002*/ 	.short	(.L_2229 - .L_2228)
.L_2228:
        /*0004*/ 	.word	0x00000082


	//----- nvinfo : EIATTR_KPARAM_INFO
	.align		4
.L_2229:
        /*0008*/ 	.byte	0x04, 0x17
        /*000a*/ 	.short	(.L_2231 - .L_2230)
.L_2230:
        /*000c*/ 	.word	0x00000000
        /*0010*/ 	.short	0x0000
        /*0012*/ 	.short	0x0000
        /*0014*/ 	.byte	0x00, 0xf0, 0xa1, 0x04


	//----- nvinfo : EIATTR_SPARSE_MMA_MASK
	.align		4
.L_2231:
        /*0018*/ 	.byte	0x03, 0x50
        /*001a*/ 	.short	0x0000


	//----- nvinfo : EIATTR_MAXREG_COUNT
	.align		4
        /*001c*/ 	.byte	0x03, 0x1b
        /*001e*/ 	.short	0x00ff


	//----- nvinfo : EIATTR_NUM_BARRIERS
	.align		4
        /*0020*/ 	.byte	0x02, 0x4c
        /*0022*/ 	.byte	0x01
	.zero		1


	//----- nvinfo : EIATTR_MERCURY_ISA_VERSION
	.align		4
        /*0024*/ 	.byte	0x03, 0x5f
        /*0026*/ 	.short	0x0101


	//----- nvinfo : EIATTR_COOP_GROUP_MASK_REGIDS
	.align		4
        /*0028*/ 	.byte	0x04, 0x29
        /*002a*/ 	.short	(.L_2233 - .L_2232)


	//   ....[0]....
.L_2232:
        /*002c*/ 	.word	0xffffffff


	//   ....[1]....
        /*0030*/ 	.word	0xffffffff


	//   ....[2]....
        /*0034*/ 	.word	0xffffffff


	//   ....[3]....
        /*0038*/ 	.word	0xffffffff


	//   ....[4]....
        /*003c*/ 	.word	0xffffffff


	//   ....[5]....
        /*0040*/ 	.word	0xffffffff


	//   ....[6]....
        /*0044*/ 	.word	0xffffffff


	//   ....[7]....
        /*0048*/ 	.word	0xffffffff


	//   ....[8]....
        /*004c*/ 	.word	0xffffffff


	//   ....[9]....
        /*0050*/ 	.word	0xffffffff


	//   ....[10]....
        /*0054*/ 	.word	0x050000b8


	//   ....[11]....
        /*0058*/ 	.word	0x050000b8


	//   ....[12]....
        /*005c*/ 	.word	0x050000b8


	//   ....[13]....
        /*0060*/ 	.word	0x050000b8


	//   ....[14]....
        /*0064*/ 	.word	0x050000b8


	//   ....[15]....
        /*0068*/ 	.word	0x050000b8


	//   ....[16]....
        /*006c*/ 	.word	0x050000b8


	//   ....[17]....
        /*0070*/ 	.word	0x050000b8


	//   ....[18]....
        /*0074*/ 	.word	0x050000b8


	//   ....[19]....
        /*0078*/ 	.word	0x050000b8


	//----- nvinfo : EIATTR_COOP_GROUP_INSTR_OFFSETS
	.align		4
.L_2233:
        /*007c*/ 	.byte	0x04, 0x28
        /*007e*/ 	.short	(.L_2235 - .L_2234)


	//   ....[0]....
.L_2234:
        /*0080*/ 	.word	0x000016f0


	//   ....[1]....
        /*0084*/ 	.word	0x00001700


	//   ....[2]....
        /*0088*/ 	.word	0x00001730


	//   ....[3]....
        /*008c*/ 	.word	0x00001740


	//   ....[4]....
        /*0090*/ 	.word	0x00001770


	//   ....[5]....
        /*0094*/ 	.word	0x00001780


	//   ....[6]....
        /*0098*/ 	.word	0x000017b0


	//   ....[7]....
        /*009c*/ 	.word	0x000017c0


	//   ....[8]....
        /*00a0*/ 	.word	0x000017f0


	//   ....[9]....
        /*00a4*/ 	.word	0x00001800


	//   ....[10]....
        /*00a8*/ 	.word	0x00003330


	//   ....[11]....
        /*00ac*/ 	.word	0x00003380


	//   ....[12]....
        /*00b0*/ 	.word	0x000033f0


	//   ....[13]....
        /*00b4*/ 	.word	0x00003450


	//   ....[14]....
        /*00b8*/ 	.word	0x000034c0


	//   ....[15]....
        /*00bc*/ 	.word	0x00003520


	//   ....[16]....
        /*00c0*/ 	.word	0x00003590


	//   ....[17]....
        /*00c4*/ 	.word	0x000035f0


	//   ....[18]....
        /*00c8*/ 	.word	0x00003660


	//   ....[19]....
        /*00cc*/ 	.word	0x000036c0


	//----- nvinfo : EIATTR_EXIT_INSTR_OFFSETS
	.align		4
.L_2235:
        /*00d0*/ 	.byte	0x04, 0x1c
        /*00d2*/ 	.short	(.L_2237 - .L_2236)


	//   ....[0]....
.L_2236:
        /*00d4*/ 	.word	0x000032d0


	//----- nvinfo : EIATTR_MAX_THREADS
	.align		4
.L_2237:
        /*00d8*/ 	.byte	0x04, 0x05
        /*00da*/ 	.short	(.L_2239 - .L_2238)
.L_2238:
        /*00dc*/ 	.word	0x00000080
        /*00e0*/ 	.word	0x00000001
        /*00e4*/ 	.word	0x00000001


	//----- nvinfo : EIATTR_CRS_STACK_SIZE
	.align		4
.L_2239:
        /*00e8*/ 	.byte	0x04, 0x1e
        /*00ea*/ 	.short	(.L_2241 - .L_2240)
.L_2240:
        /*00ec*/ 	.word	0x00000000


	//----- nvinfo : EIATTR_CBANK_PARAM_SIZE
	.align		4
.L_2241:
        /*00f0*/ 	.byte	0x03, 0x19
        /*00f2*/ 	.short	0x0128


	//----- nvinfo : EIATTR_PARAM_CBANK
	.align		4
        /*00f4*/ 	.byte	0x04, 0x0a
        /*00f6*/ 	.short	(.L_2243 - .L_2242)
	.align		4
.L_2242:
        /*00f8*/ 	.word	index@(.nv.constant0._ZN10layer_norm31ln_parallel_residual_bwd_kernelINS_13Kernel_traitsI6__halfS2_fS2_fjLj3072ELj1ELj1ELj4ELj16ENS_18Kernel_traits_baseILj3072ES2_S2_fS2_fjLj128EEEEELb1ELb1ELb1EEEvNS_9BwdParamsE)
        /*00fc*/ 	.short	0x0210
        /*00fe*/ 	.short	0x0128


	//----- nvinfo : EIATTR_SW_WAR
	.align		4
.L_2243:
        /*0100*/ 	.byte	0x04, 0x36
        /*0102*/ 	.short	(.L_2245 - .L_2244)
.L_2244:
        /*0104*/ 	.word	0x00000008
.L_2245:


//--------------------- .nv.info._ZN10layer_norm31ln_parallel_residual_bwd_kernelINS_13Kernel_traitsIf6__halffS2_fjLj3072ELj1ELj1ELj4ELj16ENS_18Kernel_traits_baseILj3072EfS2_fS2_fjLj128EEEEELb0ELb0ELb0EEEvNS_9BwdParamsE --------------------------
	.section	.nv.info._ZN10layer_norm31ln_parallel_residual_bwd_kernelINS_13Kernel_traitsIf6__halffS2_fjLj3072ELj1ELj1ELj4ELj16ENS_18Kernel_traits_baseILj3072EfS2_fS2_fjLj128EEEEELb0ELb0ELb0EEEvNS_9BwdParamsE,"",@"SHT_CUDA_INFO"
	.sectionflags	@""
	.align	4


	//----- nvinfo : EIATTR_CUDA_API_VERSION
	.align		4
        /*0000*/ 	.byte	0x04, 0x37
        /*0002*/ 	.short	(.L_2247 - .L_2246)
.L_2246:
        /*0004*/ 	.word	0x00000082


	//----- nvinfo : EIATTR_KPARAM_INFO
	.align		4
.L_2247:
        /*0008*/ 	.byte	0x04, 0x17
        /*000a*/ 	.short	(.L_2249 - .L_2248)
.L_2248:
        /*000c*/ 	.word	0x00000000
        /*0010*/ 	.short	0x0000
        /*0012*/ 	.short	0x0000
        /*0014*/ 	.byte	0x00, 0xf0, 0xa1, 0x04


	//----- nvinfo : EIATTR_SPARSE_MMA_MASK
	.align		4
.L_2249:
        /*0018*/ 	.byte	0x03, 0x50
        /*001a*/ 	.short	0x0000


	//----- nvinfo : EIATTR_MAXREG_COUNT
	.align		4
        /*001c*/ 	.byte	0x03, 0x1b
        /*001e*/ 	.short	0x00ff


	//----- nvinfo : EIATTR_NUM_BARRIERS
	.align		4
        /*0020*/ 	.byte	0x02, 0x4c
        /*0022*/ 	.byte	0x01
	.zero		1


	//----- nvinfo : EIATTR_MERCURY_ISA_VERSION
	.align		4
        /*0024*/ 	.byte	0x03, 0x5f
        /*0026*/ 	.short	0x0101


	//----- nvinfo : EIATTR_COOP_GROUP_MASK_REGIDS
	.align		4
        /*0028*/ 	.byte	0x04, 0x29
        /*002a*/ 	.short	(.L_2251 - .L_2250)


	//   ....[0]....
.L_2250:
        /*002c*/ 	.word	0xffffffff


	//   ....[1]....
        /*0030*/ 	.word	0xffffffff


	//   ....[2]....
        /*0034*/ 	.word	0xffffffff


	//   ....[3]....
        /*0038*/ 	.word	0xffffffff


	//   ....[4]....
        /*003c*/ 	.word	0xffffffff


	//   ....[5]....
        /*0040*/ 	.word	0xffffffff


	//   ....[6]....
        /*0044*/ 	.word	0xffffffff


	//   ....[7]....
        /*0048*/ 	.word	0xffffffff


	//   ....[8]....
        /*004c*/ 	.word	0xffffffff


	//   ....[9]....
        /*0050*/ 	.word	0xffffffff


	//   ....[10]....
        /*0054*/ 	.word	0x050000d2


	//   ....[11]....
        /*0058*/ 	.word	0x050000d2


	//   ....[12]....
        /*005c*/ 	.word	0x050000d2


	//   ....[13]....
        /*0060*/ 	.word	0x050000d2


	//   ....[14]....
        /*0064*/ 	.word	0x050000d2


	//   ....[15]....
        /*0068*/ 	.word	0x050000d2


	//   ....[16]....
        /*006c*/ 	.word	0x050000d2


	//   ....[17]....
        /*0070*/ 	.word	0x050000d2


	//   ....[18]....
        /*0074*/ 	.word	0x050000d2


	//   ....[19]....
        /*0078*/ 	.word	0x050000d2


	//----- nvinfo : EIATTR_COOP_GROUP_INSTR_OFFSETS
	.align		4
.L_2251:
        /*007c*/ 	.byte	0x04, 0x28
        /*007e*/ 	.short	(.L_2253 - .L_2252)


	//   ....[0]....
.L_2252:
        /*0080*/ 	.word	0x00001dd0


	//   ....[1]....
        /*0084*/ 	.word	0x00001de0


	//   ....[2]....
        /*0088*/ 	.word	0x00001e10


	//   ....[3]....
        /*008c*/ 	.word	0x00001e20


	//   ....[4]....
        /*0090*/ 	.word	0x00001e50


	//   ....[5]....
        /*0094*/ 	.word	0x00001e60


	//   ....[6]....
        /*0098*/ 	.word	0x00001e90


	//   ....[7]....
        /*009c*/ 	.word	0x00001ea0


	//   ....[8]....
        /*00a0*/ 	.word	0x00001ed0


	//   ....[9]....
        /*00a4*/ 	.word	0x00001ee0


	//   ....[10]....
        /*00a8*/ 	.word	0x00003400


	//   ....[11]....
        /*00ac*/ 	.word	0x00003460


	//   ....[12]....
        /*00b0*/ 	.word	0x000034c0


	//   ....[13]....
        /*00b4*/ 	.word	0x00003520


	//   ....[14]....
        /*00b8*/ 	.word	0x00003590


	//   ....[15]....
        /*00bc*/ 	.word	0x000035f0


	//   ....[16]....
        /*00c0*/ 	.word	0x00003660


	//   ....[17]....
        /*00c4*/ 	.word	0x000036c0


	//   ....[18]....
        /*00c8*/ 	.word	0x00003730


	//   ....[19]....
        /*00cc*/ 	.word	0x00003790


	//----- nvinfo : EIATTR_EXIT_INSTR_OFFSETS
	.align		4
.L_2253:
        /*00d0*/ 	.byte	0x04, 0x1c
        /*00d2*/ 	.short	(.L_2255 - .L_2254)


	//   ....[0]....
.L_2254:
        /*00d4*/ 	.word	0x000032a0


	//   ....[1]....
        /*00d8*/ 	.word	0x000033b0


	//----- nvinfo : EIATTR_MAX_THREADS
	.align		4
.L_2255:
        /*00dc*/ 	.byte	0x04, 0x05
        /*00de*/ 	.short	(.L_2257 - .L_2256)
.L_2256:
        /*00e0*/ 	.word	0x00000080
        /*00e4*/ 	.word	0x00000001
        /*00e8*/ 	.word	0x00000001


	//----- nvinfo : EIATTR_CRS_STACK_SIZE
	.align		4
.L_2257:
        /*00ec*/ 	.byte	0x04, 0x1e
        /*00ee*/ 	.short	(.L_2259 - .L_2258)
.L_2258:
        /*00f0*/ 	.word	0x00000000


	//----- nvinfo : EIATTR_CBANK_PARAM_SIZE
	.align		4
.L_2259:
        /*00f4*/ 	.byte	0x03, 0x19
        /*00f6*/ 	.short	0x0128


	//----- nvinfo : EIATTR_PARAM_CBANK
	.align		4
        /*00f8*/ 	.byte	0x04, 0x0a
        /*00fa*/ 	.short	(.L_2261 - .L_2260)
	.align		4
.L_2260:
        /*00fc*/ 	.word	index@(.nv.constant0._ZN10layer_norm31ln_parallel_residual_bwd_kernelINS_13Kernel_traitsIf6__halffS2_fjLj3072ELj1ELj1ELj4ELj16ENS_18Kernel_traits_baseILj3072EfS2_fS2_fjLj128EEEEELb0ELb0ELb0EEEvNS_9BwdParamsE)
        /*0100*/ 	.short	0x0210
        /*0102*/ 	.short	0x0128


	//----- nvinfo : EIATTR_SW_WAR
	.align		4
.L_2261:
        /*0104*/ 	.byte	0x04, 0x36
        /*0106*/ 	.short	(.L_2263 - .L_2262)
.L_2262:
        /*0108*/ 	.word	0x00000008
.L_2263:


//--------------------- .nv.info._ZN10layer_norm31ln_parallel_residual_bwd_kernelINS_13Kernel_traitsIf6__halffS2_fjLj3072ELj1ELj1ELj4ELj16ENS_18Kernel_traits_baseILj3072EfS2_fS2_fjLj128EEEEELb0ELb0ELb1EEEvNS_9BwdParamsE --------------------------
	.section	.nv.info._ZN10layer_norm31ln_parallel_residual_bwd_kernelINS_13Kernel_traitsIf6__halffS2_fjLj3072ELj1ELj1ELj4ELj16ENS_18Kernel_traits_baseILj3072EfS2_fS2_fjLj128EEEEELb0ELb0ELb1EEEvNS_9BwdParamsE,"",@"SHT_CUDA_INFO"
	.sectionflags	@""
	.align	4


	//----- nvinfo : EIATTR_CUDA_API_VERSION
	.align		4
        /*0000*/ 	.byte	0x04, 0x37
        /*0002*/ 	.short	(.L_2265 - .L_2264)
.L_2264:
        /*0004*/ 	.word	0x00000082


	//----- nvinfo : EIATTR_KPARAM_INFO
	.align		4
.L_2265:
        /*0008*/ 	.byte	0x04, 0x17
        /*000a*/ 	.short	(.L_2267 - .L_2266)
.L_2266:
        /*000c*/ 	.word	0x00000000
        /*0010*/ 	.short	0x0000
        /*0012*/ 	.short	0x0000
        /*0014*/ 	.byte	0x00, 0xf0, 0xa1, 0x04


	//----- nvinfo : EIATTR_SPARSE_MMA_MASK
	.align		4
.L_2267:
        /*0018*/ 	.byte	0x03, 0x50
        /*001a*/ 	.short	0x0000


	//----- nvinfo : EIATTR_MAXREG_COUNT
	.align		4
        /*001c*/ 	.byte	0x03, 0x1b
        /*001e*/ 	.short	0x00ff


	//----- nvinfo : EIATTR_NUM_BARRIERS
	.align		4
        /*0020*/ 	.byte	0x02, 0x4c
        /*0022*/ 	.byte	0x01
	.zero		1


	//----- nvinfo : EIATTR_MERCURY_ISA_VERSION
	.align		4
        /*0024*/ 	.byte	0x03, 0x5f
        /*0026*/ 	.short	0x0101


	//----- nvinfo : EIATTR_COOP_GROUP_MASK_REGIDS
	.align		4
        /*0028*/ 	.byte	0x04, 0x29
        /*002a*/ 	.short	(.L_2269 - .L_2268)


	//   ....[0]....
.L_2268:
        /*002c*/ 	.word	0xffffffff


	//   ....[1]....
        /*0030*/ 	.word	0xffffffff


	//   ....[2]....
        /*0034*/ 	.word	0xffffffff


	//   ....[3]....
        /*0038*/ 	.word	0xffffffff


	//   ....[4]....
        /*003c*/ 	.word	0xffffffff


	//   ....[5]....
        /*0040*/ 	.word	0xffffffff


	//   ....[6]....
        /*0044*/ 	.word	0xffffffff


	//   ....[7]....
        /*0048*/ 	.word	0xffffffff


	//   ....[8]....
        /*004c*/ 	.word	0xffffffff


	//   ....[9]....
        /*0050*/ 	.word	0xffffffff


	//   ....[10]....
        /*0054*/ 	.word	0x0500007b


	//   ....[11]....
        /*0058*/ 	.word	0x0500007b


	//   ....[12]....
        /*005c*/ 	.word	0x0500007b


	//   ....[13]....
        /*0060*/ 	.word	0x0500007b


	//   ....[14]....
        /*0064*/ 	.word	0x0500007b


	//   ....[15]....
        /*0068*/ 	.word	0x0500007b


	//   ....[16]....
        /*006c*/ 	.word	0x0500007b


	//   ....[17]....
        /*0070*/ 	.word	0x0500007b


	//   ....[18]....
        /*0074*/ 	.word	0x0500007b


	//   ....[19]....
        /*0078*/ 	.word	0x0500007b


	//----- nvinfo : EIATTR_COOP_GROUP_INSTR_OFFSETS
	.align		4
.L_2269:
        /*007c*/ 	.byte	0x04, 0x28
        /*007e*/ 	.short	(.L_2271 - .L_2270)


	//   ....[0]....
.L_2270:
        /*0080*/ 	.word	0x00001e50


	//   ....[1]....
        /*0084*/ 	.word	0x00001e60


	//   ....[2]....
        /*0088*/ 	.word	0x00001e90


	//   ....[3]....
        /*008c*/ 	.word	0x00001ea0


	//   ....[4]....
        /*0090*/ 	.word	0x00001ed0


	//   ....[5]....
        /*0094*/ 	.word	0x00001ee0


	//   ....[6]....
        /*0098*/ 	.word	0x00001f10


	//   ....[7]....
        /*009c*/ 	.word	0x00001f20


	//   ....[8]....
        /*00a0*/ 	.word	0x00001f50


	//   ....[9]....
        /*00a4*/ 	.word	0x00001f60


	//   ....[10]....
        /*00a8*/ 	.word	0x00003740


	//   ....[11]....
        /*00ac*/ 	.word	0x00003790


	//   ....[12]....
        /*00b0*/ 	.word	0x000037f0


	//   ....[13]....
        /*00b4*/ 	.word	0x00003850


	//   ....[14]....
        /*00b8*/ 	.word	0x000038b0


	//   ....[15]....
        /*00bc*/ 	.word	0x00003910


	//   ....[16]....
        /*00c0*/ 	.word	0x00003970


	//   ....[17]....
        /*00c4*/ 	.word	0x000039d0


	//   ....[18]....
        /*00c8*/ 	.word	0x00003a30


	//   ....[19]....
        /*00cc*/ 	.word	0x00003a90


	//----- nvinfo : EIATTR_EXIT_INSTR_OFFSETS
	.align		4
.L_2271:
        /*00d0*/ 	.byte	0x04, 0x1c
        /*00d2*/ 	.short	(.L_2273 - .L_2272)


	//   ....[0]....
.L_2272:
        /*00d4*/ 	.word	0x000036e0


	//----- nvinfo : EIATTR_MAX_THREADS
	.align		4
.L_2273:
        /*00d8*/ 	.byte	0x04, 0x05
        /*00da*/ 	.short	(.L_2275 - .L_2274)
.L_2274:
        /*00dc*/ 	.word	0x00000080
        /*00e0*/ 	.word	0x00000001
        /*00e4*/ 	.word	0x00000001


	//----- nvinfo : EIATTR_CRS_STACK_SIZE
	.align		4
.L_2275:
        /*00e8*/ 	.byte	0x04, 0x1e
        /*00ea*/ 	.short	(.L_2277 - .L_2276)
.L_2276:
        /*00ec*/ 	.word	0x00000000


	//----- nvinfo : EIATTR_CBANK_PARAM_SIZE
	.align		4
.L_2277:
        /*00f0*/ 	.byte	0x03, 0x19
        /*00f2*/ 	.short	0x0128


	//----- nvinfo : EIATTR_PARAM_CBANK
	.align		4
        /*00f4*/ 	.byte	0x04, 0x0a
        /*00f6*/ 	.short	(.L_2279 - .L_2278)
	.align		4
.L_2278:
        /*00f8*/ 	.word	index@(.nv.constant0._ZN10layer_norm31ln_parallel_residual_bwd_kernelINS_13Kernel_traitsIf6__halffS2_fjLj3072ELj1ELj1ELj4ELj16ENS_18Kernel_traits_baseILj3072EfS2_fS2_fjLj128EEEEELb0ELb0ELb1EEEvNS_9BwdParamsE)
        /*00fc*/ 	.short	0x0210
        /*00fe*/ 	.short	0x0128


	//----- nvinfo : EIATTR_SW_WAR
	.align		4
.L_2279:
        /*0100*/ 	.byte	0x04, 0x36
        /*0102*/ 	.short	(.L_2281 - .L_2280)
.L_2280:
        /*0104*/ 	.word	0x00000008
.L_2281:


//--------------------- .nv.info._ZN10layer_norm31ln_parallel_residual_bwd_kernelINS_13Kernel_traitsIf6__halffS2_fjLj3072ELj1ELj1ELj4ELj16ENS_18Kernel_traits_baseILj3072EfS2_fS2_fjLj128EEEEELb0ELb1ELb0EEEvNS_9BwdParamsE --------------------------
	.section	.nv.info._ZN10layer_norm31ln_parallel_residual_bwd_kernelINS_13Kernel_traitsIf6__halffS2_fjLj3072ELj1ELj1ELj4ELj16ENS_18Kernel_traits_baseILj3072EfS2_fS2_fjLj128EEEEELb0ELb1ELb0EEEvNS_9BwdParamsE,"",@"SHT_CUDA_INFO"
	.sectionflags	@""
	.align	4


	//----- nvinfo : EIATTR_CUDA_API_VERSION
	.align		4
        /*0000*/ 	.byte	0x04, 0x37
        /*0002*/ 	.short	(.L_2283 - .L_2282)
.L_2282:
        /*0004*/ 	.word	0x00000082


	//----- nvinfo : EIATTR_KPARAM_INFO
	.align		4
.L_2283:
        /*0008*/ 	.byte	0x04, 0x17
        /*000a*/ 	.short	(.L_2285 - .L_2284)
.L_2284:
        /*000c*/ 	.word	0x00000000
        /*0010*/ 	.short	0x0000
        /*0012*/ 	.short	0x0000
        /*0014*/ 	.byte	0x00, 0xf0, 0xa1, 0x04


	//----- nvinfo : EIATTR_SPARSE_MMA_MASK
	.align		4
.L_2285:
        /*0018*/ 	.byte	0x03, 0x50
        /*001a*/ 	.short	0x0000


	//----- nvinfo : EIATTR_MAXREG_COUNT
	.align		4
        /*001c*/ 	.byte	0x03, 0x1b
        /*001e*/ 	.short	0x00ff


	//----- nvinfo : EIATTR_NUM_BARRIERS
	.align		4
        /*0020*/ 	.byte	0x02, 0x4c
        /*0022*/ 	.byte	0x01
	.zero		1


	//----- nvinfo : EIATTR_MERCURY_ISA_VERSION
	.align		4
        /*0024*/ 	.byte	0x03, 0x5f
        /*0026*/ 	.short	0x0101


	//----- nvinfo : EIATTR_COOP_GROUP_MASK_REGIDS
	.align		4
        /*0028*/ 	.byte	0x04, 0x29
        /*002a*/ 	.short	(.L_2287 - .L_2286)


	//   ....[0]....
.L_2286:
        /*002c*/ 	.word	0xffffffff


	//   ....[1]....
        /*0030*/ 	.word	0xffffffff


	//   ....[2]....
        /*0034*/ 	.word	0xffffffff


	//   ....[3]....
        /*0038*/ 	.word	0xffffffff


	//   ....[4]....
        /*003c*/ 	.word	0xffffffff


	//   ....[5]....
        /*0040*/ 	.word	0xffffffff


	//   ....[6]....
        /*0044*/ 	.word	0xffffffff


	//   ....[7]....
        /*0048*/ 	.word	0xffffffff


	//   ....[8]....
        /*004c*/ 	.word	0xffffffff


	//   ....[9]....
        /*0050*/ 	.word	0xffffffff


	//   ....[10]....
        /*0054*/ 	.word	0x05000078


	//   ....[11]....
        /*0058*/ 	.word	0x05000078


	//   ....[12]....
        /*005c*/ 	.word	0x05000078


	//   ....[13]....
        /*0060*/ 	.word	0x05000078


	//   ....[14]....
        /*0064*/ 	.word	0x05000078


	//   ....[15]....
        /*0068*/ 	.word	0x05000078


	//   ....[16]....
        /*006c*/ 	.word	0x05000078


	//   ....[17]....
        /*0070*/ 	.word	0x05000078


	//   ....[18]....
        /*0074*/ 	.word	0x05000078


	//   ....[19]....
        /*0078*/ 	.word	0x05000078


	//----- nvinfo : EIATTR_COOP_GROUP_INSTR_OFFSETS
	.align		4
.L_2287:
        /*007c*/ 	.byte	0x04, 0x28
        /*007e*/ 	.short	(.L_2289 - .L_2288)


	//   ....[0]....
.L_2288:
        /*0080*/ 	.word	0x000014d0


	//   ....[1]....
        /*0084*/ 	.word	0x000014e0


	//   ....[2]....
        /*0088*/ 	.word	0x00001510


	//   ....[3]....
        /*008c*/ 	.word	0x00001520


	//   ....[4]....
        /*0090*/ 	.word	0x00001550


	//   ....[5]....
        /*0094*/ 	.word	0x00001560


	//   ....[6]....
        /*0098*/ 	.word	0x00001590


	//   ....[7]....
        /*009c*/ 	.word	0x000015a0


	//   ....[8]....
        /*00a0*/ 	.word	0x000015d0


	//   ....[9]....
        /*00a4*/ 	.word	0x000015e0


	//   ....[10]....
        /*00a8*/ 	.word	0x000029a0


	//   ....[11]....
        /*00ac*/ 	.word	0x000029f0


	//   ....[12]....
        /*00b0*/ 	.word	0x00002a60


	//   ....[13]....
        /*00b4*/ 	.word	0x00002ac0


	//   ....[14]....
        /*00b8*/ 	.word	0x00002b30


	//   ....[15]....
        /*00bc*/ 	.word	0x00002b90


	//   ....[16]....
        /*00c0*/ 	.word	0x00002c00


	//   ....[17]....
        /*00c4*/ 	.word	0x00002c60


	//   ....[18]....
        /*00c8*/ 	.word	0x00002cd0


	//   ....[19]....
        /*00cc*/ 	.word	0x00002d30


	//----- nvinfo : EIATTR_EXIT_INSTR_OFFSETS
	.align		4
.L_2289:
        /*00d0*/ 	.byte	0x04, 0x1c
        /*00d2*/ 	.short	(.L_2291 - .L_2290)


	//   ....[0]....
.L_2290:
        /*00d4*/ 	.word	0x000028b0


	//   ....[1]....
        /*00d8*/ 	.word	0x00002940


	//----- nvinfo : EIATTR_MAX_THREADS
	.align		4
.L_2291:
        /*00dc*/ 	.byte	0x04, 0x05
        /*00de*/ 	.short	(.L_2293 - .L_2292)
.L_2292:
        /*00e0*/ 	.word	0x00000080
        /*00e4*/ 	.word	0x00000001
        /*00e8*/ 	.word	0x00000001


	//----- nvinfo : EIATTR_CRS_STACK_SIZE
	.align		4
.L_2293:
        /*00ec*/ 	.byte	0x04, 0x1e
        /*00ee*/ 	.short	(.L_2295 - .L_2294)
.L_2294:
        /*00f0*/ 	.word	0x00000000


	//----- nvinfo : EIATTR_CBANK_PARAM_SIZE
	.align		4
.L_2295:
        /*00f4*/ 	.byte	0x03, 0x19
        /*00f6*/ 	.short	0x0128


	//----- nvinfo : EIATTR_PARAM_CBANK
	.align		4
        /*00f8*/ 	.byte	0x04, 0x0a
        /*00fa*/ 	.short	(.L_2297 - .L_2296)
	.align		4
.L_2296:
        /*00fc*/ 	.word	index@(.nv.constant0._ZN10layer_norm31ln_parallel_residual_bwd_kernelINS_13Kernel_traitsIf6__halffS2_fjLj3072ELj1ELj1ELj4ELj16ENS_18Kernel_traits_baseILj3072EfS2_fS2_fjLj128EEEEELb0ELb1ELb0EEEvNS_9BwdParamsE)
        /*0100*/ 	.short	0x0210
        /*0102*/ 	.short	0x0128


	//----- nvinfo : EIATTR_SW_WAR
	.align		4
.L_2297:
        /*0104*/ 	.byte	0x04, 0x36
        /*0106*/ 	.short	(.L_2299 - .L_2298)
.L_2298:
        /*0108*/ 	.word	0x00000008
.L_2299:


//--------------------- .nv.info._ZN10layer_norm31ln_parallel_residual_bwd_kernelINS_13Kernel_traitsIf6__halffS2_fjLj3072ELj1ELj1ELj4ELj16ENS_18Kernel_traits_baseILj3072EfS2_fS2_fjLj128EEEEELb0ELb1ELb1EEEvNS_9BwdParamsE --------------------------
	.section	.nv.info._ZN10layer_norm31ln_parallel_residual_bwd_kernelINS_13Kernel_traitsIf6__halffS2_fjLj3072ELj1ELj1ELj4ELj16ENS_18Kernel_traits_baseILj3072EfS2_fS2_fjLj128EEEEELb0ELb1ELb1EEEvNS_9BwdParamsE,"",@"SHT_CUDA_INFO"
	.sectionflags	@""
	.align	4


	//----- nvinfo : EIATTR_CUDA_API_VERSION
	.align		4
        /*0000*/ 	.byte	0x04, 0x37
        /*0002*/ 	.short	(.L_2301 - .L_2300)
.L_2300:
        /*0004*/ 	.word	0x00000082


	//----- nvinfo : EIATTR_KPARAM_INFO
	.align		4
.L_2301:
        /*0008*/ 	.byte	0x04, 0x17
        /*000a*/ 	.short	(.L_2303 - .L_2302)
.L_2302:
        /*000c*/ 	.word	0x00000000
        /*0010*/ 	.short	0x0000
        /*0012*/ 	.short	0x0000
        /*0014*/ 	.byte	0x00, 0xf0, 0xa1, 0x04


	//----- nvinfo : EIATTR_SPARSE_MMA_MASK
	.align		4
.L_2303:
        /*0018*/ 	.byte	0x03, 0x50
        /*001a*/ 	.short	0x0000


	//----- nvinfo : EIATTR_MAXREG_COUNT
	.align		4
        /*001c*/ 	.byte	0x03, 0x1b
        /*001e*/ 	.short	0x00ff


	//----- nvinfo : EIATTR_NUM_BARRIERS
	.align		4
        /*0020*/ 	.byte	0x02, 0x4c
        /*0022*/ 	.byte	0x01
	.zero		1


	//----- nvinfo : EIATTR_MERCURY_ISA_VERSION
	.align		4
        /*0024*/ 	.byte	0x03, 0x5f
        /*0026*/ 	.short	0x0101


	//----- nvinfo : EIATTR_COOP_GROUP_MASK_REGIDS
	.align		4
        /*0028*/ 	.byte	0x04, 0x29
        /*002a*/ 	.short	(.L_2305 - .L_2304)


	//   ....[0]....
.L_2304:
        /*002c*/ 	.word	0xffffffff


	//   ....[1]....
        /*0030*/ 	.word	0xffffffff


	//   ....[2]....
        /*0034*/ 	.word	0xffffffff


	//   ....[3]....
        /*0038*/ 	.word	0xffffffff


	//   ....[4]....
        /*003c*/ 	.word	0xffffffff


	//   ....[5]....
        /*0040*/ 	.word	0xffffffff


	//   ....[6]....
        /*0044*/ 	.word	0xffffffff


	//   ....[7]....
        /*0048*/ 	.word	0xffffffff


	//   ....[8]....
        /*004c*/ 	.word	0xffffffff


	//   ....[9]....
        /*0050*/ 	.word	0xffffffff


	//   ....[10]....
        /*0054*/ 	.word	0x0500005f


	//   ....[11]....
        /*0058*/ 	.word	0x0500005f


	//   ....[12]....
        /*005c*/ 	.word	0x0500005f


	//   ....[13]....
        /*0060*/ 	.word	0x0500005f


	//   ....[14]....
        /*0064*/ 	.word	0x0500005f


	//   ....[15]....
        /*0068*/ 	.word	0x0500005f


	//   ....[16]....
        /*006c*/ 	.word	0x0500005f


	//   ....[17]....
        /*0070*/ 	.word	0x0500005f


	//   ....[18]....
        /*0074*/ 	.word	0x0500005f


	//   ....[19]....
        /*0078*/ 	.word	0x0500005f


	//----- nvinfo : EIATTR_COOP_GROUP_INSTR_OFFSETS
	.align		4
.L_2305:
        /*007c*/ 	.byte	0x04, 0x28
        /*007e*/ 	.short	(.L_2307 - .L_2306)


	//   ....[0]....
.L_2306:
        /*0080*/ 	.word	0x00001470


	//   ....[1]....
        /*0084*/ 	.word	0x00001480


	//   ....[2]....
        /*0088*/ 	.word	0x000014b0


	//   ....[3]....
        /*008c*/ 	.word	0x000014c0


	//   ....[4]....
        /*0090*/ 	.word	0x000014f0


	//   ....[5]....
        /*0094*/ 	.word	0x00001500


	//   ....[6]....
        /*0098*/ 	.word	0x00001530


	//   ....[7]....
        /*009c*/ 	.word	0x00001540


	//   ....[8]....
        /*00a0*/ 	.word	0x00001570


	//   ....[9]....
        /*00a4*/ 	.word	0x00001580


	//   ....[10]....
        /*00a8*/ 	.word	0x00002990


	//   ....[11]....
        /*00ac*/ 	.word	0x000029e0


	//   ....[12]....
        /*00b0*/ 	.word	0x00002a50


	//   ....[13]....
        /*00b4*/ 	.word	0x00002ab0


	//   ....[14]....
        /*00b8*/ 	.word	0x00002b20


	//   ....[15]....
        /*00bc*/ 	.word	0x00002b80


	//   ....[16]....
        /*00c0*/ 	.word	0x00002bf0


	//   ....[17]....
        /*00c4*/ 	.word	0x00002c50


	//   ....[18]....
        /*00c8*/ 	.word	0x00002cc0


	//   ....[19]....
        /*00cc*/ 	.word	0x00002d20


	//----- nvinfo : EIATTR_EXIT_INSTR_OFFSETS
	.align		4
.L_2307:
        /*00d0*/ 	.byte	0x04, 0x1c
        /*00d2*/ 	.short	(.L_2309 - .L_2308)


	//   ....[0]....
.L_2308:
        /*00d4*/ 	.word	0x00002930


	//----- nvinfo : EIATTR_MAX_THREADS
	.align		4
.L_2309:
        /*00d8*/ 	.byte	0x04, 0x05
        /*00da*/ 	.short	(.L_2311 - .L_2310)
.L_2310:
        /*00dc*/ 	.word	0x00000080
        /*00e0*/ 	.word	0x00000001
        /*00e4*/ 	.word	0x00000001


	//----- nvinfo : EIATTR_CRS_STACK_SIZE
	.align		4
.L_2311:
        /*00e8*/ 	.byte	0x04, 0x1e
        /*00ea*/ 	.short	(.L_2313 - .L_2312)
.L_2312:
        /*00ec*/ 	.word	0x00000000


	//----- nvinfo : EIATTR_CBANK_PARAM_SIZE
	.align		4
.L_2313:
        /*00f0*/ 	.byte	0x03, 0x19
        /*00f2*/ 	.short	0x0128


	//----- nvinfo : EIATTR_PARAM_CBANK
	.align		4
        /*00f4*/ 	.byte	0x04, 0x0a
        /*00f6*/ 	.short	(.L_2315 - .L_2314)
	.align		4
.L_2314:
        /*00f8*/ 	.word	index@(.nv.constant0._ZN10layer_norm31ln_parallel_residual_bwd_kernelINS_13Kernel_traitsIf6__halffS2_fjLj3072ELj1ELj1ELj4ELj16ENS_18Kernel_traits_baseILj3072EfS2_fS2_fjLj128EEEEELb0ELb1ELb1EEEvNS_9BwdParamsE)
        /*00fc*/ 	.short	0x0210
        /*00fe*/ 	.short	0x0128


	//----- nvinfo : EIATTR_SW_WAR
	.align		4
.L_2315:
        /*0100*/ 	.byte	0x04, 0x36
        /*0102*/ 	.short	(.L_2317 - .L_2316)
.L_2316:
        /*0104*/ 	.word	0x00000008
.L_2317:


//--------------------- .nv.info._ZN10layer_norm31ln_parallel_residual_bwd_kernelINS_13Kernel_traitsIf6__halffS2_fjLj3072ELj1ELj1ELj4ELj16ENS_18Kernel_traits_baseILj3072EfS2_fS2_fjLj128EEEEELb1ELb0ELb0EEEvNS_9BwdParamsE --------------------------
	.section	.nv.info._ZN10layer_norm31ln_parallel_residual_bwd_kernelINS_13Kernel_traitsIf6__halffS2_fjLj3072ELj1ELj1ELj4ELj16ENS_18Kernel_traits_baseILj3072EfS2_fS2_fjLj128EEEEELb1ELb0ELb0EEEvNS_9BwdParamsE,"",@"SHT_CUDA_INFO"
	.sectionflags	@""
	.align	4


	//----- nvinfo : EIATTR_CUDA_API_VERSION
	.align		4
        /*0000*/ 	.byte	0x04, 0x37
        /*0002*/ 	.short	(.L_2319 - .L_2318)
.L_2318:
        /*0004*/ 	.word	0x00000082


	//----- nvinfo : EIATTR_KPARAM_INFO
	.align		4
.L_2319:
        /*0008*/ 	.byte	0x04, 0x17
        /*000a*/ 	.short	(.L_2321 - .L_2320)
.L_2320:
        /*000c*/ 	.word	0x00000000
        /*0010*/ 	.short	0x0000
        /*0012*/ 	.short	0x0000
        /*0014*/ 	.byte	0x00, 0xf0, 0xa1, 0x04


	//----- nvinfo : EIATTR_SPARSE_MMA_MASK
	.align		4
.L_2321:
        /*0018*/ 	.byte	0x03, 0x50
        /*001a*/ 	.short	0x0000


	//----- nvinfo : EIATTR_MAXREG_COUNT
	.align		4
        /*001c*/ 	.byte	0x03, 0x1b
        /*001e*/ 	.short	0x00ff


	//----- nvinfo : EIATTR_NUM_BARRIERS
	.align		4
        /*0020*/ 	.byte	0x02, 0x4c
        /*0022*/ 	.byte	0x01
	.zero		1


	//----- nvinfo : EIATTR_ANNOTATIONS
	.align		4
        /*0024*/ 	.byte	0x04, 0x55
        /*0026*/ 	.short	(.L_2323 - .L_2322)


	//   ....[0]....
.L_2322:
        /* <DEDUP_REMOVED lines=17> */


	//----- nvinfo : EIATTR_MERCURY_ISA_VERSION
	.align		4
.L_2323:
        /*0128*/ 	.byte	0x03, 0x5f
        /*012a*/ 	.short	0x0101


	//----- nvinfo : EIATTR_COOP_GROUP_MASK_REGIDS
	.align		4
        /*012c*/ 	.byte	0x04, 0x29
        /*012e*/ 	.short	(.L_2325 - .L_2324)


	//   ....[0]....
.L_2324:
        /*0130*/ 	.word	0xffffffff


	//   ....[1]....
        /*0134*/ 	.word	0xffffffff


	//   ....[2]....
        /*0138*/ 	.word	0xffffffff


	//   ....[3]....
        /*013c*/ 	.word	0xffffffff


	//   ....[4]....
        /*0140*/ 	.word	0xffffffff


	//   ....[5]....
        /*0144*/ 	.word	0xffffffff


	//   ....[6]....
        /*0148*/ 	.word	0xffffffff


	//   ....[7]....
        /*014c*/ 	.word	0xffffffff


	//   ....[8]....
        /*0150*/ 	.word	0xffffffff


	//   ....[9]....
        /*0154*/ 	.word	0xffffffff


	//   ....[10]....
        /*0158*/ 	.word	0x050000cf


	//   ....[11]....
        /*015c*/ 	.word	0x050000cf


	//   ....[12]....
        /*0160*/ 	.word	0x050000cf


	//   ....[13]....
        /*0164*/ 	.word	0x050000cf


	//   ....[14]....
        /*0168*/ 	.word	0x050000cf


	//   ....[15]....
        /*016c*/ 	.word	0x050000cf


	//   ....[16]....
        /*0170*/ 	.word	0x050000cf


	//   ....[17]....
        /*0174*/ 	.word	0x050000cf


	//   ....[18]....
        /*0178*/ 	.word	0x050000cf


	//   ....[19]....
        /*017c*/ 	.word	0x050000cf


	//----- nvinfo : EIATTR_COOP_GROUP_INSTR_OFFSETS
	.align		4
.L_2325:
        /*0180*/ 	.byte	0x04, 0x28
        /*0182*/ 	.short	(.L_2327 - .L_2326)


	//   ....[0]....
.L_2326:
        /*0184*/ 	.word	0x000021b0


	//   ....[1]....
        /*0188*/ 	.word	0x000021d0


	//   ....[2]....
        /*018c*/ 	.word	0x000021f0


	//   ....[3]....
        /*0190*/ 	.word	0x00002210


	//   ....[4]....
        /*0194*/ 	.word	0x00002220


	//   ....[5]....
        /*0198*/ 	.word	0x00002250


	//   ....[6]....
        /*019c*/ 	.word	0x00002260


	//   ....[7]....
        /*01a0*/ 	.word	0x00002290


	//   ....[8]....
        /*01a4*/ 	.word	0x000022a0


	//   ....[9]....
        /*01a8*/ 	.word	0x000022c0


	//   ....[10]....
        /*01ac*/ 	.word	0x00004140


	//   ....[11]....
        /*01b0*/ 	.word	0x00004190


	//   ....[12]....
        /*01b4*/ 	.word	0x000041f0


	//   ....[13]....
        /*01b8*/ 	.word	0x00004240


	//   ....[14]....
        /*01bc*/ 	.word	0x000042a0


	//   ....[15]....
        /*01c0*/ 	.word	0x000042f0


	//   ....[16]....
        /*01c4*/ 	.word	0x00004360


	//   ....[17]....
        /*01c8*/ 	.word	0x000043c0


	//   ....[18]....
        /*01cc*/ 	.word	0x00004420


	//   ....[19]....
        /*01d0*/ 	.word	0x00004470


	//----- nvinfo : EIATTR_EXIT_INSTR_OFFSETS
	.align		4
.L_2327:
        /*01d4*/ 	.byte	0x04, 0x1c
        /*01d6*/ 	.short	(.L_2329 - .L_2328)


	//   ....[0]....
.L_2328:
        /*01d8*/ 	.word	0x00003fd0


	//   ....[1]....
        /*01dc*/ 	.word	0x000040e0


	//----- nvinfo : EIATTR_MAX_THREADS
	.align		4
.L_2329:
        /*01e0*/ 	.byte	0x04, 0x05
        /*01e2*/ 	.short	(.L_2331 - .L_2330)
.L_2330:
        /*01e4*/ 	.word	0x00000080
        /*01e8*/ 	.word	0x00000001
        /*01ec*/ 	.word	0x00000001


	//----- nvinfo : EIATTR_CRS_STACK_SIZE
	.align		4
.L_2331:
        /*01f0*/ 	.byte	0x04, 0x1e
        /*01f2*/ 	.short	(.L_2333 - .L_2332)
.L_2332:
        /*01f4*/ 	.word	0x00000000


	//----- nvinfo : EIATTR_CBANK_PARAM_SIZE
	.align		4
.L_2333:
        /*01f8*/ 	.byte	0x03, 0x19
        /*01fa*/ 	.short	0x0128


	//----- nvinfo : EIATTR_PARAM_CBANK
	.align		4
        /*01fc*/ 	.byte	0x04, 0x0a
        /*01fe*/ 	.short	(.L_2335 - .L_2334)
	.align		4
.L_2334:
        /*0200*/ 	.word	index@(.nv.constant0._ZN10layer_norm31ln_parallel_residual_bwd_kernelINS_13Kernel_traitsIf6__halffS2_fjLj3072ELj1ELj1ELj4ELj16ENS_18Kernel_traits_baseILj3072EfS2_fS2_fjLj128EEEEELb1ELb0ELb0EEEvNS_9BwdParamsE)
        /*0204*/ 	.short	0x0210
        /*0206*/ 	.short	0x0128


	//----- nvinfo : EIATTR_SW_WAR
	.align		4
.L_2335:
        /*0208*/ 	.byte	0x04, 0x36
        /*020a*/ 	.short	(.L_2337 - .L_2336)
.L_2336:
        /*020c*/ 	.word	0x00000008
.L_2337:


//--------------------- .nv.info._ZN10layer_norm31ln_parallel_residual_bwd_kernelINS_13Kernel_traitsIf6__halffS2_fjLj3072ELj1ELj1ELj4ELj16ENS_18Kernel_traits_baseILj3072EfS2_fS2_fjLj128EEEEELb1ELb0ELb1EEEvNS_9BwdParamsE --------------------------
	.section	.nv.info._ZN10layer_norm31ln_parallel_residual_bwd_kernelINS_13Kernel_traitsIf6__halffS2_fjLj3072ELj1ELj1ELj4ELj16ENS_18Kernel_traits_baseILj3072EfS2_fS2_fjLj128EEEEELb1ELb0ELb1EEEvNS_9BwdParamsE,"",@"SHT_CUDA_INFO"
	.sectionflags	@""
	.align	4


	//----- nvinfo : EIATTR_CUDA_API_VERSION
	.align		4
        /*0000*/ 	.byte	0x04, 0x37
        /*0002*/ 	.short	(.L_2339 - .L_2338)
.L_2338:
        /*0004*/ 	.word	0x00000082


	//----- nvinfo : EIATTR_KPARAM_INFO
	.align		4
.L_2339:
        /*0008*/ 	.byte	0x04, 0x17
        /*000a*/ 	.short	(.L_2341 - .L_2340)
.L_2340:
        /*000c*/ 	.word	0x00000000
        /*0010*/ 	.short	0x0000
        /*0012*/ 	.short	0x0000
        /*0014*/ 	.byte	0x00, 0xf0, 0xa1, 0x04


	//----- nvinfo : EIATTR_SPARSE_MMA_MASK
	.align		4
.L_2341:
        /*0018*/ 	.byte	0x03, 0x50
        /*001a*/ 	.short	0x0000


	//----- nvinfo : EIATTR_MAXREG_COUNT
	.align		4
        /*001c*/ 	.byte	0x03, 0x1b
        /*001e*/ 	.short	0x00ff


	//----- nvinfo : EIATTR_NUM_BARRIERS
	.align		4
        /*0020*/ 	.byte	0x02, 0x4c
        /*0022*/ 	.byte	0x01
	.zero		1


	//----- nvinfo : EIATTR_ANNOTATIONS
	.align		4
        /*0024*/ 	.byte	0x04, 0x55
        /*0026*/ 	.short	(.L_2343 - .L_2342)


	//   ....[0]....
.L_2342:
        /* <DEDUP_REMOVED lines=23> */


	//----- nvinfo : EIATTR_MERCURY_ISA_VERSION
	.align		4
.L_2343:
        /*0188*/ 	.byte	0x03, 0x5f
        /*018a*/ 	.short	0x0101


	//----- nvinfo : EIATTR_COOP_GROUP_MASK_REGIDS
	.align		4
        /*018c*/ 	.byte	0x04, 0x29
        /*018e*/ 	.short	(.L_2345 - .L_2344)


	//   ....[0]....
.L_2344:
        /*0190*/ 	.word	0xffffffff


	//   ....[1]....
        /*0194*/ 	.word	0xffffffff


	//   ....[2]....
        /*0198*/ 	.word	0xffffffff


	//   ....[3]....
        /*019c*/ 	.word	0xffffffff


	//   ....[4]....
        /*01a0*/ 	.word	0xffffffff


	//   ....[5]....
        /*01a4*/ 	.word	0xffffffff


	//   ....[6]....
        /*01a8*/ 	.word	0xffffffff


	//   ....[7]....
        /*01ac*/ 	.word	0xffffffff


	//   ....[8]....
        /*01b0*/ 	.word	0xffffffff


	//   ....[9]....
        /*01b4*/ 	.word	0xffffffff


	//   ....[10]....
        /*01b8*/ 	.word	0x050000e5


	//   ....[11]....
        /*01bc*/ 	.word	0x050000e5


	//   ....[12]....
        /*01c0*/ 	.word	0x050000e5


	//   ....[13]....
        /*01c4*/ 	.word	0x050000e5


	//   ....[14]....
        /*01c8*/ 	.word	0x050000e5


	//   ....[15]....
        /*01cc*/ 	.word	0x050000e5


	//   ....[16]....
        /*01d0*/ 	.word	0x050000e5


	//   ....[17]....
        /*01d4*/ 	.word	0x050000e5


	//   ....[18]....
        /*01d8*/ 	.word	0x050000e5


	//   ....[19]....
        /*01dc*/ 	.word	0x050000e5


	//----- nvinfo : EIATTR_COOP_GROUP_INSTR_OFFSETS
	.align		4
.L_2345:
        /*01e0*/ 	.byte	0x04, 0x28
        /*01e2*/ 	.short	(.L_2347 - .L_2346)


	//   ....[0]....
.L_2346:
        /*01e4*/ 	.word	0x000021a0


	//   ....[1]....
        /*01e8*/ 	.word	0x000021c0


	//   ....[2]....
        /*01ec*/ 	.word	0x000021e0


	//   ....[3]....
        /*01f0*/ 	.word	0x00002200


	//   ....[4]....
        /*01f4*/ 	.word	0x00002220


	//   ....[5]....
        /*01f8*/ 	.word	0x00002240


	//   ....[6]....
        /*01fc*/ 	.word	0x00002260


	//   ....[7]....
        /*0200*/ 	.word	0x00002280


	//   ....[8]....
        /*0204*/ 	.word	0x00002290


	//   ....[9]....
        /*0208*/ 	.word	0x000022b0


	//   ....[10]....
        /*020c*/ 	.word	0x000041c0


	//   ....[11]....
        /*0210*/ 	.word	0x00004210


	//   ....[12]....
        /*0214*/ 	.word	0x00004270


	//   ....[13]....
        /*0218*/ 	.word	0x000042c0


	//   ....[14]....
        /*021c*/ 	.word	0x00004320


	//   ....[15]....
        /*0220*/ 	.word	0x00004370


	//   ....[16]....
        /*0224*/ 	.word	0x000043d0


	//   ....[17]....
        /*0228*/ 	.word	0x00004420


	//   ....[18]....
        /*022c*/ 	.word	0x00004480


	//   ....[19]....
        /*0230*/ 	.word	0x000044d0


	//----- nvinfo : EIATTR_EXIT_INSTR_OFFSETS
	.align		4
.L_2347:
        /*0234*/ 	.byte	0x04, 0x1c
        /*0236*/ 	.short	(.L_2349 - .L_2348)


	//   ....[0]....
.L_2348:
        /*0238*/ 	.word	0x00004160


	//----- nvinfo : EIATTR_MAX_THREADS
	.align		4
.L_2349:
        /*023c*/ 	.byte	0x04, 0x05
        /*023e*/ 	.short	(.L_2351 - .L_2350)
.L_2350:
        /*0240*/ 	.word	0x00000080
        /*0244*/ 	.word	0x00000001
        /*0248*/ 	.word	0x00000001


	//----- nvinfo : EIATTR_CRS_STACK_SIZE
	.align		4
.L_2351:
        /*024c*/ 	.byte	0x04, 0x1e
        /*024e*/ 	.short	(.L_2353 - .L_2352)
.L_2352:
        /*0250*/ 	.word	0x00000000


	//----- nvinfo : EIATTR_CBANK_PARAM_SIZE
	.align		4
.L_2353:
        /*0254*/ 	.byte	0x03, 0x19
        /*0256*/ 	.short	0x0128


	//----- nvinfo : EIATTR_PARAM_CBANK
	.align		4
        /*0258*/ 	.byte	0x04, 0x0a
        /*025a*/ 	.short	(.L_2355 - .L_2354)
	.align		4
.L_2354:
        /*025c*/ 	.word	index@(.nv.constant0._ZN10layer_norm31ln_parallel_residual_bwd_kernelINS_13Kernel_traitsIf6__halffS2_fjLj3072ELj1ELj1ELj4ELj16ENS_18Kernel_traits_baseILj3072EfS2_fS2_fjLj128EEEEELb1ELb0ELb1EEEvNS_9BwdParamsE)
        /*0260*/ 	.short	0x0210
        /*0262*/ 	.short	0x0128


	//----- nvinfo : EIATTR_SW_WAR
	.align		4
.L_2355:
        /*0264*/ 	.byte	0x04, 0x36
        /*0266*/ 	.short	(.L_2357 - .L_2356)
.L_2356:
        /*0268*/ 	.word	0x00000008
.L_2357:


//--------------------- .nv.info._ZN10layer_norm22ln_bwd_finalize_kernelINS_22Kernel_traits_finalizeILj3072Ef6__halffS2_fjLb0ELj1024ELj4ENS_18Kernel_traits_baseILj3072EfS2_fS2_fjLj1024EEEEELb0ELb0EEEvNS_9BwdParamsE --------------------------
	.section	.nv.info._ZN10layer_norm22ln_bwd_finalize_kernelINS_22Kernel_traits_finalizeILj3072Ef6__halffS2_fjLb0ELj1024ELj4ENS_18Kernel_traits_baseILj3072EfS2_fS2_fjLj1024EEEEELb0ELb0EEEvNS_9BwdParamsE,"",@"SHT_CUDA_INFO"
	.sectionflags	@""
	.align	4


	//----- nvinfo : EIATTR_CUDA_API_VERSION
	.align		4
        /*0000*/ 	.byte	0x04, 0x37
        /*0002*/ 	.short	(.L_2359 - .L_2358)
.L_2358:
        /*0004*/ 	.word	0x00000082


	//----- nvinfo : EIATTR_KPARAM_INFO
	.align		4
.L_2359:
        /*0008*/ 	.byte	0x04, 0x17
        /*000a*/ 	.short	(.L_2361 - .L_2360)
.L_2360:
        /*000c*/ 	.word	0x00000000
        /*0010*/ 	.short	0x0000
        /*0012*/ 	.short	0x0000
        /*0014*/ 	.byte	0x00, 0xf0, 0xa1, 0x04


	//----- nvinfo : EIATTR_SPARSE_MMA_MASK
	.align		4
.L_2361:
        /*0018*/ 	.byte	0x03, 0x50
        /*001a*/ 	.short	0x0000


	//----- nvinfo : EIATTR_MAXREG_COUNT
	.align		4
        /*001c*/ 	.byte	0x03, 0x1b
        /*001e*/ 	.short	0x0040


	//----- nvinfo : EIATTR_NUM_BARRIERS
	.align		4
        /*0020*/ 	.byte	0x02, 0x4c
        /*0022*/ 	.byte	0x01
	.zero		1


	//----- nvinfo : EIATTR_MERCURY_ISA_VERSION
	.align		4
        /*0024*/ 	.byte	0x03, 0x5f
        /*0026*/ 	.short	0x0101


	//----- nvinfo : EIATTR_COOP_GROUP_MASK_REGIDS
	.align		4
        /*0028*/ 	.byte	0x04, 0x29
        /*002a*/ 	.short	(.L_2363 - .L_2362)


	//   ....[0]....
.L_2362:
        /*002c*/ 	.word	0xffffffff


	//   ....[1]....
        /*0030*/ 	.word	0xffffffff


	//   ....[2]....
        /*0034*/ 	.word	0xffffffff


	//   ....[3]....
        /*0038*/ 	.word	0xffffffff


	//   ....[4]....
        /*003c*/ 	.word	0xffffffff


	//   ....[5]....
        /*0040*/ 	.word	0xffffffff


	//   ....[6]....
        /*0044*/ 	.word	0xffffffff


	//   ....[7]....
        /*0048*/ 	.word	0xffffffff


	//   ....[8]....
        /*004c*/ 	.word	0xffffffff


	//   ....[9]....
        /*0050*/ 	.word	0xffffffff


	//   ....[10]....
        /*0054*/ 	.word	0x05000013


	//   ....[11]....
        /*0058*/ 	.word	0x05000013


	//   ....[12]....
        /*005c*/ 	.word	0x05000013


	//   ....[13]....
        /*0060*/ 	.word	0x05000013


	//   ....[14]....
        /*0064*/ 	.word	0x05000013


	//   ....[15]....
        /*0068*/ 	.word	0x05000013


	//   ....[16]....
        /*006c*/ 	.word	0x05000013


	//   ....[17]....
        /*0070*/ 	.word	0x05000013


	//   ....[18]....
        /*0074*/ 	.word	0x05000013


	//   ....[19]....
        /*0078*/ 	.word	0x05000013


	//----- nvinfo : EIATTR_COOP_GROUP_INSTR_OFFSETS
	.align		4
.L_2363:
        /*007c*/ 	.byte	0x04, 0x28
        /*007e*/ 	.short	(.L_2365 - .L_2364)


	//   ....[0]....
.L_2364:
        /*0080*/ 	.word	0x000008e0


	//   ....[1]....
        /*0084*/ 	.word	0x000008f0


	//   ....[2]....
        /*0088*/ 	.word	0x00000920


	//   ....[3]....
        /*008c*/ 	.word	0x00000930


	//   ....[4]....
        /*0090*/ 	.word	0x00000960


	//   ....[5]....
        /*0094*/ 	.word	0x00000970


	//   ....[6]....
        /*0098*/ 	.word	0x000009a0


	//   ....[7]....
        /*009c*/ 	.word	0x000009b0


	//   ....[8]....
        /*00a0*/ 	.word	0x000009e0


	//   ....[9]....
        /*00a4*/ 	.word	0x000009f0


	//   ....[10]....
        /*00a8*/ 	.word	0x00000bf0


	//   ....[11]....
        /*00ac*/ 	.word	0x00000c60


	//   ....[12]....
        /*00b0*/ 	.word	0x00000cd0


	//   ....[13]....
        /*00b4*/ 	.word	0x00000d40


	//   ....[14]....
        /*00b8*/ 	.word	0x00000db0


	//   ....[15]....
        /*00bc*/ 	.word	0x00000e10


	//   ....[16]....
        /*00c0*/ 	.word	0x00000e80


	//   ....[17]....
        /*00c4*/ 	.word	0x00000ef0


	//   ....[18]....
        /*00c8*/ 	.word	0x00000f60


	//   ....[19]....
        /*00cc*/ 	.word	0x00000fd0


	//----- nvinfo : EIATTR_EXIT_INSTR_OFFSETS
	.align		4
.L_2365:
        /*00d0*/ 	.byte	0x04, 0x1c
        /*00d2*/ 	.short	(.L_2367 - .L_2366)


	//   ....[0]....
.L_2366:
        /*00d4*/ 	.word	0x00000070


	//   ....[1]....
        /*00d8*/ 	.word	0x00000b90


	//----- nvinfo : EIATTR_MAX_THREADS
	.align		4
.L_2367:
        /*00dc*/ 	.byte	0x04, 0x05
        /*00de*/ 	.short	(.L_2369 - .L_2368)
.L_2368:
        /*00e0*/ 	.word	0x00000400
        /*00e4*/ 	.word	0x00000001
        /*00e8*/ 	.word	0x00000001


	//----- nvinfo : EIATTR_CRS_STACK_SIZE
	.align		4
.L_2369:
        /*00ec*/ 	.byte	0x04, 0x1e
        /*00ee*/ 	.short	(.L_2371 - .L_2370)
.L_2370:
        /*00f0*/ 	.word	0x00000000


	//----- nvinfo : EIATTR_CBANK_PARAM_SIZE
	.align		4
.L_2371:
        /*00f4*/ 	.byte	0x03, 0x19
        /*00f6*/ 	.short	0x0128


	//----- nvinfo : EIATTR_PARAM_CBANK
	.align		4
        /*00f8*/ 	.byte	0x04, 0x0a
        /*00fa*/ 	.short	(.L_2373 - .L_2372)
	.align		4
.L_2372:
        /*00fc*/ 	.word	index@(.nv.constant0._ZN10layer_norm22ln_bwd_finalize_kernelINS_22Kernel_traits_finalizeILj3072Ef6__halffS2_fjLb0ELj1024ELj4ENS_18Kernel_traits_baseILj3072EfS2_fS2_fjLj1024EEEEELb0ELb0EEEvNS_9BwdParamsE)
        /*0100*/ 	.short	0x0210
        /*0102*/ 	.short	0x0128


	//----- nvinfo : EIATTR_SW_WAR
	.align		4
.L_2373:
        /*0104*/ 	.byte	0x04, 0x36
        /*0106*/ 	.short	(.L_2375 - .L_2374)
.L_2374:
        /*0108*/ 	.word	0x00000008
.L_2375:


//--------------------- .nv.info._ZN10layer_norm40ln_parallel_residual_bwd_finalize_kernelINS_22Kernel_traits_finalizeILj3072Ef6__halffS2_fjLb0ELj1024ELj4ENS_18Kernel_traits_baseILj3072EfS2_fS2_fjLj1024EEEEELb0EEEvNS_9BwdParamsE --------------------------
	.section	.nv.info._ZN10layer_norm40ln_parallel_residual_bwd_finalize_kernelINS_22Kernel_traits_finalizeILj3072Ef6__halffS2_fjLb0ELj1024ELj4ENS_18Kernel_traits_baseILj3072EfS2_fS2_fjLj1024EEEEELb0EEEvNS_9BwdParamsE,"",@"SHT_CUDA_INFO"
	.sectionflags	@""
	.align	4


	//----- nvinfo : EIATTR_CUDA_API_VERSION
	.align		4
        /*0000*/ 	.byte	0x04, 0x37
        /*0002*/ 	.short	(.L_2377 - .L_2376)
.L_2376:
        /*0004*/ 	.word	0x00000082


	//----- nvinfo : EIATTR_KPARAM_INFO
	.align		4
.L_2377:
        /*0008*/ 	.byte	0x04, 0x17
        /*000a*/ 	.short	(.L_2379 - .L_2378)
.L_2378:
        /*000c*/ 	.word	0x00000000
        /*0010*/ 	.short	0x0000
        /*0012*/ 	.short	0x0000
        /*0014*/ 	.byte	0x00, 0xf0, 0xa1, 0x04


	//----- nvinfo : EIATTR_SPARSE_MMA_MASK
	.align		4
.L_2379:
        /*0018*/ 	.byte	0x03, 0x50
        /*001a*/ 	.short	0x0000


	//----- nvinfo : EIATTR_MAXREG_COUNT
	.align		4
        /*001c*/ 	.byte	0x03, 0x1b
        /*001e*/ 	.short	0x0040


	//----- nvinfo : EIATTR_NUM_BARRIERS
	.align		4
        /*0020*/ 	.byte	0x02, 0x4c
        /*0022*/ 	.byte	0x01
	.zero		1


	//----- nvinfo : EIATTR_MERCURY_ISA_VERSION
	.align		4
        /*0024*/ 	.byte	0x03, 0x5f
        /*0026*/ 	.short	0x0101


	//----- nvinfo : EIATTR_COOP_GROUP_MASK_REGIDS
	.align		4
        /*0028*/ 	.byte	0x04, 0x29
        /*002a*/ 	.short	(.L_2381 - .L_2380)


	//   ....[0]....
.L_2380:
        /*002c*/ 	.word	0xffffffff


	//   ....[1]....
        /*0030*/ 	.word	0xffffffff


	//   ....[2]....
        /*0034*/ 	.word	0xffffffff


	//   ....[3]....
        /*0038*/ 	.word	0xffffffff


	//   ....[4]....
        /*003c*/ 	.word	0xffffffff


	//   ....[5]....
        /*0040*/ 	.word	0xffffffff


	//   ....[6]....
        /*0044*/ 	.word	0xffffffff


	//   ....[7]....
        /*0048*/ 	.word	0xffffffff


	//   ....[8]....
        /*004c*/ 	.word	0xffffffff


	//   ....[9]....
        /*0050*/ 	.word	0xffffffff


	//   ....[10]....
        /*0054*/ 	.word	0xffffffff


	//   ....[11]....
        /*0058*/ 	.word	0xffffffff


	//   ....[12]....
        /*005c*/ 	.word	0xffffffff


	//   ....[13]....
        /*0060*/ 	.word	0xffffffff


	//   ....[14]....
        /*0064*/ 	.word	0xffffffff


	//   ....[15]....
        /*0068*/ 	.word	0xffffffff


	//   ....[16]....
        /*006c*/ 	.word	0xffffffff


	//   ....[17]....
        /*0070*/ 	.word	0xffffffff


	//   ....[18]....
        /*0074*/ 	.word	0xffffffff


	//   ....[19]....
        /*0078*/ 	.word	0xffffffff


	//   ....[20]....
        /*007c*/ 	.word	0x0500000c


	//   ....[21]....
        /*0080*/ 	.word	0x0500000c


	//   ....[22]....
        /*0084*/ 	.word	0x0500000c


	//   ....[23]....
        /*0088*/ 	.word	0x0500000c


	//   ....[24]....
        /*008c*/ 	.word	0x0500000c


	//   ....[25]....
        /*0090*/ 	.word	0x0500000c


	//   ....[26]....
        /*0094*/ 	.word	0x0500000c


	//   ....[27]....
        /*0098*/ 	.word	0x0500000c


	//   ....[28]....
        /*009c*/ 	.word	0x0500000c


	//   ....[29]....
        /*00a0*/ 	.word	0x0500000c


	//   ....[30]....
        /*00a4*/ 	.word	0x0500000c


	//   ....[31]....
        /*00a8*/ 	.word	0x0500000c


	//   ....[32]....
        /*00ac*/ 	.word	0x0500000c


	//   ....[33]....
        /*00b0*/ 	.word	0x0500000c


	//   ....[34]....
        /*00b4*/ 	.word	0x0500000c


	//   ....[35]....
        /*00b8*/ 	.word	0x0500000c


	//   ....[36]....
        /*00bc*/ 	.word	0x0500000c


	//   ....[37]....
        /*00c0*/ 	.word	0x0500000c


	//   ....[38]....
        /*00c4*/ 	.word	0x0500000c


	//   ....[39]....
        /*00c8*/ 	.word	0x0500000c


	//----- nvinfo : EIATTR_COOP_GROUP_INSTR_OFFSETS
	.align		4
.L_2381:
        /*00cc*/ 	.byte	0x04, 0x28
        /*00ce*/ 	.short	(.L_2383 - .L_2382)


	//   ....[0]....
.L_2382:
        /*00d0*/ 	.word	0x00000ce0


	//   ....[1]....
        /*00d4*/ 	.word	0x00000cf0


	//   ....[2]....
        /*00d8*/ 	.word	0x00000d00


	//   ....[3]....
        /*00dc*/ 	.word	0x00000d10


	//   ....[4]....
        /*00e0*/ 	.word	0x00000d40


	//   ....[5]....
        /*00e4*/ 	.word	0x00000d70


	//   ....[6]....
        /*00e8*/ 	.word	0x00000d80


	//   ....[7]....
        /*00ec*/ 	.word	0x00000d90


	//   ....[8]....
        /*00f0*/ 	.word	0x00000db0


	//   ....[9]....
        /*00f4*/ 	.word	0x00000df0


	//   ....[10]....
        /*00f8*/ 	.word	0x00000e00


	//   ....[11]....
        /*00fc*/ 	.word	0x00000e10


	//   ....[12]....
        /*0100*/ 	.word	0x00000e30


	//   ....[13]....
        /*0104*/ 	.word	0x00000e70


	//   ....[14]....
        /*0108*/ 	.word	0x00000e80


	//   ....[15]....
        /*010c*/ 	.word	0x00000e90


	//   ....[16]....
        /*0110*/ 	.word	0x00000eb0


	//   ....[17]....
        /*0114*/ 	.word	0x00000ee0


	//   ....[18]....
        /*0118*/ 	.word	0x00000f00


	//   ....[19]....
        /*011c*/ 	.word	0x00000f10


	//   ....[20]....
        /*0120*/ 	.word	0x000011f0


	//   ....[21]....
        /*0124*/ 	.word	0x00001250


	//   ....[22]....
        /*0128*/ 	.word	0x000012b0


	//   ....[23]....
        /*012c*/ 	.word	0x00001310


	//   ....[24]....
        /*0130*/ 	.word	0x00001370


	//   ....[25]....
        /*0134*/ 	.word	0x000013d0


	//   ....[26]....
        /*0138*/ 	.word	0x00001440


	//   ....[27]....
        /*013c*/ 	.word	0x000014b0


	//   ....[28]....
        /*0140*/ 	.word	0x00001520


	//   ....[29]....
        /*0144*/ 	.word	0x00001590


	//   ....[30]....
        /*0148*/ 	.word	0x000015f0


	//   ....[31]....
        /*014c*/ 	.word	0x00001660


	//   ....[32]....
        /*0150*/ 	.word	0x000016d0


	//   ....[33]....
        /*0154*/ 	.word	0x00001740


	//   ....[34]....
        /*0158*/ 	.word	0x000017b0


	//   ....[35]....
        /*015c*/ 	.word	0x00001810


	//   ....[36]....
        /*0160*/ 	.word	0x00001880


	//   ....[37]....
        /*0164*/ 	.word	0x000018f0


	//   ....[38]....
        /*0168*/ 	.word	0x00001960


	//   ....[39]....
        /*016c*/ 	.word	0x000019d0


	//----- nvinfo : EIATTR_EXIT_INSTR_OFFSETS
	.align		4
.L_2383:
        /*0170*/ 	.byte	0x04, 0x1c
        /*0172*/ 	.short	(.L_2385 - .L_2384)


	//   ....[0]....
.L_2384:
        /*0174*/ 	.word	0x00000070


	//   ....[1]....
        /*0178*/ 	.word	0x00001190


	//----- nvinfo : EIATTR_MAX_THREADS
	.align		4
.L_2385:
        /*017c*/ 	.byte	0x04, 0x05
        /*017e*/ 	.short	(.L_2387 - .L_2386)
.L_2386:
        /*0180*/ 	.word	0x00000400
        /*0184*/ 	.word	0x00000001
        /*0188*/ 	.word	0x00000001


	//----- nvinfo : EIATTR_CRS_STACK_SIZE
	.align		4
.L_2387:
        /*018c*/ 	.byte	0x04, 0x1e
        /*018e*/ 	.short	(.L_2389 - .L_2388)
.L_2388:
        /*0190*/ 	.word	0x00000000


	//----- nvinfo : EIATTR_CBANK_PARAM_SIZE
	.align		4
.L_2389:
        /*0194*/ 	.byte	0x03, 0x19
        /*0196*/ 	.short	0x0128


	//----- nvinfo : EIATTR_PARAM_CBANK
	.align		4
        /*0198*/ 	.byte	0x04, 0x0a
        /*019a*/ 	.short	(.L_2391 - .L_2390)
	.align		4
.L_2390:
        /*019c*/ 	.word	index@(.nv.constant0._ZN10layer_norm40ln_parallel_residual_bwd_finalize_kernelINS_22Kernel_traits_finalizeILj3072Ef6__halffS2_fjLb0ELj1024ELj4ENS_18Kernel_traits_baseILj3072EfS2_fS2_fjLj1024EEEEELb0EEEvNS_9BwdParamsE)
        /*01a0*/ 	.short	0x0210
        /*01a2*/ 	.short	0x0128


	//----- nvinfo : EIATTR_SW_WAR
	.align		4
.L_2391:
        /*01a4*/ 	.byte	0x04, 0x36
        /*01a6*/ 	.short	(.L_2393 - .L_2392)
.L_2392:
        /*01a8*/ 	.word	0x00000008
.L_2393:


//--------------------- .nv.info._ZN10layer_norm31ln_parallel_residual_bwd_kernelINS_13Kernel_traitsIf6__halffS2_fjLj3072ELj1ELj1ELj4ELj16ENS_18Kernel_traits_baseILj3072EfS2_fS2_fjLj128EEEEELb1ELb1ELb0EEEvNS_9BwdParamsE --------------------------
	.section	.nv.info._ZN10layer_norm31ln_parallel_residual_bwd_kernelINS_13Kernel_traitsIf6__halffS2_fjLj3072ELj1ELj1ELj4ELj16ENS_18Kernel_traits_baseILj3072EfS2_fS2_fjLj128EEEEELb1ELb1ELb0EEEvNS_9BwdParamsE,"",@"SHT_CUDA_INFO"
	.sectionflags	@""
	.align	4


	//----- nvinfo : EIATTR_CUDA_API_VERSION
	.align		4
        /*0000*/ 	.byte	0x04, 0x37
        /*0002*/ 	.short	(.L_2395 - .L_2394)
.L_2394:
        /*0004*/ 	.word	0x00000082


	//----- nvinfo : EIATTR_KPARAM_INFO
	.align		4
.L_2395:
        /*0008*/ 	.byte	0x04, 0x17
        /*000a*/ 	.short	(.L_2397 - .L_2396)
.L_2396:
        /*000c*/ 	.word	0x00000000
        /*0010*/ 	.short	0x0000
        /*0012*/ 	.short	0x0000
        /*0014*/ 	.byte	0x00, 0xf0, 0xa1, 0x04


	//----- nvinfo : EIATTR_SPARSE_MMA_MASK
	.align		4
.L_2397:
        /*0018*/ 	.byte	0x03, 0x50
        /*001a*/ 	.short	0x0000


	//----- nvinfo : EIATTR_MAXREG_COUNT
	.align		4
        /*001c*/ 	.byte	0x03, 0x1b
        /*001e*/ 	.short	0x00ff


	//----- nvinfo : EIATTR_NUM_BARRIERS
	.align		4
        /*0020*/ 	.byte	0x02, 0x4c
        /*0022*/ 	.byte	0x01
	.zero		1


	//----- nvinfo : EIATTR_MERCURY_ISA_VERSION
	.align		4
        /*0024*/ 	.byte	0x03, 0x5f
        /*0026*/ 	.short	0x0101


	//----- nvinfo : EIATTR_COOP_GROUP_MASK_REGIDS
	.align		4
        /*0028*/ 	.byte	0x04, 0x29
        /*002a*/ 	.short	(.L_2399 - .L_2398)


	//   ....[0]....
.L_2398:
        /*002c*/ 	.word	0xffffffff


	//   ....[1]....
        /*0030*/ 	.word	0xffffffff


	//   ....[2]....
        /*0034*/ 	.word	0xffffffff


	//   ....[3]....
        /*0038*/ 	.word	0xffffffff


	//   ....[4]....
        /*003c*/ 	.word	0xffffffff


	//   ....[5]....
        /*0040*/ 	.word	0xffffffff


	//   ....[6]....
        /*0044*/ 	.word	0xffffffff


	//   ....[7]....
        /*0048*/ 	.word	0xffffffff


	//   ....[8]....
        /*004c*/ 	.word	0xffffffff


	//   ....[9]....
        /*0050*/ 	.word	0xffffffff


	//   ....[10]....
        /*0054*/ 	.word	0x05000079


	//   ....[11]....
        /*0058*/ 	.word	0x05000079


	//   ....[12]....
        /*005c*/ 	.word	0x05000079


	//   ....[13]....
        /*0060*/ 	.word	0x05000079


	//   ....[14]....
        /*0064*/ 	.word	0x05000079


	//   ....[15]....
        /*0068*/ 	.word	0x05000079


	//   ....[16]....
        /*006c*/ 	.word	0x05000079


	//   ....[17]....
        /*0070*/ 	.word	0x05000079


	//   ....[18]....
        /*0074*/ 	.word	0x05000079


	//   ....[19]....
        /*0078*/ 	.word	0x05000079


	//----- nvinfo : EIATTR_COOP_GROUP_INSTR_OFFSETS
	.align		4
.L_2399:
        /*007c*/ 	.byte	0x04, 0x28
        /*007e*/ 	.short	(.L_2401 - .L_2400)


	//   ....[0]....
.L_2400:
        /*0080*/ 	.word	0x00001700


	//   ....[1]....
        /*0084*/ 	.word	0x00001710


	//   ....[2]....
        /*0088*/ 	.word	0x00001740


	//   ....[3]....
        /*008c*/ 	.word	0x00001750


	//   ....[4]....
        /*0090*/ 	.word	0x00001780


	//   ....[5]....
        /*0094*/ 	.word	0x00001790


	//   ....[6]....
        /*0098*/ 	.word	0x000017c0


	//   ....[7]....
        /*009c*/ 	.word	0x000017d0


	//   ....[8]....
        /*00a0*/ 	.word	0x00001800


	//   ....[9]....
        /*00a4*/ 	.word	0x00001810


	//   ....[10]....
        /*00a8*/ 	.word	0x000033e0


	//   ....[11]....
        /*00ac*/ 	.word	0x00003430


	//   ....[12]....
        /*00b0*/ 	.word	0x000034a0


	//   ....[13]....
        /*00b4*/ 	.word	0x00003500


	//   ....[14]....
        /*00b8*/ 	.word	0x00003570


	//   ....[15]....
        /*00bc*/ 	.word	0x000035d0


	//   ....[16]....
        /*00c0*/ 	.word	0x00003640


	//   ....[17]....
        /*00c4*/ 	.word	0x000036a0


	//   ....[18]....
        /*00c8*/ 	.word	0x00003710


	//   ....[19]....
        /*00cc*/ 	.word	0x00003770


	//----- nvinfo : EIATTR_EXIT_INSTR_OFFSETS
	.align		4
.L_2401:
        /*00d0*/ 	.byte	0x04, 0x1c
        /*00d2*/ 	.short	(.L_2403 - .L_2402)


	//   ....[0]....
.L_2402:
        /*00d4*/ 	.word	0x000032f0


	//   ....[1]....
        /*00d8*/ 	.word	0x00003380


	//----- nvinfo : EIATTR_MAX_THREADS
	.align		4
.L_2403:
        /*00dc*/ 	.byte	0x04, 0x05
        /*00de*/ 	.short	(.L_2405 - .L_2404)
.L_2404:
        /*00e0*/ 	.word	0x00000080
        /*00e4*/ 	.word	0x00000001
        /*00e8*/ 	.word	0x00000001


	//----- nvinfo : EIATTR_CRS_STACK_SIZE
	.align		4
.L_2405:
        /*00ec*/ 	.byte	0x04, 0x1e
        /*00ee*/ 	.short	(.L_2407 - .L_2406)
.L_2406:
        /*00f0*/ 	.word	0x00000000


	//----- nvinfo : EIATTR_CBANK_PARAM_SIZE
	.align		4
.L_2407:
        /*00f4*/ 	.byte	0x03, 0x19
        /*00f6*/ 	.short	0x0128


	//----- nvinfo : EIATTR_PARAM_CBANK
	.align		4
        /*00f8*/ 	.byte	0x04, 0x0a
        /*00fa*/ 	.short	(.L_2409 - .L_2408)
	.align		4
.L_2408:
        /*00fc*/ 	.word	index@(.nv.constant0._ZN10layer_norm31ln_parallel_residual_bwd_kernelINS_13Kernel_traitsIf6__halffS2_fjLj3072ELj1ELj1ELj4ELj16ENS_18Kernel_traits_baseILj3072EfS2_fS2_fjLj128EEEEELb1ELb1ELb0EEEvNS_9BwdParamsE)
        /*0100*/ 	.short	0x0210
        /*0102*/ 	.short	0x0128


	//----- nvinfo : EIATTR_SW_WAR
	.align		4
.L_2409:
        /*0104*/ 	.byte	0x04, 0x36
        /*0106*/ 	.short	(.L_2411 - .L_2410)
.L_2410:
        /*0108*/ 	.word	0x00000008
.L_2411:


//--------------------- .nv.info._ZN10layer_norm22ln_bwd_finalize_kernelINS_22Kernel_traits_finalizeILj3072Ef6__halffS2_fjLb0ELj1024ELj4ENS_18Kernel_traits_baseILj3072EfS2_fS2_fjLj1024EEEEELb0ELb1EEEvNS_9BwdParamsE --------------------------
	.section	.nv.info._ZN10layer_norm22ln_bwd_finalize_kernelINS_22Kernel_traits_finalizeILj3072Ef6__halffS2_fjLb0ELj1024ELj4ENS_18Kernel_traits_baseILj3072EfS2_fS2_fjLj1024EEEEELb0ELb1EEEvNS_9BwdParamsE,"",@"SHT_CUDA_INFO"
	.sectionflags	@""
	.align	4


	//----- nvinfo : EIATTR_CUDA_API_VERSION
	.align		4
        /*0000*/ 	.byte	0x04, 0x37
        /*0002*/ 	.short	(.L_2413 - .L_2412)
.L_2412:
        /*0004*/ 	.word	0x00000082


	//----- nvinfo : EIATTR_KPARAM_INFO
	.align		4
.L_2413:
        /*0008*/ 	.byte	0x04, 0x17
        /*000a*/ 	.short	(.L_2415 - .L_2414)
.L_2414:
        /*000c*/ 	.word	0x00000000
        /*0010*/ 	.short	0x0000
        /*0012*/ 	.short	0x0000
        /*0014*/ 	.byte	0x00, 0xf0, 0xa1, 0x04


	//----- nvinfo : EIATTR_SPARSE_MMA_MASK
	.align		4
.L_2415:
        /*0018*/ 	.byte	0x03, 0x50
        /*001a*/ 	.short	0x0000


	//----- nvinfo : EIATTR_MAXREG_COUNT
	.align		4
        /*001c*/ 	.byte	0x03, 0x1b
        /*001e*/ 	.short	0x0040


	//----- nvinfo : EIATTR_NUM_BARRIERS
	.align		4
        /*0020*/ 	.byte	0x02, 0x4c
        /*0022*/ 	.byte	0x01
	.zero		1


	//----- nvinfo : EIATTR_MERCURY_ISA_VERSION
	.align		4
        /*0024*/ 	.byte	0x03, 0x5f
        /*0026*/ 	.short	0x0101


	//----- nvinfo : EIATTR_COOP_GROUP_MASK_REGIDS
	.align		4
        /*0028*/ 	.byte	0x04, 0x29
        /*002a*/ 	.short	(.L_2417 - .L_2416)


	//   ....[0]....
.L_2416:
        /*002c*/ 	.word	0xffffffff


	//   ....[1]....
        /*0030*/ 	.word	0xffffffff


	//   ....[2]....
        /*0034*/ 	.word	0xffffffff


	//   ....[3]....
        /*0038*/ 	.word	0xffffffff


	//   ....[4]....
        /*003c*/ 	.word	0xffffffff


	//   ....[5]....
        /*0040*/ 	.word	0xffffffff


	//   ....[6]....
        /*0044*/ 	.word	0xffffffff


	//   ....[7]....
        /*0048*/ 	.word	0xffffffff


	//   ....[8]....
        /*004c*/ 	.word	0xffffffff


	//   ....[9]....
        /*0050*/ 	.word	0xffffffff


	//   ....[10]....
        /*0054*/ 	.word	0x05000011


	//   ....[11]....
        /*0058*/ 	.word	0x05000011


	//   ....[12]....
        /*005c*/ 	.word	0x05000011


	//   ....[13]....
        /*0060*/ 	.word	0x05000011


	//   ....[14]....
        /*0064*/ 	.word	0x05000011


	//   ....[15]....
        /*0068*/ 	.word	0x05000011


	//   ....[16]....
        /*006c*/ 	.word	0x05000011


	//   ....[17]....
        /*0070*/ 	.word	0x05000011


	//   ....[18]....
        /*0074*/ 	.word	0x05000011


	//   ....[19]....
        /*0078*/ 	.word	0x05000011


	//----- nvinfo : EIATTR_COOP_GROUP_INSTR_OFFSETS
	.align		4
.L_2417:
        /*007c*/ 	.byte	0x04, 0x28
        /*007e*/ 	.short	(.L_2419 - .L_2418)


	//   ....[0]....
.L_2418:
        /*0080*/ 	.word	0x000008e0


	//   ....[1]....
        /*0084*/ 	.word	0x000008f0


	//   ....[2]....
        /*0088*/ 	.word	0x00000920


	//   ....[3]....
        /*008c*/ 	.word	0x00000930


	//   ....[4]....
        /*0090*/ 	.word	0x00000960


	//   ....[5]....
        /*0094*/ 	.word	0x00000970


	//   ....[6]....
        /*0098*/ 	.word	0x000009a0


	//   ....[7]....
        /*009c*/ 	.word	0x000009b0


	//   ....[8]....
        /*00a0*/ 	.word	0x000009e0


	//   ....[9]....
        /*00a4*/ 	.word	0x000009f0


	//   ....[10]....
        /*00a8*/ 	.word	0x00000ba0


	//   ....[11]....
        /*00ac*/ 	.word	0x00000c10


	//   ....[12]....
        /*00b0*/ 	.word	0x00000c80


	//   ....[13]....
        /*00b4*/ 	.word	0x00000cf0


	//   ....[14]....
        /*00b8*/ 	.word	0x00000d60


	//   ....[15]....
        /*00bc*/ 	.word	0x00000dc0


	//   ....[16]....
        /*00c0*/ 	.word	0x00000e30


	//   ....[17]....
        /*00c4*/ 	.word	0x00000ea0


	//   ....[18]....
        /*00c8*/ 	.word	0x00000f10


	//   ....[19]....
        /*00cc*/ 	.word	0x00000f80


	//----- nvinfo : EIATTR_EXIT_INSTR_OFFSETS
	.align		4
.L_2419:
        /*00d0*/ 	.byte	0x04, 0x1c
        /*00d2*/ 	.short	(.L_2421 - .L_2420)


	//   ....[0]....
.L_2420:
        /*00d4*/ 	.word	0x00000070


	//   ....[1]....
        /*00d8*/ 	.word	0x00000b40


	//----- nvinfo : EIATTR_MAX_THREADS
	.align		4
.L_2421:
        /*00dc*/ 	.byte	0x04, 0x05
        /*00de*/ 	.short	(.L_2423 - .L_2422)
.L_2422:
        /*00e0*/ 	.word	0x00000400
        /*00e4*/ 	.word	0x00000001
        /*00e8*/ 	.word	0x00000001


	//----- nvinfo : EIATTR_CRS_STACK_SIZE
	.align		4
.L_2423:
        /*00ec*/ 	.byte	0x04, 0x1e
        /*00ee*/ 	.short	(.L_2425 - .L_2424)
.L_2424:
        /*00f0*/ 	.word	0x00000000


	//----- nvinfo : EIATTR_CBANK_PARAM_SIZE
	.align		4
.L_2425:
        /*00f4*/ 	.byte	0x03, 0x19
        /*00f6*/ 	.short	0x0128


	//----- nvinfo : EIATTR_PARAM_CBANK
	.align		4
        /*00f8*/ 	.byte	0x04, 0x0a
        /*00fa*/ 	.short	(.L_2427 - .L_2426)
	.align		4
.L_2426:
        /*00fc*/ 	.word	index@(.nv.constant0._ZN10layer_norm22ln_bwd_finalize_kernelINS_22Kernel_traits_finalizeILj3072Ef6__halffS2_fjLb0ELj1024ELj4ENS_18Kernel_traits_baseILj3072EfS2_fS2_fjLj1024EEEEELb0ELb1EEEvNS_9BwdParamsE)
        /*0100*/ 	.short	0x0210
        /*0102*/ 	.short	0x0128


	//----- nvinfo : EIATTR_SW_WAR
	.align		4
.L_2427:
        /*0104*/ 	.byte	0x04, 0x36
        /*0106*/ 	.short	(.L_2429 - .L_2428)
.L_2428:
        /*0108*/ 	.word	0x00000008
.L_2429:


//--------------------- .nv.info._ZN10layer_norm40ln_parallel_residual_bwd_finalize_kernelINS_22Kernel_traits_finalizeILj3072Ef6__halffS2_fjLb0ELj1024ELj4ENS_18Kernel_traits_baseILj3072EfS2_fS2_fjLj1024EEEEELb1EEEvNS_9BwdParamsE --------------------------
	.section	.nv.info._ZN10layer_norm40ln_parallel_residual_bwd_finalize_kernelINS_22Kernel_traits_finalizeILj3072Ef6__halffS2_fjLb0ELj1024ELj4ENS_18Kernel_traits_baseILj3072EfS2_fS2_fjLj1024EEEEELb1EEEvNS_9BwdParamsE,"",@"SHT_CUDA_INFO"
	.sectionflags	@""
	.align	4


	//----- nvinfo : EIATTR_CUDA_API_VERSION
	.align		4
        /*0000*/ 	.byte	0x04, 0x37
        /*0002*/ 	.short	(.L_2431 - .L_2430)
.L_2430:
        /*0004*/ 	.word	0x00000082


	//----- nvinfo : EIATTR_KPARAM_INFO
	.align		4
.L_2431:
        /*0008*/ 	.byte	0x04, 0x17
        /*000a*/ 	.short	(.L_2433 - .L_2432)
.L_2432:
        /*000c*/ 	.word	0x00000000
        /*0010*/ 	.short	0x0000
        /*0012*/ 	.short	0x0000
        /*0014*/ 	.byte	0x00, 0xf0, 0xa1, 0x04


	//----- nvinfo : EIATTR_SPARSE_MMA_MASK
	.align		4
.L_2433:
        /*0018*/ 	.byte	0x03, 0x50
        /*001a*/ 	.short	0x0000


	//----- nvinfo : EIATTR_MAXREG_COUNT
	.align		4
        /*001c*/ 	.byte	0x03, 0x1b
        /*001e*/ 	.short	0x0040


	//----- nvinfo : EIATTR_NUM_BARRIERS
	.align		4
        /*0020*/ 	.byte	0x02, 0x4c
        /*0022*/ 	.byte	0x01
	.zero		1


	//----- nvinfo : EIATTR_MERCURY_ISA_VERSION
	.align		4
        /*0024*/ 	.byte	0x03, 0x5f
        /*0026*/ 	.short	0x0101


	//----- nvinfo : EIATTR_COOP_GROUP_MASK_REGIDS
	.align		4
        /*0028*/ 	.byte	0x04, 0x29
        /*002a*/ 	.short	(.L_2435 - .L_2434)


	//   ....[0]....
.L_2434:
        /*002c*/ 	.word	0xffffffff


	//   ....[1]....
        /*0030*/ 	.word	0xffffffff


	//   ....[2]....
        /*0034*/ 	.word	0xffffffff


	//   ....[3]....
        /*0038*/ 	.word	0xffffffff


	//   ....[4]....
        /*003c*/ 	.word	0xffffffff


	//   ....[5]....
        /*0040*/ 	.word	0xffffffff


	//   ....[6]....
        /*0044*/ 	.word	0xffffffff


	//   ....[7]....
        /*0048*/ 	.word	0xffffffff


	//   ....[8]....
        /*004c*/ 	.word	0xffffffff


	//   ....[9]....
        /*0050*/ 	.word	0xffffffff


	//   ....[10]....
        /*0054*/ 	.word	0xffffffff


	//   ....[11]....
        /*0058*/ 	.word	0xffffffff


	//   ....[12]....
        /*005c*/ 	.word	0xffffffff


	//   ....[13]....
        /*0060*/ 	.word	0xffffffff


	//   ....[14]....
        /*0064*/ 	.word	0xffffffff


	//   ....[15]....
        /*0068*/ 	.word	0xffffffff


	//   ....[16]....
        /*006c*/ 	.word	0xffffffff


	//   ....[17]....
        /*0070*/ 	.word	0xffffffff


	//   ....[18]....
        /*0074*/ 	.word	0xffffffff


	//   ....[19]....
        /*0078*/ 	.word	0xffffffff


	//   ....[20]....
        /*007c*/ 	.word	0x0500000b


	//   ....[21]....
        /*0080*/ 	.word	0x0500000b


	//   ....[22]....
        /*0084*/ 	.word	0x0500000b


	//   ....[23]....
        /*0088*/ 	.word	0x0500000b


	//   ....[24]....
        /*008c*/ 	.word	0x0500000b


	//   ....[25]....
        /*0090*/ 	.word	0x0500000b


	//   ....[26]....
        /*0094*/ 	.word	0x0500000b


	//   ....[27]....
        /*0098*/ 	.word	0x0500000b


	//   ....[28]....
        /*009c*/ 	.word	0x0500000b


	//   ....[29]....
        /*00a0*/ 	.word	0x0500000b


	//   ....[30]....
        /*00a4*/ 	.word	0x0500000b


	//   ....[31]....
        /*00a8*/ 	.word	0x0500000b


	//   ....[32]....
        /*00ac*/ 	.word	0x0500000b


	//   ....[33]....
        /*00b0*/ 	.word	0x0500000b


	//   ....[34]....
        /*00b4*/ 	.word	0x0500000b


	//   ....[35]....
        /*00b8*/ 	.word	0x0500000b


	//   ....[36]....
        /*00bc*/ 	.word	0x0500000b


	//   ....[37]....
        /*00c0*/ 	.word	0x0500000b


	//   ....[38]....
        /*00c4*/ 	.word	0x0500000b


	//   ....[39]....
        /*00c8*/ 	.word	0x0500000b


	//----- nvinfo : EIATTR_COOP_GROUP_INSTR_OFFSETS
	.align		4
.L_2435:
        /*00cc*/ 	.byte	0x04, 0x28
        /*00ce*/ 	.short	(.L_2437 - .L_2436)


	//   ....[0]....
.L_2436:
        /*00d0*/ 	.word	0x00000ce0


	//   ....[1]....
        /*00d4*/ 	.word	0x00000cf0


	//   ....[2]....
        /*00d8*/ 	.word	0x00000d00


	//   ....[3]....
        /*00dc*/ 	.word	0x00000d10


	//   ....[4]....
        /*00e0*/ 	.word	0x00000d40


	//   ....[5]....
        /*00e4*/ 	.word	0x00000d70


	//   ....[6]....
        /*00e8*/ 	.word	0x00000d80


	//   ....[7]....
        /*00ec*/ 	.word	0x00000d90


	//   ....[8]....
        /*00f0*/ 	.word	0x00000db0


	//   ....[9]....
        /*00f4*/ 	.word	0x00000df0


	//   ....[10]....
        /*00f8*/ 	.word	0x00000e00


	//   ....[11]....
        /*00fc*/ 	.word	0x00000e10


	//   ....[12]....
        /*0100*/ 	.word	0x00000e30


	//   ....[13]....
        /*0104*/ 	.word	0x00000e70


	//   ....[14]....
        /*0108*/ 	.word	0x00000e80


	//   ....[15]....
        /*010c*/ 	.word	0x00000e90


	//   ....[16]....
        /*0110*/ 	.word	0x00000eb0


	//   ....[17]....
        /*0114*/ 	.word	0x00000ee0


	//   ....[18]....
        /*0118*/ 	.word	0x00000f00


	//   ....[19]....
        /*011c*/ 	.word	0x00000f10


	//   ....[20]....
        /*0120*/ 	.word	0x000011d0


	//   ....[21]....
        /*0124*/ 	.word	0x00001230


	//   ....[22]....
        /*0128*/ 	.word	0x00001290


	//   ....[23]....
        /*012c*/ 	.word	0x000012f0


	//   ....[24]....
        /*0130*/ 	.word	0x00001350


	//   ....[25]....
        /*0134*/ 	.word	0x000013b0


	//   ....[26]....
        /*0138*/ 	.word	0x00001420


	//   ....[27]....
        /*013c*/ 	.word	0x00001490


	//   ....[28]....
        /*0140*/ 	.word	0x00001500


	//   ....[29]....
        /*0144*/ 	.word	0x00001570


	//   ....[30]....
        /*0148*/ 	.word	0x000015d0


	//   ....[31]....
        /*014c*/ 	.word	0x00001640


	//   ....[32]....
        /*0150*/ 	.word	0x000016b0


	//   ....[33]....
        /*0154*/ 	.word	0x00001720


	//   ....[34]....
        /*0158*/ 	.word	0x00001790


	//   ....[35]....
        /*015c*/ 	.word	0x000017f0


	//   ....[36]....
        /*0160*/ 	.word	0x00001860


	//   ....[37]....
        /*0164*/ 	.word	0x000018d0


	//   ....[38]....
        /*0168*/ 	.word	0x00001940


	//   ....[39]....
        /*016c*/ 	.word	0x000019b0


	//----- nvinfo : EIATTR_EXIT_INSTR_OFFSETS
	.align		4
.L_2437:
        /*0170*/ 	.byte	0x04, 0x1c
        /*0172*/ 	.short	(.L_2439 - .L_2438)


	//   ....[0]....
.L_2438:
        /*0174*/ 	.word	0x00000070


	//   ....[1]....
        /*0178*/ 	.word	0x00001170


	//----- nvinfo : EIATTR_MAX_THREADS
	.align		4
.L_2439:
        /*017c*/ 	.byte	0x04, 0x05
        /*017e*/ 	.short	(.L_2441 - .L_2440)
.L_2440:
        /*0180*/ 	.word	0x00000400
        /*0184*/ 	.word	0x00000001
        /*0188*/ 	.word	0x00000001


	//----- nvinfo : EIATTR_CRS_STACK_SIZE
	.align		4
.L_2441:
        /*018c*/ 	.byte	0x04, 0x1e
        /*018e*/ 	.short	(.L_2443 - .L_2442)
.L_2442:
        /*0190*/ 	.word	0x00000000


	//----- nvinfo : EIATTR_CBANK_PARAM_SIZE
	.align		4
.L_2443:
        /*0194*/ 	.byte	0x03, 0x19
        /*0196*/ 	.short	0x0128


	//----- nvinfo : EIATTR_PARAM_CBANK
	.align		4
        /*0198*/ 	.byte	0x04, 0x0a
        /*019a*/ 	.short	(.L_2445 - .L_2444)
	.align		4
.L_2444:
        /*019c*/ 	.word	index@(.nv.constant0._ZN10layer_norm40ln_parallel_residual_bwd_finalize_kernelINS_22Kernel_traits_finalizeILj3072Ef6__halffS2_fjLb0ELj1024ELj4ENS_18Kernel_traits_baseILj3072EfS2_fS2_fjLj1024EEEEELb1EEEvNS_9BwdParamsE)
        /*01a0*/ 	.short	0x0210
        /*01a2*/ 	.short	0x0128


	//----- nvinfo : EIATTR_SW_WAR
	.align		4
.L_2445:
        /*01a4*/ 	.byte	0x04, 0x36
        /*01a6*/ 	.short	(.L_2447 - .L_2446)
.L_2446:
        /*01a8*/ 	.word	0x00000008
.L_2447:


//--------------------- .nv.info._ZN10layer_norm31ln_parallel_residual_bwd_kernelINS_13Kernel_traitsIf6__halffS2_fjLj3072ELj1ELj1ELj4ELj16ENS_18Kernel_traits_baseILj3072EfS2_fS2_fjLj128EEEEELb1ELb1ELb1EEEvNS_9BwdParamsE --------------------------
	.section	.nv.info._ZN10layer_norm31ln_parallel_residual_bwd_kernelINS_13Kernel_traitsIf6__halffS2_fjLj3072ELj1ELj1ELj4ELj16ENS_18Kernel_traits_baseILj3072EfS2_fS2_fjLj128EEEEELb1ELb1ELb1EEEvNS_9BwdParamsE,"",@"SHT_CUDA_INFO"
	.sectionflags	@""
	.align	4


	//----- nvinfo : EIATTR_CUDA_API_VERSION
	.align		4
        /*0000*/ 	.byte	0x04, 0x37
        /*0002*/ 	.short	(.L_2449 - .L_2448)
.L_2448:
        /*0004*/ 	.word	0x00000082


	//----- nvinfo : EIATTR_KPARAM_INFO
	.align		4
.L_2449:
        /*0008*/ 	.byte	0x04, 0x17
        /*000a*/ 	.short	(.L_2451 - .L_2450)
.L_2450:
        /*000c*/ 	.word	0x00000000
        /*0010*/ 	.short	0x0000
        /*0012*/ 	.short	0x0000
        /*0014*/ 	.byte	0x00, 0xf0, 0xa1, 0x04


	//----- nvinfo : EIATTR_SPARSE_MMA_MASK
	.align		4
.L_2451:
        /*0018*/ 	.byte	0x03, 0x50
        /*001a*/ 	.short	0x0000


	//----- nvinfo : EIATTR_MAXREG_COUNT
	.align		4
        /*001c*/ 	.byte	0x03, 0x1b
        /*001e*/ 	.short	0x00ff


	//----- nvinfo : EIATTR_NUM_BARRIERS
	.align		4
        /*0020*/ 	.byte	0x02, 0x4c
        /*0022*/ 	.byte	0x01
	.zero		1


	//----- nvinfo : EIATTR_MERCURY_ISA_VERSION
	.align		4
        /*0024*/ 	.byte	0x03, 0x5f
        /*0026*/ 	.short	0x0101


	//----- nvinfo : EIATTR_COOP_GROUP_MASK_REGIDS
	.align		4
        /*0028*/ 	.byte	0x04, 0x29
        /*002a*/ 	.short	(.L_2453 - .L_2452)


	//   ....[0]....
.L_2452:
        /*002c*/ 	.word	0xffffffff


	//   ....[1]....
        /*0030*/ 	.word	0xffffffff


	//   ....[2]....
        /*0034*/ 	.word	0xffffffff


	//   ....[3]....
        /*0038*/ 	.word	0xffffffff


	//   ....[4]....
        /*003c*/ 	.word	0xffffffff


	//   ....[5]....
        /*0040*/ 	.word	0xffffffff


	//   ....[6]....
        /*0044*/ 	.word	0xffffffff


	//   ....[7]....
        /*0048*/ 	.word	0xffffffff


	//   ....[8]....
        /*004c*/ 	.word	0xffffffff


	//   ....[9]....
        /*0050*/ 	.word	0xffffffff


	//   ....[10]....
        /*0054*/ 	.word	0x050000ba


	//   ....[11]....
        /*0058*/ 	.word	0x050000ba


	//   ....[12]....
        /*005c*/ 	.word	0x050000ba


	//   ....[13]....
        /*0060*/ 	.word	0x050000ba


	//   ....[14]....
        /*0064*/ 	.word	0x050000ba


	//   ....[15]....
        /*0068*/ 	.word	0x050000ba


	//   ....[16]....
        /*006c*/ 	.word	0x050000ba


	//   ....[17]....
        /*0070*/ 	.word	0x050000ba


	//   ....[18]....
        /*0074*/ 	.word	0x050000ba


	//   ....[19]....
        /*0078*/ 	.word	0x050000ba


	//----- nvinfo : EIATTR_COOP_GROUP_INSTR_OFFSETS
	.align		4
.L_2453:
        /*007c*/ 	.byte	0x04, 0x28
        /*007e*/ 	.short	(.L_2455 - .L_2454)


	//   ....[0]....
.L_2454:
        /*0080*/ 	.word	0x00001590


	//   ....[1]....
        /*0084*/ 	.word	0x000015a0


	//   ....[2]....
        /*0088*/ 	.word	0x000015d0


	//   ....[3]....
        /*008c*/ 	.word	0x000015e0


	//   ....[4]....
        /*0090*/ 	.word	0x00001610


	//   ....[5]....
        /*0094*/ 	.word	0x00001620


	//   ....[6]....
        /*0098*/ 	.word	0x00001650


	//   ....[7]....
        /*009c*/ 	.word	0x00001660


	//   ....[8]....
        /*00a0*/ 	.word	0x00001690


	//   ....[9]....
        /*00a4*/ 	.word	0x000016a0


	//   ....[10]....
        /*00a8*/ 	.word	0x00003280


	//   ....[11]....
        /*00ac*/ 	.word	0x000032d0


	//   ....[12]....
        /*00b0*/ 	.word	0x00003340


	//   ....[13]....
        /*00b4*/ 	.word	0x000033a0


	//   ....[14]....
        /*00b8*/ 	.word	0x00003410


	//   ....[15]....
        /*00bc*/ 	.word	0x00003470


	//   ....[16]....
        /*00c0*/ 	.word	0x000034e0


	//   ....[17]....
        /*00c4*/ 	.word	0x00003540


	//   ....[18]....
        /*00c8*/ 	.word	0x000035b0


	//   ....[19]....
        /*00cc*/ 	.word	0x00003610


	//----- nvinfo : EIATTR_EXIT_INSTR_OFFSETS
	.align		4
.L_2455:
        /*00d0*/ 	.byte	0x04, 0x1c
        /*00d2*/ 	.short	(.L_2457 - .L_2456)


	//   ....[0]....
.L_2456:
        /*00d4*/ 	.word	0x00003220


	//----- nvinfo : EIATTR_MAX_THREADS
	.align		4
.L_2457:
        /*00d8*/ 	.byte	0x04, 0x05
        /*00da*/ 	.short	(.L_2459 - .L_2458)
.L_2458:
        /*00dc*/ 	.word	0x00000080
        /*00e0*/ 	.word	0x00000001
        /*00e4*/ 	.word	0x00000001


	//----- nvinfo : EIATTR_CRS_STACK_SIZE
	.align		4
.L_2459:
        /*00e8*/ 	.byte	0x04, 0x1e
        /*00ea*/ 	.short	(.L_2461 - .L_2460)
.L_2460:
        /*00ec*/ 	.word	0x00000000


	//----- nvinfo : EIATTR_CBANK_PARAM_SIZE
	.align		4
.L_2461:
        /*00f0*/ 	.byte	0x03, 0x19
        /*00f2*/ 	.short	0x0128


	//----- nvinfo : EIATTR_PARAM_CBANK
	.align		4
        /*00f4*/ 	.byte	0x04, 0x0a
        /*00f6*/ 	.short	(.L_2463 - .L_2462)
	.align		4
.L_2462:
        /*00f8*/ 	.word	index@(.nv.constant0._ZN10layer_norm31ln_parallel_residual_bwd_kernelINS_13Kernel_traitsIf6__halffS2_fjLj3072ELj1ELj1ELj4ELj16ENS_18Kernel_traits_baseILj3072EfS2_fS2_fjLj128EEEEELb1ELb1ELb1EEEvNS_9BwdParamsE)
        /*00fc*/ 	.short	0x0210
        /*00fe*/ 	.short	0x0128


	//----- nvinfo : EIATTR_SW_WAR
	.align		4
.L_2463:
        /*0100*/ 	.byte	0x04, 0x36
        /*0102*/ 	.short	(.L_2465 - .L_2464)
.L_2464:
        /*0104*/ 	.word	0x00000008
.L_2465:


//--------------------- .nv.info._ZN10layer_norm31ln_parallel_residual_bwd_kernelINS_13Kernel_traitsI6__halfffffjLj3072ELj1ELj1ELj4ELj16ENS_18Kernel_traits_baseILj3072ES2_ffffjLj128EEEEELb0ELb0ELb0EEEvNS_9BwdParamsE --------------------------
	.section	.nv.info._ZN10layer_norm31ln_parallel_residual_bwd_kernelINS_13Kernel_traitsI6__halfffffjLj3072ELj1ELj1ELj4ELj16ENS_18Kernel_traits_baseILj3072ES2_ffffjLj128EEEEELb0ELb0ELb0EEEvNS_9BwdParamsE,"",@"SHT_CUDA_INFO"
	.sectionflags	@""
	.align	4


	//----- nvinfo : EIATTR_CUDA_API_VERSION
	.align		4
        /*0000*/ 	.byte	0x04, 0x37
        /*0002*/ 	.short	(.L_2467 - .L_2466)
.L_2466:
        /*0004*/ 	.word	0x00000082


	//----- nvinfo : EIATTR_KPARAM_INFO
	.align		4
.L_2467:
        /*0008*/ 	.byte	0x04, 0x17
        /*000a*/ 	.short	(.L_2469 - .L_2468)
.L_2468:
        /*000c*/ 	.word	0x00000000
        /*0010*/ 	.short	0x0000
        /*0012*/ 	.short	0x0000
        /*0014*/ 	.byte	0x00, 0xf0, 0xa1, 0x04


	//----- nvinfo : EIATTR_SPARSE_MMA_MASK
	.align		4
.L_2469:
        /*0018*/ 	.byte	0x03, 0x50
        /*001a*/ 	.short	0x0000


	//----- nvinfo : EIATTR_MAXREG_COUNT
	.align		4
        /*001c*/ 	.byte	0x03, 0x1b
        /*001e*/ 	.short	0x00ff


	//----- nvinfo : EIATTR_NUM_BARRIERS
	.align		4
        /*0020*/ 	.byte	0x02, 0x4c
        /*0022*/ 	.byte	0x01
	.zero		1


	//----- nvinfo : EIATTR_MERCURY_ISA_VERSION
	.align		4
        /*0024*/ 	.byte	0x03, 0x5f
        /*0026*/ 	.short	0x0101


	//----- nvinfo : EIATTR_COOP_GROUP_MASK_REGIDS
	.align		4
        /*0028*/ 	.byte	0x04, 0x29
        /*002a*/ 	.short	(.L_2471 - .L_2470)


	//   ....[0]....
.L_2470:
        /*002c*/ 	.word	0xffffffff


	//   ....[1]....
        /*0030*/ 	.word	0xffffffff


	//   ....[2]....
        /*0034*/ 	.word	0xffffffff


	//   ....[3]....
        /*0038*/ 	.word	0xffffffff


	//   ....[4]....
        /*003c*/ 	.word	0xffffffff


	//   ....[5]....
        /*0040*/ 	.word	0xffffffff


	//   ....[6]....
        /*0044*/ 	.word	0xffffffff


	//   ....[7]....
        /*0048*/ 	.word	0xffffffff


	//   ....[8]....
        /*004c*/ 	.word	0xffffffff


	//   ....[9]....
        /*0050*/ 	.word	0xffffffff


	//   ....[10]....
        /*0054*/ 	.word	0x050000a6


	//   ....[11]....
        /*0058*/ 	.word	0x050000a6


	//   ....[12]....
        /*005c*/ 	.word	0x050000a6


	//   ....[13]....
        /*0060*/ 	.word	0x050000a6


	//   ....[14]....
        /*0064*/ 	.word	0x050000a6


	//   ....[15]....
        /*0068*/ 	.word	0x050000a6


	//   ....[16]....
        /*006c*/ 	.word	0x050000a6


	//   ....[17]....
        /*0070*/ 	.word	0x050000a6


	//   ....[18]....
        /*0074*/ 	.word	0x050000a6


	//   ....[19]....
        /*0078*/ 	.word	0x050000a6


	//----- nvinfo : EIATTR_COOP_GROUP_INSTR_OFFSETS
	.align		4
.L_2471:
        /*007c*/ 	.byte	0x04, 0x28
        /*007e*/ 	.short	(.L_2473 - .L_2472)


	//   ....[0]....
.L_2472:
        /*0080*/ 	.word	0x00002580


	//   ....[1]....
        /*0084*/ 	.word	0x00002590


	//   ....[2]....
        /*0088*/ 	.word	0x000025c0


	//   ....[3]....
        /*008c*/ 	.word	0x000025d0


	//   ....[4]....
        /*0090*/ 	.word	0x00002600


	//   ....[5]....
        /*0094*/ 	.word	0x00002610


	//   ....[6]....
        /*0098*/ 	.word	0x00002640


	//   ....[7]....
        /*009c*/ 	.word	0x00002650


	//   ....[8]....
        /*00a0*/ 	.word	0x00002680


	//   ....[9]....
        /*00a4*/ 	.word	0x00002690


	//   ....[10]....
        /*00a8*/ 	.word	0x00004010


	//   ....[11]....
        /*00ac*/ 	.word	0x00004070


	//   ....[12]....
        /*00b0*/ 	.word	0x000040d0


	//   ....[13]....
        /*00b4*/ 	.word	0x00004130


	//   ....[14]....
        /*00b8*/ 	.word	0x000041a0


	//   ....[15]....
        /*00bc*/ 	.word	0x00004200


	//   ....[16]....
        /*00c0*/ 	.word	0x00004270


	//   ....[17]....
        /*00c4*/ 	.word	0x000042d0


	//   ....[18]....
        /*00c8*/ 	.word	0x00004340


	//   ....[19]....
        /*00cc*/ 	.word	0x000043a0


	//----- nvinfo : EIATTR_EXIT_INSTR_OFFSETS
	.align		4
.L_2473:
        /*00d0*/ 	.byte	0x04, 0x1c
        /*00d2*/ 	.short	(.L_2475 - .L_2474)


	//   ....[0]....
.L_2474:
        /*00d4*/ 	.word	0x00003ef0


	//   ....[1]....
        /*00d8*/ 	.word	0x00003fc0


	//----- nvinfo : EIATTR_MAX_THREADS
	.align		4
.L_2475:
        /*00dc*/ 	.byte	0x04, 0x05
        /*00de*/ 	.short	(.L_2477 - .L_2476)
.L_2476:
        /*00e0*/ 	.word	0x00000080
        /*00e4*/ 	.word	0x00000001
        /*00e8*/ 	.word	0x00000001


	//----- nvinfo : EIATTR_CRS_STACK_SIZE
	.align		4
.L_2477:
        /*00ec*/ 	.byte	0x04, 0x1e
        /*00ee*/ 	.short	(.L_2479 - .L_2478)
.L_2478:
        /*00f0*/ 	.word	0x00000000


	//----- nvinfo : EIATTR_CBANK_PARAM_SIZE
	.align		4
.L_2479:
        /*00f4*/ 	.byte	0x03, 0x19
        /*00f6*/ 	.short	0x0128


	//----- nvinfo : EIATTR_PARAM_CBANK
	.align		4
        /*00f8*/ 	.byte	0x04, 0x0a
        /*00fa*/ 	.short	(.L_2481 - .L_2480)
	.align		4
.L_2480:
        /*00fc*/ 	.word	index@(.nv.constant0._ZN10layer_norm31ln_parallel_residual_bwd_kernelINS_13Kernel_traitsI6__halfffffjLj3072ELj1ELj1ELj4ELj16ENS_18Kernel_traits_baseILj3072ES2_ffffjLj128EEEEELb0ELb0ELb0EEEvNS_9BwdParamsE)
        /*0100*/ 	.short	0x0210
        /*0102*/ 	.short	0x0128


	//----- nvinfo : EIATTR_SW_WAR
	.align		4
.L_2481:
        /*0104*/ 	.byte	0x04, 0x36
        /*0106*/ 	.short	(.L_2483 - .L_2482)
.L_2482:
        /*0108*/ 	.word	0x00000008
.L_2483:


//--------------------- .nv.info._ZN10layer_norm31ln_parallel_residual_bwd_kernelINS_13Kernel_traitsI6__halfffffjLj3072ELj1ELj1ELj4ELj16ENS_18Kernel_traits_baseILj3072ES2_ffffjLj128EEEEELb0ELb0ELb1EEEvNS_9BwdParamsE --------------------------
	.section	.nv.info._ZN10layer_norm31ln_parallel_residual_bwd_kernelINS_13Kernel_traitsI6__halfffffjLj3072ELj1ELj1ELj4ELj16ENS_18Kernel_traits_baseILj3072ES2_ffffjLj128EEEEELb0ELb0ELb1EEEvNS_9BwdParamsE,"",@"SHT_CUDA_INFO"
	.sectionflags	@""
	.align	4


	//----- nvinfo : EIATTR_CUDA_API_VERSION
	.align		4
        /*0000*/ 	.byte	0x04, 0x37
        /*0002*/ 	.short	(.L_2485 - .L_2484)
.L_2484:
        /*0004*/ 	.word	0x00000082


	//----- nvinfo : EIATTR_KPARAM_INFO
	.align		4
.L_2485:
        /*0008*/ 	.byte	0x04, 0x17
        /*000a*/ 	.short	(.L_2487 - .L_2486)
.L_2486:
        /*000c*/ 	.word	0x00000000
        /*0010*/ 	.short	0x0000
        /*0012*/ 	.short	0x0000
        /*0014*/ 	.byte	0x00, 0xf0, 0xa1, 0x04


	//----- nvinfo : EIATTR_SPARSE_MMA_MASK
	.align		4
.L_2487:
        /*0018*/ 	.byte	0x03, 0x50
        /*001a*/ 	.short	0x0000


	//----- nvinfo : EIATTR_MAXREG_COUNT
	.align		4
        /*001c*/ 	.byte	0x03, 0x1b
        /*001e*/ 	.short	0x00ff


	//----- nvinfo : EIATTR_NUM_BARRIERS
	.align		4
        /*0020*/ 	.byte	0x02, 0x4c
        /*0022*/ 	.byte	0x01
	.zero		1


	//----- nvinfo : EIATTR_ANNOTATIONS
	.align		4
        /*0024*/ 	.byte	0x04, 0x55
        /*0026*/ 	.short	(.L_2489 - .L_2488)


	//   ....[0]....
.L_2488:
        /*0028*/ 	.word	0x00000001
        /*002c*/ 	.byte	0xa0, 0x08, 0x00, 0x00, 0x01, 0x00, 0x00, 0x00, 0x80, 0x0d, 0x00, 0x00


	//----- nvinfo : EIATTR_MERCURY_ISA_VERSION
	.align		4
.L_2489:
        /*0038*/ 	.byte	0x03, 0x5f
        /*003a*/ 	.short	0x0101


	//----- nvinfo : EIATTR_COOP_GROUP_MASK_REGIDS
	.align		4
        /*003c*/ 	.byte	0x04, 0x29
        /*003e*/ 	.short	(.L_2491 - .L_2490)


	//   ....[0]....
.L_2490:
        /*0040*/ 	.word	0xffffffff


	//   ....[1]....
        /*0044*/ 	.word	0xffffffff


	//   ....[2]....
        /*0048*/ 	.word	0xffffffff


	//   ....[3]....
        /*004c*/ 	.word	0xffffffff


	//   ....[4]....
        /*0050*/ 	.word	0xffffffff


	//   ....[5]....
        /*0054*/ 	.word	0xffffffff


	//   ....[6]....
        /*0058*/ 	.word	0xffffffff


	//   ....[7]....
        /*005c*/ 	.word	0xffffffff


	//   ....[8]....
        /*0060*/ 	.word	0xffffffff


	//   ....[9]....
        /*0064*/ 	.word	0xffffffff


	//   ....[10]....
        /*0068*/ 	.word	0x05000054


	//   ....[11]....
        /*006c*/ 	.word	0x05000054


	//   ....[12]....
        /*0070*/ 	.word	0x05000054


	//   ....[13]....
        /*0074*/ 	.word	0x05000054


	//   ....[14]....
        /*0078*/ 	.word	0x05000054


	//   ....[15]....
        /*007c*/ 	.word	0x05000054


	//   ....[16]....
        /*0080*/ 	.word	0x05000054


	//   ....[17]....
        /*0084*/ 	.word	0x05000054


	//   ....[18]....
        /*0088*/ 	.word	0x05000054


	//   ....[19]....
        /*008c*/ 	.word	0x05000054


	//----- nvinfo : EIATTR_COOP_GROUP_INSTR_OFFSETS
	.align		4
.L_2491:
        /*0090*/ 	.byte	0x04, 0x28
        /*0092*/ 	.short	(.L_2493 - .L_2492)


	//   ....[0]....
.L_2492:
        /*0094*/ 	.word	0x000021d0


	//   ....[1]....
        /*0098*/ 	.word	0x000021e0


	//   ....[2]....
        /*009c*/ 	.word	0x00002210


	//   ....[3]....
        /*00a0*/ 	.word	0x00002220


	//   ....[4]....
        /*00a4*/ 	.word	0x00002250


	//   ....[5]....
        /*00a8*/ 	.word	0x00002260


	//   ....[6]....
        /*00ac*/ 	.word	0x00002290


	//   ....[7]....
        /*00b0*/ 	.word	0x000022a0


	//   ....[8]....
        /*00b4*/ 	.word	0x000022d0


	//   ....[9]....
        /*00b8*/ 	.word	0x000022e0


	//   ....[10]....
        /*00bc*/ 	.word	0x00003b20


	//   ....[11]....
        /*00c0*/ 	.word	0x00003b70


	//   ....[12]....
        /*00c4*/ 	.word	0x00003be0


	//   ....[13]....
        /*00c8*/ 	.word	0x00003c40


	//   ....[14]....
        /*00cc*/ 	.word	0x00003cb0


	//   ....[15]....
        /*00d0*/ 	.word	0x00003d10


	//   ....[16]....
        /*00d4*/ 	.word	0x00003d80


	//   ....[17]....
        /*00d8*/ 	.word	0x00003de0


	//   ....[18]....
        /*00dc*/ 	.word	0x00003e50


	//   ....[19]....
        /*00e0*/ 	.word	0x00003eb0


	//----- nvinfo : EIATTR_EXIT_INSTR_OFFSETS
	.align		4
.L_2493:
        /*00e4*/ 	.byte	0x04, 0x1c
        /*00e6*/ 	.short	(.L_2495 - .L_2494)


	//   ....[0]....
.L_2494:
        /*00e8*/ 	.word	0x00003ac0


	//----- nvinfo : EIATTR_MAX_THREADS
	.align		4
.L_2495:
        /*00ec*/ 	.byte	0x04, 0x05
        /*00ee*/ 	.short	(.L_2497 - .L_2496)
.L_2496:
        /*00f0*/ 	.word	0x00000080
        /*00f4*/ 	.word	0x00000001
        /*00f8*/ 	.word	0x00000001


	//----- nvinfo : EIATTR_CRS_STACK_SIZE
	.align		4
.L_2497:
        /*00fc*/ 	.byte	0x04, 0x1e
        /*00fe*/ 	.short	(.L_2499 - .L_2498)
.L_2498:
        /*0100*/ 	.word	0x00000000


	//----- nvinfo : EIATTR_CBANK_PARAM_SIZE
	.align		4
.L_2499:
        /*0104*/ 	.byte	0x03, 0x19
        /*0106*/ 	.short	0x0128


	//----- nvinfo : EIATTR_PARAM_CBANK
	.align		4
        /*0108*/ 	.byte	0x04, 0x0a
        /*010a*/ 	.short	(.L_2501 - .L_2500)
	.align		4
.L_2500:
        /*010c*/ 	.word	index@(.nv.constant0._ZN10layer_norm31ln_parallel_residual_bwd_kernelINS_13Kernel_traitsI6__halfffffjLj3072ELj1ELj1ELj4ELj16ENS_18Kernel_traits_baseILj3072ES2_ffffjLj128EEEEELb0ELb0ELb1EEEvNS_9BwdParamsE)
        /*0110*/ 	.short	0x0210
        /*0112*/ 	.short	0x0128


	//----- nvinfo : EIATTR_SW_WAR
	.align		4
.L_2501:
        /*0114*/ 	.byte	0x04, 0x36
        /*0116*/ 	.short	(.L_2503 - .L_2502)
.L_2502:
        /*0118*/ 	.word	0x00000008
.L_2503:


//--------------------- .nv.info._ZN10layer_norm31ln_parallel_residual_bwd_kernelINS_13Kernel_traitsI6__halfffffjLj3072ELj1ELj1ELj4ELj16ENS_18Kernel_traits_baseILj3072ES2_ffffjLj128EEEEELb0ELb1ELb0EEEvNS_9BwdParamsE --------------------------
	.section	.nv.info._ZN10layer_norm31ln_parallel_residual_bwd_kernelINS_13Kernel_traitsI6__halfffffjLj3072ELj1ELj1ELj4ELj16ENS_18Kernel_traits_baseILj3072ES2_ffffjLj128EEEEELb0ELb1ELb0EEEvNS_9BwdParamsE,"",@"SHT_CUDA_INFO"
	.sectionflags	@""
	.align	4


	//----- nvinfo : EIATTR_CUDA_API_VERSION
	.align		4
        /*0000*/ 	.byte	0x04, 0x37
        /*0002*/ 	.short	(.L_2505 - .L_2504)
.L_2504:
        /*0004*/ 	.word	0x00000082


	//----- nvinfo : EIATTR_KPARAM_INFO
	.align		4
.L_2505:
        /*0008*/ 	.byte	0x04, 0x17
        /*000a*/ 	.short	(.L_2507 - .L_2506)
.L_2506:
        /*000c*/ 	.word	0x00000000
        /*0010*/ 	.short	0x0000
        /*0012*/ 	.short	0x0000
        /*0014*/ 	.byte	0x00, 0xf0, 0xa1, 0x04


	//----- nvinfo : EIATTR_SPARSE_MMA_MASK
	.align		4
.L_2507:
        /*0018*/ 	.byte	0x03, 0x50
        /*001a*/ 	.short	0x0000


	//----- nvinfo : EIATTR_MAXREG_COUNT
	.align		4
        /*001c*/ 	.byte	0x03, 0x1b
        /*001e*/ 	.short	0x00ff


	//----- nvinfo : EIATTR_NUM_BARRIERS
	.align		4
        /*0020*/ 	.byte	0x02, 0x4c
        /*0022*/ 	.byte	0x01
	.zero		1


	//----- nvinfo : EIATTR_MERCURY_ISA_VERSION
	.align		4
        /*0024*/ 	.byte	0x03, 0x5f
        /*0026*/ 	.short	0x0101


	//----- nvinfo : EIATTR_COOP_GROUP_MASK_REGIDS
	.align		4
        /*0028*/ 	.byte	0x04, 0x29
        /*002a*/ 	.short	(.L_2509 - .L_2508)


	//   ....[0]....
.L_2508:
        /*002c*/ 	.word	0xffffffff


	//   ....[1]....
        /*0030*/ 	.word	0xffffffff


	//   ....[2]....
        /*0034*/ 	.word	0xffffffff


	//   ....[3]....
        /*0038*/ 	.word	0xffffffff


	//   ....[4]....
        /*003c*/ 	.word	0xffffffff


	//   ....[5]....
        /*0040*/ 	.word	0xffffffff


	//   ....[6]....
        /*0044*/ 	.word	0xffffffff


	//   ....[7]....
        /*0048*/ 	.word	0xffffffff


	//   ....[8]....
        /*004c*/ 	.word	0xffffffff


	//   ....[9]....
        /*0050*/ 	.word	0xffffffff


	//   ....[10]....
        /*0054*/ 	.word	0x050000ab


	//   ....[11]....
        /*0058*/ 	.word	0x050000ab


	//   ....[12]....
        /*005c*/ 	.word	0x050000ab


	//   ....[13]....
        /*0060*/ 	.word	0x050000ab


	//   ....[14]....
        /*0064*/ 	.word	0x050000ab


	//   ....[15]....
        /*0068*/ 	.word	0x050000ab


	//   ....[16]....
        /*006c*/ 	.word	0x050000ab


	//   ....[17]....
        /*0070*/ 	.word	0x050000ab


	//   ....[18]....
        /*0074*/ 	.word	0x050000ab


	//   ....[19]....
        /*0078*/ 	.word	0x050000ab


	//----- nvinfo : EIATTR_COOP_GROUP_INSTR_OFFSETS
	.align		4
.L_2509:
        /*007c*/ 	.byte	0x04, 0x28
        /*007e*/ 	.short	(.L_2511 - .L_2510)


	//   ....[0]....
.L_2510:
        /*0080*/ 	.word	0x00001a50


	//   ....[1]....
        /*0084*/ 	.word	0x00001a60


	//   ....[2]....
        /*0088*/ 	.word	0x00001a90


	//   ....[3]....
        /*008c*/ 	.word	0x00001aa0


	//   ....[4]....
        /*0090*/ 	.word	0x00001ad0


	//   ....[5]....
        /*0094*/ 	.word	0x00001ae0


	//   ....[6]....
        /*0098*/ 	.word	0x00001b10


	//   ....[7]....
        /*009c*/ 	.word	0x00001b20


	//   ....[8]....
        /*00a0*/ 	.word	0x00001b50


	//   ....[9]....
        /*00a4*/ 	.word	0x00001b60


	//   ....[10]....
        /*00a8*/ 	.word	0x000031c0


	//   ....[11]....
        /*00ac*/ 	.word	0x00003210


	//   ....[12]....
        /*00b0*/ 	.word	0x00003280


	//   ....[13]....
        /*00b4*/ 	.word	0x000032e0


	//   ....[14]....
        /*00b8*/ 	.word	0x00003350


	//   ....[15]....
        /*00bc*/ 	.word	0x000033b0


	//   ....[16]....
        /*00c0*/ 	.word	0x00003420


	//   ....[17]....
        /*00c4*/ 	.word	0x00003480


	//   ....[18]....
        /*00c8*/ 	.word	0x000034f0


	//   ....[19]....
        /*00cc*/ 	.word	0x00003550


	//----- nvinfo : EIATTR_EXIT_INSTR_OFFSETS
	.align		4
.L_2511:
        /*00d0*/ 	.byte	0x04, 0x1c
        /*00d2*/ 	.short	(.L_2513 - .L_2512)


	//   ....[0]....
.L_2512:
        /*00d4*/ 	.word	0x000030e0


	//   ....[1]....
        /*00d8*/ 	.word	0x00003160


	//----- nvinfo : EIATTR_MAX_THREADS
	.align		4
.L_2513:
        /*00dc*/ 	.byte	0x04, 0x05
        /*00de*/ 	.short	(.L_2515 - .L_2514)
.L_2514:
        /*00e0*/ 	.word	0x00000080
        /*00e4*/ 	.word	0x00000001
        /*00e8*/ 	.word	0x00000001


	//----- nvinfo : EIATTR_CRS_STACK_SIZE
	.align		4
.L_2515:
        /*00ec*/ 	.byte	0x04, 0x1e
        /*00ee*/ 	.short	(.L_2517 - .L_2516)
.L_2516:
        /*00f0*/ 	.word	0x00000000


	//----- nvinfo : EIATTR_CBANK_PARAM_SIZE
	.align		4
.L_2517:
        /*00f4*/ 	.byte	0x03, 0x19
        /*00f6*/ 	.short	0x0128


	//----- nvinfo : EIATTR_PARAM_CBANK
	.align		4
        /*00f8*/ 	.byte	0x04, 0x0a
        /*00fa*/ 	.short	(.L_2519 - .L_2518)
	.align		4
.L_2518:
        /*00fc*/ 	.word	index@(.nv.constant0._ZN10layer_norm31ln_parallel_residual_bwd_kernelINS_13Kernel_traitsI6__halfffffjLj3072ELj1ELj1ELj4ELj16ENS_18Kernel_traits_baseILj3072ES2_ffffjLj128EEEEELb0ELb1ELb0EEEvNS_9BwdParamsE)
        /*0100*/ 	.short	0x0210
        /*0102*/ 	.short	0x0128


	//----- nvinfo : EIATTR_SW_WAR
	.align		4
.L_2519:
        /*0104*/ 	.byte	0x04, 0x36
        /*0106*/ 	.short	(.L_2521 - .L_2520)
.L_2520:
        /*0108*/ 	.word	0x00000008
.L_2521:


//--------------------- .nv.info._ZN10layer_norm31ln_parallel_residual_bwd_kernelINS_13Kernel_traitsI6__halfffffjLj3072ELj1ELj1ELj4ELj16ENS_18Kernel_traits_baseILj3072ES2_ffffjLj128EEEEELb0ELb1ELb1EEEvNS_9BwdParamsE --------------------------
	.section	.nv.info._ZN10layer_norm31ln_parallel_residual_bwd_kernelINS_13Kernel_traitsI6__halfffffjLj3072ELj1ELj1ELj4ELj16ENS_18Kernel_traits_baseILj3072ES2_ffffjLj128EEEEELb0ELb1ELb1EEEvNS_9BwdParamsE,"",@"SHT_CUDA_INFO"
	.sectionflags	@""
	.align	4


	//----- nvinfo : EIATTR_CUDA_API_VERSION
	.align		4
        /*0000*/ 	.byte	0x04, 0x37
        /*0002*/ 	.short	(.L_2523 - .L_2522)
.L_2522:
        /*0004*/ 	.word	0x00000082


	//----- nvinfo : EIATTR_KPARAM_INFO
	.align		4
.L_2523:
        /*0008*/ 	.byte	0x04, 0x17
        /*000a*/ 	.short	(.L_2525 - .L_2524)
.L_2524:
        /*000c*/ 	.word	0x00000000
        /*0010*/ 	.short	0x0000
        /*0012*/ 	.short	0x0000
        /*0014*/ 	.byte	0x00, 0xf0, 0xa1, 0x04


	//----- nvinfo : EIATTR_SPARSE_MMA_MASK
	.align		4
.L_2525:
        /*0018*/ 	.byte	0x03, 0x50
        /*001a*/ 	.short	0x0000


	//----- nvinfo : EIATTR_MAXREG_COUNT
	.align		4
        /*001c*/ 	.byte	0x03, 0x1b
        /*001e*/ 	.short	0x00ff


	//----- nvinfo : EIATTR_NUM_BARRIERS
	.align		4
        /*0020*/ 	.byte	0x02, 0x4c
        /*0022*/ 	.byte	0x01
	.zero		1


	//----- nvinfo : EIATTR_MERCURY_ISA_VERSION
	.align		4
        /*0024*/ 	.byte	0x03, 0x5f
        /*0026*/ 	.short	0x0101


	//----- nvinfo : EIATTR_COOP_GROUP_MASK_REGIDS
	.align		4
        /*0028*/ 	.byte	0x04, 0x29
        /*002a*/ 	.short	(.L_2527 - .L_2526)


	//   ....[0]....
.L_2526:
        /*002c*/ 	.word	0xffffffff


	//   ....[1]....
        /*0030*/ 	.word	0xffffffff


	//   ....[2]....
        /*0034*/ 	.word	0xffffffff


	//   ....[3]....
        /*0038*/ 	.word	0xffffffff


	//   ....[4]....
        /*003c*/ 	.word	0xffffffff


	//   ....[5]....
        /*0040*/ 	.word	0xffffffff


	//   ....[6]....
        /*0044*/ 	.word	0xffffffff


	//   ....[7]....
        /*0048*/ 	.word	0xffffffff


	//   ....[8]....
        /*004c*/ 	.word	0xffffffff


	//   ....[9]....
        /*0050*/ 	.word	0xffffffff


	//   ....[10]....
        /*0054*/ 	.word	0x05000030


	//   ....[11]....
        /*0058*/ 	.word	0x05000030


	//   ....[12]....
        /*005c*/ 	.word	0x05000030


	//   ....[13]....
        /*0060*/ 	.word	0x05000030


	//   ....[14]....
        /*0064*/ 	.word	0x05000030


	//   ....[15]....
        /*0068*/ 	.word	0x05000030


	//   ....[16]....
        /*006c*/ 	.word	0x05000030


	//   ....[17]....
        /*0070*/ 	.word	0x05000030


	//   ....[18]....
        /*0074*/ 	.word	0x05000030


	//   ....[19]....
        /*0078*/ 	.word	0x05000030


	//----- nvinfo : EIATTR_COOP_GROUP_INSTR_OFFSETS
	.align		4
.L_2527:
        /*007c*/ 	.byte	0x04, 0x28
        /*007e*/ 	.short	(.L_2529 - .L_2528)


	//   ....[0]....
.L_2528:
        /*0080*/ 	.word	0x00001690


	//   ....[1]....
        /*0084*/ 	.word	0x000016a0


	//   ....[2]....
        /*0088*/ 	.word	0x000016d0


	//   ....[3]....
        /*008c*/ 	.word	0x000016e0


	//   ....[4]....
        /*0090*/ 	.word	0x00001710


	//   ....[5]....
        /*0094*/ 	.word	0x00001720


	//   ....[6]....
        /*0098*/ 	.word	0x00001750


	//   ....[7]....
        /*009c*/ 	.word	0x00001760


	//   ....[8]....
        /*00a0*/ 	.word	0x00001790


	//   ....[9]....
        /*00a4*/ 	.word	0x000017a0


	//   ....[10]....
        /*00a8*/ 	.word	0x00002c30


	//   ....[11]....
        /*00ac*/ 	.word	0x00002c80


	//   ....[12]....
        /*00b0*/ 	.word	0x00002cf0


	//   ....[13]....
        /*00b4*/ 	.word	0x00002d50


	//   ....[14]....
        /*00b8*/ 	.word	0x00002dc0


	//   ....[15]....
        /*00bc*/ 	.word	0x00002e20


	//   ....[16]....
        /*00c0*/ 	.word	0x00002e90


	//   ....[17]....
        /*00c4*/ 	.word	0x00002ef0


	//   ....[18]....
        /*00c8*/ 	.word	0x00002f60


	//   ....[19]....
        /*00cc*/ 	.word	0x00002fc0


	//----- nvinfo : EIATTR_EXIT_INSTR_OFFSETS
	.align		4
.L_2529:
        /*00d0*/ 	.byte	0x04, 0x1c
        /*00d2*/ 	.short	(.L_2531 - .L_2530)


	//   ....[0]....
.L_2530:
        /*00d4*/ 	.word	0x00002bd0


	//----- nvinfo : EIATTR_MAX_THREADS
	.align		4
.L_2531:
        /*00d8*/ 	.byte	0x04, 0x05
        /*00da*/ 	.short	(.L_2533 - .L_2532)
.L_2532:
        /*00dc*/ 	.word	0x00000080
        /*00e0*/ 	.word	0x00000001
        /*00e4*/ 	.word	0x00000001


	//----- nvinfo : EIATTR_CRS_STACK_SIZE
	.align		4
.L_2533:
        /*00e8*/ 	.byte	0x04, 0x1e
        /*00ea*/ 	.short	(.L_2535 - .L_2534)
.L_2534:
        /*00ec*/ 	.word	0x00000000


	//----- nvinfo : EIATTR_CBANK_PARAM_SIZE
	.align		4
.L_2535:
        /*00f0*/ 	.byte	0x03, 0x19
        /*00f2*/ 	.short	0x0128


	//----- nvinfo : EIATTR_PARAM_CBANK
	.align		4
        /*00f4*/ 	.byte	0x04, 0x0a
        /*00f6*/ 	.short	(.L_2537 - .L_2536)
	.align		4
.L_2536:
        /*00f8*/ 	.word	index@(.nv.constant0._ZN10layer_norm31ln_parallel_residual_bwd_kernelINS_13Kernel_traitsI6__halfffffjLj3072ELj1ELj1ELj4ELj16ENS_18Kernel_traits_baseILj3072ES2_ffffjLj128EEEEELb0ELb1ELb1EEEvNS_9BwdParamsE)
        /*00fc*/ 	.short	0x0210
        /*00fe*/ 	.short	0x0128


	//----- nvinfo : EIATTR_SW_WAR
	.align		4
.L_2537:
        /*0100*/ 	.byte	0x04, 0x36
        /*0102*/ 	.short	(.L_2539 - .L_2538)
.L_2538:
        /*0104*/ 	.word	0x00000008
.L_2539:


//--------------------- .nv.info._ZN10layer_norm31ln_parallel_residual_bwd_kernelINS_13Kernel_traitsI6__halfffffjLj3072ELj1ELj1ELj4ELj16ENS_18Kernel_traits_baseILj3072ES2_ffffjLj128EEEEELb1ELb0ELb0EEEvNS_9BwdParamsE --------------------------
	.section	.nv.info._ZN10layer_norm31ln_parallel_residual_bwd_kernelINS_13Kernel_traitsI6__halfffffjLj3072ELj1ELj1ELj4ELj16ENS_18Kernel_traits_baseILj3072ES2_ffffjLj128EEEEELb1ELb0ELb0EEEvNS_9BwdParamsE,"",@"SHT_CUDA_INFO"
	.sectionflags	@""
	.align	4


	//----- nvinfo : EIATTR_CUDA_API_VERSION
	.align		4
        /*0000*/ 	.byte	0x04, 0x37
        /*0002*/ 	.short	(.L_2541 - .L_2540)
.L_2540:
        /*0004*/ 	.word	0x00000082


	//----- nvinfo : EIATTR_KPARAM_INFO
	.align		4
.L_2541:
        /*0008*/ 	.byte	0x04, 0x17
        /*000a*/ 	.short	(.L_2543 - .L_2542)
.L_2542:
        /*000c*/ 	.word	0x00000000
        /*0010*/ 	.short	0x0000
        /*0012*/ 	.short	0x0000
        /*0014*/ 	.byte	0x00, 0xf0, 0xa1, 0x04


	//----- nvinfo : EIATTR_SPARSE_MMA_MASK
	.align		4
.L_2543:
        /*0018*/ 	.byte	0x03, 0x50
        /*001a*/ 	.short	0x0000


	//----- nvinfo : EIATTR_MAXREG_COUNT
	.align		4
        /*001c*/ 	.byte	0x03, 0x1b
        /*001e*/ 	.short	0x00ff


	//----- nvinfo : EIATTR_NUM_BARRIERS
	.align		4
        /*0020*/ 	.byte	0x02, 0x4c
        /*0022*/ 	.byte	0x01
	.zero		1


	//----- nvinfo : EIATTR_ANNOTATIONS
	.align		4
        /*0024*/ 	.byte	0x04, 0x55
        /*0026*/ 	.short	(.L_2545 - .L_2544)


	//   ....[0]....
.L_2544:
        /*0028*/ 	.word	0x00000001
        /*002c*/ 	.byte	0xb0, 0x08, 0x00, 0x00, 0x01, 0x00, 0x00, 0x00, 0xf0, 0x08, 0x00, 0x00, 0x01, 0x00, 0x00, 0x00
        /*003c*/ 	.byte	0x30, 0x09, 0x00, 0x00, 0x01, 0x00, 0x00, 0x00, 0xe0, 0x09, 0x00, 0x00, 0x01, 0x00, 0x00, 0x00
        /*004c*/ 	.byte	0x20, 0x0a, 0x00, 0x00, 0x01, 0x00, 0x00, 0x00, 0x80, 0x0f, 0x00, 0x00, 0x01, 0x00, 0x00, 0x00
        /*005c*/ 	.byte	0xb0, 0x0f, 0x00, 0x00, 0x01, 0x00, 0x00, 0x00, 0xd0, 0x0f, 0x00, 0x00, 0x01, 0x00, 0x00, 0x00
        /*006c*/ 	.byte	0xe0, 0x0f, 0x00, 0x00, 0x01, 0x00, 0x00, 0x00, 0x50, 0x11, 0x00, 0x00


	//----- nvinfo : EIATTR_MERCURY_ISA_VERSION
	.align		4
.L_2545:
        /*0078*/ 	.byte	0x03, 0x5f
        /*007a*/ 	.short	0x0101


	//----- nvinfo : EIATTR_COOP_GROUP_MASK_REGIDS
	.align		4
        /*007c*/ 	.byte	0x04, 0x29
        /*007e*/ 	.short	(.L_2547 - .L_2546)


	//   ....[0]....
.L_2546:
        /*0080*/ 	.word	0xffffffff


	//   ....[1]....
        /*0084*/ 	.word	0xffffffff


	//   ....[2]....
        /*0088*/ 	.word	0xffffffff


	//   ....[3]....
        /*008c*/ 	.word	0xffffffff


	//   ....[4]....
        /*0090*/ 	.word	0xffffffff


	//   ....[5]....
        /*0094*/ 	.word	0xffffffff


	//   ....[6]....
        /*0098*/ 	.word	0xffffffff


	//   ....[7]....
        /*009c*/ 	.word	0xffffffff


	//   ....[8]....
        /*00a0*/ 	.word	0xffffffff


	//   ....[9]....
        /*00a4*/ 	.word	0xffffffff


	//   ....[10]....
        /*00a8*/ 	.word	0x050000a2


	//   ....[11]....
        /*00ac*/ 	.word	0x050000a2


	//   ....[12]....
        /*00b0*/ 	.word	0x050000a2


	//   ....[13]....
        /*00b4*/ 	.word	0x050000a2


	//   ....[14]....
        /*00b8*/ 	.word	0x050000a2


	//   ....[15]....
        /*00bc*/ 	.word	0x050000a2


	//   ....[16]....
        /*00c0*/ 	.word	0x050000a2


	//   ....[17]....
        /*00c4*/ 	.word	0x050000a2


	//   ....[18]....
        /*00c8*/ 	.word	0x050000a2


	//   ....[19]....
        /*00cc*/ 	.word	0x050000a2


	//----- nvinfo : EIATTR_COOP_GROUP_INSTR_OFFSETS
	.align		4
.L_2547:
        /*00d0*/ 	.byte	0x04, 0x28
        /*00d2*/ 	.short	(.L_2549 - .L_2548)


	//   ....[0]....
.L_2548:
        /*00d4*/ 	.word	0x00002b00


	//   ....[1]....
        /*00d8*/ 	.word	0x00002b10


	//   ....[2]....
        /*00dc*/ 	.word	0x00002b40


	//   ....[3]....
        /*00e0*/ 	.word	0x00002b50


	//   ....[4]....
        /*00e4*/ 	.word	0x00002b80


	//   ....[5]....
        /*00e8*/ 	.word	0x00002b90


	//   ....[6]....
        /*00ec*/ 	.word	0x00002bc0


	//   ....[7]....
        /*00f0*/ 	.word	0x00002bd0


	//   ....[8]....
        /*00f4*/ 	.word	0x00002c00


	//   ....[9]....
        /*00f8*/ 	.word	0x00002c10


	//   ....[10]....
        /*00fc*/ 	.word	0x00004dd0


	//   ....[11]....
        /*0100*/ 	.word	0x00004e20


	//   ....[12]....
        /*0104*/ 	.word	0x00004e80


	//   ....[13]....
        /*0108*/ 	.word	0x00004ee0


	//   ....[14]....
        /*010c*/ 	.word	0x00004f40


	//   ....[15]....
        /*0110*/ 	.word	0x00004fa0


	//   ....[16]....
        /*0114*/ 	.word	0x00005000


	//   ....[17]....
        /*0118*/ 	.word	0x00005060


	//   ....[18]....
        /*011c*/ 	.word	0x000050c0


	//   ....[19]....
        /*0120*/ 	.word	0x00005120


	//----- nvinfo : EIATTR_EXIT_INSTR_OFFSETS
	.align		4
.L_2549:
        /*0124*/ 	.byte	0x04, 0x1c
        /*0126*/ 	.short	(.L_2551 - .L_2550)


	//   ....[0]....
.L_2550:
        /*0128*/ 	.word	0x00004ca0


	//   ....[1]....
        /*012c*/ 	.word	0x00004d70


	//----- nvinfo : EIATTR_MAX_THREADS
	.align		4
.L_2551:
        /*0130*/ 	.byte	0x04, 0x05
        /*0132*/ 	.short	(.L_2553 - .L_2552)
.L_2552:
        /*0134*/ 	.word	0x00000080
        /*0138*/ 	.word	0x00000001
        /*013c*/ 	.word	0x00000001


	//----- nvinfo : EIATTR_CRS_STACK_SIZE
	.align		4
.L_2553:
        /*0140*/ 	.byte	0x04, 0x1e
        /*0142*/ 	.short	(.L_2555 - .L_2554)
.L_2554:
        /*0144*/ 	.word	0x00000000


	//----- nvinfo : EIATTR_CBANK_PARAM_SIZE
	.align		4
.L_2555:
        /*0148*/ 	.byte	0x03, 0x19
        /*014a*/ 	.short	0x0128


	//----- nvinfo : EIATTR_PARAM_CBANK
	.align		4
        /*014c*/ 	.byte	0x04, 0x0a
        /*014e*/ 	.short	(.L_2557 - .L_2556)
	.align		4
.L_2556:
        /*0150*/ 	.word	index@(.nv.constant0._ZN10layer_norm31ln_parallel_residual_bwd_kernelINS_13Kernel_traitsI6__halfffffjLj3072ELj1ELj1ELj4ELj16ENS_18Kernel_traits_baseILj3072ES2_ffffjLj128EEEEELb1ELb0ELb0EEEvNS_9BwdParamsE)
        /*0154*/ 	.short	0x0210
        /*0156*/ 	.short	0x0128


	//----- nvinfo : EIATTR_SW_WAR
	.align		4
.L_2557:
        /*0158*/ 	.byte	0x04, 0x36
        /*015a*/ 	.short	(.L_2559 - .L_2558)
.L_2558:
        /*015c*/ 	.word	0x00000008
.L_2559:


//--------------------- .nv.info._ZN10layer_norm31ln_parallel_residual_bwd_kernelINS_13Kernel_traitsI6__halfffffjLj3072ELj1ELj1ELj4ELj16ENS_18Kernel_traits_baseILj3072ES2_ffffjLj128EEEEELb1ELb0ELb1EEEvNS_9BwdParamsE --------------------------
	.section	.nv.info._ZN10layer_norm31ln_parallel_residual_bwd_kernelINS_13Kernel_traitsI6__halfffffjLj3072ELj1ELj1ELj4ELj16ENS_18Kernel_traits_baseILj3072ES2_ffffjLj128EEEEELb1ELb0ELb1EEEvNS_9BwdParamsE,"",@"SHT_CUDA_INFO"
	.sectionflags	@""
	.align	4


	//----- nvinfo : EIATTR_CUDA_API_VERSION
	.align		4
        /*0000*/ 	.byte	0x04, 0x37
        /*0002*/ 	.short	(.L_2561 - .L_2560)
.L_2560:
        /*0004*/ 	.word	0x00000082


	//----- nvinfo : EIATTR_KPARAM_INFO
	.align		4
.L_2561:
        /*0008*/ 	.byte	0x04, 0x17
        /*000a*/ 	.short	(.L_2563 - .L_2562)
.L_2562:
        /*000c*/ 	.word	0x00000000
        /*0010*/ 	.short	0x0000
        /*0012*/ 	.short	0x0000
        /*0014*/ 	.byte	0x00, 0xf0, 0xa1, 0x04


	//----- nvinfo : EIATTR_SPARSE_MMA_MASK
	.align		4
.L_2563:
        /*0018*/ 	.byte	0x03, 0x50
        /*001a*/ 	.short	0x0000


	//----- nvinfo : EIATTR_MAXREG_COUNT
	.align		4
        /*001c*/ 	.byte	0x03, 0x1b
        /*001e*/ 	.short	0x00ff


	//----- nvinfo : EIATTR_NUM_BARRIERS
	.align		4
        /*0020*/ 	.byte	0x02, 0x4c
        /*0022*/ 	.byte	0x01
	.zero		1


	//----- nvinfo : EIATTR_ANNOTATIONS
	.align		4
        /*0024*/ 	.byte	0x04, 0x55
        /*0026*/ 	.short	(.L_2565 - .L_2564)


	//   ....[0]....
.L_2564:
        /* <DEDUP_REMOVED lines=28> */


	//----- nvinfo : EIATTR_MERCURY_ISA_VERSION
	.align		4
.L_2565:
        /*01d8*/ 	.byte	0x03, 0x5f
        /*01da*/ 	.short	0x0101


	//----- nvinfo : EIATTR_COOP_GROUP_MASK_REGIDS
	.align		4
        /*01dc*/ 	.byte	0x04, 0x29
        /*01de*/ 	.short	(.L_2567 - .L_2566)


	//   ....[0]....
.L_2566:
        /*01e0*/ 	.word	0xffffffff


	//   ....[1]....
        /*01e4*/ 	.word	0xffffffff


	//   ....[2]....
        /*01e8*/ 	.word	0xffffffff


	//   ....[3]....
        /*01ec*/ 	.word	0xffffffff


	//   ....[4]....
        /*01f0*/ 	.word	0xffffffff


	//   ....[5]....
        /*01f4*/ 	.word	0xffffffff


	//   ....[6]....
        /*01f8*/ 	.word	0xffffffff


	//   ....[7]....
        /*01fc*/ 	.word	0xffffffff


	//   ....[8]....
        /*0200*/ 	.word	0xffffffff


	//   ....[9]....
        /*0204*/ 	.word	0xffffffff


	//   ....[10]....
        /*0208*/ 	.word	0x0500005a


	//   ....[11]....
        /*020c*/ 	.word	0x0500005a


	//   ....[12]....
        /*0210*/ 	.word	0x0500005a


	//   ....[13]....
        /*0214*/ 	.word	0x0500005a


	//   ....[14]....
        /*0218*/ 	.word	0x0500005a


	//   ....[15]....
        /*021c*/ 	.word	0x0500005a


	//   ....[16]....
        /*0220*/ 	.word	0x0500005a


	//   ....[17]....
        /*0224*/ 	.word	0x0500005a


	//   ....[18]....
        /*0228*/ 	.word	0x0500005a


	//   ....[19]....
        /*022c*/ 	.word	0x0500005a


	//----- nvinfo : EIATTR_COOP_GROUP_INSTR_OFFSETS
	.align		4
.L_2567:
        /*0230*/ 	.byte	0x04, 0x28
        /*0232*/ 	.short	(.L_2569 - .L_2568)


	//   ....[0]....
.L_2568:
        /*0234*/ 	.word	0x00002a20


	//   ....[1]....
        /*0238*/ 	.word	0x00002a40


	//   ....[2]....
        /*023c*/ 	.word	0x00002a60


	//   ....[3]....
        /*0240*/ 	.word	0x00002a80


	//   ....[4]....
        /*0244*/ 	.word	0x00002aa0


	//   ....[5]....
        /*0248*/ 	.word	0x00002ac0


	//   ....[6]....
        /*024c*/ 	.word	0x00002ae0


	//   ....[7]....
        /*0250*/ 	.word	0x00002b00


	//   ....[8]....
        /*0254*/ 	.word	0x00002b10


	//   ....[9]....
        /*0258*/ 	.word	0x00002b30


	//   ....[10]....
        /*025c*/ 	.word	0x00004a40


	//   ....[11]....
        /*0260*/ 	.word	0x00004a90


	//   ....[12]....
        /*0264*/ 	.word	0x00004af0


	//   ....[13]....
        /*0268*/ 	.word	0x00004b40


	//   ....[14]....
        /*026c*/ 	.word	0x00004ba0


	//   ....[15]....
        /*0270*/ 	.word	0x00004bf0


	//   ....[16]....
        /*0274*/ 	.word	0x00004c50


	//   ....[17]....
        /*0278*/ 	.word	0x00004ca0


	//   ....[18]....
        /*027c*/ 	.word	0x00004d00


	//   ....[19]....
        /*0280*/ 	.word	0x00004d50


	//----- nvinfo : EIATTR_EXIT_INSTR_OFFSETS
	.align		4
.L_2569:
        /*0284*/ 	.byte	0x04, 0x1c
        /*0286*/ 	.short	(.L_2571 - .L_2570)


	//   ....[0]....
.L_2570:
        /*0288*/ 	.word	0x000049e0


	//----- nvinfo : EIATTR_MAX_THREADS
	.align		4
.L_2571:
        /*028c*/ 	.byte	0x04, 0x05
        /*028e*/ 	.short	(.L_2573 - .L_2572)
.L_2572:
        /*0290*/ 	.word	0x00000080
        /*0294*/ 	.word	0x00000001
        /*0298*/ 	.word	0x00000001


	//----- nvinfo : EIATTR_CRS_STACK_SIZE
	.align		4
.L_2573:
        /*029c*/ 	.byte	0x04, 0x1e
        /*029e*/ 	.short	(.L_2575 - .L_2574)
.L_2574:
        /*02a0*/ 	.word	0x00000000


	//----- nvinfo : EIATTR_CBANK_PARAM_SIZE
	.align		4
.L_2575:
        /*02a4*/ 	.byte	0x03, 0x19
        /*02a6*/ 	.short	0x0128


	//----- nvinfo : EIATTR_PARAM_CBANK
	.align		4
        /*02a8*/ 	.byte	0x04, 0x0a
        /*02aa*/ 	.short	(.L_2577 - .L_2576)
	.align		4
.L_2576:
        /*02ac*/ 	.word	index@(.nv.constant0._ZN10layer_norm31ln_parallel_residual_bwd_kernelINS_13Kernel_traitsI6__halfffffjLj3072ELj1ELj1ELj4ELj16ENS_18Kernel_traits_baseILj3072ES2_ffffjLj128EEEEELb1ELb0ELb1EEEvNS_9BwdParamsE)
        /*02b0*/ 	.short	0x0210
        /*02b2*/ 	.short	0x0128


	//----- nvinfo : EIATTR_SW_WAR
	.align		4
.L_2577:
        /*02b4*/ 	.byte	0x04, 0x36
        /*02b6*/ 	.short	(.L_2579 - .L_2578)
.L_2578:
        /*02b8*/ 	.word	0x00000008
.L_2579:


//--------------------- .nv.info._ZN10layer_norm22ln_bwd_finalize_kernelINS_22Kernel_traits_finalizeILj3072E6__halfffffjLb0ELj1024ELj4ENS_18Kernel_traits_baseILj3072ES2_ffffjLj1024EEEEELb0ELb0EEEvNS_9BwdParamsE --------------------------
	.section	.nv.info._ZN10layer_norm22ln_bwd_finalize_kernelINS_22Kernel_traits_finalizeILj3072E6__halfffffjLb0ELj1024ELj4ENS_18Kernel_traits_baseILj3072ES2_ffffjLj1024EEEEELb0ELb0EEEvNS_9BwdParamsE,"",@"SHT_CUDA_INFO"
	.sectionflags	@""
	.align	4


	//----- nvinfo : EIATTR_CUDA_API_VERSION
	.align		4
        /*0000*/ 	.byte	0x04, 0x37
        /*0002*/ 	.short	(.L_2581 - .L_2580)
.L_2580:
        /*0004*/ 	.word	0x00000082


	//----- nvinfo : EIATTR_KPARAM_INFO
	.align		4
.L_2581:
        /*0008*/ 	.byte	0x04, 0x17
        /*000a*/ 	.short	(.L_2583 - .L_2582)
.L_2582:
        /*000c*/ 	.word	0x00000000
        /*0010*/ 	.short	0x0000
        /*0012*/ 	.short	0x0000
        /*0014*/ 	.byte	0x00, 0xf0, 0xa1, 0x04


	//----- nvinfo : EIATTR_SPARSE_MMA_MASK
	.align		4
.L_2583:
        /*0018*/ 	.byte	0x03, 0x50
        /*001a*/ 	.short	0x0000


	//----- nvinfo : EIATTR_MAXREG_COUNT
	.align		4
        /*001c*/ 	.byte	0x03, 0x1b
        /*001e*/ 	.short	0x0040


	//----- nvinfo : EIATTR_NUM_BARRIERS
	.align		4
        /*0020*/ 	.byte	0x02, 0x4c
        /*0022*/ 	.byte	0x01
	.zero		1


	//----- nvinfo : EIATTR_MERCURY_ISA_VERSION
	.align		4
        /*0024*/ 	.byte	0x03, 0x5f
        /*0026*/ 	.short	0x0101


	//----- nvinfo : EIATTR_COOP_GROUP_MASK_REGIDS
	.align		4
        /*0028*/ 	.byte	0x04, 0x29
        /*002a*/ 	.short	(.L_2585 - .L_2584)


	//   ....[0]....
.L_2584:
        /*002c*/ 	.word	0xffffffff


	//   ....[1]....
        /*0030*/ 	.word	0xffffffff


	//   ....[2]....
        /*0034*/ 	.word	0xffffffff


	//   ....[3]....
        /*0038*/ 	.word	0xffffffff


	//   ....[4]....
        /*003c*/ 	.word	0xffffffff


	//   ....[5]....
        /*0040*/ 	.word	0xffffffff


	//   ....[6]....
        /*0044*/ 	.word	0xffffffff


	//   ....[7]....
        /*0048*/ 	.word	0xffffffff


	//   ....[8]....
        /*004c*/ 	.word	0xffffffff


	//   ....[9]....
        /*0050*/ 	.word	0xffffffff


	//   ....[10]....
        /*0054*/ 	.word	0x05000013


	//   ....[11]....
        /*0058*/ 	.word	0x05000013


	//   ....[12]....
        /*005c*/ 	.word	0x05000013


	//   ....[13]....
        /*0060*/ 	.word	0x05000013


	//   ....[14]....
        /*0064*/ 	.word	0x05000013


	//   ....[15]....
        /*0068*/ 	.word	0x05000013


	//   ....[16]....
        /*006c*/ 	.word	0x05000013


	//   ....[17]....
        /*0070*/ 	.word	0x05000013


	//   ....[18]....
        /*0074*/ 	.word	0x05000013


	//   ....[19]....
        /*0078*/ 	.word	0x05000013


	//----- nvinfo : EIATTR_COOP_GROUP_INSTR_OFFSETS
	.align		4
.L_2585:
        /*007c*/ 	.byte	0x04, 0x28
        /*007e*/ 	.short	(.L_2587 - .L_2586)


	//   ....[0]....
.L_2586:
        /*0080*/ 	.word	0x000008e0


	//   ....[1]....
        /*0084*/ 	.word	0x000008f0


	//   ....[2]....
        /*0088*/ 	.word	0x00000920


	//   ....[3]....
        /*008c*/ 	.word	0x00000930


	//   ....[4]....
        /*0090*/ 	.word	0x00000960


	//   ....[5]....
        /*0094*/ 	.word	0x00000970


	//   ....[6]....
        /*0098*/ 	.word	0x000009a0


	//   ....[7]....
        /*009c*/ 	.word	0x000009b0


	//   ....[8]....
        /*00a0*/ 	.word	0x000009e0


	//   ....[9]....
        /*00a4*/ 	.word	0x000009f0


	//   ....[10]....
        /*00a8*/ 	.word	0x00000c10


	//   ....[11]....
        /*00ac*/ 	.word	0x00000c80


	//   ....[12]....
        /*00b0*/ 	.word	0x00000cf0


	//   ....[13]....
        /*00b4*/ 	.word	0x00000d60


	//   ....[14]....
        /*00b8*/ 	.word	0x00000dd0


	//   ....[15]....
        /*00bc*/ 	.word	0x00000e30


	//   ....[16]....
        /*00c0*/ 	.word	0x00000ea0


	//   ....[17]....
        /*00c4*/ 	.word	0x00000f10


	//   ....[18]....
        /*00c8*/ 	.word	0x00000f80


	//   ....[19]....
        /*00cc*/ 	.word	0x00000ff0


	//----- nvinfo : EIATTR_EXIT_INSTR_OFFSETS
	.align		4
.L_2587:
        /*00d0*/ 	.byte	0x04, 0x1c
        /*00d2*/ 	.short	(.L_2589 - .L_2588)


	//   ....[0]....
.L_2588:
        /*00d4*/ 	.word	0x00000070


	//   ....[1]....
        /*00d8*/ 	.word	0x00000bb0


	//----- nvinfo : EIATTR_MAX_THREADS
	.align		4
.L_2589:
        /*00dc*/ 	.byte	0x04, 0x05
        /*00de*/ 	.short	(.L_2591 - .L_2590)
.L_2590:
        /*00e0*/ 	.word	0x00000400
        /*00e4*/ 	.word	0x00000001
        /*00e8*/ 	.word	0x00000001


	//----- nvinfo : EIATTR_CRS_STACK_SIZE
	.align		4
.L_2591:
        /*00ec*/ 	.byte	0x04, 0x1e
        /*00ee*/ 	.short	(.L_2593 - .L_2592)
.L_2592:
        /*00f0*/ 	.word	0x00000000


	//----- nvinfo : EIATTR_CBANK_PARAM_SIZE
	.align		4
.L_2593:
        /*00f4*/ 	.byte	0x03, 0x19
        /*00f6*/ 	.short	0x0128


	//----- nvinfo : EIATTR_PARAM_CBANK
	.align		4
        /*00f8*/ 	.byte	0x04, 0x0a
        /*00fa*/ 	.short	(.L_2595 - .L_2594)
	.align		4
.L_2594:
        /*00fc*/ 	.word	index@(.nv.constant0._ZN10layer_norm22ln_bwd_finalize_kernelINS_22Kernel_traits_finalizeILj3072E6__halfffffjLb0ELj1024ELj4ENS_18Kernel_traits_baseILj3072ES2_ffffjLj1024EEEEELb0ELb0EEEvNS_9BwdParamsE)
        /*0100*/ 	.short	0x0210
        /*0102*/ 	.short	0x0128


	//----- nvinfo : EIATTR_SW_WAR
	.align		4
.L_2595:
        /*0104*/ 	.byte	0x04, 0x36
        /*0106*/ 	.short	(.L_2597 - .L_2596)
.L_2596:
        /*0108*/ 	.word	0x00000008
.L_2597:


//--------------------- .nv.info._ZN10layer_norm40ln_parallel_residual_bwd_finalize_kernelINS_22Kernel_traits_finalizeILj3072E6__halfffffjLb0ELj1024ELj4ENS_18Kernel_traits_baseILj3072ES2_ffffjLj1024EEEEELb0EEEvNS_9BwdParamsE --------------------------
	.section	.nv.info._ZN10layer_norm40ln_parallel_residual_bwd_finalize_kernelINS_22Kernel_traits_finalizeILj3072E6__halfffffjLb0ELj1024ELj4ENS_18Kernel_traits_baseILj3072ES2_ffffjLj1024EEEEELb0EEEvNS_9BwdParamsE,"",@"SHT_CUDA_INFO"
	.sectionflags	@""
	.align	4


	//----- nvinfo : EIATTR_CUDA_API_VERSION
	.align		4
        /*0000*/ 	.byte	0x04, 0x37
        /*0002*/ 	.short	(.L_2599 - .L_2598)
.L_2598:
        /*0004*/ 	.word	0x00000082


	//----- nvinfo : EIATTR_KPARAM_INFO
	.align		4
.L_2599:
        /*0008*/ 	.byte	0x04, 0x17
        /*000a*/ 	.short	(.L_2601 - .L_2600)
.L_2600:
        /*000c*/ 	.word	0x00000000
        /*0010*/ 	.short	0x0000
        /*0012*/ 	.short	0x0000
        /*0014*/ 	.byte	0x00, 0xf0, 0xa1, 0x04


	//----- nvinfo : EIATTR_SPARSE_MMA_MASK
	.align		4
.L_2601:
        /*0018*/ 	.byte	0x03, 0x50
        /*001a*/ 	.short	0x0000


	//----- nvinfo : EIATTR_MAXREG_COUNT
	.align		4
        /*001c*/ 	.byte	0x03, 0x1b
        /*001e*/ 	.short	0x0040


	//----- nvinfo : EIATTR_NUM_BARRIERS
	.align		4
        /*0020*/ 	.byte	0x02, 0x4c
        /*0022*/ 	.byte	0x01
	.zero		1


	//----- nvinfo : EIATTR_MERCURY_ISA_VERSION
	.align		4
        /*0024*/ 	.byte	0x03, 0x5f
        /*0026*/ 	.short	0x0101


	//----- nvinfo : EIATTR_COOP_GROUP_MASK_REGIDS
	.align		4
        /*0028*/ 	.byte	0x04, 0x29
        /*002a*/ 	.short	(.L_2603 - .L_2602)


	//   ....[0]....
.L_2602:
        /*002c*/ 	.word	0xffffffff


	//   ....[1]....
        /*0030*/ 	.word	0xffffffff


	//   ....[2]....
        /*0034*/ 	.word	0xffffffff


	//   ....[3]....
        /*0038*/ 	.word	0xffffffff


	//   ....[4]....
        /*003c*/ 	.word	0xffffffff


	//   ....[5]....
        /*0040*/ 	.word	0xffffffff


	//   ....[6]....
        /*0044*/ 	.word	0xffffffff


	//   ....[7]....
        /*0048*/ 	.word	0xffffffff


	//   ....[8]....
        /*004c*/ 	.word	0xffffffff


	//   ....[9]....
        /*0050*/ 	.word	0xffffffff


	//   ....[10]....
        /*0054*/ 	.word	0xffffffff


	//   ....[11]....
        /*0058*/ 	.word	0xffffffff


	//   ....[12]....
        /*005c*/ 	.word	0xffffffff


	//   ....[13]....
        /*0060*/ 	.word	0xffffffff


	//   ....[14]....
        /*0064*/ 	.word	0xffffffff


	//   ....[15]....
        /*0068*/ 	.word	0xffffffff


	//   ....[16]....
        /*006c*/ 	.word	0xffffffff


	//   ....[17]....
        /*0070*/ 	.word	0xffffffff


	//   ....[18]....
        /*0074*/ 	.word	0xffffffff


	//   ....[19]....
        /*0078*/ 	.word	0xffffffff


	//   ....[20]....
        /*007c*/ 	.word	0x0500000c


	//   ....[21]....
        /*0080*/ 	.word	0x0500000c


	//   ....[22]....
        /*0084*/ 	.word	0x0500000c


	//   ....[23]....
        /*0088*/ 	.word	0x0500000c


	//   ....[24]....
        /*008c*/ 	.word	0x0500000c


	//   ....[25]....
        /*0090*/ 	.word	0x0500000c


	//   ....[26]....
        /*0094*/ 	.word	0x0500000c


	//   ....[27]....
        /*0098*/ 	.word	0x0500000c


	//   ....[28]....
        /*009c*/ 	.word	0x0500000c


	//   ....[29]....
        /*00a0*/ 	.word	0x0500000c


	//   ....[30]....
        /*00a4*/ 	.word	0x0500000c


	//   ....[31]....
        /*00a8*/ 	.word	0x0500000c


	//   ....[32]....
        /*00ac*/ 	.word	0x0500000c


	//   ....[33]....
        /*00b0*/ 	.word	0x0500000c


	//   ....[34]....
        /*00b4*/ 	.word	0x0500000c


	//   ....[35]....
        /*00b8*/ 	.word	0x0500000c


	//   ....[36]....
        /*00bc*/ 	.word	0x0500000c


	//   ....[37]....
        /*00c0*/ 	.word	0x0500000c


	//   ....[38]....
        /*00c4*/ 	.word	0x0500000c


	//   ....[39]....
        /*00c8*/ 	.word	0x0500000c


	//----- nvinfo : EIATTR_COOP_GROUP_INSTR_OFFSETS
	.align		4
.L_2603:
        /*00cc*/ 	.byte	0x04, 0x28
        /*00ce*/ 	.short	(.L_2605 - .L_2604)


	//   ....[0]....
.L_2604:
        /*00d0*/ 	.word	0x00000ce0


	//   ....[1]....
        /*00d4*/ 	.word	0x00000cf0


	//   ....[2]....
        /*00d8*/ 	.word	0x00000d00


	//   ....[3]....
        /*00dc*/ 	.word	0x00000d10


	//   ....[4]....
        /*00e0*/ 	.word	0x00000d40


	//   ....[5]....
        /*00e4*/ 	.word	0x00000d70


	//   ....[6]....
        /*00e8*/ 	.word	0x00000d80


	//   ....[7]....
        /*00ec*/ 	.word	0x00000d90


	//   ....[8]....
        /*00f0*/ 	.word	0x00000db0


	//   ....[9]....
        /*00f4*/ 	.word	0x00000df0


	//   ....[10]....
        /*00f8*/ 	.word	0x00000e00


	//   ....[11]....
        /*00fc*/ 	.word	0x00000e10


	//   ....[12]....
        /*0100*/ 	.word	0x00000e30


	//   ....[13]....
        /*0104*/ 	.word	0x00000e70


	//   ....[14]....
        /*0108*/ 	.word	0x00000e80


	//   ....[15]....
        /*010c*/ 	.word	0x00000e90


	//   ....[16]....
        /*0110*/ 	.word	0x00000eb0


	//   ....[17]....
        /*0114*/ 	.word	0x00000ee0


	//   ....[18]....
        /*0118*/ 	.word	0x00000f00


	//   ....[19]....
        /*011c*/ 	.word	0x00000f10


	//   ....[20]....
        /*0120*/ 	.word	0x00001230


	//   ....[21]....
        /*0124*/ 	.word	0x00001290


	//   ....[22]....
        /*0128*/ 	.word	0x000012f0


	//   ....[23]....
        /*012c*/ 	.word	0x00001350


	//   ....[24]....
        /*0130*/ 	.word	0x000013b0


	//   ....[25]....
        /*0134*/ 	.word	0x00001410


	//   ....[26]....
        /*0138*/ 	.word	0x00001480


	//   ....[27]....
        /*013c*/ 	.word	0x000014f0


	//   ....[28]....
        /*0140*/ 	.word	0x00001560


	//   ....[29]....
        /*0144*/ 	.word	0x000015d0


	//   ....[30]....
        /*0148*/ 	.word	0x00001630


	//   ....[31]....
        /*014c*/ 	.word	0x000016a0


	//   ....[32]....
        /*0150*/ 	.word	0x00001710


	//   ....[33]....
        /*0154*/ 	.word	0x00001780


	//   ....[34]....
        /*0158*/ 	.word	0x000017f0


	//   ....[35]....
        /*015c*/ 	.word	0x00001850


	//   ....[36]....
        /*0160*/ 	.word	0x000018c0


	//   ....[37]....
        /*0164*/ 	.word	0x00001930


	//   ....[38]....
        /*0168*/ 	.word	0x000019a0


	//   ....[39]....
        /*016c*/ 	.word	0x00001a10


	//----- nvinfo : EIATTR_EXIT_INSTR_OFFSETS
	.align		4
.L_2605:
        /*0170*/ 	.byte	0x04, 0x1c
        /*0172*/ 	.short	(.L_2607 - .L_2606)


	//   ....[0]....
.L_2606:
        /*0174*/ 	.word	0x00000070


	//   ....[1]....
        /*0178*/ 	.word	0x000011d0


	//----- nvinfo : EIATTR_MAX_THREADS
	.align		4
.L_2607:
        /*017c*/ 	.byte	0x04, 0x05
        /*017e*/ 	.short	(.L_2609 - .L_2608)
.L_2608:
        /*0180*/ 	.word	0x00000400
        /*0184*/ 	.word	0x00000001
        /*0188*/ 	.word	0x00000001


	//----- nvinfo : EIATTR_CRS_STACK_SIZE
	.align		4
.L_2609:
        /*018c*/ 	.byte	0x04, 0x1e
        /*018e*/ 	.short	(.L_2611 - .L_2610)
.L_2610:
        /*0190*/ 	.word	0x00000000


	//----- nvinfo : EIATTR_CBANK_PARAM_SIZE
	.align		4
.L_2611:
        /*0194*/ 	.byte	0x03, 0x19
        /*0196*/ 	.short	0x0128


	//----- nvinfo : EIATTR_PARAM_CBANK
	.align		4
        /*0198*/ 	.byte	0x04, 0x0a
        /*019a*/ 	.short	(.L_2613 - .L_2612)
	.align		4
.L_2612:
        /*019c*/ 	.word	index@(.nv.constant0._ZN10layer_norm40ln_parallel_residual_bwd_finalize_kernelINS_22Kernel_traits_finalizeILj3072E6__halfffffjLb0ELj1024ELj4ENS_18Kernel_traits_baseILj3072ES2_ffffjLj1024EEEEELb0EEEvNS_9BwdParamsE)
        /*01a0*/ 	.short	0x0210
        /*01a2*/ 	.short	0x0128


	//----- nvinfo : EIATTR_SW_WAR
	.align		4
.L_2613:
        /*01a4*/ 	.byte	0x04, 0x36
        /*01a6*/ 	.short	(.L_2615 - .L_2614)
.L_2614:
        /*01a8*/ 	.word	0x00000008
.L_2615:


//--------------------- .nv.info._ZN10layer_norm31ln_parallel_residual_bwd_kernelINS_13Kernel_traitsI6__halfffffjLj3072ELj1ELj1ELj4ELj16ENS_18Kernel_traits_baseILj3072ES2_ffffjLj128EEEEELb1ELb1ELb0EEEvNS_9BwdParamsE --------------------------
	.section	.nv.info._ZN10layer_norm31ln_parallel_residual_bwd_kernelINS_13Kernel_traitsI6__halfffffjLj3072ELj1ELj1ELj4ELj16ENS_18Kernel_traits_baseILj3072ES2_ffffjLj128EEEEELb1ELb1ELb0EEEvNS_9BwdParamsE,"",@"SHT_CUDA_INFO"
	.sectionflags	@""
	.align	4


	//----- nvinfo : EIATTR_CUDA_API_VERSION
	.align		4
        /*0000*/ 	.byte	0x04, 0x37
        /*0002*/ 	.short	(.L_2617 - .L_2616)
.L_2616:
        /*0004*/ 	.word	0x00000082


	//----- nvinfo : EIATTR_KPARAM_INFO
	.align		4
.L_2617:
        /*0008*/ 	.byte	0x04, 0x17
        /*000a*/ 	.short	(.L_2619 - .L_2618)
.L_2618:
        /*000c*/ 	.word	0x00000000
        /*0010*/ 	.short	0x0000
        /*0012*/ 	.short	0x0000
        /*0014*/ 	.byte	0x00, 0xf0, 0xa1, 0x04


	//----- nvinfo : EIATTR_SPARSE_MMA_MASK
	.align		4
.L_2619:
        /*0018*/ 	.byte	0x03, 0x50
        /*001a*/ 	.short	0x0000


	//----- nvinfo : EIATTR_MAXREG_COUNT
	.align		4
        /*001c*/ 	.byte	0x03, 0x1b
        /*001e*/ 	.short	0x00ff


	//----- nvinfo : EIATTR_NUM_BARRIERS
	.align		4
        /*0020*/ 	.byte	0x02, 0x4c
        /*0022*/ 	.byte	0x01
	.zero		1


	//----- nvinfo : EIATTR_MERCURY_ISA_VERSION
	.align		4
        /*0024*/ 	.byte	0x03, 0x5f
        /*0026*/ 	.short	0x0101


	//----- nvinfo : EIATTR_COOP_GROUP_MASK_REGIDS
	.align		4
        /*0028*/ 	.byte	0x04, 0x29
        /*002a*/ 	.short	(.L_2621 - .L_2620)


	//   ....[0]....
.L_2620:
        /*002c*/ 	.word	0xffffffff


	//   ....[1]....
        /*0030*/ 	.word	0xffffffff


	//   ....[2]....
        /*0034*/ 	.word	0xffffffff


	//   ....[3]....
        /*0038*/ 	.word	0xffffffff


	//   ....[4]....
        /*003c*/ 	.word	0xffffffff


	//   ....[5]....
        /*0040*/ 	.word	0xffffffff


	//   ....[6]....
        /*0044*/ 	.word	0xffffffff


	//   ....[7]....
        /*0048*/ 	.word	0xffffffff


	//   ....[8]....
        /*004c*/ 	.word	0xffffffff


	//   ....[9]....
        /*0050*/ 	.word	0xffffffff


	//   ....[10]....
        /*0054*/ 	.word	0x050000b5


	//   ....[11]....
        /*0058*/ 	.word	0x050000b5


	//   ....[12]....
        /*005c*/ 	.word	0x050000b5


	//   ....[13]....
        /*0060*/ 	.word	0x050000b5


	//   ....[14]....
        /*0064*/ 	.word	0x050000b5


	//   ....[15]....
        /*0068*/ 	.word	0x050000b5


	//   ....[16]....
        /*006c*/ 	.word	0x050000b5


	//   ....[17]....
        /*0070*/ 	.word	0x050000b5


	//   ....[18]....
        /*0074*/ 	.word	0x050000b5


	//   ....[19]....
        /*0078*/ 	.word	0x050000b5


	//----- nvinfo : EIATTR_COOP_GROUP_INSTR_OFFSETS
	.align		4
.L_2621:
        /*007c*/ 	.byte	0x04, 0x28
        /*007e*/ 	.short	(.L_2623 - .L_2622)


	//   ....[0]....
.L_2622:
        /*0080*/ 	.word	0x00001e90


	//   ....[1]....
        /*0084*/ 	.word	0x00001ea0


	//   ....[2]....
        /*0088*/ 	.word	0x00001ed0


	//   ....[3]....
        /*008c*/ 	.word	0x00001ee0


	//   ....[4]....
        /*0090*/ 	.word	0x00001f10


	//   ....[5]....
        /*0094*/ 	.word	0x00001f20


	//   ....[6]....
        /*0098*/ 	.word	0x00001f50


	//   ....[7]....
        /*009c*/ 	.word	0x00001f60


	//   ....[8]....
        /*00a0*/ 	.word	0x00001f90


	//   ....[9]....
        /*00a4*/ 	.word	0x00001fa0


	//   ....[10]....
        /*00a8*/ 	.word	0x00003e20


	//   ....[11]....
        /*00ac*/ 	.word	0x00003e70


	//   ....[12]....
        /*00b0*/ 	.word	0x00003ee0


	//   ....[13]....
        /*00b4*/ 	.word	0x00003f40


	//   ....[14]....
        /*00b8*/ 	.word	0x00003fb0


	//   ....[15]....
        /*00bc*/ 	.word	0x00004010


	//   ....[16]....
        /*00c0*/ 	.word	0x00004080


	//   ....[17]....
        /*00c4*/ 	.word	0x000040e0


	//   ....[18]....
        /*00c8*/ 	.word	0x00004150


	//   ....[19]....
        /*00cc*/ 	.word	0x000041b0


	//----- nvinfo : EIATTR_EXIT_INSTR_OFFSETS
	.align		4
.L_2623:
        /*00d0*/ 	.byte	0x04, 0x1c
        /*00d2*/ 	.short	(.L_2625 - .L_2624)


	//   ....[0]....
.L_2624:
        /*00d4*/ 	.word	0x00003d40


	//   ....[1]....
        /*00d8*/ 	.word	0x00003dc0


	//----- nvinfo : EIATTR_MAX_THREADS
	.align		4
.L_2625:
        /*00dc*/ 	.byte	0x04, 0x05
        /*00de*/ 	.short	(.L_2627 - .L_2626)
.L_2626:
        /*00e0*/ 	.word	0x00000080
        /*00e4*/ 	.word	0x00000001
        /*00e8*/ 	.word	0x00000001


	//----- nvinfo : EIATTR_CRS_STACK_SIZE
	.align		4
.L_2627:
        /*00ec*/ 	.byte	0x04, 0x1e
        /*00ee*/ 	.short	(.L_2629 - .L_2628)
.L_2628:
        /*00f0*/ 	.word	0x00000000


	//----- nvinfo : EIATTR_CBANK_PARAM_SIZE
	.align		4
.L_2629:
        /*00f4*/ 	.byte	0x03, 0x19
        /*00f6*/ 	.short	0x0128


	//----- nvinfo : EIATTR_PARAM_CBANK
	.align		4
        /*00f8*/ 	.byte	0x04, 0x0a
        /*00fa*/ 	.short	(.L_2631 - .L_2630)
	.align		4
.L_2630:
        /*00fc*/ 	.word	index@(.nv.constant0._ZN10layer_norm31ln_parallel_residual_bwd_kernelINS_13Kernel_traitsI6__halfffffjLj3072ELj1ELj1ELj4ELj16ENS_18Kernel_traits_baseILj3072ES2_ffffjLj128EEEEELb1ELb1ELb0EEEvNS_9BwdParamsE)
        /*0100*/ 	.short	0x0210
        /*0102*/ 	.short	0x0128


	//----- nvinfo : EIATTR_SW_WAR
	.align		4
.L_2631:
        /*0104*/ 	.byte	0x04, 0x36
        /*0106*/ 	.short	(.L_2633 - .L_2632)
.L_2632:
        /*0108*/ 	.word	0x00000008
.L_2633:


//--------------------- .nv.info._ZN10layer_norm22ln_bwd_finalize_kernelINS_22Kernel_traits_finalizeILj3072E6__halfffffjLb0ELj1024ELj4ENS_18Kernel_traits_baseILj3072ES2_ffffjLj1024EEEEELb0ELb1EEEvNS_9BwdParamsE --------------------------
	.section	.nv.info._ZN10layer_norm22ln_bwd_finalize_kernelINS_22Kernel_traits_finalizeILj3072E6__halfffffjLb0ELj1024ELj4ENS_18Kernel_traits_baseILj3072ES2_ffffjLj1024EEEEELb0ELb1EEEvNS_9BwdParamsE,"",@"SHT_CUDA_INFO"
	.sectionflags	@""
	.align	4


	//----- nvinfo : EIATTR_CUDA_API_VERSION
	.align		4
        /*0000*/ 	.byte	0x04, 0x37
        /*0002*/ 	.short	(.L_2635 - .L_2634)
.L_2634:
        /*0004*/ 	.word	0x00000082


	//----- nvinfo : EIATTR_KPARAM_INFO
	.align		4
.L_2635:
        /*0008*/ 	.byte	0x04, 0x17
        /*000a*/ 	.short	(.L_2637 - .L_2636)
.L_2636:
        /*000c*/ 	.word	0x00000000
        /*0010*/ 	.short	0x0000
        /*0012*/ 	.short	0x0000
        /*0014*/ 	.byte	0x00, 0xf0, 0xa1, 0x04


	//----- nvinfo : EIATTR_SPARSE_MMA_MASK
	.align		4
.L_2637:
        /*0018*/ 	.byte	0x03, 0x50
        /*001a*/ 	.short	0x0000


	//----- nvinfo : EIATTR_MAXREG_COUNT
	.align		4
        /*001c*/ 	.byte	0x03, 0x1b
        /*001e*/ 	.short	0x0040


	//----- nvinfo : EIATTR_NUM_BARRIERS
	.align		4
        /*0020*/ 	.byte	0x02, 0x4c
        /*0022*/ 	.byte	0x01
	.zero		1


	//----- nvinfo : EIATTR_MERCURY_ISA_VERSION
	.align		4
        /*0024*/ 	.byte	0x03, 0x5f
        /*0026*/ 	.short	0x0101


	//----- nvinfo : EIATTR_COOP_GROUP_MASK_REGIDS
	.align		4
        /*0028*/ 	.byte	0x04, 0x29
        /*002a*/ 	.short	(.L_2639 - .L_2638)


	//   ....[0]....
.L_2638:
        /*002c*/ 	.word	0xffffffff


	//   ....[1]....
        /*0030*/ 	.word	0xffffffff


	//   ....[2]....
        /*0034*/ 	.word	0xffffffff


	//   ....[3]....
        /*0038*/ 	.word	0xffffffff


	//   ....[4]....
        /*003c*/ 	.word	0xffffffff


	//   ....[5]....
        /*0040*/ 	.word	0xffffffff


	//   ....[6]....
        /*0044*/ 	.word	0xffffffff


	//   ....[7]....
        /*0048*/ 	.word	0xffffffff


	//   ....[8]....
        /*004c*/ 	.word	0xffffffff


	//   ....[9]....
        /*0050*/ 	.word	0xffffffff


	//   ....[10]....
        /*0054*/ 	.word	0x05000011


	//   ....[11]....
        /*0058*/ 	.word	0x05000011


	//   ....[12]....
        /*005c*/ 	.word	0x05000011


	//   ....[13]....
        /*0060*/ 	.word	0x05000011


	//   ....[14]....
        /*0064*/ 	.word	0x05000011


	//   ....[15]....
        /*0068*/ 	.word	0x05000011


	//   ....[16]....
        /*006c*/ 	.word	0x05000011


	//   ....[17]....
        /*0070*/ 	.word	0x05000011


	//   ....[18]....
        /*0074*/ 	.word	0x05000011


	//   ....[19]....
        /*0078*/ 	.word	0x05000011


	//----- nvinfo : EIATTR_COOP_GROUP_INSTR_OFFSETS
	.align		4
.L_2639:
        /*007c*/ 	.byte	0x04, 0x28
        /*007e*/ 	.short	(.L_2641 - .L_2640)


	//   ....[0]....
.L_2640:
        /*0080*/ 	.word	0x000008e0


	//   ....[1]....
        /*0084*/ 	.word	0x000008f0


	//   ....[2]....
        /*0088*/ 	.word	0x00000920


	//   ....[3]....
        /*008c*/ 	.word	0x00000930


	//   ....[4]....
        /*0090*/ 	.word	0x00000960


	//   ....[5]....
        /*0094*/ 	.word	0x00000970


	//   ....[6]....
        /*0098*/ 	.word	0x000009a0


	//   ....[7]....
        /*009c*/ 	.word	0x000009b0


	//   ....[8]....
        /*00a0*/ 	.word	0x000009e0


	//   ....[9]....
        /*00a4*/ 	.word	0x000009f0


	//   ....[10]....
        /*00a8*/ 	.word	0x00000bf0


	//   ....[11]....
        /*00ac*/ 	.word	0x00000c60


	//   ....[12]....
        /*00b0*/ 	.word	0x00000cd0


	//   ....[13]....
        /*00b4*/ 	.word	0x00000d40


	//   ....[14]....
        /*00b8*/ 	.word	0x00000db0


	//   ....[15]....
        /*00bc*/ 	.word	0x00000e10


	//   ....[16]....
        /*00c0*/ 	.word	0x00000e80


	//   ....[17]....
        /*00c4*/ 	.word	0x00000ef0


	//   ....[18]....
        /*00c8*/ 	.word	0x00000f60


	//   ....[19]....
        /*00cc*/ 	.word	0x00000fd0


	//----- nvinfo : EIATTR_EXIT_INSTR_OFFSETS
	.align		4
.L_2641:
        /*00d0*/ 	.byte	0x04, 0x1c
        /*00d2*/ 	.short	(.L_2643 - .L_2642)


	//   ....[0]....
.L_2642:
        /*00d4*/ 	.word	0x00000070


	//   ....[1]....
        /*00d8*/ 	.word	0x00000b90


	//----- nvinfo : EIATTR_MAX_THREADS
	.align		4
.L_2643:
        /*00dc*/ 	.byte	0x04, 0x05
        /*00de*/ 	.short	(.L_2645 - .L_2644)
.L_2644:
        /*00e0*/ 	.word	0x00000400
        /*00e4*/ 	.word	0x00000001
        /*00e8*/ 	.word	0x00000001


	//----- nvinfo : EIATTR_CRS_STACK_SIZE
	.align		4
.L_2645:
        /*00ec*/ 	.byte	0x04, 0x1e
        /*00ee*/ 	.short	(.L_2647 - .L_2646)
.L_2646:
        /*00f0*/ 	.word	0x00000000


	//----- nvinfo : EIATTR_CBANK_PARAM_SIZE
	.align		4
.L_2647:
        /*00f4*/ 	.byte	0x03, 0x19
        /*00f6*/ 	.short	0x0128


	//----- nvinfo : EIATTR_PARAM_CBANK
	.align		4
        /*00f8*/ 	.byte	0x04, 0x0a
        /*00fa*/ 	.short	(.L_2649 - .L_2648)
	.align		4
.L_2648:
        /*00fc*/ 	.word	index@(.nv.constant0._ZN10layer_norm22ln_bwd_finalize_kernelINS_22Kernel_traits_finalizeILj3072E6__halfffffjLb0ELj1024ELj4ENS_18Kernel_traits_baseILj3072ES2_ffffjLj1024EEEEELb0ELb1EEEvNS_9BwdParamsE)
        /*0100*/ 	.short	0x0210
        /*0102*/ 	.short	0x0128


	//----- nvinfo : EIATTR_SW_WAR
	.align		4
.L_2649:
        /*0104*/ 	.byte	0x04, 0x36
        /*0106*/ 	.short	(.L_2651 - .L_2650)
.L_2650:
        /*0108*/ 	.word	0x00000008
.L_2651:


//--------------------- .nv.info._ZN10layer_norm40ln_parallel_residual_bwd_finalize_kernelINS_22Kernel_traits_finalizeILj3072E6__halfffffjLb0ELj1024ELj4ENS_18Kernel_traits_baseILj3072ES2_ffffjLj1024EEEEELb1EEEvNS_9BwdParamsE --------------------------
	.section	.nv.info._ZN10layer_norm40ln_parallel_residual_bwd_finalize_kernelINS_22Kernel_traits_finalizeILj3072E6__halfffffjLb0ELj1024ELj4ENS_18Kernel_traits_baseILj3072ES2_ffffjLj1024EEEEELb1EEEvNS_9BwdParamsE,"",@"SHT_CUDA_INFO"
	.sectionflags	@""
	.align	4


	//----- nvinfo : EIATTR_CUDA_API_VERSION
	.align		4
        /*0000*/ 	.byte	0x04, 0x37
        /*0002*/ 	.short	(.L_2653 - .L_2652)
.L_2652:
        /*0004*/ 	.word	0x00000082


	//----- nvinfo : EIATTR_KPARAM_INFO
	.align		4
.L_2653:
        /*0008*/ 	.byte	0x04, 0x17
        /*000a*/ 	.short	(.L_2655 - .L_2654)
.L_2654:
        /*000c*/ 	.word	0x00000000
        /*0010*/ 	.short	0x0000
        /*0012*/ 	.short	0x0000
        /*0014*/ 	.byte	0x00, 0xf0, 0xa1, 0x04


	//----- nvinfo : EIATTR_SPARSE_MMA_MASK
	.align		4
.L_2655:
        /*0018*/ 	.byte	0x03, 0x50
        /*001a*/ 	.short	0x0000


	//----- nvinfo : EIATTR_MAXREG_COUNT
	.align		4
        /*001c*/ 	.byte	0x03, 0x1b
        /*001e*/ 	.short	0x0040


	//----- nvinfo : EIATTR_NUM_BARRIERS
	.align		4
        /*0020*/ 	.byte	0x02, 0x4c
        /*0022*/ 	.byte	0x01
	.zero		1


	//----- nvinfo : EIATTR_MERCURY_ISA_VERSION
	.align		4
        /*0024*/ 	.byte	0x03, 0x5f
        /*0026*/ 	.short	0x0101


	//----- nvinfo : EIATTR_COOP_GROUP_MASK_REGIDS
	.align		4
        /*0028*/ 	.byte	0x04, 0x29
        /*002a*/ 	.short	(.L_2657 - .L_2656)


	//   ....[0]....
.L_2656:
        /*002c*/ 	.word	0xffffffff


	//   ....[1]....
        /*0030*/ 	.word	0xffffffff


	//   ....[2]....
        /*0034*/ 	.word	0xffffffff


	//   ....[3]....
        /*0038*/ 	.word	0xffffffff


	//   ....[4]....
        /*003c*/ 	.word	0xffffffff


	//   ....[5]....
        /*0040*/ 	.word	0xffffffff


	//   ....[6]....
        /*0044*/ 	.word	0xffffffff


	//   ....[7]....
        /*0048*/ 	.word	0xffffffff


	//   ....[8]....
        /*004c*/ 	.word	0xffffffff


	//   ....[9]....
        /*0050*/ 	.word	0xffffffff


	//   ....[10]....
        /*0054*/ 	.word	0xffffffff


	//   ....[11]....
        /*0058*/ 	.word	0xffffffff


	//   ....[12]....
        /*005c*/ 	.word	0xffffffff


	//   ....[13]....
        /*0060*/ 	.word	0xffffffff


	//   ....[14]....
        /*0064*/ 	.word	0xffffffff


	//   ....[15]....
        /*0068*/ 	.word	0xffffffff


	//   ....[16]....
        /*006c*/ 	.word	0xffffffff


	//   ....[17]....
        /*0070*/ 	.word	0xffffffff


	//   ....[18]....
        /*0074*/ 	.word	0xffffffff


	//   ....[19]....
        /*0078*/ 	.word	0xffffffff


	//   ....[20]....
        /*007c*/ 	.word	0x0500000b


	//   ....[21]....
        /*0080*/ 	.word	0x0500000b


	//   ....[22]....
        /*0084*/ 	.word	0x0500000b


	//   ....[23]....
        /*0088*/ 	.word	0x0500000b


	//   ....[24]....
        /*008c*/ 	.word	0x0500000b


	//   ....[25]....
        /*0090*/ 	.word	0x0500000b


	//   ....[26]....
        /*0094*/ 	.word	0x0500000b


	//   ....[27]....
        /*0098*/ 	.word	0x0500000b


	//   ....[28]....
        /*009c*/ 	.word	0x0500000b


	//   ....[29]....
        /*00a0*/ 	.word	0x0500000b


	//   ....[30]....
        /*00a4*/ 	.word	0x0500000b


	//   ....[31]....
        /*00a8*/ 	.word	0x0500000b


	//   ....[32]....
        /*00ac*/ 	.word	0x0500000b


	//   ....[33]....
        /*00b0*/ 	.word	0x0500000b


	//   ....[34]....
        /*00b4*/ 	.word	0x0500000b


	//   ....[35]....
        /*00b8*/ 	.word	0x0500000b


	//   ....[36]....
        /*00bc*/ 	.word	0x0500000b


	//   ....[37]....
        /*00c0*/ 	.word	0x0500000b


	//   ....[38]....
        /*00c4*/ 	.word	0x0500000b


	//   ....[39]....
        /*00c8*/ 	.word	0x0500000b


	//----- nvinfo : EIATTR_COOP_GROUP_INSTR_OFFSETS
	.align		4
.L_2657:
        /*00cc*/ 	.byte	0x04, 0x28
        /*00ce*/ 	.short	(.L_2659 - .L_2658)


	//   ....[0]....
.L_2658:
        /*00d0*/ 	.word	0x00000ce0


	//   ....[1]....
        /*00d4*/ 	.word	0x00000cf0


	//   ....[2]....
        /*00d8*/ 	.word	0x00000d00


	//   ....[3]....
        /*00dc*/ 	.word	0x00000d10


	//   ....[4]....
        /*00e0*/ 	.word	0x00000d40


	//   ....[5]....
        /*00e4*/ 	.word	0x00000d70


	//   ....[6]....
        /*00e8*/ 	.word	0x00000d80


	//   ....[7]....
        /*00ec*/ 	.word	0x00000d90


	//   ....[8]....
        /*00f0*/ 	.word	0x00000db0


	//   ....[9]....
        /*00f4*/ 	.word	0x00000df0


	//   ....[10]....
        /*00f8*/ 	.word	0x00000e00


	//   ....[11]....
        /*00fc*/ 	.word	0x00000e10


	//   ....[12]....
        /*0100*/ 	.word	0x00000e30


	//   ....[13]....
        /*0104*/ 	.word	0x00000e70


	//   ....[14]....
        /*0108*/ 	.word	0x00000e80


	//   ....[15]....
        /*010c*/ 	.word	0x00000e90


	//   ....[16]....
        /*0110*/ 	.word	0x00000eb0


	//   ....[17]....
        /*0114*/ 	.word	0x00000ee0


	//   ....[18]....
        /*0118*/ 	.word	0x00000f00


	//   ....[19]....
        /*011c*/ 	.word	0x00000f10


	//   ....[20]....
        /*0120*/ 	.word	0x00001210


	//   ....[21]....
        /*0124*/ 	.word	0x00001270


	//   ....[22]....
        /*0128*/ 	.word	0x000012d0


	//   ....[23]....
        /*012c*/ 	.word	0x00001330


	//   ....[24]....
        /*0130*/ 	.word	0x00001390


	//   ....[25]....
        /*0134*/ 	.word	0x000013f0


	//   ....[26]....
        /*0138*/ 	.word	0x00001460


	//   ....[27]....
        /*013c*/ 	.word	0x000014d0


	//   ....[28]....
        /*0140*/ 	.word	0x00001540


	//   ....[29]....
        /*0144*/ 	.word	0x000015b0


	//   ....[30]....
        /*0148*/ 	.word	0x00001610


	//   ....[31]....
        /*014c*/ 	.word	0x00001680


	//   ....[32]....
        /*0150*/ 	.word	0x000016f0


	//   ....[33]....
        /*0154*/ 	.word	0x00001760


	//   ....[34]....
        /*0158*/ 	.word	0x000017d0


	//   ....[35]....
        /*015c*/ 	.word	0x00001830


	//   ....[36]....
        /*0160*/ 	.word	0x000018a0


	//   ....[37]....
        /*0164*/ 	.word	0x00001910


	//   ....[38]....
        /*0168*/ 	.word	0x00001980


	//   ....[39]....
        /*016c*/ 	.word	0x000019f0


	//----- nvinfo : EIATTR_EXIT_INSTR_OFFSETS
	.align		4
.L_2659:
        /*0170*/ 	.byte	0x04, 0x1c
        /*0172*/ 	.short	(.L_2661 - .L_2660)


	//   ....[0]....
.L_2660:
        /*0174*/ 	.word	0x00000070


	//   ....[1]....
        /*0178*/ 	.word	0x000011b0


	//----- nvinfo : EIATTR_MAX_THREADS
	.align		4
.L_2661:
        /*017c*/ 	.byte	0x04, 0x05
        /*017e*/ 	.short	(.L_2663 - .L_2662)
.L_2662:
        /*0180*/ 	.word	0x00000400
        /*0184*/ 	.word	0x00000001
        /*0188*/ 	.word	0x00000001


	//----- nvinfo : EIATTR_CRS_STACK_SIZE
	.align		4
.L_2663:
        /*018c*/ 	.byte	0x04, 0x1e
        /*018e*/ 	.short	(.L_2665 - .L_2664)
.L_2664:
        /*0190*/ 	.word	0x00000000


	//----- nvinfo : EIATTR_CBANK_PARAM_SIZE
	.align		4
.L_2665:
        /*0194*/ 	.byte	0x03, 0x19
        /*0196*/ 	.short	0x0128


	//----- nvinfo : EIATTR_PARAM_CBANK
	.align		4
        /*0198*/ 	.byte	0x04, 0x0a
        /*019a*/ 	.short	(.L_2667 - .L_2666)
	.align		4
.L_2666:
        /*019c*/ 	.word	index@(.nv.constant0._ZN10layer_norm40ln_parallel_residual_bwd_finalize_kernelINS_22Kernel_traits_finalizeILj3072E6__halfffffjLb0ELj1024ELj4ENS_18Kernel_traits_baseILj3072ES2_ffffjLj1024EEEEELb1EEEvNS_9BwdParamsE)
        /*01a0*/ 	.short	0x0210
        /*01a2*/ 	.short	0x0128


	//----- nvinfo : EIATTR_SW_WAR
	.align		4
.L_2667:
        /*01a4*/ 	.byte	0x04, 0x36
        /*01a6*/ 	.short	(.L_2669 - .L_2668)
.L_2668:
        /*01a8*/ 	.word	0x00000008
.L_2669:


//--------------------- .nv.info._ZN10layer_norm31ln_parallel_residual_bwd_kernelINS_13Kernel_traitsI6__halfffffjLj3072ELj1ELj1ELj4ELj16ENS_18Kernel_traits_baseILj3072ES2_ffffjLj128EEEEELb1ELb1ELb1EEEvNS_9BwdParamsE --------------------------
	.section	.nv.info._ZN10layer_norm31ln_parallel_residual_bwd_kernelINS_13Kernel_traitsI6__halfffffjLj3072ELj1ELj1ELj4ELj16ENS_18Kernel_traits_baseILj3072ES2_ffffjLj128EEEEELb1ELb1ELb1EEEvNS_9BwdParamsE,"",@"SHT_CUDA_INFO"
	.sectionflags	@""
	.align	4


	//----- nvinfo : EIATTR_CUDA_API_VERSION
	.align		4
        /*0000*/ 	.byte	0x04, 0x37
        /*0002*/ 	.short	(.L_2671 - .L_2670)
.L_2670:
        /*0004*/ 	.word	0x00000082


	//----- nvinfo : EIATTR_KPARAM_INFO
	.align		4
.L_2671:
        /*0008*/ 	.byte	0x04, 0x17
        /*000a*/ 	.short	(.L_2673 - .L_2672)
.L_2672:
        /*000c*/ 	.word	0x00000000
        /*0010*/ 	.short	0x0000
        /*0012*/ 	.short	0x0000
        /*0014*/ 	.byte	0x00, 0xf0, 0xa1, 0x04


	//----- nvinfo : EIATTR_SPARSE_MMA_MASK
	.align		4
.L_2673:
        /*0018*/ 	.byte	0x03, 0x50
        /*001a*/ 	.short	0x0000


	//----- nvinfo : EIATTR_MAXREG_COUNT
	.align		4
        /*001c*/ 	.byte	0x03, 0x1b
        /*001e*/ 	.short	0x00ff


	//----- nvinfo : EIATTR_NUM_BARRIERS
	.align		4
        /*0020*/ 	.byte	0x02, 0x4c
        /*0022*/ 	.byte	0x01
	.zero		1


	//----- nvinfo : EIATTR_MERCURY_ISA_VERSION
	.align		4
        /*0024*/ 	.byte	0x03, 0x5f
        /*0026*/ 	.short	0x0101


	//----- nvinfo : EIATTR_COOP_GROUP_MASK_REGIDS
	.align		4
        /*0028*/ 	.byte	0x04, 0x29
        /*002a*/ 	.short	(.L_2675 - .L_2674)


	//   ....[0]....
.L_2674:
        /*002c*/ 	.word	0xffffffff


	//   ....[1]....
        /*0030*/ 	.word	0xffffffff


	//   ....[2]....
        /*0034*/ 	.word	0xffffffff


	//   ....[3]....
        /*0038*/ 	.word	0xffffffff


	//   ....[4]....
        /*003c*/ 	.word	0xffffffff


	//   ....[5]....
        /*0040*/ 	.word	0xffffffff


	//   ....[6]....
        /*0044*/ 	.word	0xffffffff


	//   ....[7]....
        /*0048*/ 	.word	0xffffffff


	//   ....[8]....
        /*004c*/ 	.word	0xffffffff


	//   ....[9]....
        /*0050*/ 	.word	0xffffffff


	//   ....[10]....
        /*0054*/ 	.word	0x0500006a


	//   ....[11]....
        /*0058*/ 	.word	0x0500006a


	//   ....[12]....
        /*005c*/ 	.word	0x0500006a


	//   ....[13]....
        /*0060*/ 	.word	0x0500006a


	//   ....[14]....
        /*0064*/ 	.word	0x0500006a


	//   ....[15]....
        /*0068*/ 	.word	0x0500006a


	//   ....[16]....
        /*006c*/ 	.word	0x0500006a


	//   ....[17]....
        /*0070*/ 	.word	0x0500006a


	//   ....[18]....
        /*0074*/ 	.word	0x0500006a


	//   ....[19]....
        /*0078*/ 	.word	0x0500006a


	//----- nvinfo : EIATTR_COOP_GROUP_INSTR_OFFSETS
	.align		4
.L_2675:
        /*007c*/ 	.byte	0x04, 0x28
        /*007e*/ 	.short	(.L_2677 - .L_2676)


	//   ....[0]....
.L_2676:
        /*0080*/ 	.word	0x00001bd0


	//   ....[1]....
        /*0084*/ 	.word	0x00001be0


	//   ....[2]....
        /*0088*/ 	.word	0x00001c10


	//   ....[3]....
        /*008c*/ 	.word	0x00001c20


	//   ....[4]....
        /*0090*/ 	.word	0x00001c60


	//   ....[5]....
        /*0094*/ 	.word	0x00001c70


	//   ....[6]....
        /*0098*/ 	.word	0x00001ca0


	//   ....[7]....
        /*009c*/ 	.word	0x00001cb0


	//   ....[8]....
        /*00a0*/ 	.word	0x00001ce0


	//   ....[9]....
        /*00a4*/ 	.word	0x00001d00


	//   ....[10]....
        /*00a8*/ 	.word	0x00003840


	//   ....[11]....
        /*00ac*/ 	.word	0x00003890


	//   ....[12]....
        /*00b0*/ 	.word	0x00003900


	//   ....[13]....
        /*00b4*/ 	.word	0x00003960


	//   ....[14]....
        /*00b8*/ 	.word	0x000039e0


	//   ....[15]....
        /*00bc*/ 	.word	0x00003a40


	//   ....[16]....
        /*00c0*/ 	.word	0x00003ab0


	//   ....[17]....
        /*00c4*/ 	.word	0x00003b10


	//   ....[18]....
        /*00c8*/ 	.word	0x00003b80


	//   ....[19]....
        /*00cc*/ 	.word	0x00003bf0


	//----- nvinfo : EIATTR_EXIT_INSTR_OFFSETS
	.align		4
.L_2677:
        /*00d0*/ 	.byte	0x04, 0x1c
        /*00d2*/ 	.short	(.L_2679 - .L_2678)


	//   ....[0]....
.L_2678:
        /*00d4*/ 	.word	0x000037e0


	//----- nvinfo : EIATTR_MAX_THREADS
	.align		4
.L_2679:
        /*00d8*/ 	.byte	0x04, 0x05
        /*00da*/ 	.short	(.L_2681 - .L_2680)
.L_2680:
        /*00dc*/ 	.word	0x00000080
        /*00e0*/ 	.word	0x00000001
        /*00e4*/ 	.word	0x00000001


	//----- nvinfo : EIATTR_CRS_STACK_SIZE
	.align		4
.L_2681:
        /*00e8*/ 	.byte	0x04, 0x1e
        /*00ea*/ 	.short	(.L_2683 - .L_2682)
.L_2682:
        /*00ec*/ 	.word	0x00000000


	//----- nvinfo : EIATTR_CBANK_PARAM_SIZE
	.align		4
.L_2683:
        /*00f0*/ 	.byte	0x03, 0x19
        /*00f2*/ 	.short	0x0128


	//----- nvinfo : EIATTR_PARAM_CBANK
	.align		4
        /*00f4*/ 	.byte	0x04, 0x0a
        /*00f6*/ 	.short	(.L_2685 - .L_2684)
	.align		4
.L_2684:
        /*00f8*/ 	.word	index@(.nv.constant0._ZN10layer_norm31ln_parallel_residual_bwd_kernelINS_13Kernel_traitsI6__halfffffjLj3072ELj1ELj1ELj4ELj16ENS_18Kernel_traits_baseILj3072ES2_ffffjLj128EEEEELb1ELb1ELb1EEEvNS_9BwdParamsE)
        /*00fc*/ 	.short	0x0210
        /*00fe*/ 	.short	0x0128


	//----- nvinfo : EIATTR_SW_WAR
	.align		4
.L_2685:
        /*0100*/ 	.byte	0x04, 0x36
        /*0102*/ 	.short	(.L_2687 - .L_2686)
.L_2686:
        /*0104*/ 	.word	0x00000008
.L_2687:


//--------------------- .nv.info._ZN10layer_norm31ln_parallel_residual_bwd_kernelINS_13Kernel_traitsIfffffjLj3072ELj1ELj1ELj4ELj16ENS_18Kernel_traits_baseILj3072EfffffjLj128EEEEELb0ELb0ELb0EEEvNS_9BwdParamsE --------------------------
	.section	.nv.info._ZN10layer_norm31ln_parallel_residual_bwd_kernelINS_13Kernel_traitsIfffffjLj3072ELj1ELj1ELj4ELj16ENS_18Kernel_traits_baseILj3072EfffffjLj128EEEEELb0ELb0ELb0EEEvNS_9BwdParamsE,"",@"SHT_CUDA_INFO"
	.sectionflags	@""
	.align	4


	//----- nvinfo : EIATTR_CUDA_API_VERSION
	.align		4
        /*0000*/ 	.byte	0x04, 0x37
        /*0002*/ 	.short	(.L_2689 - .L_2688)
.L_2688:
        /*0004*/ 	.word	0x00000082


	//----- nvinfo : EIATTR_KPARAM_INFO
	.align		4
.L_2689:
        /*0008*/ 	.byte	0x04, 0x17
        /*000a*/ 	.short	(.L_2691 - .L_2690)
.L_2690:
        /*000c*/ 	.word	0x00000000
        /*0010*/ 	.short	0x0000
        /*0012*/ 	.short	0x0000
        /*0014*/ 	.byte	0x00, 0xf0, 0xa1, 0x04


	//----- nvinfo : EIATTR_SPARSE_MMA_MASK
	.align		4
.L_2691:
        /*0018*/ 	.byte	0x03, 0x50
        /*001a*/ 	.short	0x0000


	//----- nvinfo : EIATTR_MAXREG_COUNT
	.align		4
        /*001c*/ 	.byte	0x03, 0x1b
        /*001e*/ 	.short	0x00ff


	//----- nvinfo : EIATTR_NUM_BARRIERS
	.align		4
        /*0020*/ 	.byte	0x02, 0x4c
        /*0022*/ 	.byte	0x01
	.zero		1


	//----- nvinfo : EIATTR_MERCURY_ISA_VERSION
	.align		4
        /*0024*/ 	.byte	0x03, 0x5f
        /*0026*/ 	.short	0x0101


	//----- nvinfo : EIATTR_COOP_GROUP_MASK_REGIDS
	.align		4
        /*0028*/ 	.byte	0x04, 0x29
        /*002a*/ 	.short	(.L_2693 - .L_2692)


	//   ....[0]....
.L_2692:
        /*002c*/ 	.word	0xffffffff


	//   ....[1]....
        /*0030*/ 	.word	0xffffffff


	//   ....[2]....
        /*0034*/ 	.word	0xffffffff


	//   ....[3]....
        /*0038*/ 	.word	0xffffffff


	//   ....[4]....
        /*003c*/ 	.word	0xffffffff


	//   ....[5]....
        /*0040*/ 	.word	0xffffffff


	//   ....[6]....
        /*0044*/ 	.word	0xffffffff


	//   ....[7]....
        /*0048*/ 	.word	0xffffffff


	//   ....[8]....
        /*004c*/ 	.word	0xffffffff


	//   ....[9]....
        /*0050*/ 	.word	0xffffffff


	//   ....[10]....
        /*0054*/ 	.word	0x050000c8


	//   ....[11]....
        /*0058*/ 	.word	0x050000c8


	//   ....[12]....
        /*005c*/ 	.word	0x050000c8


	//   ....[13]....
        /*0060*/ 	.word	0x050000c8


	//   ....[14]....
        /*0064*/ 	.word	0x050000c8


	//   ....[15]....
        /*0068*/ 	.word	0x050000c8


	//   ....[16]....
        /*006c*/ 	.word	0x050000c8


	//   ....[17]....
        /*0070*/ 	.word	0x050000c8


	//   ....[18]....
        /*0074*/ 	.word	0x050000c8


	//   ....[19]....
        /*0078*/ 	.word	0x050000c8


	//----- nvinfo : EIATTR_COOP_GROUP_INSTR_OFFSETS
	.align		4
.L_2693:
        /*007c*/ 	.byte	0x04, 0x28
        /*007e*/ 	.short	(.L_2695 - .L_2694)


	//   ....[0]....
.L_2694:
        /*0080*/ 	.word	0x00001f90


	//   ....[1]....
        /*0084*/ 	.word	0x00001fa0


	//   ....[2]....
        /*0088*/ 	.word	0x00001fd0


	//   ....[3]....
        /*008c*/ 	.word	0x00001fe0


	//   ....[4]....
        /*0090*/ 	.word	0x00002010


	//   ....[5]....
        /*0094*/ 	.word	0x00002020


	//   ....[6]....
        /*0098*/ 	.word	0x00002050


	//   ....[7]....
        /*009c*/ 	.word	0x00002060


	//   ....[8]....
        /*00a0*/ 	.word	0x00002090


	//   ....[9]....
        /*00a4*/ 	.word	0x000020a0


	//   ....[10]....
        /*00a8*/ 	.word	0x00003a30


	//   ....[11]....
        /*00ac*/ 	.word	0x00003a80


	//   ....[12]....
        /*00b0*/ 	.word	0x00003af0


	//   ....[13]....
        /*00b4*/ 	.word	0x00003b50


	//   ....[14]....
        /*00b8*/ 	.word	0x00003bc0


	//   ....[15]....
        /*00bc*/ 	.word	0x00003c20


	//   ....[16]....
        /*00c0*/ 	.word	0x00003c90


	//   ....[17]....
        /*00c4*/ 	.word	0x00003cf0


	//   ....[18]....
        /*00c8*/ 	.word	0x00003d60


	//   ....[19]....
        /*00cc*/ 	.word	0x00003dc0


	//----- nvinfo : EIATTR_EXIT_INSTR_OFFSETS
	.align		4
.L_2695:
        /*00d0*/ 	.byte	0x04, 0x1c
        /*00d2*/ 	.short	(.L_2697 - .L_2696)


	//   ....[0]....
.L_2696:
        /*00d4*/ 	.word	0x00003900


	//   ....[1]....
        /*00d8*/ 	.word	0x000039d0


	//----- nvinfo : EIATTR_MAX_THREADS
	.align		4
.L_2697:
        /*00dc*/ 	.byte	0x04, 0x05
        /*00de*/ 	.short	(.L_2699 - .L_2698)
.L_2698:
        /*00e0*/ 	.word	0x00000080
        /*00e4*/ 	.word	0x00000001
        /*00e8*/ 	.word	0x00000001


	//----- nvinfo : EIATTR_CRS_STACK_SIZE
	.align		4
.L_2699:
        /*00ec*/ 	.byte	0x04, 0x1e
        /*00ee*/ 	.short	(.L_2701 - .L_2700)
.L_2700:
        /*00f0*/ 	.word	0x00000000


	//----- nvinfo : EIATTR_CBANK_PARAM_SIZE
	.align		4
.L_2701:
        /*00f4*/ 	.byte	0x03, 0x19
        /*00f6*/ 	.short	0x0128


	//----- nvinfo : EIATTR_PARAM_CBANK
	.align		4
        /*00f8*/ 	.byte	0x04, 0x0a
        /*00fa*/ 	.short	(.L_2703 - .L_2702)
	.align		4
.L_2702:
        /*00fc*/ 	.word	index@(.nv.constant0._ZN10layer_norm31ln_parallel_residual_bwd_kernelINS_13Kernel_traitsIfffffjLj3072ELj1ELj1ELj4ELj16ENS_18Kernel_traits_baseILj3072EfffffjLj128EEEEELb0ELb0ELb0EEEvNS_9BwdParamsE)
        /*0100*/ 	.short	0x0210
        /*0102*/ 	.short	0x0128


	//----- nvinfo : EIATTR_SW_WAR
	.align		4
.L_2703:
        /*0104*/ 	.byte	0x04, 0x36
        /*0106*/ 	.short	(.L_2705 - .L_2704)
.L_2704:
        /*0108*/ 	.word	0x00000008
.L_2705:


//--------------------- .nv.info._ZN10layer_norm31ln_parallel_residual_bwd_kernelINS_13Kernel_traitsIfffffjLj3072ELj1ELj1ELj4ELj16ENS_18Kernel_traits_baseILj3072EfffffjLj128EEEEELb0ELb0ELb1EEEvNS_9BwdParamsE --------------------------
	.section	.nv.info._ZN10layer_norm31ln_parallel_residual_bwd_kernelINS_13Kernel_traitsIfffffjLj3072ELj1ELj1ELj4ELj16ENS_18Kernel_traits_baseILj3072EfffffjLj128EEEEELb0ELb0ELb1EEEvNS_9BwdParamsE,"",@"SHT_CUDA_INFO"
	.sectionflags	@""
	.align	4


	//----- nvinfo : EIATTR_CUDA_API_VERSION
	.align		4
        /*0000*/ 	.byte	0x04, 0x37
        /*0002*/ 	.short	(.L_2707 - .L_2706)
.L_2706:
        /*0004*/ 	.word	0x00000082


	//----- nvinfo : EIATTR_KPARAM_INFO
	.align		4
.L_2707:
        /*0008*/ 	.byte	0x04, 0x17
        /*000a*/ 	.short	(.L_2709 - .L_2708)
.L_2708:
        /*000c*/ 	.word	0x00000000
        /*0010*/ 	.short	0x0000
        /*0012*/ 	.short	0x0000
        /*0014*/ 	.byte	0x00, 0xf0, 0xa1, 0x04


	//----- nvinfo : EIATTR_SPARSE_MMA_MASK
	.align		4
.L_2709:
        /*0018*/ 	.byte	0x03, 0x50
        /*001a*/ 	.short	0x0000


	//----- nvinfo : EIATTR_MAXREG_COUNT
	.align		4
        /*001c*/ 	.byte	0x03, 0x1b
        /*001e*/ 	.short	0x00ff


	//----- nvinfo : EIATTR_NUM_BARRIERS
	.align		4
        /*0020*/ 	.byte	0x02, 0x4c
        /*0022*/ 	.byte	0x01
	.zero		1


	//----- nvinfo : EIATTR_MERCURY_ISA_VERSION
	.align		4
        /*0024*/ 	.byte	0x03, 0x5f
        /*0026*/ 	.short	0x0101


	//----- nvinfo : EIATTR_COOP_GROUP_MASK_REGIDS
	.align		4
        /*0028*/ 	.byte	0x04, 0x29
        /*002a*/ 	.short	(.L_2711 - .L_2710)


	//   ....[0]....
.L_2710:
        /*002c*/ 	.word	0xffffffff


	//   ....[1]....
        /*0030*/ 	.word	0xffffffff


	//   ....[2]....
        /*0034*/ 	.word	0xffffffff


	//   ....[3]....
        /*0038*/ 	.word	0xffffffff


	//   ....[4]....
        /*003c*/ 	.word	0xffffffff


	//   ....[5]....
        /*0040*/ 	.word	0xffffffff


	//   ....[6]....
        /*0044*/ 	.word	0xffffffff


	//   ....[7]....
        /*0048*/ 	.word	0xffffffff


	//   ....[8]....
        /*004c*/ 	.word	0xffffffff


	//   ....[9]....
        /*0050*/ 	.word	0xffffffff


	//   ....[10]....
        /*0054*/ 	.word	0x05000078


	//   ....[11]....
        /*0058*/ 	.word	0x05000078


	//   ....[12]....
        /*005c*/ 	.word	0x05000078


	//   ....[13]....
        /*0060*/ 	.word	0x05000078


	//   ....[14]....
        /*0064*/ 	.word	0x05000078


	//   ....[15]....
        /*0068*/ 	.word	0x05000078


	//   ....[16]....
        /*006c*/ 	.word	0x05000078


	//   ....[17]....
        /*0070*/ 	.word	0x05000078


	//   ....[18]....
        /*0074*/ 	.word	0x05000078


	//   ....[19]....
        /*0078*/ 	.word	0x05000078


	//----- nvinfo : EIATTR_COOP_GROUP_INSTR_OFFSETS
	.align		4
.L_2711:
        /*007c*/ 	.byte	0x04, 0x28
        /*007e*/ 	.short	(.L_2713 - .L_2712)


	//   ....[0]....
.L_2712:
        /*0080*/ 	.word	0x00001cf0


	//   ....[1]....
        /*0084*/ 	.word	0x00001d00


	//   ....[2]....
        /*0088*/ 	.word	0x00001d30


	//   ....[3]....
        /*008c*/ 	.word	0x00001d40


	//   ....[4]....
        /*0090*/ 	.word	0x00001d70


	//   ....[5]....
        /*0094*/ 	.word	0x00001d80


	//   ....[6]....
        /*0098*/ 	.word	0x00001db0


	//   ....[7]....
        /*009c*/ 	.word	0x00001dc0


	//   ....[8]....
        /*00a0*/ 	.word	0x00001df0


	//   ....[9]....
        /*00a4*/ 	.word	0x00001e00


	//   ....[10]....
        /*00a8*/ 	.word	0x00003640


	//   ....[11]....
        /*00ac*/ 	.word	0x00003690


	//   ....[12]....
        /*00b0*/ 	.word	0x00003700


	//   ....[13]....
        /*00b4*/ 	.word	0x00003760


	//   ....[14]....
        /*00b8*/ 	.word	0x000037d0


	//   ....[15]....
        /*00bc*/ 	.word	0x00003830


	//   ....[16]....
        /*00c0*/ 	.word	0x000038a0


	//   ....[17]....
        /*00c4*/ 	.word	0x00003900


	//   ....[18]....
        /*00c8*/ 	.word	0x00003970


	//   ....[19]....
        /*00cc*/ 	.word	0x000039d0


	//----- nvinfo : EIATTR_EXIT_INSTR_OFFSETS
	.align		4
.L_2713:
        /*00d0*/ 	.byte	0x04, 0x1c
        /*00d2*/ 	.short	(.L_2715 - .L_2714)


	//   ....[0]....
.L_2714:
        /*00d4*/ 	.word	0x000035e0


	//----- nvinfo : EIATTR_MAX_THREADS
	.align		4
.L_2715:
        /*00d8*/ 	.byte	0x04, 0x05
        /*00da*/ 	.short	(.L_2717 - .L_2716)
.L_2716:
        /*00dc*/ 	.word	0x00000080
        /*00e0*/ 	.word	0x00000001
        /*00e4*/ 	.word	0x00000001


	//----- nvinfo : EIATTR_CRS_STACK_SIZE
	.align		4
.L_2717:
        /*00e8*/ 	.byte	0x04, 0x1e
        /*00ea*/ 	.short	(.L_2719 - .L_2718)
.L_2718:
        /*00ec*/ 	.word	0x00000000


	//----- nvinfo : EIATTR_CBANK_PARAM_SIZE
	.align		4
.L_2719:
        /*00f0*/ 	.byte	0x03, 0x19
        /*00f2*/ 	.short	0x0128


	//----- nvinfo : EIATTR_PARAM_CBANK
	.align		4
        /*00f4*/ 	.byte	0x04, 0x0a
        /*00f6*/ 	.short	(.L_2721 - .L_2720)
	.align		4
.L_2720:
        /*00f8*/ 	.word	index@(.nv.constant0._ZN10layer_norm31ln_parallel_residual_bwd_kernelINS_13Kernel_traitsIfffffjLj3072ELj1ELj1ELj4ELj16ENS_18Kernel_traits_baseILj3072EfffffjLj128EEEEELb0ELb0ELb1EEEvNS_9BwdParamsE)
        /*00fc*/ 	.short	0x0210
        /*00fe*/ 	.short	0x0128


	//----- nvinfo : EIATTR_SW_WAR
	.align		4
.L_2721:
        /*0100*/ 	.byte	0x04, 0x36
        /*0102*/ 	.short	(.L_2723 - .L_2722)
.L_2722:
        /*0104*/ 	.word	0x00000008
.L_2723:


//--------------------- .nv.info._ZN10layer_norm31ln_parallel_residual_bwd_kernelINS_13Kernel_traitsIfffffjLj3072ELj1ELj1ELj4ELj16ENS_18Kernel_traits_baseILj3072EfffffjLj128EEEEELb0ELb1ELb0EEEvNS_9BwdParamsE --------------------------
	.section	.nv.info._ZN10layer_norm31ln_parallel_residual_bwd_kernelINS_13Kernel_traitsIfffffjLj3072ELj1ELj1ELj4ELj16ENS_18Kernel_traits_baseILj3072EfffffjLj128EEEEELb0ELb1ELb0EEEvNS_9BwdParamsE,"",@"SHT_CUDA_INFO"
	.sectionflags	@""
	.align	4


	//----- nvinfo : EIATTR_CUDA_API_VERSION
	.align		4
        /*0000*/ 	.byte	0x04, 0x37
        /*0002*/ 	.short	(.L_2725 - .L_2724)
.L_2724:
        /*0004*/ 	.word	0x00000082


	//----- nvinfo : EIATTR_KPARAM_INFO
	.align		4
.L_2725:
        /*0008*/ 	.byte	0x04, 0x17
        /*000a*/ 	.short	(.L_2727 - .L_2726)
.L_2726:
        /*000c*/ 	.word	0x00000000
        /*0010*/ 	.short	0x0000
        /*0012*/ 	.short	0x0000
        /*0014*/ 	.byte	0x00, 0xf0, 0xa1, 0x04


	//----- nvinfo : EIATTR_SPARSE_MMA_MASK
	.align		4
.L_2727:
        /*0018*/ 	.byte	0x03, 0x50
        /*001a*/ 	.short	0x0000


	//----- nvinfo : EIATTR_MAXREG_COUNT
	.align		4
        /*001c*/ 	.byte	0x03, 0x1b
        /*001e*/ 	.short	0x00ff


	//----- nvinfo : EIATTR_NUM_BARRIERS
	.align		4
        /*0020*/ 	.byte	0x02, 0x4c
        /*0022*/ 	.byte	0x01
	.zero		1


	//----- nvinfo : EIATTR_MERCURY_ISA_VERSION
	.align		4
        /*0024*/ 	.byte	0x03, 0x5f
        /*0026*/ 	.short	0x0101


	//----- nvinfo : EIATTR_COOP_GROUP_MASK_REGIDS
	.align		4
        /*0028*/ 	.byte	0x04, 0x29
        /*002a*/ 	.short	(.L_2729 - .L_2728)


	//   ....[0]....
.L_2728:
        /*002c*/ 	.word	0xffffffff


	//   ....[1]....
        /*0030*/ 	.word	0xffffffff


	//   ....[2]....
        /*0034*/ 	.word	0xffffffff


	//   ....[3]....
        /*0038*/ 	.word	0xffffffff


	//   ....[4]....
        /*003c*/ 	.word	0xffffffff


	//   ....[5]....
        /*0040*/ 	.word	0xffffffff


	//   ....[6]....
        /*0044*/ 	.word	0xffffffff


	//   ....[7]....
        /*0048*/ 	.word	0xffffffff


	//   ....[8]....
        /*004c*/ 	.word	0xffffffff


	//   ....[9]....
        /*0050*/ 	.word	0xffffffff


	//   ....[10]....
        /*0054*/ 	.word	0x050000a7


	//   ....[11]....
        /*0058*/ 	.word	0x050000a7


	//   ....[12]....
        /*005c*/ 	.word	0x050000a7


	//   ....[13]....
        /*0060*/ 	.word	0x050000a7


	//   ....[14]....
        /*0064*/ 	.word	0x050000a7


	//   ....[15]....
        /*0068*/ 	.word	0x050000a7


	//   ....[16]....
        /*006c*/ 	.word	0x050000a7


	//   ....[17]....
        /*0070*/ 	.word	0x050000a7


	//   ....[18]....
        /*0074*/ 	.word	0x050000a7


	//   ....[19]....
        /*0078*/ 	.word	0x050000a7


	//----- nvinfo : EIATTR_COOP_GROUP_INSTR_OFFSETS
	.align		4
.L_2729:
        /*007c*/ 	.byte	0x04, 0x28
        /*007e*/ 	.short	(.L_2731 - .L_2730)


	//   ....[0]....
.L_2730:
        /*0080*/ 	.word	0x00001750


	//   ....[1]....
        /*0084*/ 	.word	0x00001760


	//   ....[2]....
        /*0088*/ 	.word	0x00001790


	//   ....[3]....
        /*008c*/ 	.word	0x000017a0


	//   ....[4]....
        /*0090*/ 	.word	0x000017d0


	//   ....[5]....
        /*0094*/ 	.word	0x000017e0


	//   ....[6]....
        /*0098*/ 	.word	0x00001810


	//   ....[7]....
        /*009c*/ 	.word	0x00001820


	//   ....[8]....
        /*00a0*/ 	.word	0x00001850


	//   ....[9]....
        /*00a4*/ 	.word	0x00001860


	//   ....[10]....
        /*00a8*/ 	.word	0x00002ec0


	//   ....[11]....
        /*00ac*/ 	.word	0x00002f10


	//   ....[12]....
        /*00b0*/ 	.word	0x00002f80


	//   ....[13]....
        /*00b4*/ 	.word	0x00002fe0


	//   ....[14]....
        /*00b8*/ 	.word	0x00003050


	//   ....[15]....
        /*00bc*/ 	.word	0x000030b0


	//   ....[16]....
        /*00c0*/ 	.word	0x00003120


	//   ....[17]....
        /*00c4*/ 	.word	0x00003180


	//   ....[18]....
        /*00c8*/ 	.word	0x000031f0


	//   ....[19]....
        /*00cc*/ 	.word	0x00003250


	//----- nvinfo : EIATTR_EXIT_INSTR_OFFSETS
	.align		4
.L_2731:
        /*00d0*/ 	.byte	0x04, 0x1c
        /*00d2*/ 	.short	(.L_2733 - .L_2732)


	//   ....[0]....
.L_2732:
        /*00d4*/ 	.word	0x00002de0


	//   ....[1]....
        /*00d8*/ 	.word	0x00002e60


	//----- nvinfo : EIATTR_MAX_THREADS
	.align		4
.L_2733:
        /*00dc*/ 	.byte	0x04, 0x05
        /*00de*/ 	.short	(.L_2735 - .L_2734)
.L_2734:
        /*00e0*/ 	.word	0x00000080
        /*00e4*/ 	.word	0x00000001
        /*00e8*/ 	.word	0x00000001


	//----- nvinfo : EIATTR_CRS_STACK_SIZE
	.align		4
.L_2735:
        /*00ec*/ 	.byte	0x04, 0x1e
        /*00ee*/ 	.short	(.L_2737 - .L_2736)
.L_2736:
        /*00f0*/ 	.word	0x00000000


	//----- nvinfo : EIATTR_CBANK_PARAM_SIZE
	.align		4
.L_2737:
        /*00f4*/ 	.byte	0x03, 0x19
        /*00f6*/ 	.short	0x0128


	//----- nvinfo : EIATTR_PARAM_CBANK
	.align		4
        /*00f8*/ 	.byte	0x04, 0x0a
        /*00fa*/ 	.short	(.L_2739 - .L_2738)
	.align		4
.L_2738:
        /*00fc*/ 	.word	index@(.nv.constant0._ZN10layer_norm31ln_parallel_residual_bwd_kernelINS_13Kernel_traitsIfffffjLj3072ELj1ELj1ELj4ELj16ENS_18Kernel_traits_baseILj3072EfffffjLj128EEEEELb0ELb1ELb0EEEvNS_9BwdParamsE)
        /*0100*/ 	.short	0x0210
        /*0102*/ 	.short	0x0128


	//----- nvinfo : EIATTR_SW_WAR
	.align		4
.L_2739:
        /*0104*/ 	.byte	0x04, 0x36
        /*0106*/ 	.short	(.L_2741 - .L_2740)
.L_2740:
        /*0108*/ 	.word	0x00000008
.L_2741:


//--------------------- .nv.info._ZN10layer_norm31ln_parallel_residual_bwd_kernelINS_13Kernel_traitsIfffffjLj3072ELj1ELj1ELj4ELj16ENS_18Kernel_traits_baseILj3072EfffffjLj128EEEEELb0ELb1ELb1EEEvNS_9BwdParamsE --------------------------
	.section	.nv.info._ZN10layer_norm31ln_parallel_residual_bwd_kernelINS_13Kernel_traitsIfffffjLj3072ELj1ELj1ELj4ELj16ENS_18Kernel_traits_baseILj3072EfffffjLj128EEEEELb0ELb1ELb1EEEvNS_9BwdParamsE,"",@"SHT_CUDA_INFO"
	.sectionflags	@""
	.align	4


	//----- nvinfo : EIATTR_CUDA_API_VERSION
	.align		4
        /*0000*/ 	.byte	0x04, 0x37
        /*0002*/ 	.short	(.L_2743 - .L_2742)
.L_2742:
        /*0004*/ 	.word	0x00000082


	//----- nvinfo : EIATTR_KPARAM_INFO
	.align		4
.L_2743:
        /*0008*/ 	.byte	0x04, 0x17
        /*000a*/ 	.short	(.L_2745 - .L_2744)
.L_2744:
        /*000c*/ 	.word	0x00000000
        /*0010*/ 	.short	0x0000
        /*0012*/ 	.short	0x0000
        /*0014*/ 	.byte	0x00, 0xf0, 0xa1, 0x04


	//----- nvinfo : EIATTR_SPARSE_MMA_MASK
	.align		4
.L_2745:
        /*0018*/ 	.byte	0x03, 0x50
        /*001a*/ 	.short	0x0000


	//----- nvinfo : EIATTR_MAXREG_COUNT
	.align		4
        /*001c*/ 	.byte	0x03, 0x1b
        /*001e*/ 	.short	0x00ff


	//----- nvinfo : EIATTR_NUM_BARRIERS
	.align		4
        /*0020*/ 	.byte	0x02, 0x4c
        /*0022*/ 	.byte	0x01
	.zero		1


	//----- nvinfo : EIATTR_MERCURY_ISA_VERSION
	.align		4
        /*0024*/ 	.byte	0x03, 0x5f
        /*0026*/ 	.short	0x0101


	//----- nvinfo : EIATTR_COOP_GROUP_MASK_REGIDS
	.align		4
        /*0028*/ 	.byte	0x04, 0x29
        /*002a*/ 	.short	(.L_2747 - .L_2746)


	//   ....[0]....
.L_2746:
        /*002c*/ 	.word	0xffffffff


	//   ....[1]....
        /*0030*/ 	.word	0xffffffff


	//   ....[2]....
        /*0034*/ 	.word	0xffffffff


	//   ....[3]....
        /*0038*/ 	.word	0xffffffff


	//   ....[4]....
        /*003c*/ 	.word	0xffffffff


	//   ....[5]....
        /*0040*/ 	.word	0xffffffff


	//   ....[6]....
        /*0044*/ 	.word	0xffffffff


	//   ....[7]....
        /*0048*/ 	.word	0xffffffff


	//   ....[8]....
        /*004c*/ 	.word	0xffffffff


	//   ....[9]....
        /*0050*/ 	.word	0xffffffff


	//   ....[10]....
        /*0054*/ 	.word	0x05000048


	//   ....[11]....
        /*0058*/ 	.word	0x05000048


	//   ....[12]....
        /*005c*/ 	.word	0x05000048


	//   ....[13]....
        /*0060*/ 	.word	0x05000048


	//   ....[14]....
        /*0064*/ 	.word	0x05000048


	//   ....[15]....
        /*0068*/ 	.word	0x05000048


	//   ....[16]....
        /*006c*/ 	.word	0x05000048


	//   ....[17]....
        /*0070*/ 	.word	0x05000048


	//   ....[18]....
        /*0074*/ 	.word	0x05000048


	//   ....[19]....
        /*0078*/ 	.word	0x05000048


	//----- nvinfo : EIATTR_COOP_GROUP_INSTR_OFFSETS
	.align		4
.L_2747:
        /*007c*/ 	.byte	0x04, 0x28
        /*007e*/ 	.short	(.L_2749 - .L_2748)


	//   ....[0]....
.L_2748:
        /*0080*/ 	.word	0x00001410


	//   ....[1]....
        /*0084*/ 	.word	0x00001420


	//   ....[2]....
        /*0088*/ 	.word	0x00001450


	//   ....[3]....
        /*008c*/ 	.word	0x00001460


	//   ....[4]....
        /*0090*/ 	.word	0x00001490


	//   ....[5]....
        /*0094*/ 	.word	0x000014a0


	//   ....[6]....
        /*0098*/ 	.word	0x000014d0


	//   ....[7]....
        /*009c*/ 	.word	0x000014e0


	//   ....[8]....
        /*00a0*/ 	.word	0x00001510


	//   ....[9]....
        /*00a4*/ 	.word	0x00001520


	//   ....[10]....
        /*00a8*/ 	.word	0x000029b0


	//   ....[11]....
        /*00ac*/ 	.word	0x00002a00


	//   ....[12]....
        /*00b0*/ 	.word	0x00002a70


	//   ....[13]....
        /*00b4*/ 	.word	0x00002ad0


	//   ....[14]....
        /*00b8*/ 	.word	0x00002b40


	//   ....[15]....
        /*00bc*/ 	.word	0x00002ba0


	//   ....[16]....
        /*00c0*/ 	.word	0x00002c10


	//   ....[17]....
        /*00c4*/ 	.word	0x00002c70


	//   ....[18]....
        /*00c8*/ 	.word	0x00002ce0


	//   ....[19]....
        /*00cc*/ 	.word	0x00002d40


	//----- nvinfo : EIATTR_EXIT_INSTR_OFFSETS
	.align		4
.L_2749:
        /*00d0*/ 	.byte	0x04, 0x1c
        /*00d2*/ 	.short	(.L_2751 - .L_2750)


	//   ....[0]....
.L_2750:
        /*00d4*/ 	.word	0x00002950


	//----- nvinfo : EIATTR_MAX_THREADS
	.align		4
.L_2751:
        /*00d8*/ 	.byte	0x04, 0x05
        /*00da*/ 	.short	(.L_2753 - .L_2752)
.L_2752:
        /*00dc*/ 	.word	0x00000080
        /*00e0*/ 	.word	0x00000001
        /*00e4*/ 	.word	0x00000001


	//----- nvinfo : EIATTR_CRS_STACK_SIZE
	.align		4
.L_2753:
        /*00e8*/ 	.byte	0x04, 0x1e
        /*00ea*/ 	.short	(.L_2755 - .L_2754)
.L_2754:
        /*00ec*/ 	.word	0x00000000


	//----- nvinfo : EIATTR_CBANK_PARAM_SIZE
	.align		4
.L_2755:
        /*00f0*/ 	.byte	0x03, 0x19
        /*00f2*/ 	.short	0x0128


	//----- nvinfo : EIATTR_PARAM_CBANK
	.align		4
        /*00f4*/ 	.byte	0x04, 0x0a
        /*00f6*/ 	.short	(.L_2757 - .L_2756)
	.align		4
.L_2756:
        /*00f8*/ 	.word	index@(.nv.constant0._ZN10layer_norm31ln_parallel_residual_bwd_kernelINS_13Kernel_traitsIfffffjLj3072ELj1ELj1ELj4ELj16ENS_18Kernel_traits_baseILj3072EfffffjLj128EEEEELb0ELb1ELb1EEEvNS_9BwdParamsE)
        /*00fc*/ 	.short	0x0210
        /*00fe*/ 	.short	0x0128


	//----- nvinfo : EIATTR_SW_WAR
	.align		4
.L_2757:
        /*0100*/ 	.byte	0x04, 0x36
        /*0102*/ 	.short	(.L_2759 - .L_2758)
.L_2758:
        /*0104*/ 	.word	0x00000008
.L_2759:


//--------------------- .nv.info._ZN10layer_norm31ln_parallel_residual_bwd_kernelINS_13Kernel_traitsIfffffjLj3072ELj1ELj1ELj4ELj16ENS_18Kernel_traits_baseILj3072EfffffjLj128EEEEELb1ELb0ELb0EEEvNS_9BwdParamsE --------------------------
	.section	.nv.info._ZN10layer_norm31ln_parallel_residual_bwd_kernelINS_13Kernel_traitsIfffffjLj3072ELj1ELj1ELj4ELj16ENS_18Kernel_traits_baseILj3072EfffffjLj128EEEEELb1ELb0ELb0EEEvNS_9BwdParamsE,"",@"SHT_CUDA_INFO"
	.sectionflags	@""
	.align	4


	//----- nvinfo : EIATTR_CUDA_API_VERSION
	.align		4
        /*0000*/ 	.byte	0x04, 0x37
        /*0002*/ 	.short	(.L_2761 - .L_2760)
.L_2760:
        /*0004*/ 	.word	0x00000082


	//----- nvinfo : EIATTR_KPARAM_INFO
	.align		4
.L_2761:
        /*0008*/ 	.byte	0x04, 0x17
        /*000a*/ 	.short	(.L_2763 - .L_2762)
.L_2762:
        /*000c*/ 	.word	0x00000000
        /*0010*/ 	.short	0x0000
        /*0012*/ 	.short	0x0000
        /*0014*/ 	.byte	0x00, 0xf0, 0xa1, 0x04


	//----- nvinfo : EIATTR_SPARSE_MMA_MASK
	.align		4
.L_2763:
        /*0018*/ 	.byte	0x03, 0x50
        /*001a*/ 	.short	0x0000


	//----- nvinfo : EIATTR_MAXREG_COUNT
	.align		4
        /*001c*/ 	.byte	0x03, 0x1b
        /*001e*/ 	.short	0x00ff


	//----- nvinfo : EIATTR_NUM_BARRIERS
	.align		4
        /*0020*/ 	.byte	0x02, 0x4c
        /*0022*/ 	.byte	0x01
	.zero		1


	//----- nvinfo : EIATTR_ANNOTATIONS
	.align		4
        /*0024*/ 	.byte	0x04, 0x55
        /*0026*/ 	.short	(.L_2765 - .L_2764)


	//   ....[0]....
.L_2764:
        /*0028*/ 	.word	0x00000001
        /*002c*/ 	.byte	0xa0, 0x00, 0x00, 0x00, 0x01, 0x00, 0x00, 0x00, 0xc0, 0x01, 0x00, 0x00, 0x01, 0x00, 0x00, 0x00
        /*003c*/ 	.byte	0x10, 0x02, 0x00, 0x00, 0x01, 0x00, 0x00, 0x00, 0xf0, 0x07, 0x00, 0x00, 0x01, 0x00, 0x00, 0x00
        /*004c*/ 	.byte	0x00, 0x08, 0x00, 0x00, 0x01, 0x00, 0x00, 0x00, 0x50, 0x08, 0x00, 0x00, 0x01, 0x00, 0x00, 0x00
        /*005c*/ 	.byte	0xb0, 0x1f, 0x00, 0x00, 0x01, 0x00, 0x00, 0x00, 0x40, 0x24, 0x00, 0x00, 0x01, 0x00, 0x00, 0x00
        /*006c*/ 	.byte	0xf0, 0x25, 0x00, 0x00, 0x01, 0x00, 0x00, 0x00, 0x90, 0x3c, 0x00, 0x00, 0x01, 0x00, 0x00, 0x00
        /*007c*/ 	.byte	0xf0, 0x40, 0x00, 0x00, 0x01, 0x00, 0x00, 0x00, 0x20, 0x41, 0x00, 0x00, 0x01, 0x00, 0x00, 0x00
        /*008c*/ 	.byte	0x30, 0x41, 0x00, 0x00, 0x01, 0x00, 0x00, 0x00, 0xb0, 0x46, 0x00, 0x00


	//----- nvinfo : EIATTR_MERCURY_ISA_VERSION
	.align		4
.L_2765:
        /*0098*/ 	.byte	0x03, 0x5f
        /*009a*/ 	.short	0x0101


	//----- nvinfo : EIATTR_COOP_GROUP_MASK_REGIDS
	.align		4
        /*009c*/ 	.byte	0x04, 0x29
        /*009e*/ 	.short	(.L_2767 - .L_2766)


	//   ....[0]....
.L_2766:
        /*00a0*/ 	.word	0xffffffff


	//   ....[1]....
        /*00a4*/ 	.word	0xffffffff


	//   ....[2]....
        /*00a8*/ 	.word	0xffffffff


	//   ....[3]....
        /*00ac*/ 	.word	0xffffffff


	//   ....[4]....
        /*00b0*/ 	.word	0xffffffff


	//   ....[5]....
        /*00b4*/ 	.word	0xffffffff


	//   ....[6]....
        /*00b8*/ 	.word	0xffffffff


	//   ....[7]....
        /*00bc*/ 	.word	0xffffffff


	//   ....[8]....
        /*00c0*/ 	.word	0xffffffff


	//   ....[9]....
        /*00c4*/ 	.word	0xffffffff


	//   ....[10]....
        /*00c8*/ 	.word	0x050000c5


	//   ....[11]....
        /*00cc*/ 	.word	0x050000c5


	//   ....[12]....
        /*00d0*/ 	.word	0x050000c5


	//   ....[13]....
        /*00d4*/ 	.word	0x050000c5


	//   ....[14]....
        /*00d8*/ 	.word	0x050000c5


	//   ....[15]....
        /*00dc*/ 	.word	0x050000c5


	//   ....[16]....
        /*00e0*/ 	.word	0x050000c5


	//   ....[17]....
        /*00e4*/ 	.word	0x050000c5


	//   ....[18]....
        /*00e8*/ 	.word	0x050000c5


	//   ....[19]....
        /*00ec*/ 	.word	0x050000c5


	//----- nvinfo : EIATTR_COOP_GROUP_INSTR_OFFSETS
	.align		4
.L_2767:
        /*00f0*/ 	.byte	0x04, 0x28
        /*00f2*/ 	.short	(.L_2769 - .L_2768)


	//   ....[0]....
.L_2768:
        /*00f4*/ 	.word	0x000024d0


	//   ....[1]....
        /*00f8*/ 	.word	0x000024e0


	//   ....[2]....
        /*00fc*/ 	.word	0x00002510


	//   ....[3]....
        /*0100*/ 	.word	0x00002520


	//   ....[4]....
        /*0104*/ 	.word	0x00002550


	//   ....[5]....
        /*0108*/ 	.word	0x00002560


	//   ....[6]....
        /*010c*/ 	.word	0x00002590


	//   ....[7]....
        /*0110*/ 	.word	0x000025a0


	//   ....[8]....
        /*0114*/ 	.word	0x000025d0


	//   ....[9]....
        /*0118*/ 	.word	0x000025e0


	//   ....[10]....
        /*011c*/ 	.word	0x000047f0


	//   ....[11]....
        /*0120*/ 	.word	0x00004840


	//   ....[12]....
        /*0124*/ 	.word	0x000048a0


	//   ....[13]....
        /*0128*/ 	.word	0x00004900


	//   ....[14]....
        /*012c*/ 	.word	0x00004960


	//   ....[15]....
        /*0130*/ 	.word	0x000049c0


	//   ....[16]....
        /*0134*/ 	.word	0x00004a20


	//   ....[17]....
        /*0138*/ 	.word	0x00004a80


	//   ....[18]....
        /*013c*/ 	.word	0x00004ae0


	//   ....[19]....
        /*0140*/ 	.word	0x00004b40


	//----- nvinfo : EIATTR_EXIT_INSTR_OFFSETS
	.align		4
.L_2769:
        /*0144*/ 	.byte	0x04, 0x1c
        /*0146*/ 	.short	(.L_2771 - .L_2770)


	//   ....[0]....
.L_2770:
        /*0148*/ 	.word	0x000046d0


	//   ....[1]....
        /*014c*/ 	.word	0x000047a0


	//----- nvinfo : EIATTR_MAX_THREADS
	.align		4
.L_2771:
        /*0150*/ 	.byte	0x04, 0x05
        /*0152*/ 	.short	(.L_2773 - .L_2772)
.L_2772:
        /*0154*/ 	.word	0x00000080
        /*0158*/ 	.word	0x00000001
        /*015c*/ 	.word	0x00000001


	//----- nvinfo : EIATTR_CRS_STACK_SIZE
	.align		4
.L_2773:
        /*0160*/ 	.byte	0x04, 0x1e
        /*0162*/ 	.short	(.L_2775 - .L_2774)
.L_2774:
        /*0164*/ 	.word	0x00000000


	//----- nvinfo : EIATTR_CBANK_PARAM_SIZE
	.align		4
.L_2775:
        /*0168*/ 	.byte	0x03, 0x19
        /*016a*/ 	.short	0x0128


	//----- nvinfo : EIATTR_PARAM_CBANK
	.align		4
        /*016c*/ 	.byte	0x04, 0x0a
        /*016e*/ 	.short	(.L_2777 - .L_2776)
	.align		4
.L_2776:
        /*0170*/ 	.word	index@(.nv.constant0._ZN10layer_norm31ln_parallel_residual_bwd_kernelINS_13Kernel_traitsIfffffjLj3072ELj1ELj1ELj4ELj16ENS_18Kernel_traits_baseILj3072EfffffjLj128EEEEELb1ELb0ELb0EEEvNS_9BwdParamsE)
        /*0174*/ 	.short	0x0210
        /*0176*/ 	.short	0x0128


	//----- nvinfo : EIATTR_SW_WAR
	.align		4
.L_2777:
        /*0178*/ 	.byte	0x04, 0x36
        /*017a*/ 	.short	(.L_2779 - .L_2778)
.L_2778:
        /*017c*/ 	.word	0x00000008
.L_2779:


//--------------------- .nv.info._ZN10layer_norm31ln_parallel_residual_bwd_kernelINS_13Kernel_traitsIfffffjLj3072ELj1ELj1ELj4ELj16ENS_18Kernel_traits_baseILj3072EfffffjLj128EEEEELb1ELb0ELb1EEEvNS_9BwdParamsE --------------------------
	.section	.nv.info._ZN10layer_norm31ln_parallel_residual_bwd_kernelINS_13Kernel_traitsIfffffjLj3072ELj1ELj1ELj4ELj16ENS_18Kernel_traits_baseILj3072EfffffjLj128EEEEELb1ELb0ELb1EEEvNS_9BwdParamsE,"",@"SHT_CUDA_INFO"
	.sectionflags	@""
	.align	4


	//----- nvinfo : EIATTR_CUDA_API_VERSION
	.align		4
        /*0000*/ 	.byte	0x04, 0x37
        /*0002*/ 	.short	(.L_2781 - .L_2780)
.L_2780:
        /*0004*/ 	.word	0x00000082


	//----- nvinfo : EIATTR_KPARAM_INFO
	.align		4
.L_2781:
        /*0008*/ 	.byte	0x04, 0x17
        /*000a*/ 	.short	(.L_2783 - .L_2782)
.L_2782:
        /*000c*/ 	.word	0x00000000
        /*0010*/ 	.short	0x0000
        /*0012*/ 	.short	0x0000
        /*0014*/ 	.byte	0x00, 0xf0, 0xa1, 0x04


	//----- nvinfo : EIATTR_SPARSE_MMA_MASK
	.align		4
.L_2783:
        /*0018*/ 	.byte	0x03, 0x50
        /*001a*/ 	.short	0x0000


	//----- nvinfo : EIATTR_MAXREG_COUNT
	.align		4
        /*001c*/ 	.byte	0x03, 0x1b
        /*001e*/ 	.short	0x00ff


	//----- nvinfo : EIATTR_NUM_BARRIERS
	.align		4
        /*0020*/ 	.byte	0x02, 0x4c
        /*0022*/ 	.byte	0x01
	.zero		1


	//----- nvinfo : EIATTR_ANNOTATIONS
	.align		4
        /*0024*/ 	.byte	0x04, 0x55
        /*0026*/ 	.short	(.L_2785 - .L_2784)


	//   ....[0]....
.L_2784:
        /* <DEDUP_REMOVED lines=46> */


	//----- nvinfo : EIATTR_MERCURY_ISA_VERSION
	.align		4
.L_2785:
        /*02f8*/ 	.byte	0x03, 0x5f
        /*02fa*/ 	.short	0x0101


	//----- nvinfo : EIATTR_COOP_GROUP_MASK_REGIDS
	.align		4
        /*02fc*/ 	.byte	0x04, 0x29
        /*02fe*/ 	.short	(.L_2787 - .L_2786)


	//   ....[0]....
.L_2786:
        /*0300*/ 	.word	0xffffffff


	//   ....[1]....
        /*0304*/ 	.word	0xffffffff


	//   ....[2]....
        /*0308*/ 	.word	0xffffffff


	//   ....[3]....
        /*030c*/ 	.word	0xffffffff


	//   ....[4]....
        /*0310*/ 	.word	0xffffffff


	//   ....[5]....
        /*0314*/ 	.word	0xffffffff


	//   ....[6]....
        /*0318*/ 	.word	0xffffffff


	//   ....[7]....
        /*031c*/ 	.word	0xffffffff


	//   ....[8]....
        /*0320*/ 	.word	0xffffffff


	//   ....[9]....
        /*0324*/ 	.word	0xffffffff


	//   ....[10]....
        /*0328*/ 	.word	0x0500007e


	//   ....[11]....
        /*032c*/ 	.word	0x0500007e


	//   ....[12]....
        /*0330*/ 	.word	0x0500007e


	//   ....[13]....
        /*0334*/ 	.word	0x0500007e


	//   ....[14]....
        /*0338*/ 	.word	0x0500007e


	//   ....[15]....
        /*033c*/ 	.word	0x0500007e


	//   ....[16]....
        /*0340*/ 	.word	0x0500007e


	//   ....[17]....
        /*0344*/ 	.word	0x0500007e


	//   ....[18]....
        /*0348*/ 	.word	0x0500007e


	//   ....[19]....
        /*034c*/ 	.word	0x0500007e


	//----- nvinfo : EIATTR_COOP_GROUP_INSTR_OFFSETS
	.align		4
.L_2787:
        /*0350*/ 	.byte	0x04, 0x28
        /*0352*/ 	.short	(.L_2789 - .L_2788)


	//   ....[0]....
.L_2788:
        /*0354*/ 	.word	0x000025a0


	//   ....[1]....
        /*0358*/ 	.word	0x000025c0


	//   ....[2]....
        /*035c*/ 	.word	0x000025e0


	//   ....[3]....
        /*0360*/ 	.word	0x00002600


	//   ....[4]....
        /*0364*/ 	.word	0x00002620


	//   ....[5]....
        /*0368*/ 	.word	0x00002640


	//   ....[6]....
        /*036c*/ 	.word	0x00002660


	//   ....[7]....
        /*0370*/ 	.word	0x00002680


	//   ....[8]....
        /*0374*/ 	.word	0x00002690


	//   ....[9]....
        /*0378*/ 	.word	0x000026b0


	//   ....[10]....
        /*037c*/ 	.word	0x00004610


	//   ....[11]....
        /*0380*/ 	.word	0x00004660


	//   ....[12]....
        /*0384*/ 	.word	0x000046c0


	//   ....[13]....
        /*0388*/ 	.word	0x00004710


	//   ....[14]....
        /*038c*/ 	.word	0x00004770


	//   ....[15]....
        /*0390*/ 	.word	0x000047c0


	//   ....[16]....
        /*0394*/ 	.word	0x00004820


	//   ....[17]....
        /*0398*/ 	.word	0x00004870


	//   ....[18]....
        /*039c*/ 	.word	0x000048d0


	//   ....[19]....
        /*03a0*/ 	.word	0x00004920


	//----- nvinfo : EIATTR_EXIT_INSTR_OFFSETS
	.align		4
.L_2789:
        /*03a4*/ 	.byte	0x04, 0x1c
        /*03a6*/ 	.short	(.L_2791 - .L_2790)


	//   ....[0]....
.L_2790:
        /*03a8*/ 	.word	0x000045b0


	//----- nvinfo : EIATTR_MAX_THREADS
	.align		4
.L_2791:
        /*03ac*/ 	.byte	0x04, 0x05
        /*03ae*/ 	.short	(.L_2793 - .L_2792)
.L_2792:
        /*03b0*/ 	.word	0x00000080
        /*03b4*/ 	.word	0x00000001
        /*03b8*/ 	.word	0x00000001


	//----- nvinfo : EIATTR_CRS_STACK_SIZE
	.align		4
.L_2793:
        /*03bc*/ 	.byte	0x04, 0x1e
        /*03be*/ 	.short	(.L_2795 - .L_2794)
.L_2794:
        /*03c0*/ 	.word	0x00000000


	//----- nvinfo : EIATTR_CBANK_PARAM_SIZE
	.align		4
.L_2795:
        /*03c4*/ 	.byte	0x03, 0x19
        /*03c6*/ 	.short	0x0128


	//----- nvinfo : EIATTR_PARAM_CBANK
	.align		4
        /*03c8*/ 	.byte	0x04, 0x0a
        /*03ca*/ 	.short	(.L_2797 - .L_2796)
	.align		4
.L_2796:
        /*03cc*/ 	.word	index@(.nv.constant0._ZN10layer_norm31ln_parallel_residual_bwd_kernelINS_13Kernel_traitsIfffffjLj3072ELj1ELj1ELj4ELj16ENS_18Kernel_traits_baseILj3072EfffffjLj128EEEEELb1ELb0ELb1EEEvNS_9BwdParamsE)
        /*03d0*/ 	.short	0x0210
        /*03d2*/ 	.short	0x0128


	//----- nvinfo : EIATTR_SW_WAR
	.align		4
.L_2797:
        /*03d4*/ 	.byte	0x04, 0x36
        /*03d6*/ 	.short	(.L_2799 - .L_2798)
.L_2798:
        /*03d8*/ 	.word	0x00000008
.L_2799:


//--------------------- .nv.info._ZN10layer_norm22ln_bwd_finalize_kernelINS_22Kernel_traits_finalizeILj3072EfffffjLb0ELj1024ELj4ENS_18Kernel_traits_baseILj3072EfffffjLj1024EEEEELb0ELb0EEEvNS_9BwdParamsE --------------------------
	.section	.nv.info._ZN10layer_norm22ln_bwd_finalize_kernelINS_22Kernel_traits_finalizeILj3072EfffffjLb0ELj1024ELj4ENS_18Kernel_traits_baseILj3072EfffffjLj1024EEEEELb0ELb0EEEvNS_9BwdParamsE,"",@"SHT_CUDA_INFO"
	.sectionflags	@""
	.align	4


	//----- nvinfo : EIATTR_CUDA_API_VERSION
	.align		4
        /*0000*/ 	.byte	0x04, 0x37
        /*0002*/ 	.short	(.L_2801 - .L_2800)
.L_2800:
        /*0004*/ 	.word	0x00000082


	//----- nvinfo : EIATTR_KPARAM_INFO
	.align		4
.L_2801:
        /*0008*/ 	.byte	0x04, 0x17
        /*000a*/ 	.short	(.L_2803 - .L_2802)
.L_2802:
        /*000c*/ 	.word	0x00000000
        /*0010*/ 	.short	0x0000
        /*0012*/ 	.short	0x0000
        /*0014*/ 	.byte	0x00, 0xf0, 0xa1, 0x04


	//----- nvinfo : EIATTR_SPARSE_MMA_MASK
	.align		4
.L_2803:
        /*0018*/ 	.byte	0x03, 0x50
        /*001a*/ 	.short	0x0000


	//----- nvinfo : EIATTR_MAXREG_COUNT
	.align		4
        /*001c*/ 	.byte	0x03, 0x1b
        /*001e*/ 	.short	0x0040


	//----- nvinfo : EIATTR_NUM_BARRIERS
	.align		4
        /*0020*/ 	.byte	0x02, 0x4c
        /*0022*/ 	.byte	0x01
	.zero		1


	//----- nvinfo : EIATTR_MERCURY_ISA_VERSION
	.align		4
        /*0024*/ 	.byte	0x03, 0x5f
        /*0026*/ 	.short	0x0101


	//----- nvinfo : EIATTR_COOP_GROUP_MASK_REGIDS
	.align		4
        /*0028*/ 	.byte	0x04, 0x29
        /*002a*/ 	.short	(.L_2805 - .L_2804)


	//   ....[0]....
.L_2804:
        /*002c*/ 	.word	0xffffffff


	//   ....[1]....
        /*0030*/ 	.word	0xffffffff


	//   ....[2]....
        /*0034*/ 	.word	0xffffffff


	//   ....[3]....
        /*0038*/ 	.word	0xffffffff


	//   ....[4]....
        /*003c*/ 	.word	0xffffffff


	//   ....[5]....
        /*0040*/ 	.word	0xffffffff


	//   ....[6]....
        /*0044*/ 	.word	0xffffffff


	//   ....[7]....
        /*0048*/ 	.word	0xffffffff


	//   ....[8]....
        /*004c*/ 	.word	0xffffffff


	//   ....[9]....
        /*0050*/ 	.word	0xffffffff


	//   ....[10]....
        /*0054*/ 	.word	0x05000013


	//   ....[11]....
        /*0058*/ 	.word	0x05000013


	//   ....[12]....
        /*005c*/ 	.word	0x05000013


	//   ....[13]....
        /*0060*/ 	.word	0x05000013


	//   ....[14]....
        /*0064*/ 	.word	0x05000013


	//   ....[15]....
        /*0068*/ 	.word	0x05000013


	//   ....[16]....
        /*006c*/ 	.word	0x05000013


	//   ....[17]....
        /*0070*/ 	.word	0x05000013


	//   ....[18]....
        /*0074*/ 	.word	0x05000013


	//   ....[19]....
        /*0078*/ 	.word	0x05000013


	//----- nvinfo : EIATTR_COOP_GROUP_INSTR_OFFSETS
	.align		4
.L_2805:
        /*007c*/ 	.byte	0x04, 0x28
        /*007e*/ 	.short	(.L_2807 - .L_2806)


	//   ....[0]....
.L_2806:
        /*0080*/ 	.word	0x000008e0


	//   ....[1]....
        /*0084*/ 	.word	0x000008f0


	//   ....[2]....
        /*0088*/ 	.word	0x00000920


	//   ....[3]....
        /*008c*/ 	.word	0x00000930


	//   ....[4]....
        /*0090*/ 	.word	0x00000960


	//   ....[5]....
        /*0094*/ 	.word	0x00000970


	//   ....[6]....
        /*0098*/ 	.word	0x000009a0


	//   ....[7]....
        /*009c*/ 	.word	0x000009b0


	//   ....[8]....
        /*00a0*/ 	.word	0x000009e0


	//   ....[9]....
        /*00a4*/ 	.word	0x000009f0


	//   ....[10]....
        /*00a8*/ 	.word	0x00000bf0


	//   ....[11]....
        /*00ac*/ 	.word	0x00000c60


	//   ....[12]....
        /*00b0*/ 	.word	0x00000cd0


	//   ....[13]....
        /*00b4*/ 	.word	0x00000d40


	//   ....[14]....
        /*00b8*/ 	.word	0x00000db0


	//   ....[15]....
        /*00bc*/ 	.word	0x00000e10


	//   ....[16]....
        /*00c0*/ 	.word	0x00000e80


	//   ....[17]....
        /*00c4*/ 	.word	0x00000ef0


	//   ....[18]....
        /*00c8*/ 	.word	0x00000f60


	//   ....[19]....
        /*00cc*/ 	.word	0x00000fd0


	//----- nvinfo : EIATTR_EXIT_INSTR_OFFSETS
	.align		4
.L_2807:
        /*00d0*/ 	.byte	0x04, 0x1c
        /*00d2*/ 	.short	(.L_2809 - .L_2808)


	//   ....[0]....
.L_2808:
        /*00d4*/ 	.word	0x00000070


	//   ....[1]....
        /*00d8*/ 	.word	0x00000b90


	//----- nvinfo : EIATTR_MAX_THREADS
	.align		4
.L_2809:
        /*00dc*/ 	.byte	0x04, 0x05
        /*00de*/ 	.short	(.L_2811 - .L_2810)
.L_2810:
        /*00e0*/ 	.word	0x00000400
        /*00e4*/ 	.word	0x00000001
        /*00e8*/ 	.word	0x00000001


	//----- nvinfo : EIATTR_CRS_STACK_SIZE
	.align		4
.L_2811:
        /*00ec*/ 	.byte	0x04, 0x1e
        /*00ee*/ 	.short	(.L_2813 - .L_2812)
.L_2812:
        /*00f0*/ 	.word	0x00000000


	//----- nvinfo : EIATTR_CBANK_PARAM_SIZE
	.align		4
.L_2813:
        /*00f4*/ 	.byte	0x03, 0x19
        /*00f6*/ 	.short	0x0128


	//----- nvinfo : EIATTR_PARAM_CBANK
	.align		4
        /*00f8*/ 	.byte	0x04, 0x0a
        /*00fa*/ 	.short	(.L_2815 - .L_2814)
	.align		4
.L_2814:
        /*00fc*/ 	.word	index@(.nv.constant0._ZN10layer_norm22ln_bwd_finalize_kernelINS_22Kernel_traits_finalizeILj3072EfffffjLb0ELj1024ELj4ENS_18Kernel_traits_baseILj3072EfffffjLj1024EEEEELb0ELb0EEEvNS_9BwdParamsE)
        /*0100*/ 	.short	0x0210
        /*0102*/ 	.short	0x0128


	//----- nvinfo : EIATTR_SW_WAR
	.align		4
.L_2815:
        /*0104*/ 	.byte	0x04, 0x36
        /*0106*/ 	.short	(.L_2817 - .L_2816)
.L_2816:
        /*0108*/ 	.word	0x00000008
.L_2817:


//--------------------- .nv.info._ZN10layer_norm40ln_parallel_residual_bwd_finalize_kernelINS_22Kernel_traits_finalizeILj3072EfffffjLb0ELj1024ELj4ENS_18Kernel_traits_baseILj3072EfffffjLj1024EEEEELb0EEEvNS_9BwdParamsE --------------------------
	.section	.nv.info._ZN10layer_norm40ln_parallel_residual_bwd_finalize_kernelINS_22Kernel_traits_finalizeILj3072EfffffjLb0ELj1024ELj4ENS_18Kernel_traits_baseILj3072EfffffjLj1024EEEEELb0EEEvNS_9BwdParamsE,"",@"SHT_CUDA_INFO"
	.sectionflags	@""
	.align	4


	//----- nvinfo : EIATTR_CUDA_API_VERSION
	.align		4
        /*0000*/ 	.byte	0x04, 0x37
        /*0002*/ 	.short	(.L_2819 - .L_2818)
.L_2818:
        /*0004*/ 	.word	0x00000082


	//----- nvinfo : EIATTR_KPARAM_INFO
	.align		4
.L_2819:
        /*0008*/ 	.byte	0x04, 0x17
        /*000a*/ 	.short	(.L_2821 - .L_2820)
.L_2820:
        /*000c*/ 	.word	0x00000000
        /*0010*/ 	.short	0x0000
        /*0012*/ 	.short	0x0000
        /*0014*/ 	.byte	0x00, 0xf0, 0xa1, 0x04


	//----- nvinfo : EIATTR_SPARSE_MMA_MASK
	.align		4
.L_2821:
        /*0018*/ 	.byte	0x03, 0x50
        /*001a*/ 	.short	0x0000


	//----- nvinfo : EIATTR_MAXREG_COUNT
	.align		4
        /*001c*/ 	.byte	0x03, 0x1b
        /*001e*/ 	.short	0x0040


	//----- nvinfo : EIATTR_NUM_BARRIERS
	.align		4
        /*0020*/ 	.byte	0x02, 0x4c
        /*0022*/ 	.byte	0x01
	.zero		1


	//----- nvinfo : EIATTR_MERCURY_ISA_VERSION
	.align		4
        /*0024*/ 	.byte	0x03, 0x5f
        /*0026*/ 	.short	0x0101


	//----- nvinfo : EIATTR_COOP_GROUP_MASK_REGIDS
	.align		4
        /*0028*/ 	.byte	0x04, 0x29
        /*002a*/ 	.short	(.L_2823 - .L_2822)


	//   ....[0]....
.L_2822:
        /*002c*/ 	.word	0xffffffff


	//   ....[1]....
        /*0030*/ 	.word	0xffffffff


	//   ....[2]....
        /*0034*/ 	.word	0xffffffff


	//   ....[3]....
        /*0038*/ 	.word	0xffffffff


	//   ....[4]....
        /*003c*/ 	.word	0xffffffff


	//   ....[5]....
        /*0040*/ 	.word	0xffffffff


	//   ....[6]....
        /*0044*/ 	.word	0xffffffff


	//   ....[7]....
        /*0048*/ 	.word	0xffffffff


	//   ....[8]....
        /*004c*/ 	.word	0xffffffff


	//   ....[9]....
        /*0050*/ 	.word	0xffffffff


	//   ....[10]....
        /*0054*/ 	.word	0xffffffff


	//   ....[11]....
        /*0058*/ 	.word	0xffffffff


	//   ....[12]....
        /*005c*/ 	.word	0xffffffff


	//   ....[13]....
        /*0060*/ 	.word	0xffffffff


	//   ....[14]....
        /*0064*/ 	.word	0xffffffff


	//   ....[15]....
        /*0068*/ 	.word	0xffffffff


	//   ....[16]....
        /*006c*/ 	.word	0xffffffff


	//   ....[17]....
        /*0070*/ 	.word	0xffffffff


	//   ....[18]....
        /*0074*/ 	.word	0xffffffff


	//   ....[19]....
        /*0078*/ 	.word	0xffffffff


	//   ....[20]....
        /*007c*/ 	.word	0x0500000c


	//   ....[21]....
        /*0080*/ 	.word	0x0500000c


	//   ....[22]....
        /*0084*/ 	.word	0x0500000c


	//   ....[23]....
        /*0088*/ 	.word	0x0500000c


	//   ....[24]....
        /*008c*/ 	.word	0x0500000c


	//   ....[25]....
        /*0090*/ 	.word	0x0500000c


	//   ....[26]....
        /*0094*/ 	.word	0x0500000c


	//   ....[27]....
        /*0098*/ 	.word	0x0500000c


	//   ....[28]....
        /*009c*/ 	.word	0x0500000c


	//   ....[29]....
        /*00a0*/ 	.word	0x0500000c


	//   ....[30]....
        /*00a4*/ 	.word	0x0500000c


	//   ....[31]....
        /*00a8*/ 	.word	0x0500000c


	//   ....[32]....
        /*00ac*/ 	.word	0x0500000c


	//   ....[33]....
        /*00b0*/ 	.word	0x0500000c


	//   ....[34]....
        /*00b4*/ 	.word	0x0500000c


	//   ....[35]....
        /*00b8*/ 	.word	0x0500000c


	//   ....[36]....
        /*00bc*/ 	.word	0x0500000c


	//   ....[37]....
        /*00c0*/ 	.word	0x0500000c


	//   ....[38]....
        /*00c4*/ 	.word	0x0500000c


	//   ....[39]....
        /*00c8*/ 	.word	0x0500000c


	//----- nvinfo : EIATTR_COOP_GROUP_INSTR_OFFSETS
	.align		4
.L_2823:
        /*00cc*/ 	.byte	0x04, 0x28
        /*00ce*/ 	.short	(.L_2825 - .L_2824)


	//   ....[0]....
.L_2824:
        /*00d0*/ 	.word	0x00000ce0


	//   ....[1]....
        /*00d4*/ 	.word	0x00000cf0


	//   ....[2]....
        /*00d8*/ 	.word	0x00000d00


	//   ....[3]....
        /*00dc*/ 	.word	0x00000d10


	//   ....[4]....
        /*00e0*/ 	.word	0x00000d40


	//   ....[5]....
        /*00e4*/ 	.word	0x00000d70


	//   ....[6]....
        /*00e8*/ 	.word	0x00000d80


	//   ....[7]....
        /*00ec*/ 	.word	0x00000d90


	//   ....[8]....
        /*00f0*/ 	.word	0x00000db0


	//   ....[9]....
        /*00f4*/ 	.word	0x00000df0


	//   ....[10]....
        /*00f8*/ 	.word	0x00000e00


	//   ....[11]....
        /*00fc*/ 	.word	0x00000e10


	//   ....[12]....
        /*0100*/ 	.word	0x00000e30


	//   ....[13]....
        /*0104*/ 	.word	0x00000e70


	//   ....[14]....
        /*0108*/ 	.word	0x00000e80


	//   ....[15]....
        /*010c*/ 	.word	0x00000e90


	//   ....[16]....
        /*0110*/ 	.word	0x00000eb0


	//   ....[17]....
        /*0114*/ 	.word	0x00000ee0


	//   ....[18]....
        /*0118*/ 	.word	0x00000f00


	//   ....[19]....
        /*011c*/ 	.word	0x00000f10


	//   ....[20]....
        /*0120*/ 	.word	0x000011f0


	//   ....[21]....
        /*0124*/ 	.word	0x00001250


	//   ....[22]....
        /*0128*/ 	.word	0x000012b0


	//   ....[23]....
        /*012c*/ 	.word	0x00001310


	//   ....[24]....
        /*0130*/ 	.word	0x00001370


	//   ....[25]....
        /*0134*/ 	.word	0x000013d0


	//   ....[26]....
        /*0138*/ 	.word	0x00001440


	//   ....[27]....
        /*013c*/ 	.word	0x000014b0


	//   ....[28]....
        /*0140*/ 	.word	0x00001520


	//   ....[29]....
        /*0144*/ 	.word	0x00001590


	//   ....[30]....
        /*0148*/ 	.word	0x000015f0


	//   ....[31]....
        /*014c*/ 	.word	0x00001660


	//   ....[32]....
        /*0150*/ 	.word	0x000016d0


	//   ....[33]....
        /*0154*/ 	.word	0x00001740


	//   ....[34]....
        /*0158*/ 	.word	0x000017b0


	//   ....[35]....
        /*015c*/ 	.word	0x00001810


	//   ....[36]....
        /*0160*/ 	.word	0x00001880


	//   ....[37]....
        /*0164*/ 	.word	0x000018f0


	//   ....[38]....
        /*0168*/ 	.word	0x00001960


	//   ....[39]....
        /*016c*/ 	.word	0x000019d0


	//----- nvinfo : EIATTR_EXIT_INSTR_OFFSETS
	.align		4
.L_2825:
        /*0170*/ 	.byte	0x04, 0x1c
        /*0172*/ 	.short	(.L_2827 - .L_2826)


	//   ....[0]....
.L_2826:
        /*0174*/ 	.word	0x00000070


	//   ....[1]....
        /*0178*/ 	.word	0x00001190


	//----- nvinfo : EIATTR_MAX_THREADS
	.align		4
.L_2827:
        /*017c*/ 	.byte	0x04, 0x05
        /*017e*/ 	.short	(.L_2829 - .L_2828)
.L_2828:
        /*0180*/ 	.word	0x00000400
        /*0184*/ 	.word	0x00000001
        /*0188*/ 	.word	0x00000001


	//----- nvinfo : EIATTR_CRS_STACK_SIZE
	.align		4
.L_2829:
        /*018c*/ 	.byte	0x04, 0x1e
        /*018e*/ 	.short	(.L_2831 - .L_2830)
.L_2830:
        /*0190*/ 	.word	0x00000000


	//----- nvinfo : EIATTR_CBANK_PARAM_SIZE
	.align		4
.L_2831:
        /*0194*/ 	.byte	0x03, 0x19
        /*0196*/ 	.short	0x0128


	//----- nvinfo : EIATTR_PARAM_CBANK
	.align		4
        /*0198*/ 	.byte	0x04, 0x0a
        /*019a*/ 	.short	(.L_2833 - .L_2832)
	.align		4
.L_2832:
        /*019c*/ 	.word	index@(.nv.constant0._ZN10layer_norm40ln_parallel_residual_bwd_finalize_kernelINS_22Kernel_traits_finalizeILj3072EfffffjLb0ELj1024ELj4ENS_18Kernel_traits_baseILj3072EfffffjLj1024EEEEELb0EEEvNS_9BwdParamsE)
        /*01a0*/ 	.short	0x0210
        /*01a2*/ 	.short	0x0128


	//----- nvinfo : EIATTR_SW_WAR
	.align		4
.L_2833:
        /*01a4*/ 	.byte	0x04, 0x36
        /*01a6*/ 	.short	(.L_2835 - .L_2834)
.L_2834:
        /*01a8*/ 	.word	0x00000008
.L_2835:


//--------------------- .nv.info._ZN10layer_norm31ln_parallel_residual_bwd_kernelINS_13Kernel_traitsIfffffjLj3072ELj1ELj1ELj4ELj16ENS_18Kernel_traits_baseILj3072EfffffjLj128EEEEELb1ELb1ELb0EEEvNS_9BwdParamsE --------------------------
	.section	.nv.info._ZN10layer_norm31ln_parallel_residual_bwd_kernelINS_13Kernel_traitsIfffffjLj3072ELj1ELj1ELj4ELj16ENS_18Kernel_traits_baseILj3072EfffffjLj128EEEEELb1ELb1ELb0EEEvNS_9BwdParamsE,"",@"SHT_CUDA_INFO"
	.sectionflags	@""
	.align	4


	//----- nvinfo : EIATTR_CUDA_API_VERSION
	.align		4
        /*0000*/ 	.byte	0x04, 0x37
        /*0002*/ 	.short	(.L_2837 - .L_2836)
.L_2836:
        /*0004*/ 	.word	0x00000082


	//----- nvinfo : EIATTR_KPARAM_INFO
	.align		4
.L_2837:
        /*0008*/ 	.byte	0x04, 0x17
        /*000a*/ 	.short	(.L_2839 - .L_2838)
.L_2838:
        /*000c*/ 	.word	0x00000000
        /*0010*/ 	.short	0x0000
        /*0012*/ 	.short	0x0000
        /*0014*/ 	.byte	0x00, 0xf0, 0xa1, 0x04


	//----- nvinfo : EIATTR_SPARSE_MMA_MASK
	.align		4
.L_2839:
        /*0018*/ 	.byte	0x03, 0x50
        /*001a*/ 	.short	0x0000


	//----- nvinfo : EIATTR_MAXREG_COUNT
	.align		4
        /*001c*/ 	.byte	0x03, 0x1b
        /*001e*/ 	.short	0x00ff


	//----- nvinfo : EIATTR_NUM_BARRIERS
	.align		4
        /*0020*/ 	.byte	0x02, 0x4c
        /*0022*/ 	.byte	0x01
	.zero		1


	//----- nvinfo : EIATTR_MERCURY_ISA_VERSION
	.align		4
        /*0024*/ 	.byte	0x03, 0x5f
        /*0026*/ 	.short	0x0101


	//----- nvinfo : EIATTR_COOP_GROUP_MASK_REGIDS
	.align		4
        /*0028*/ 	.byte	0x04, 0x29
        /*002a*/ 	.short	(.L_2841 - .L_2840)


	//   ....[0]....
.L_2840:
        /*002c*/ 	.word	0xffffffff


	//   ....[1]....
        /*0030*/ 	.word	0xffffffff


	//   ....[2]....
        /*0034*/ 	.word	0xffffffff


	//   ....[3]....
        /*0038*/ 	.word	0xffffffff


	//   ....[4]....
        /*003c*/ 	.word	0xffffffff


	//   ....[5]....
        /*0040*/ 	.word	0xffffffff


	//   ....[6]....
        /*0044*/ 	.word	0xffffffff


	//   ....[7]....
        /*0048*/ 	.word	0xffffffff


	//   ....[8]....
        /*004c*/ 	.word	0xffffffff


	//   ....[9]....
        /*0050*/ 	.word	0xffffffff


	//   ....[10]....
        /*0054*/ 	.word	0x050000b7


	//   ....[11]....
        /*0058*/ 	.word	0x050000b7


	//   ....[12]....
        /*005c*/ 	.word	0x050000b7


	//   ....[13]....
        /*0060*/ 	.word	0x050000b7


	//   ....[14]....
        /*0064*/ 	.word	0x050000b7


	//   ....[15]....
        /*0068*/ 	.word	0x050000b7


	//   ....[16]....
        /*006c*/ 	.word	0x050000b7


	//   ....[17]....
        /*0070*/ 	.word	0x050000b7


	//   ....[18]....
        /*0074*/ 	.word	0x050000b7


	//   ....[19]....
        /*0078*/ 	.word	0x050000b7


	//----- nvinfo : EIATTR_COOP_GROUP_INSTR_OFFSETS
	.align		4
.L_2841:
        /*007c*/ 	.byte	0x04, 0x28
        /*007e*/ 	.short	(.L_2843 - .L_2842)


	//   ....[0]....
.L_2842:
        /*0080*/ 	.word	0x00001b80


	//   ....[1]....
        /*0084*/ 	.word	0x00001b90


	//   ....[2]....
        /*0088*/ 	.word	0x00001bc0


	//   ....[3]....
        /*008c*/ 	.word	0x00001bd0


	//   ....[4]....
        /*0090*/ 	.word	0x00001c00


	//   ....[5]....
        /*0094*/ 	.word	0x00001c10


	//   ....[6]....
        /*0098*/ 	.word	0x00001c40


	//   ....[7]....
        /*009c*/ 	.word	0x00001c50


	//   ....[8]....
        /*00a0*/ 	.word	0x00001c80


	//   ....[9]....
        /*00a4*/ 	.word	0x00001c90


	//   ....[10]....
        /*00a8*/ 	.word	0x00003b10


	//   ....[11]....
        /*00ac*/ 	.word	0x00003b60


	//   ....[12]....
        /*00b0*/ 	.word	0x00003bd0


	//   ....[13]....
        /*00b4*/ 	.word	0x00003c30


	//   ....[14]....
        /*00b8*/ 	.word	0x00003ca0


	//   ....[15]....
        /*00bc*/ 	.word	0x00003d00


	//   ....[16]....
        /*00c0*/ 	.word	0x00003d70


	//   ....[17]....
        /*00c4*/ 	.word	0x00003dd0


	//   ....[18]....
        /*00c8*/ 	.word	0x00003e40


	//   ....[19]....
        /*00cc*/ 	.word	0x00003ea0


	//----- nvinfo : EIATTR_EXIT_INSTR_OFFSETS
	.align		4
.L_2843:
        /*00d0*/ 	.byte	0x04, 0x1c
        /*00d2*/ 	.short	(.L_2845 - .L_2844)


	//   ....[0]....
.L_2844:
        /*00d4*/ 	.word	0x00003a30


	//   ....[1]....
        /*00d8*/ 	.word	0x00003ab0


	//----- nvinfo : EIATTR_MAX_THREADS
	.align		4
.L_2845:
        /*00dc*/ 	.byte	0x04, 0x05
        /*00de*/ 	.short	(.L_2847 - .L_2846)
.L_2846:
        /*00e0*/ 	.word	0x00000080
        /*00e4*/ 	.word	0x00000001
        /*00e8*/ 	.word	0x00000001


	//----- nvinfo : EIATTR_CRS_STACK_SIZE
	.align		4
.L_2847:
        /*00ec*/ 	.byte	0x04, 0x1e
        /*00ee*/ 	.short	(.L_2849 - .L_2848)
.L_2848:
        /*00f0*/ 	.word	0x00000000


	//----- nvinfo : EIATTR_CBANK_PARAM_SIZE
	.align		4
.L_2849:
        /*00f4*/ 	.byte	0x03, 0x19
        /*00f6*/ 	.short	0x0128


	//----- nvinfo : EIATTR_PARAM_CBANK
	.align		4
        /*00f8*/ 	.byte	0x04, 0x0a
        /*00fa*/ 	.short	(.L_2851 - .L_2850)
	.align		4
.L_2850:
        /*00fc*/ 	.word	index@(.nv.constant0._ZN10layer_norm31ln_parallel_residual_bwd_kernelINS_13Kernel_traitsIfffffjLj3072ELj1ELj1ELj4ELj16ENS_18Kernel_traits_baseILj3072EfffffjLj128EEEEELb1ELb1ELb0EEEvNS_9BwdParamsE)
        /*0100*/ 	.short	0x0210
        /*0102*/ 	.short	0x0128


	//----- nvinfo : EIATTR_SW_WAR
	.align		4
.L_2851:
        /*0104*/ 	.byte	0x04, 0x36
        /*0106*/ 	.short	(.L_2853 - .L_2852)
.L_2852:
        /*0108*/ 	.word	0x00000008
.L_2853:


//--------------------- .nv.info._ZN10layer_norm22ln_bwd_finalize_kernelINS_22Kernel_traits_finalizeILj3072EfffffjLb0ELj1024ELj4ENS_18Kernel_traits_baseILj3072EfffffjLj1024EEEEELb0ELb1EEEvNS_9BwdParamsE --------------------------
	.section	.nv.info._ZN10layer_norm22ln_bwd_finalize_kernelINS_22Kernel_traits_finalizeILj3072EfffffjLb0ELj1024ELj4ENS_18Kernel_traits_baseILj3072EfffffjLj1024EEEEELb0ELb1EEEvNS_9BwdParamsE,"",@"SHT_CUDA_INFO"
	.sectionflags	@""
	.align	4


	//----- nvinfo : EIATTR_CUDA_API_VERSION
	.align		4
        /*0000*/ 	.byte	0x04, 0x37
        /*0002*/ 	.short	(.L_2855 - .L_2854)
.L_2854:
        /*0004*/ 	.word	0x00000082


	//----- nvinfo : EIATTR_KPARAM_INFO
	.align		4
.L_2855:
        /*0008*/ 	.byte	0x04, 0x17
        /*000a*/ 	.short	(.L_2857 - .L_2856)
.L_2856:
        /*000c*/ 	.word	0x00000000
        /*0010*/ 	.short	0x0000
        /*0012*/ 	.short	0x0000
        /*0014*/ 	.byte	0x00, 0xf0, 0xa1, 0x04


	//----- nvinfo : EIATTR_SPARSE_MMA_MASK
	.align		4
.L_2857:
        /*0018*/ 	.byte	0x03, 0x50
        /*001a*/ 	.short	0x0000


	//----- nvinfo : EIATTR_MAXREG_COUNT
	.align		4
        /*001c*/ 	.byte	0x03, 0x1b
        /*001e*/ 	.short	0x0040


	//----- nvinfo : EIATTR_NUM_BARRIERS
	.align		4
        /*0020*/ 	.byte	0x02, 0x4c
        /*0022*/ 	.byte	0x01
	.zero		1


	//----- nvinfo : EIATTR_MERCURY_ISA_VERSION
	.align		4
        /*0024*/ 	.byte	0x03, 0x5f
        /*0026*/ 	.short	0x0101


	//----- nvinfo : EIATTR_COOP_GROUP_MASK_REGIDS
	.align		4
        /*0028*/ 	.byte	0x04, 0x29
        /*002a*/ 	.short	(.L_2859 - .L_2858)


	//   ....[0]....
.L_2858:
        /*002c*/ 	.word	0xffffffff


	//   ....[1]....
        /*0030*/ 	.word	0xffffffff


	//   ....[2]....
        /*0034*/ 	.word	0xffffffff


	//   ....[3]....
        /*0038*/ 	.word	0xffffffff


	//   ....[4]....
        /*003c*/ 	.word	0xffffffff


	//   ....[5]....
        /*0040*/ 	.word	0xffffffff


	//   ....[6]....
        /*0044*/ 	.word	0xffffffff


	//   ....[7]....
        /*0048*/ 	.word	0xffffffff


	//   ....[8]....
        /*004c*/ 	.word	0xffffffff


	//   ....[9]....
        /*0050*/ 	.word	0xffffffff


	//   ....[10]....
        /*0054*/ 	.word	0x05000011


	//   ....[11]....
        /*0058*/ 	.word	0x05000011


	//   ....[12]....
        /*005c*/ 	.word	0x05000011


	//   ....[13]....
        /*0060*/ 	.word	0x05000011


	//   ....[14]....
        /*0064*/ 	.word	0x05000011


	//   ....[15]....
        /*0068*/ 	.word	0x05000011


	//   ....[16]....
        /*006c*/ 	.word	0x05000011


	//   ....[17]....
        /*0070*/ 	.word	0x05000011


	//   ....[18]....
        /*0074*/ 	.word	0x05000011


	//   ....[19]....
        /*0078*/ 	.word	0x05000011


	//----- nvinfo : EIATTR_COOP_GROUP_INSTR_OFFSETS
	.align		4
.L_2859:
        /*007c*/ 	.byte	0x04, 0x28
        /*007e*/ 	.short	(.L_2861 - .L_2860)


	//   ....[0]....
.L_2860:
        /*0080*/ 	.word	0x000008e0


	//   ....[1]....
        /*0084*/ 	.word	0x000008f0


	//   ....[2]....
        /*0088*/ 	.word	0x00000920


	//   ....[3]....
        /*008c*/ 	.word	0x00000930


	//   ....[4]....
        /*0090*/ 	.word	0x00000960


	//   ....[5]....
        /*0094*/ 	.word	0x00000970


	//   ....[6]....
        /*0098*/ 	.word	0x000009a0


	//   ....[7]....
        /*009c*/ 	.word	0x000009b0


	//   ....[8]....
        /*00a0*/ 	.word	0x000009e0


	//   ....[9]....
        /*00a4*/ 	.word	0x000009f0


	//   ....[10]....
        /*00a8*/ 	.word	0x00000ba0


	//   ....[11]....
        /*00ac*/ 	.word	0x00000c10


	//   ....[12]....
        /*00b0*/ 	.word	0x00000c80


	//   ....[13]....
        /*00b4*/ 	.word	0x00000cf0


	//   ....[14]....
        /*00b8*/ 	.word	0x00000d60


	//   ....[15]....
        /*00bc*/ 	.word	0x00000dc0


	//   ....[16]....
        /*00c0*/ 	.word	0x00000e30


	//   ....[17]....
        /*00c4*/ 	.word	0x00000ea0


	//   ....[18]....
        /*00c8*/ 	.word	0x00000f10


	//   ....[19]....
        /*00cc*/ 	.word	0x00000f80


	//----- nvinfo : EIATTR_EXIT_INSTR_OFFSETS
	.align		4
.L_2861:
        /*00d0*/ 	.byte	0x04, 0x1c
        /*00d2*/ 	.short	(.L_2863 - .L_2862)


	//   ....[0]....
.L_2862:
        /*00d4*/ 	.word	0x00000070


	//   ....[1]....
        /*00d8*/ 	.word	0x00000b40


	//----- nvinfo : EIATTR_MAX_THREADS
	.align		4
.L_2863:
        /*00dc*/ 	.byte	0x04, 0x05
        /*00de*/ 	.short	(.L_2865 - .L_2864)
.L_2864:
        /*00e0*/ 	.word	0x00000400
        /*00e4*/ 	.word	0x00000001
        /*00e8*/ 	.word	0x00000001


	//----- nvinfo : EIATTR_CRS_STACK_SIZE
	.align		4
.L_2865:
        /*00ec*/ 	.byte	0x04, 0x1e
        /*00ee*/ 	.short	(.L_2867 - .L_2866)
.L_2866:
        /*00f0*/ 	.word	0x00000000


	//----- nvinfo : EIATTR_CBANK_PARAM_SIZE
	.align		4
.L_2867:
        /*00f4*/ 	.byte	0x03, 0x19
        /*00f6*/ 	.short	0x0128


	//----- nvinfo : EIATTR_PARAM_CBANK
	.align		4
        /*00f8*/ 	.byte	0x04, 0x0a
        /*00fa*/ 	.short	(.L_2869 - .L_2868)
	.align		4
.L_2868:
        /*00fc*/ 	.word	index@(.nv.constant0._ZN10layer_norm22ln_bwd_finalize_kernelINS_22Kernel_traits_finalizeILj3072EfffffjLb0ELj1024ELj4ENS_18Kernel_traits_baseILj3072EfffffjLj1024EEEEELb0ELb1EEEvNS_9BwdParamsE)
        /*0100*/ 	.short	0x0210
        /*0102*/ 	.short	0x0128


	//----- nvinfo : EIATTR_SW_WAR
	.align		4
.L_2869:
        /*0104*/ 	.byte	0x04, 0x36
        /*0106*/ 	.short	(.L_2871 - .L_2870)
.L_2870:
        /*0108*/ 	.word	0x00000008
.L_2871:


//--------------------- .nv.info._ZN10layer_norm40ln_parallel_residual_bwd_finalize_kernelINS_22Kernel_traits_finalizeILj3072EfffffjLb0ELj1024ELj4ENS_18Kernel_traits_baseILj3072EfffffjLj1024EEEEELb1EEEvNS_9BwdParamsE --------------------------
	.section	.nv.info._ZN10layer_norm40ln_parallel_residual_bwd_finalize_kernelINS_22Kernel_traits_finalizeILj3072EfffffjLb0ELj1024ELj4ENS_18Kernel_traits_baseILj3072EfffffjLj1024EEEEELb1EEEvNS_9BwdParamsE,"",@"SHT_CUDA_INFO"
	.sectionflags	@""
	.align	4


	//----- nvinfo : EIATTR_CUDA_API_VERSION
	.align		4
        /*0000*/ 	.byte	0x04, 0x37
        /*0002*/ 	.short	(.L_2873 - .L_2872)
.L_2872:
        /*0004*/ 	.word	0x00000082


	//----- nvinfo : EIATTR_KPARAM_INFO
	.align		4
.L_2873:
        /*0008*/ 	.byte	0x04, 0x17
        /*000a*/ 	.short	(.L_2875 - .L_2874)
.L_2874:
        /*000c*/ 	.word	0x00000000
        /*0010*/ 	.short	0x0000
        /*0012*/ 	.short	0x0000
        /*0014*/ 	.byte	0x00, 0xf0, 0xa1, 0x04


	//----- nvinfo : EIATTR_SPARSE_MMA_MASK
	.align		4
.L_2875:
        /*0018*/ 	.byte	0x03, 0x50
        /*001a*/ 	.short	0x0000


	//----- nvinfo : EIATTR_MAXREG_COUNT
	.align		4
        /*001c*/ 	.byte	0x03, 0x1b
        /*001e*/ 	.short	0x0040


	//----- nvinfo : EIATTR_NUM_BARRIERS
	.align		4
        /*0020*/ 	.byte	0x02, 0x4c
        /*0022*/ 	.byte	0x01
	.zero		1


	//----- nvinfo : EIATTR_MERCURY_ISA_VERSION
	.align		4
        /*0024*/ 	.byte	0x03, 0x5f
        /*0026*/ 	.short	0x0101


	//----- nvinfo : EIATTR_COOP_GROUP_MASK_REGIDS
	.align		4
        /*0028*/ 	.byte	0x04, 0x29
        /*002a*/ 	.short	(.L_2877 - .L_2876)


	//   ....[0]....
.L_2876:
        /*002c*/ 	.word	0xffffffff


	//   ....[1]....
        /*0030*/ 	.word	0xffffffff


	//   ....[2]....
        /*0034*/ 	.word	0xffffffff


	//   ....[3]....
        /*0038*/ 	.word	0xffffffff


	//   ....[4]....
        /*003c*/ 	.word	0xffffffff


	//   ....[5]....
        /*0040*/ 	.word	0xffffffff


	//   ....[6]....
        /*0044*/ 	.word	0xffffffff


	//   ....[7]....
        /*0048*/ 	.word	0xffffffff


	//   ....[8]....
        /*004c*/ 	.word	0xffffffff


	//   ....[9]....
        /*0050*/ 	.word	0xffffffff


	//   ....[10]....
        /*0054*/ 	.word	0xffffffff


	//   ....[11]....
        /*0058*/ 	.word	0xffffffff


	//   ....[12]....
        /*005c*/ 	.word	0xffffffff


	//   ....[13]....
        /*0060*/ 	.word	0xffffffff


	//   ....[14]....
        /*0064*/ 	.word	0xffffffff


	//   ....[15]....
        /*0068*/ 	.word	0xffffffff


	//   ....[16]....
        /*006c*/ 	.word	0xffffffff


	//   ....[17]....
        /*0070*/ 	.word	0xffffffff


	//   ....[18]....
        /*0074*/ 	.word	0xffffffff


	//   ....[19]....
        /*0078*/ 	.word	0xffffffff


	//   ....[20]....
        /*007c*/ 	.word	0x0500000b


	//   ....[21]....
        /*0080*/ 	.word	0x0500000b


	//   ....[22]....
        /*0084*/ 	.word	0x0500000b


	//   ....[23]....
        /*0088*/ 	.word	0x0500000b


	//   ....[24]....
        /*008c*/ 	.word	0x0500000b


	//   ....[25]....
        /*0090*/ 	.word	0x0500000b


	//   ....[26]....
        /*0094*/ 	.word	0x0500000b


	//   ....[27]....
        /*0098*/ 	.word	0x0500000b


	//   ....[28]....
        /*009c*/ 	.word	0x0500000b


	//   ....[29]....
        /*00a0*/ 	.word	0x0500000b


	//   ....[30]....
        /*00a4*/ 	.word	0x0500000b


	//   ....[31]....
        /*00a8*/ 	.word	0x0500000b


	//   ....[32]....
        /*00ac*/ 	.word	0x0500000b


	//   ....[33]....
        /*00b0*/ 	.word	0x0500000b


	//   ....[34]....
        /*00b4*/ 	.word	0x0500000b


	//   ....[35]....
        /*00b8*/ 	.word	0x0500000b


	//   ....[36]....
        /*00bc*/ 	.word	0x0500000b


	//   ....[37]....
        /*00c0*/ 	.word	0x0500000b


	//   ....[38]....
        /*00c4*/ 	.word	0x0500000b


	//   ....[39]....
        /*00c8*/ 	.word	0x0500000b


	//----- nvinfo : EIATTR_COOP_GROUP_INSTR_OFFSETS
	.align		4
.L_2877:
        /*00cc*/ 	.byte	0x04, 0x28
        /*00ce*/ 	.short	(.L_2879 - .L_2878)


	//   ....[0]....
.L_2878:
        /*00d0*/ 	.word	0x00000ce0


	//   ....[1]....
        /*00d4*/ 	.word	0x00000cf0


	//   ....[2]....
        /*00d8*/ 	.word	0x00000d00


	//   ....[3]....
        /*00dc*/ 	.word	0x00000d10


	//   ....[4]....
        /*00e0*/ 	.word	0x00000d40


	//   ....[5]....
        /*00e4*/ 	.word	0x00000d70


	//   ....[6]....
        /*00e8*/ 	.word	0x00000d80


	//   ....[7]....
        /*00ec*/ 	.word	0x00000d90


	//   ....[8]....
        /*00f0*/ 	.word	0x00000db0


	//   ....[9]....
        /*00f4*/ 	.word	0x00000df0


	//   ....[10]....
        /*00f8*/ 	.word	0x00000e00


	//   ....[11]....
        /*00fc*/ 	.word	0x00000e10


	//   ....[12]....
        /*0100*/ 	.word	0x00000e30


	//   ....[13]....
        /*0104*/ 	.word	0x00000e70


	//   ....[14]....
        /*0108*/ 	.word	0x00000e80


	//   ....[15]....
        /*010c*/ 	.word	0x00000e90


	//   ....[16]....
        /*0110*/ 	.word	0x00000eb0


	//   ....[17]....
        /*0114*/ 	.word	0x00000ee0


	//   ....[18]....
        /*0118*/ 	.word	0x00000f00


	//   ....[19]....
        /*011c*/ 	.word	0x00000f10


	//   ....[20]....
        /*0120*/ 	.word	0x000011d0


	//   ....[21]....
        /*0124*/ 	.word	0x00001230


	//   ....[22]....
        /*0128*/ 	.word	0x00001290


	//   ....[23]....
        /*012c*/ 	.word	0x000012f0


	//   ....[24]....
        /*0130*/ 	.word	0x00001350


	//   ....[25]....
        /*0134*/ 	.word	0x000013b0


	//   ....[26]....
        /*0138*/ 	.word	0x00001420


	//   ....[27]....
        /*013c*/ 	.word	0x00001490


	//   ....[28]....
        /*0140*/ 	.word	0x00001500


	//   ....[29]....
        /*0144*/ 	.word	0x00001570


	//   ....[30]....
        /*0148*/ 	.word	0x000015d0


	//   ....[31]....
        /*014c*/ 	.word	0x00001640


	//   ....[32]....
        /*0150*/ 	.word	0x000016b0


	//   ....[33]....
        /*0154*/ 	.word	0x00001720


	//   ....[34]....
        /*0158*/ 	.word	0x00001790


	//   ....[35]....
        /*015c*/ 	.word	0x000017f0


	//   ....[36]....
        /*0160*/ 	.word	0x00001860


	//   ....[37]....
        /*0164*/ 	.word	0x000018d0


	//   ....[38]....
        /*0168*/ 	.word	0x00001940


	//   ....[39]....
        /*016c*/ 	.word	0x000019b0


	//----- nvinfo : EIATTR_EXIT_INSTR_OFFSETS
	.align		4
.L_2879:
        /*0170*/ 	.byte	0x04, 0x1c
        /*0172*/ 	.short	(.L_2881 - .L_2880)


	//   ....[0]....
.L_2880:
        /*0174*/ 	.word	0x00000070


	//   ....[1]....
        /*0178*/ 	.word	0x00001170


	//----- nvinfo : EIATTR_MAX_THREADS
	.align		4
.L_2881:
        /*017c*/ 	.byte	0x04, 0x05
        /*017e*/ 	.short	(.L_2883 - .L_2882)
.L_2882:
        /*0180*/ 	.word	0x00000400
        /*0184*/ 	.word	0x00000001
        /*0188*/ 	.word	0x00000001


	//----- nvinfo : EIATTR_CRS_STACK_SIZE
	.align		4
.L_2883:
        /*018c*/ 	.byte	0x04, 0x1e
        /*018e*/ 	.short	(.L_2885 - .L_2884)
.L_2884:
        /*0190*/ 	.word	0x00000000


	//----- nvinfo : EIATTR_CBANK_PARAM_SIZE
	.align		4
.L_2885:
        /*0194*/ 	.byte	0x03, 0x19
        /*0196*/ 	.short	0x0128


	//----- nvinfo : EIATTR_PARAM_CBANK
	.align		4
        /*0198*/ 	.byte	0x04, 0x0a
        /*019a*/ 	.short	(.L_2887 - .L_2886)
	.align		4
.L_2886:
        /*019c*/ 	.word	index@(.nv.constant0._ZN10layer_norm40ln_parallel_residual_bwd_finalize_kernelINS_22Kernel_traits_finalizeILj3072EfffffjLb0ELj1024ELj4ENS_18Kernel_traits_baseILj3072EfffffjLj1024EEEEELb1EEEvNS_9BwdParamsE)
        /*01a0*/ 	.short	0x0210
        /*01a2*/ 	.short	0x0128


	//----- nvinfo : EIATTR_SW_WAR
	.align		4
.L_2887:
        /*01a4*/ 	.byte	0x04, 0x36
        /*01a6*/ 	.short	(.L_2889 - .L_2888)
.L_2888:
        /*01a8*/ 	.word	0x00000008
.L_2889:


//--------------------- .nv.info._ZN10layer_norm31ln_parallel_residual_bwd_kernelINS_13Kernel_traitsIfffffjLj3072ELj1ELj1ELj4ELj16ENS_18Kernel_traits_baseILj3072EfffffjLj128EEEEELb1ELb1ELb1EEEvNS_9BwdParamsE --------------------------
	.section	.nv.info._ZN10layer_norm31ln_parallel_residual_bwd_kernelINS_13Kernel_traitsIfffffjLj3072ELj1ELj1ELj4ELj16ENS_18Kernel_traits_baseILj3072EfffffjLj128EEEEELb1ELb1ELb1EEEvNS_9BwdParamsE,"",@"SHT_CUDA_INFO"
	.sectionflags	@""
	.align	4


	//----- nvinfo : EIATTR_CUDA_API_VERSION
	.align		4
        /*0000*/ 	.byte	0x04, 0x37
        /*0002*/ 	.short	(.L_2891 - .L_2890)
.L_2890:
        /*0004*/ 	.word	0x00000082


	//----- nvinfo : EIATTR_KPARAM_INFO
	.align		4
.L_2891:
        /*0008*/ 	.byte	0x04, 0x17
        /*000a*/ 	.short	(.L_2893 - .L_2892)
.L_2892:
        /*000c*/ 	.word	0x00000000
        /*0010*/ 	.short	0x0000
        /*0012*/ 	.short	0x0000
        /*0014*/ 	.byte	0x00, 0xf0, 0xa1, 0x04


	//----- nvinfo : EIATTR_SPARSE_MMA_MASK
	.align		4
.L_2893:
        /*0018*/ 	.byte	0x03, 0x50
        /*001a*/ 	.short	0x0000


	//----- nvinfo : EIATTR_MAXREG_COUNT
	.align		4
        /*001c*/ 	.byte	0x03, 0x1b
        /*001e*/ 	.short	0x00ff


	//----- nvinfo : EIATTR_NUM_BARRIERS
	.align		4
        /*0020*/ 	.byte	0x02, 0x4c
        /*0022*/ 	.byte	0x01
	.zero		1


	//----- nvinfo : EIATTR_MERCURY_ISA_VERSION
	.align		4
        /*0024*/ 	.byte	0x03, 0x5f
        /*0026*/ 	.short	0x0101


	//----- nvinfo : EIATTR_COOP_GROUP_MASK_REGIDS
	.align		4
        /*0028*/ 	.byte	0x04, 0x29
        /*002a*/ 	.short	(.L_2895 - .L_2894)


	//   ....[0]....
.L_2894:
        /*002c*/ 	.word	0xffffffff


	//   ....[1]....
        /*0030*/ 	.word	0xffffffff


	//   ....[2]....
        /*0034*/ 	.word	0xffffffff


	//   ....[3]....
        /*0038*/ 	.word	0xffffffff


	//   ....[4]....
        /*003c*/ 	.word	0xffffffff


	//   ....[5]....
        /*0040*/ 	.word	0xffffffff


	//   ....[6]....
        /*0044*/ 	.word	0xffffffff


	//   ....[7]....
        /*0048*/ 	.word	0xffffffff


	//   ....[8]....
        /*004c*/ 	.word	0xffffffff


	//   ....[9]....
        /*0050*/ 	.word	0xffffffff


	//   ....[10]....
        /*0054*/ 	.word	0x0500006d


	//   ....[11]....
        /*0058*/ 	.word	0x0500006d


	//   ....[12]....
        /*005c*/ 	.word	0x0500006d


	//   ....[13]....
        /*0060*/ 	.word	0x0500006d


	//   ....[14]....
        /*0064*/ 	.word	0x0500006d


	//   ....[15]....
        /*0068*/ 	.word	0x0500006d


	//   ....[16]....
        /*006c*/ 	.word	0x0500006d


	//   ....[17]....
        /*0070*/ 	.word	0x0500006d


	//   ....[18]....
        /*0074*/ 	.word	0x0500006d


	//   ....[19]....
        /*0078*/ 	.word	0x0500006d


	//----- nvinfo : EIATTR_COOP_GROUP_INSTR_OFFSETS
	.align		4
.L_2895:
        /*007c*/ 	.byte	0x04, 0x28
        /*007e*/ 	.short	(.L_2897 - .L_2896)


	//   ....[0]....
.L_2896:
        /*0080*/ 	.word	0x000018e0


	//   ....[1]....
        /*0084*/ 	.word	0x000018f0


	//   ....[2]....
        /*0088*/ 	.word	0x00001920


	//   ....[3]....
        /*008c*/ 	.word	0x00001930


	//   ....[4]....
        /*0090*/ 	.word	0x00001960


	//   ....[5]....
        /*0094*/ 	.word	0x00001970


	//   ....[6]....
        /*0098*/ 	.word	0x000019a0


	//   ....[7]....
        /*009c*/ 	.word	0x000019b0


	//   ....[8]....
        /*00a0*/ 	.word	0x000019e0


	//   ....[9]....
        /*00a4*/ 	.word	0x000019f0


	//   ....[10]....
        /*00a8*/ 	.word	0x00003530


	//   ....[11]....
        /*00ac*/ 	.word	0x00003580


	//   ....[12]....
        /*00b0*/ 	.word	0x000035f0


	//   ....[13]....
        /*00b4*/ 	.word	0x00003650


	//   ....[14]....
        /*00b8*/ 	.word	0x000036c0


	//   ....[15]....
        /*00bc*/ 	.word	0x00003720


	//   ....[16]....
        /*00c0*/ 	.word	0x00003790


	//   ....[17]....
        /*00c4*/ 	.word	0x000037f0


	//   ....[18]....
        /*00c8*/ 	.word	0x00003860


	//   ....[19]....
        /*00cc*/ 	.word	0x000038c0


	//----- nvinfo : EIATTR_EXIT_INSTR_OFFSETS
	.align		4
.L_2897:
        /*00d0*/ 	.byte	0x04, 0x1c
        /*00d2*/ 	.short	(.L_2899 - .L_2898)


	//   ....[0]....
.L_2898:
        /*00d4*/ 	.word	0x000034d0


	//----- nvinfo : EIATTR_MAX_THREADS
	.align		4
.L_2899:
        /*00d8*/ 	.byte	0x04, 0x05
        /*00da*/ 	.short	(.L_2901 - .L_2900)
.L_2900:
        /*00dc*/ 	.word	0x00000080
        /*00e0*/ 	.word	0x00000001
        /*00e4*/ 	.word	0x00000001


	//----- nvinfo : EIATTR_CRS_STACK_SIZE
	.align		4
.L_2901:
        /*00e8*/ 	.byte	0x04, 0x1e
        /*00ea*/ 	.short	(.L_2903 - .L_2902)
.L_2902:
        /*00ec*/ 	.word	0x00000000


	//----- nvinfo : EIATTR_CBANK_PARAM_SIZE
	.align		4
.L_2903:
        /*00f0*/ 	.byte	0x03, 0x19
        /*00f2*/ 	.short	0x0128


	//----- nvinfo : EIATTR_PARAM_CBANK
	.align		4
        /*00f4*/ 	.byte	0x04, 0x0a
        /*00f6*/ 	.short	(.L_2905 - .L_2904)
	.align		4
.L_2904:
        /*00f8*/ 	.word	index@(.nv.constant0._ZN10layer_norm31ln_parallel_residual_bwd_kernelINS_13Kernel_traitsIfffffjLj3072ELj1ELj1ELj4ELj16ENS_18Kernel_traits_baseILj3072EfffffjLj128EEEEELb1ELb1ELb1EEEvNS_9BwdParamsE)
        /*00fc*/ 	.short	0x0210
        /*00fe*/ 	.short	0x0128


	//----- nvinfo : EIATTR_SW_WAR
	.align		4
.L_2905:
        /*0100*/ 	.byte	0x04, 0x36
        /*0102*/ 	.short	(.L_2907 - .L_2906)
.L_2906:
        /*0104*/ 	.word	0x00000008
.L_2907:


//--------------------- .nv.callgraph             --------------------------
	.section	.nv.callgraph,"",@"SHT_CUDA_CALLGRAPH"
	.align	4
	.sectionentsize	8
	.align		4
        /*0000*/ 	.word	0x00000000
	.align		4
        /*0004*/ 	.word	0xffffffff
	.align		4
        /*0008*/ 	.word	0x00000000
	.align		4
        /*000c*/ 	.word	0xfffffffe
	.align		4
        /*0010*/ 	.word	0x00000000
	.align		4
        /*0014*/ 	.word	0xfffffffd
	.align		4
        /*0018*/ 	.word	0x00000000
	.align		4
        /*001c*/ 	.word	0xfffffffc


//--------------------- .text._ZN10layer_norm31ln_parallel_residual_bwd_kernelINS_13Kernel_traitsI13__nv_bfloat16S2_S2_S2_fjLj3072ELj1ELj1ELj4ELj16ENS_18Kernel_traits_baseILj3072ES2_S2_S2_S2_fjLj128EEEEELb0ELb0ELb0EEEvNS_9BwdParamsE --------------------------
	.section	.text._ZN10layer_norm31ln_parallel_residual_bwd_kernelINS_13Kernel_traitsI13__nv_bfloat16S2_S2_S2_fjLj3072ELj1ELj1ELj4ELj16ENS_18Kernel_traits_baseILj3072ES2_S2_S2_S2_fjLj128EEEEELb0ELb0ELb0EEEvNS_9BwdParamsE,"ax",@progbits
	.align	128
        .global         _ZN10layer_norm31ln_parallel_residual_bwd_kernelINS_13Kernel_traitsI13__nv_bfloat16S2_S2_S2_fjLj3072ELj1ELj1ELj4ELj16ENS_18Kernel_traits_baseILj3072ES2_S2_S2_S2_fjLj128EEEEELb0ELb0ELb0EEEvNS_9BwdParamsE
        .type           _ZN10layer_norm31ln_parallel_residual_bwd_kernelINS_13Kernel_traitsI13__nv_bfloat16S2_S2_S2_fjLj3072ELj1ELj1ELj4ELj16ENS_18Kernel_traits_baseILj3072ES2_S2_S2_S2_fjLj128EEEEELb0ELb0ELb0EEEvNS_9BwdParamsE,@function
        .size           _ZN10layer_norm31ln_parallel_residual_bwd_kernelINS_13Kernel_traitsI13__nv_bfloat16S2_S2_S2_fjLj3072ELj1ELj1ELj4ELj16ENS_18Kernel_traits_baseILj3072ES2_S2_S2_S2_fjLj128EEEEELb0ELb0ELb0EEEvNS_9BwdParamsE,(.L_x_3214 - _ZN10layer_norm31ln_parallel_residual_bwd_kernelINS_13Kernel_traitsI13__nv_bfloat16S2_S2_S2_fjLj3072ELj1ELj1ELj4ELj16ENS_18Kernel_traits_baseILj3072ES2_S2_S2_S2_fjLj128EEEEELb0ELb0ELb0EEEvNS_9BwdParamsE)
        .other          _ZN10layer_norm31ln_parallel_residual_bwd_kernelINS_13Kernel_traitsI13__nv_bfloat16S2_S2_S2_fjLj3072ELj1ELj1ELj4ELj16ENS_18Kernel_traits_baseILj3072ES2_S2_S2_S2_fjLj128EEEEELb0ELb0ELb0EEEvNS_9BwdParamsE,@"STO_CUDA_ENTRY STV_DEFAULT"
_ZN10layer_norm31ln_parallel_residual_bwd_kernelINS_13Kernel_traitsI13__nv_bfloat16S2_S2_S2_fjLj3072ELj1ELj1ELj4ELj16ENS_18Kernel_traits_baseILj3072ES2_S2_S2_S2_fjLj128EEEEELb0ELb0ELb0EEEvNS_9BwdParamsE:
.text._ZN10layer_norm31ln_parallel_residual_bwd_kernelINS_13Kernel_traitsI13__nv_bfloat16S2_S2_S2_fjLj3072ELj1ELj1ELj4ELj16ENS_18Kernel_traits_baseILj3072ES2_S2_S2_S2_fjLj128EEEEELb0ELb0ELb0EEEvNS_9BwdParamsE:
[----:B------:R-:W-:Y:S01]  /*0000*/  LDC R1, c[0x0][0x28] ;  /* 0x00000a00ff017b82 */ /* 0x000fe20000000800 */
[----:B------:R-:W0:Y:S01]  /*0010*/  S2R R181, SR_TID.X ;  /* 0x0000000000b57919 */ /* 0x000e220000002100 */
[----:B------:R-:W-:-:S06]  /*0020*/  ULDC UR4, c[0x0][0x218] ;  /* 0x0000860000047ab9 */ /* 0x000fcc0000000800 */
[----:B------:R-:W1:Y:S01]  /*0030*/  S2UR UR6, SR_CTAID.X ;  /* 0x00000000000679c3 */ /* 0x000e620000002500 */
[----:B------:R-:W-:Y:S01]  /*0040*/  MOV R182, UR4 ;  /* 0x0000000400b67c02 */ /* 0x000fe20008000f00 */
[----:B------:R-:W-:Y:S01]  /*0050*/  ULDC.64 UR4, c[0x0][0x208] ;  /* 0x0000820000047ab9 */ /* 0x000fe20000000a00 */
[----:B------:R-:W-:Y:S01]  /*0060*/  ULDC UR7, c[0x0][0x214] ;  /* 0x0000850000077ab9 */ /* 0x000fe20000000800 */
[----:B------:R-:W-:Y:S01]  /*0070*/  ULDC UR18, c[0x0][0x218] ;  /* 0x0000860000127ab9 */ /* 0x000fe20000000800 */
[----:B------:R-:W-:Y:S01]  /*0080*/  SHF.R.S32.HI R3, RZ, 0x1f, R182 ;  /* 0x0000001fff037819 */ /* 0x000fe200000114b6 */
[----:B------:R-:W-:Y:S01]  /*0090*/  ULDC UR12, c[0x0][0x290] ;  /* 0x0000a400000c7ab9 */ /* 0x000fe20000000800 */
[----:B------:R-:W-:Y:S01]  /*00a0*/  ULDC.64 UR8, c[0x0][0x2c8] ;  /* 0x0000b20000087ab9 */ /* 0x000fe20000000a00 */
[----:B------:R-:W-:Y:S01]  /*00b0*/  ULDC.64 UR10, c[0x0][0x238] ;  /* 0x00008e00000a7ab9 */ /* 0x000fe20000000a00 */
[----:B------:R-:W-:Y:S01]  /*00c0*/  LEA.HI R3, R3, R182, RZ, 0x3 ;  /* 0x000000b603037211 */ /* 0x000fe200078f18ff */
[----:B------:R-:W-:Y:S01]  /*00d0*/  ULDC.64 UR14, c[0x0][0x308] ;  /* 0x0000c200000e7ab9 */ /* 0x000fe20000000a00 */
[----:B------:R-:W-:Y:S01]  /*00e0*/  ULDC.64 UR16, c[0x0][0x300] ;  /* 0x0000c00000107ab9 */ /* 0x000fe20000000a00 */
[----:B0-----:R-:W-:-:S02]  /*00f0*/  LOP3.LUT R0, R181, 0x7f, RZ, 0xc, !PT ;  /* 0x0000007fb5007812 */ /* 0x001fc400078e0cff */
[----:B------:R-:W-:Y:S02]  /*0100*/  LOP3.LUT R180, R181, 0x7f, RZ, 0xc0, !PT ;  /* 0x0000007fb5b47812 */ /* 0x000fe400078ec0ff */
[----:B------:R-:W-:Y:S02]  /*0110*/  LEA.HI.SX32 R0, R3, R0, 0x1d ;  /* 0x0000000003007211 */ /* 0x000fe400078feaff */
[----:B------:R-:W-:Y:S02]  /*0120*/  MOV R39, R180 ;  /* 0x000000b400277202 */ /* 0x000fe40000000f00 */
[C---:B------:R-:W-:Y:S02]  /*0130*/  LOP3.LUT P1, RZ, R0.reuse, 0xffffff80, RZ, 0xc0, !PT ;  /* 0xffffff8000ff7812 */ /* 0x040fe4000782c0ff */
[C---:B------:R-:W-:Y:S02]  /*0140*/  ISETP.GE.U32.AND P2, PT, R0.reuse, 0x100, PT ;  /* 0x000001000000780c */ /* 0x040fe40003f46070 */
[----:B------:R-:W-:-:S09]  /*0150*/  ISETP.GE.U32.AND P3, PT, R0, 0x180, PT ;  /* 0x000001800000780c */ /* 0x000fd20003f66070 */
[----:B------:R-:W0:Y:S08]  /*0160*/  @P1 LDC.64 R2, c[0x0][0x260] ;  /* 0x00009800ff021b82 */ /* 0x000e300000000a00 */
[----:B------:R-:W2:Y:S08]  /*0170*/  @P1 LDC.64 R24, c[0x0][0x268] ;  /* 0x00009a00ff181b82 */ /* 0x000eb00000000a00 */
[----:B------:R-:W3:Y:S08]  /*0180*/  @P2 LDC.64 R26, c[0x0][0x260] ;  /* 0x00009800ff1a2b82 */ /* 0x000ef00000000a00 */
[----:B------:R-:W4:Y:S01]  /*0190*/  @P2 LDC.64 R28, c[0x0][0x268] ;  /* 0x00009a00ff1c2b82 */ /* 0x000f220000000a00 */
[----:B0-----:R-:W-:-:S05]  /*01a0*/  @P1 IMAD.WIDE.U32 R2, R39, 0x10, R2 ;  /* 0x0000001027021825 */ /* 0x001fca00078e0002 */
[----:B------:R-:W5:Y:S02]  /*01b0*/  @P1 LDG.E.128 R64, desc[UR4][R2.64] ;  /* 0x0000000402401981 */ /* 0x000f64000c1e1d00 */
[----:B------:R-:W0:Y:S01]  /*01c0*/  @P3 LDC.64 R36, c[0x0][0x268] ;  /* 0x00009a00ff243b82 */ /* 0x000e220000000a00 */
[C---:B--2---:R-:W-:Y:S01]  /*01d0*/  @P1 IMAD.WIDE.U32 R24, R39.reuse, 0x10, R24 ;  /* 0x0000001027181825 */ /* 0x044fe200078e0018 */
[----:B------:R-:W-:-:S04]  /*01e0*/  @P1 LOP3.LUT R39, R39, 0x80, RZ, 0xfc, !PT ;  /* 0x0000008027271812 */ /* 0x000fc800078efcff */
[----:B------:R-:W5:Y:S01]  /*01f0*/  @P1 LDG.E.128 R20, desc[UR4][R24.64] ;  /* 0x0000000418141981 */ /* 0x000f62000c1e1d00 */
[C---:B---3--:R-:W-:Y:S01]  /*0200*/  @P2 IMAD.WIDE.U32 R30, R39.reuse, 0x10, R26 ;  /* 0x00000010271e2825 */ /* 0x048fe200078e001a */
[----:B------:R-:W2:Y:S04]  /*0210*/  @P3 LDC.64 R34, c[0x0][0x260] ;  /* 0x00009800ff223b82 */ /* 0x000ea80000000a00 */
[----:B------:R-:W5:Y:S01]  /*0220*/  @P2 LDG.E.128 R16, desc[UR4][R30.64] ;  /* 0x000000041e102981 */ /* 0x000f62000c1e1d00 */
[----:B----4-:R-:W-:-:S04]  /*0230*/  @P2 IMAD.WIDE.U32 R32, R39, 0x10, R28 ;  /* 0x0000001027202825 */ /* 0x010fc800078e001c */
[----:B------:R-:W-:Y:S01]  /*0240*/  @P2 VIADD R39, R39, 0x80 ;  /* 0x0000008027272836 */ /* 0x000fe20000000000 */
[----:B------:R-:W5:Y:S03]  /*0250*/  @P2 LDG.E.128 R12, desc[UR4][R32.64] ;  /* 0x00000004200c2981 */ /* 0x000f66000c1e1d00 */
[----:B0-----:R-:W-:-:S05]  /*0260*/  @P3 IMAD.WIDE.U32 R28, R39, 0x10, R36 ;  /* 0x00000010271c3825 */ /* 0x001fca00078e0024 */
[----:B------:R-:W5:Y:S01]  /*0270*/  @P3 LDG.E.128 R4, desc[UR4][R28.64] ;  /* 0x000000041c043981 */ /* 0x000f62000c1e1d00 */
[----:B--2---:R-:W-:-:S05]  /*0280*/  @P3 IMAD.WIDE.U32 R26, R39, 0x10, R34 ;  /* 0x00000010271a3825 */ /* 0x004fca00078e0022 */
[----:B------:R1:W5:Y:S02]  /*0290*/  @P3 LDG.E.128 R8, desc[UR4][R26.64] ;  /* 0x000000041a083981 */ /* 0x000364000c1e1d00 */
[----:B-1----:R-:W-:-:S04]  /*02a0*/  LEA.HI R27, R181, UR6, RZ, 0x19 ;  /* 0x00000006b51b7c11 */ /* 0x002fc8000f8fc8ff */
[----:B------:R-:W-:Y:S01]  /*02b0*/  ISETP.GE.AND P0, PT, R27, UR7, PT ;  /* 0x000000071b007c0c */ /* 0x000fe2000bf06270 */
[----:B------:R-:W-:Y:S01]  /*02c0*/  ULDC.64 UR6, c[0x0][0x210] ;  /* 0x0000840000067ab9 */ /* 0x000fe20000000a00 */
[----:B------:R-:W-:Y:S02]  /*02d0*/  CS2R R36, SRZ ;  /* 0x0000000000247805 */ /* 0x000fe4000001ff00 */
[----:B------:R-:W-:Y:S02]  /*02e0*/  CS2R R38, SRZ ;  /* 0x0000000000267805 */ /* 0x000fe4000001ff00 */
[----:B------:R-:W-:Y:S02]  /*02f0*/  CS2R R40, SRZ ;  /* 0x0000000000287805 */ /* 0x000fe4000001ff00 */
[----:B------:R-:W-:Y:S02]  /*0300*/  CS2R R42, SRZ ;  /* 0x00000000002a7805 */ /* 0x000fe4000001ff00 */
[----:B------:R-:W-:-:S02]  /*0310*/  CS2R R132, SRZ ;  /* 0x0000000000847805 */ /* 0x000fc4000001ff00 */
[----:B------:R-:W-:Y:S02]  /*0320*/  CS2R R134, SRZ ;  /* 0x0000000000867805 */ /* 0x000fe4000001ff00 */
        /* <DEDUP_REMOVED lines=41> */
[----:B------:R-:W-:Y:S01]  /*05c0*/  CS2R R126, SRZ ;  /* 0x00000000007e7805 */ /* 0x000fe2000001ff00 */
[----:B------:R-:W-:Y:S06]  /*05d0*/  @P0 BRA `(.L_x_0) ;  /* 0x0000003400540947 */ /* 0x000fec0003800000 */
[----:B------:R-:W0:Y:S01]  /*05e0*/  LDC.U8 R26, c[0x0][0x2a0] ;  /* 0x0000a800ff1a7b82 */ /* 0x000e220000000000 */
[----:B------:R-:W-:Y:S01]  /*05f0*/  HFMA2.MMA R130, -RZ, RZ, 0, 5.9604644775390625e-08 ;  /* 0x00000001ff827435 */ /* 0x000fe200000001ff */
[C---:B-----5:R-:W-:Y:S01]  /*0600*/  @P2 PRMT R34, R16.reuse, 0x7632, R34 ;  /* 0x0000763210222816 */ /* 0x060fe20000000022 */
[----:B------:R-:W-:Y:S01]  /*0610*/  IMAD.U32 R171, R16, 0x10000, RZ ;  /* 0x0001000010ab7824 */ /* 0x000fe200078e00ff */
[----:B------:R-:W-:Y:S01]  /*0620*/  @P3 PRMT R72, R8, 0x7632, R72 ;  /* 0x0000763208483816 */ /* 0x000fe20000000048 */
[----:B------:R-:W-:Y:S01]  /*0630*/  IMAD.U32 R31, R4, 0x10000, RZ ;  /* 0x00010000041f7824 */ /* 0x000fe200078e00ff */
[----:B------:R-:W-:Y:S01]  /*0640*/  SHF.L.U32 R163, R8, 0x10, RZ ;  /* 0x0000001008a37819 */ /* 0x000fe200000006ff */
[----:B------:R-:W-:Y:S01]  /*0650*/  IMAD.U32 R177, R66, 0x10000, RZ ;  /* 0x0001000042b17824 */ /* 0x000fe200078e00ff */
[C---:B------:R-:W-:Y:S01]  /*0660*/  @P1 PRMT R25, R64.reuse, 0x7632, R25 ;  /* 0x0000763240191816 */ /* 0x040fe20000000019 */
[----:B------:R-:W-:Y:S01]  /*0670*/  IMAD.U32 R174, R21, 0x10000, RZ ;  /* 0x0001000015ae7824 */ /* 0x000fe200078e00ff */
[----:B------:R-:W-:Y:S01]  /*0680*/  SHF.L.U32 R179, R64, 0x10, RZ ;  /* 0x0000001040b37819 */ /* 0x000fe200000006ff */
[----:B------:R-:W-:Y:S01]  /*0690*/  IMAD.U32 R165, R14, 0x10000, RZ ;  /* 0x000100000ea57824 */ /* 0x000fe200078e00ff */
[----:B------:R-:W-:Y:S01]  /*06a0*/  @P1 PRMT R32, R67, 0x7632, R32 ;  /* 0x0000763243201816 */ /* 0x000fe20000000020 */
[----:B------:R-:W-:Y:S01]  /*06b0*/  IMAD.U32 R168, R19, 0x10000, RZ ;  /* 0x0001000013a87824 */ /* 0x000fe200078e00ff */
[----:B------:R-:W-:Y:S01]  /*06c0*/  SHF.L.U32 R176, R67, 0x10, RZ ;  /* 0x0000001043b07819 */ /* 0x000fe200000006ff */
[----:B------:R-:W-:Y:S01]  /*06d0*/  IMAD.U32 R162, R9, 0x10000, RZ ;  /* 0x0001000009a27824 */ /* 0x000fe200078e00ff */
[----:B------:R-:W-:Y:S01]  /*06e0*/  @P1 PRMT R2, R21, 0x7632, R2 ;  /* 0x0000763215021816 */ /* 0x000fe20000000002 */
[----:B------:R-:W-:Y:S01]  /*06f0*/  IMAD.U32 R28, R7, 0x10000, RZ ;  /* 0x00010000071c7824 */ /* 0x000fe200078e00ff */
[C---:B------:R-:W-:Y:S01]  /*0700*/  @P2 PRMT R16, R12.reuse, 0x7632, R16 ;  /* 0x000076320c102816 */ /* 0x040fe20000000010 */
[----:B------:R-:W-:Y:S01]  /*0710*/  IMAD.U32 R25, R25, 0x10000, RZ ;  /* 0x0001000019197824 */ /* 0x000fe200078e00ff */
[----:B------:R-:W-:-:S02]  /*0720*/  SHF.L.U32 R167, R12, 0x10, RZ ;  /* 0x000000100ca77819 */ /* 0x000fc400000006ff */
[----:B------:R-:W-:Y:S01]  /*0730*/  @P3 PRMT R8, R4, 0x7632, R8 ;  /* 0x0000763204083816 */ /* 0x000fe20000000008 */
[----:B------:R-:W-:Y:S01]  /*0740*/  IMAD.U32 R16, R16, 0x10000, RZ ;  /* 0x0001000010107824 */ /* 0x000fe200078e00ff */
[C---:B------:R-:W-:Y:S02]  /*0750*/  @P1 PRMT R0, R65.reuse, 0x7632, R0 ;  /* 0x0000763241001816 */ /* 0x040fe40000000000 */
[----:B------:R-:W-:Y:S02]  /*0760*/  SHF.L.U32 R178, R65, 0x10, RZ ;  /* 0x0000001041b27819 */ /* 0x000fe400000006ff */
[----:B------:R-:W-:Y:S02]  /*0770*/  @P1 PRMT R3, R66, 0x7632, R3 ;  /* 0x0000763242031816 */ /* 0x000fe40000000003 */
[C---:B------:R-:W-:Y:S02]  /*0780*/  @P1 PRMT R24, R20.reuse, 0x7632, R24 ;  /* 0x0000763214181816 */ /* 0x040fe40000000018 */
[----:B------:R-:W-:-:S02]  /*0790*/  SHF.L.U32 R175, R20, 0x10, RZ ;  /* 0x0000001014af7819 */ /* 0x000fc400000006ff */
[----:B------:R-:W-:Y:S02]  /*07a0*/  @P2 PRMT R64, R18, 0x7632, R64 ;  /* 0x0000763212402816 */ /* 0x000fe40000000040 */
[----:B------:R-:W-:Y:S02]  /*07b0*/  @P2 PRMT R12, R13, 0x7632, R12 ;  /* 0x000076320d0c2816 */ /* 0x000fe4000000000c */
[----:B------:R-:W-:Y:S02]  /*07c0*/  @P2 PRMT R67, R15, 0x7632, R67 ;  /* 0x000076320f432816 */ /* 0x000fe40000000043 */
[----:B------:R-:W-:Y:S02]  /*07d0*/  @P3 PRMT R73, R9, 0x7632, R73 ;  /* 0x0000763209493816 */ /* 0x000fe40000000049 */
[----:B------:R-:W-:Y:S02]  /*07e0*/  @P3 PRMT R4, R5, 0x7632, R4 ;  /* 0x0000763205043816 */ /* 0x000fe40000000004 */
[----:B------:R-:W-:-:S02]  /*07f0*/  @P3 PRMT R75, R6, 0x7632, R75 ;  /* 0x00007632064b3816 */ /* 0x000fc4000000004b */
[----:B------:R-:W-:Y:S02]  /*0800*/  @P1 PRMT R20, R22, 0x7632, R20 ;  /* 0x0000763216141816 */ /* 0x000fe40000000014 */
[----:B------:R-:W-:Y:S02]  /*0810*/  @P1 PRMT R33, R23, 0x7632, R33 ;  /* 0x0000763217211816 */ /* 0x000fe40000000021 */
[----:B------:R-:W-:Y:S02]  /*0820*/  @P2 PRMT R35, R17, 0x7632, R35 ;  /* 0x0000763211232816 */ /* 0x000fe40000000023 */
[----:B------:R-:W-:Y:S01]  /*0830*/  @P2 PRMT R66, R19, 0x7632, R66 ;  /* 0x0000763213422816 */ /* 0x000fe20000000042 */
[----:B------:R-:W-:Y:S01]  /*0840*/  IMAD.U32 R19, R32, 0x10000, RZ ;  /* 0x0001000020137824 */ /* 0x000fe200078e00ff */
[----:B------:R-:W-:Y:S02]  /*0850*/  @P2 PRMT R65, R14, 0x7632, R65 ;  /* 0x000076320e412816 */ /* 0x000fe40000000041 */
[----:B------:R-:W-:-:S02]  /*0860*/  @P3 PRMT R74, R10, 0x7632, R74 ;  /* 0x000076320a4a3816 */ /* 0x000fc4000000004a */
[----:B------:R-:W-:Y:S02]  /*0870*/  @P3 PRMT R128, R11, 0x7632, R128 ;  /* 0x000076320b803816 */ /* 0x000fe40000000080 */
[----:B------:R-:W-:Y:S01]  /*0880*/  @P3 PRMT R129, R7, 0x7632, R129 ;  /* 0x0000763207813816 */ /* 0x000fe20000000081 */
[----:B------:R-:W-:Y:S01]  /*0890*/  IMAD.U32 R7, R73, 0x10000, RZ ;  /* 0x0001000049077824 */ /* 0x000fe200078e00ff */
[----:B------:R-:W-:Y:S01]  /*08a0*/  SHF.L.U32 R173, R22, 0x10, RZ ;  /* 0x0000001016ad7819 */ /* 0x000fe200000006ff */
[----:B------:R-:W-:Y:S01]  /*08b0*/  IMAD.U32 R22, R2, 0x10000, RZ ;  /* 0x0001000002167824 */ /* 0x000fe200078e00ff */
[----:B------:R-:W-:Y:S02]  /*08c0*/  SHF.L.U32 R172, R23, 0x10, RZ ;  /* 0x0000001017ac7819 */ /* 0x000fe400000006ff */
[----:B------:R-:W-:Y:S02]  /*08d0*/  SHF.L.U32 R29, R6, 0x10, RZ ;  /* 0x00000010061d7819 */ /* 0x000fe400000006ff */
[----:B------:R-:W-:-:S02]  /*08e0*/  SHF.L.U32 R170, R17, 0x10, RZ ;  /* 0x0000001011aa7819 */ /* 0x000fc400000006ff */
[----:B------:R-:W-:Y:S02]  /*08f0*/  SHF.L.U32 R169, R18, 0x10, RZ ;  /* 0x0000001012a97819 */ /* 0x000fe400000006ff */
[----:B------:R-:W-:Y:S01]  /*0900*/  SHF.L.U32 R166, R13, 0x10, RZ ;  /* 0x000000100da67819 */ /* 0x000fe200000006ff */
[----:B------:R-:W-:Y:S01]  /*0910*/  IMAD.U32 R13, R64, 0x10000, RZ ;  /* 0x00010000400d7824 */ /* 0x000fe200078e00ff */
[----:B------:R-:W-:Y:S02]  /*0920*/  SHF.L.U32 R164, R15, 0x10, RZ ;  /* 0x000000100fa47819 */ /* 0x000fe400000006ff */
[----:B------:R-:W-:Y:S01]  /*0930*/  SHF.L.U32 R161, R10, 0x10, RZ ;  /* 0x000000100aa17819 */ /* 0x000fe200000006ff */
[----:B------:R-:W-:Y:S01]  /*0940*/  IMAD.U32 R10, R67, 0x10000, RZ ;  /* 0x00010000430a7824 */ /* 0x000fe200078e00ff */
[----:B------:R-:W-:Y:S02]  /*0950*/  SHF.L.U32 R160, R11, 0x10, RZ ;  /* 0x000000100ba07819 */ /* 0x000fe400000006ff */
[----:B------:R-:W-:-:S02]  /*0960*/  SHF.L.U32 R30, R5, 0x10, RZ ;  /* 0x00000010051e7819 */ /* 0x000fc400000006ff */
[----:B------:R-:W-:Y:S02]  /*0970*/  SHF.L.U32 R23, R0, 0x10, RZ ;  /* 0x0000001000177819 */ /* 0x000fe400000006ff */
[----:B------:R-:W-:Y:S02]  /*0980*/  SHF.L.U32 R21, R3, 0x10, RZ ;  /* 0x0000001003157819 */ /* 0x000fe400000006ff */
[----:B------:R-:W-:Y:S02]  /*0990*/  SHF.L.U32 R14, R12, 0x10, RZ ;  /* 0x000000100c0e7819 */ /* 0x000fe400000006ff */
[----:B------:R-:W-:Y:S01]  /*09a0*/  SHF.L.U32 R6, R4, 0x10, RZ ;  /* 0x0000001004067819 */ /* 0x000fe200000006ff */
[----:B------:R-:W-:Y:S01]  /*09b0*/  IMAD.U32 R4, R75, 0x10000, RZ ;  /* 0x000100004b047824 */ /* 0x000fe200078e00ff */
[----:B------:R-:W-:Y:S02]  /*09c0*/  MOV R37, RZ ;  /* 0x000000ff00257202 */ /* 0x000fe40000000f00 */
[----:B------:R-:W-:-:S02]  /*09d0*/  SHF.L.U32 R24, R24, 0x10, RZ ;  /* 0x0000001018187819 */ /* 0x000fc400000006ff */
[----:B------:R-:W-:Y:S02]  /*09e0*/  SHF.L.U32 R20, R20, 0x10, RZ ;  /* 0x0000001014147819 */ /* 0x000fe400000006ff */
[----:B------:R-:W-:Y:S02]  /*09f0*/  SHF.L.U32 R18, R33, 0x10, RZ ;  /* 0x0000001021127819 */ /* 0x000fe400000006ff */
[----:B------:R-:W-:Y:S02]  /*0a00*/  SHF.L.U32 R17, R34, 0x10, RZ ;  /* 0x0000001022117819 */ /* 0x000fe400000006ff */
[----:B------:R-:W-:Y:S02]  /*0a10*/  SHF.L.U32 R15, R35, 0x10, RZ ;  /* 0x00000010230f7819 */ /* 0x000fe400000006ff */
[----:B------:R-:W-:Y:S02]  /*0a20*/  SHF.L.U32 R12, R65, 0x10, RZ ;  /* 0x00000010410c7819 */ /* 0x000fe400000006ff */
[----:B------:R-:W-:-:S02]  /*0a30*/  SHF.L.U32 R11, R66, 0x10, RZ ;  /* 0x00000010420b7819 */ /* 0x000fc400000006ff */
[----:B------:R-:W-:Y:S02]  /*0a40*/  SHF.L.U32 R9, R72, 0x10, RZ ;  /* 0x0000001048097819 */ /* 0x000fe400000006ff */
[----:B------:R-:W-:Y:S02]  /*0a50*/  SHF.L.U32 R8, R8, 0x10, RZ ;  /* 0x0000001008087819 */ /* 0x000fe400000006ff */
[----:B------:R-:W-:Y:S02]  /*0a60*/  SHF.L.U32 R5, R74, 0x10, RZ ;  /* 0x000000104a057819 */ /* 0x000fe400000006ff */
[----:B------:R-:W-:Y:S02]  /*0a70*/  SHF.L.U32 R3, R128, 0x10, RZ ;  /* 0x0000001080037819 */ /* 0x000fe400000006ff */
[----:B------:R-:W-:Y:S02]  /*0a80*/  SHF.L.U32 R2, R129, 0x10, RZ ;  /* 0x0000001081027819 */ /* 0x000fe400000006ff */
[----:B0-----:R-:W-:-:S07]  /*0a90*/  PRMT R0, R130, 0x7610, R0 ;  /* 0x0000761082007816 */ /* 0x001fce0000000000 */
.L_x_14:
[----:B012---:R-:W0:Y:S08]  /*0aa0*/  LDC.64 R150, c[0x0][0x250] ;  /* 0x00009400ff967b82 */ /* 0x007e300000000a00 */
[----:B------:R-:W1:Y:S01]  /*0ab0*/  LDC.64 R148, c[0x0][0x258] ;  /* 0x00009600ff947b82 */ /* 0x000e620000000a00 */
[----:B0-----:R-:W-:-:S05]  /*0ac0*/  IMAD.WIDE R150, R27, 0x4, R150 ;  /* 0x000000041b967825 */ /* 0x001fca00078e0296 */
[----:B------:R0:W5:Y:S01]  /*0ad0*/  LDG.E R231, desc[UR4][R150.64] ;  /* 0x0000000496e77981 */ /* 0x000162000c1e1900 */
[----:B-1----:R-:W-:-:S05]  /*0ae0*/  IMAD.WIDE R148, R27, 0x4, R148 ;  /* 0x000000041b947825 */ /* 0x002fca00078e0294 */
[----:B------:R0:W5:Y:S01]  /*0af0*/  LDG.E R183, desc[UR4][R148.64] ;  /* 0x0000000494b77981 */ /* 0x000162000c1e1900 */
[----:B------:R-:W-:-:S04]  /*0b00*/  IMAD.U32 R182, RZ, RZ, UR18 ;  /* 0x00000012ffb67e24 */ /* 0x000fc8000f8e00ff */
[----:B------:R-:W-:-:S05]  /*0b10*/  IMAD R152, R27, R182, RZ ;  /* 0x000000b61b987224 */ /* 0x000fca00078e02ff */
[----:B------:R-:W-:-:S04]  /*0b20*/  SHF.R.S32.HI R153, RZ, 0x1f, R152 ;  /* 0x0000001fff997819 */ /* 0x000fc80000011498 */
[----:B------:R-:W-:Y:S02]  /*0b30*/  LEA.HI R153, R153, R152, RZ, 0x3 ;  /* 0x0000009899997211 */ /* 0x000fe400078f18ff */
[----:B------:R-:W-:Y:S01]  /*0b40*/  LOP3.LUT P4, RZ, R0, 0xff, RZ, 0xc0, !PT ;  /* 0x000000ff00ff7812 */ /* 0x000fe2000788c0ff */
[----:B------:R-:W-:Y:S01]  /*0b50*/  BSSY B0, `(.L_x_1) ;  /* 0x000008b000007945 */ /* 0x000fe20003800000 */
[----:B------:R-:W-:Y:S02]  /*0b60*/  LEA.HI.SX32 R0, R153, R180, 0x1d ;  /* 0x000000b499007211 */ /* 0x000fe400078feaff */
[----:B------:R-:W-:Y:S02]  /*0b70*/  CS2R R234, SRZ ;  /* 0x0000000000ea7805 */ /* 0x000fe4000001ff00 */
[----:B------:R-:W-:Y:S02]  /*0b80*/  IADD3 R27, R27, UR6, RZ ;  /* 0x000000061b1b7c10 */ /* 0x000fe4000fffe0ff */
[----:B------:R-:W-:Y:S01]  /*0b90*/  MOV R233, R0 ;  /* 0x0000000000e97202 */ /* 0x000fe20000000f00 */
[----:B0-----:R-:W-:Y:S06]  /*0ba0*/  @!P1 BRA `(.L_x_2) ;  /* 0x0000000800149947 */ /* 0x001fec0003800000 */
[----:B------:R-:W0:Y:S01]  /*0bb0*/  LDC.64 R156, c[0x0][0x2c0] ;  /* 0x0000b000ff9c7b82 */ /* 0x000e220000000a00 */
[----:B------:R-:W-:-:S04]  /*0bc0*/  LEA R148, P0, R0, UR10, 0x4 ;  /* 0x0000000a00947c11 */ /* 0x000fc8000f8020ff */
[----:B------:R-:W-:-:S03]  /*0bd0*/  LEA.HI.X R149, R0, UR11, RZ, 0x4, P0 ;  /* 0x0000000b00957c11 */ /* 0x000fc600080f24ff */
[----:B------:R-:W1:Y:S03]  /*0be0*/  LDC.64 R152, c[0x0][0x2b8] ;  /* 0x0000ae00ff987b82 */ /* 0x000e660000000a00 */
[----:B------:R-:W2:Y:S01]  /*0bf0*/  LDG.E.128 R148, desc[UR4][R148.64] ;  /* 0x0000000494947981 */ /* 0x000ea2000c1e1d00 */
[----:B0-----:R-:W-:-:S06]  /*0c00*/  IMAD.WIDE.U32 R156, R0, 0x10, R156 ;  /* 0x00000010009c7825 */ /* 0x001fcc00078e009c */
[----:B------:R-:W3:Y:S01]  /*0c10*/  LDG.E.128 R156, desc[UR4][R156.64] ;  /* 0x000000049c9c7981 */ /* 0x000ee2000c1e1d00 */
[----:B-1----:R-:W-:-:S06]  /*0c20*/  IMAD.WIDE.U32 R152, R0, 0x10, R152 ;  /* 0x0000001000987825 */ /* 0x002fcc00078e0098 */
[----:B------:R-:W4:Y:S01]  /*0c30*/  LDG.E.128 R152, desc[UR4][R152.64] ;  /* 0x0000000498987981 */ /* 0x000f22000c1e1d00 */
[----:B------:R-:W-:-:S04]  /*0c40*/  ISETP.NE.U32.AND P0, PT, RZ, UR8, PT ;  /* 0x00000008ff007c0c */ /* 0x000fc8000bf05070 */
[----:B------:R-:W-:-:S13]  /*0c50*/  ISETP.NE.AND.EX P0, PT, RZ, UR9, PT, P0 ;  /* 0x00000009ff007c0c */ /* 0x000fda000bf05300 */
[----:B------:R-:W-:-:S04]  /*0c60*/  @P0 LEA R184, P5, R0, UR8, 0x4 ;  /* 0x0000000800b80c11 */ /* 0x000fc8000f8a20ff */
[----:B------:R-:W-:-:S05]  /*0c70*/  @P0 LEA.HI.X R185, R0, UR9, RZ, 0x4, P5 ;  /* 0x0000000900b90c11 */ /* 0x000fca000a8f24ff */
[----:B------:R0:W5:Y:S01]  /*0c80*/  @P0 LDG.E.128 R128, desc[UR4][R184.64] ;  /* 0x00000004b8800981 */ /* 0x000162000c1e1d00 */
[----:B------:R-:W-:-:S04]  /*0c90*/  ISETP.NE.AND P0, PT, R26, RZ, PT ;  /* 0x000000ff1a00720c */ /* 0x000fc80003f05270 */
[----:B-----5:R-:W-:Y:S02]  /*0ca0*/  FSEL R221, R231, RZ, !P0 ;  /* 0x000000ffe7dd7208 */ /* 0x020fe40004000000 */
[----:B--2---:R-:W-:Y:S02]  /*0cb0*/  SHF.L.U32 R222, R150, 0x10, RZ ;  /* 0x0000001096de7819 */ /* 0x004fe400000006ff */
[C---:B------:R-:W-:Y:S02]  /*0cc0*/  PRMT R218, R149.reuse, 0x7632, R218 ;  /* 0x0000763295da7816 */ /* 0x040fe400000000da */
[----:B------:R-:W-:Y:S02]  /*0cd0*/  SHF.L.U32 R220, R149, 0x10, RZ ;  /* 0x0000001095dc7819 */ /* 0x000fe400000006ff */
[----:B------:R-:W-:Y:S02]  /*0ce0*/  PRMT R187, R148, 0x7632, R187 ;  /* 0x0000763294bb7816 */ /* 0x000fe400000000bb */
[----:B------:R-:W-:-:S02]  /*0cf0*/  PRMT R149, R150, 0x7632, R149 ;  /* 0x0000763296957816 */ /* 0x000fc40000000095 */
[C---:B------:R-:W-:Y:S01]  /*0d00*/  PRMT R223, R151.reuse, 0x7632, R223 ;  /* 0x0000763297df7816 */ /* 0x040fe200000000df */
[----:B------:R-:W-:Y:S01]  /*0d10*/  IMAD.U32 R148, R148, 0x10000, RZ ;  /* 0x0001000094947824 */ /* 0x000fe200078e00ff */
[----:B------:R-:W-:Y:S01]  /*0d20*/  SHF.L.U32 R226, R151, 0x10, RZ ;  /* 0x0000001097e27819 */ /* 0x000fe200000006ff */
[----:B------:R-:W-:Y:S01]  /*0d30*/  FADD.FTZ R224, -R221, R222 ;  /* 0x000000dedde07221 */ /* 0x000fe20000010100 */
[----:B------:R-:W-:Y:S01]  /*0d40*/  SHF.L.U32 R218, R218, 0x10, RZ ;  /* 0x00000010dada7819 */ /* 0x000fe200000006ff */
[----:B------:R-:W-:Y:S01]  /*0d50*/  IMAD.U32 R230, R187, 0x10000, RZ ;  /* 0x00010000bbe67824 */ /* 0x000fe200078e00ff */
[----:B------:R-:W-:Y:S02]  /*0d60*/  SHF.L.U32 R222, R149, 0x10, RZ ;  /* 0x0000001095de7819 */ /* 0x000fe400000006ff */
[----:B0-----:R-:W-:Y:S01]  /*0d70*/  SHF.L.U32 R184, R223, 0x10, RZ ;  /* 0x00000010dfb87819 */ /* 0x001fe200000006ff */
[----:B------:R-:W-:Y:S01]  /*0d80*/  FADD.FTZ R150, R148, -R221 ;  /* 0x800000dd94967221 */ /* 0x000fe20000010000 */
[----:B---3--:R-:W-:-:S02]  /*0d90*/  PRMT R233, R158, 0x7632, R233 ;  /* 0x000076329ee97816 */ /* 0x008fc400000000e9 */
[----:B------:R-:W-:Y:S01]  /*0da0*/  SHF.L.U32 R158, R158, 0x10, RZ ;  /* 0x000000109e9e7819 */ /* 0x000fe200000006ff */
[C---:B------:R-:W-:Y:S01]  /*0db0*/  FADD.FTZ R228, -R221.reuse, R226 ;  /* 0x000000e2dde47221 */ /* 0x040fe20000010100 */
[C---:B------:R-:W-:Y:S01]  /*0dc0*/  FADD.FTZ R220, -R221.reuse, R220 ;  /* 0x000000dcdddc7221 */ /* 0x040fe20000010100 */
[----:B------:R-:W-:Y:S01]  /*0dd0*/  FADD.FTZ R230, -R221, R230 ;  /* 0x000000e6dde67221 */ /* 0x000fe20000010100 */
[C---:B----4-:R-:W-:Y:S02]  /*0de0*/  PRMT R149, R155.reuse, 0x7632, R149 ;  /* 0x000076329b957816 */ /* 0x050fe40000000095 */
[----:B------:R-:W-:Y:S01]  /*0df0*/  SHF.L.U32 R235, R155, 0x10, RZ ;  /* 0x000000109beb7819 */ /* 0x000fe200000006ff */
[----:B------:R-:W-:Y:S01]  /*0e00*/  FADD.FTZ R226, -R221, R218 ;  /* 0x000000dadde27221 */ /* 0x000fe20000010100 */
[----:B------:R-:W-:Y:S01]  /*0e10*/  PRMT R155, R157, 0x7632, R155 ;  /* 0x000076329d9b7816 */ /* 0x000fe2000000009b */
[C---:B------:R-:W-:Y:S01]  /*0e20*/  FADD.FTZ R222, -R221.reuse, R222 ;  /* 0x000000deddde7221 */ /* 0x040fe20000010100 */
[----:B------:R-:W-:Y:S01]  /*0e30*/  FADD.FTZ R184, -R221, R184 ;  /* 0x000000b8ddb87221 */ /* 0x000fe20000010100 */
[----:B------:R-:W-:Y:S01]  /*0e40*/  PRMT R148, R154, 0x7632, R148 ;  /* 0x000076329a947816 */ /* 0x000fe20000000094 */
[----:B------:R-:W-:Y:S01]  /*0e50*/  FMUL.FTZ R185, R183, R150 ;  /* 0x00000096b7b97220 */ /* 0x000fe20000410000 */
[----:B------:R-:W-:Y:S01]  /*0e60*/  SHF.L.U32 R157, R157, 0x10, RZ ;  /* 0x000000109d9d7819 */ /* 0x000fe200000006ff */
[----:B------:R-:W-:Y:S01]  /*0e70*/  FMUL.FTZ R150, R173, R158 ;  /* 0x0000009ead967220 */ /* 0x000fe20000410000 */
[----:B------:R-:W-:-:S02]  /*0e80*/  PRMT R151, R153, 0x7632, R151 ;  /* 0x0000763299977816 */ /* 0x000fc40000000097 */
[----:B------:R-:W-:Y:S02]  /*0e90*/  SHF.L.U32 R221, R153, 0x10, RZ ;  /* 0x0000001099dd7819 */ /* 0x000fe400000006ff */
[----:B------:R-:W-:Y:S02]  /*0ea0*/  SHF.L.U32 R154, R154, 0x10, RZ ;  /* 0x000000109a9a7819 */ /* 0x000fe400000006ff */
[C---:B------:R-:W-:Y:S01]  /*0eb0*/  PRMT R153, R156.reuse, 0x7632, R153 ;  /* 0x000076329c997816 */ /* 0x040fe20000000099 */
[----:B------:R-:W-:Y:S02]  /*0ec0*/  IMAD.U32 R156, R156, 0x10000, RZ ;  /* 0x000100009c9c7824 */ /* 0x000fe400078e00ff */
[----:B------:R-:W-:Y:S01]  /*0ed0*/  FMUL.FTZ R227, R174, R157 ;  /* 0x0000009daee37220 */ /* 0x000fe20000410000 */
[C---:B------:R-:W-:Y:S01]  /*0ee0*/  FMUL.FTZ R229, R183.reuse, R220 ;  /* 0x000000dcb7e57220 */ /* 0x040fe20000410000 */
[----:B------:R-:W-:Y:S01]  /*0ef0*/  FMUL.FTZ R225, R183, R224 ;  /* 0x000000e0b7e17220 */ /* 0x000fe20000410000 */
[C---:B------:R-:W-:Y:S01]  /*0f00*/  PRMT R187, R152.reuse, 0x7632, R187 ;  /* 0x0000763298bb7816 */ /* 0x040fe200000000bb */
[----:B------:R-:W-:Y:S01]  /*0f10*/  FFMA.FTZ R223, R177, R154, R150 ;  /* 0x0000009ab1df7223 */ /* 0x000fe20000010096 */
[----:B------:R-:W-:-:S02]  /*0f20*/  IMAD.U32 R152, R152, 0x10000, RZ ;  /* 0x0001000098987824 */ /* 0x000fc400078e00ff */
[----:B------:R-:W-:Y:S01]  /*0f30*/  FMUL.FTZ R232, R175, R156 ;  /* 0x0000009cafe87220 */ /* 0x000fe20000410000 */
[----:B------:R-:W-:Y:S02]  /*0f40*/  IMAD.U32 R150, R153, 0x10000, RZ ;  /* 0x0001000099967824 */ /* 0x000fe400078e00ff */
[----:B------:R-:W-:Y:S01]  /*0f50*/  FADD.FTZ R58, R58, R221 ;  /* 0x000000dd3a3a7221 */ /* 0x000fe20000010000 */
[-C--:B------:R-:W-:Y:S01]  /*0f60*/  FFMA.FTZ R227, R178, R221.reuse, R227 ;  /* 0x000000ddb2e37223 */ /* 0x080fe200000100e3 */
[----:B------:R-:W-:Y:S01]  /*0f70*/  FFMA.FTZ R38, R229, R221, R38 ;  /* 0x000000dde5267223 */ /* 0x000fe20000010026 */
[----:B------:R-:W-:Y:S01]  /*0f80*/  FADD.FTZ R60, R60, R154 ;  /* 0x0000009a3c3c7221 */ /* 0x000fe20000010000 */
[----:B------:R-:W-:Y:S01]  /*0f90*/  FFMA.FTZ R40, R225, R154, R40 ;  /* 0x0000009ae1287223 */ /* 0x000fe20000010028 */
[----:B------:R-:W-:Y:S01]  /*0fa0*/  FMUL.FTZ R221, R183, R228 ;  /* 0x000000e4b7dd7220 */ /* 0x000fe20000410000 */
[----:B------:R-:W-:Y:S01]  /*0fb0*/  SHF.L.U32 R154, R187, 0x10, RZ ;  /* 0x00000010bb9a7819 */ /* 0x000fe200000006ff */
[----:B------:R-:W-:Y:S01]  /*0fc0*/  FADD.FTZ R56, R56, R152 ;  /* 0x0000009838387221 */ /* 0x000fe20000010000 */
[-C--:B------:R-:W-:Y:S01]  /*0fd0*/  FFMA.FTZ R232, R179, R152.reuse, R232 ;  /* 0x00000098b3e87223 */ /* 0x080fe200000100e8 */
[----:B------:R-:W-:Y:S01]  /*0fe0*/  FFMA.FTZ R36, R185, R152, R36 ;  /* 0x00000098b9247223 */ /* 0x000fe20000010024 */
[----:B------:R-:W-:Y:S01]  /*0ff0*/  FMUL.FTZ R228, R24, R150 ;  /* 0x0000009618e47220 */ /* 0x000fe20000410000 */
[----:B------:R-:W-:Y:S01]  /*1000*/  FMUL.FTZ R230, R183, R230 ;  /* 0x000000e6b7e67220 */ /* 0x000fe20000410000 */
[----:B------:R-:W-:Y:S01]  /*1010*/  SHF.L.U32 R152, R155, 0x10, RZ ;  /* 0x000000109b987819 */ /* 0x000fe200000006ff */
[----:B------:R-:W-:Y:S01]  /*1020*/  FADD.FTZ R57, R57, R154 ;  /* 0x0000009a39397221 */ /* 0x000fe20000010000 */
[----:B------:R-:W-:Y:S01]  /*1030*/  PRMT R236, R159, 0x7632, R236 ;  /* 0x000076329fec7816 */ /* 0x000fe200000000ec */
[-C--:B------:R-:W-:Y:S01]  /*1040*/  FFMA.FTZ R228, R25, R154.reuse, R228 ;  /* 0x0000009a19e47223 */ /* 0x080fe200000100e4 */
[----:B------:R-:W-:Y:S01]  /*1050*/  FFMA.FTZ R37, R230, R154, R37 ;  /* 0x0000009ae6257223 */ /* 0x000fe20000010025 */
[----:B------:R-:W-:Y:S01]  /*1060*/  SHF.L.U32 R154, R151, 0x10, RZ ;  /* 0x00000010979a7819 */ /* 0x000fe200000006ff */
[----:B------:R-:W-:Y:S01]  /*1070*/  FMUL.FTZ R224, R22, R152 ;  /* 0x0000009816e07220 */ /* 0x000fe20000410000 */
[----:B------:R-:W-:Y:S01]  /*1080*/  FMUL.FTZ R226, R183, R226 ;  /* 0x000000e2b7e27220 */ /* 0x000fe20000410000 */
[----:B------:R-:W-:Y:S01]  /*1090*/  SHF.L.U32 R236, R236, 0x10, RZ ;  /* 0x00000010ecec7819 */ /* 0x000fe200000006ff */
[----:B------:R-:W-:-:S02]  /*10a0*/  IMAD.U32 R234, R233, 0x10000, RZ ;  /* 0x00010000e9ea7824 */ /* 0x000fc400078e00ff */
[----:B------:R-:W-:Y:S01]  /*10b0*/  FADD.FTZ R59, R59, R154 ;  /* 0x0000009a3b3b7221 */ /* 0x000fe20000010000 */
[-C--:B------:R-:W-:Y:S01]  /*10c0*/  FFMA.FTZ R224, R23, R154.reuse, R224 ;  /* 0x0000009a17e07223 */ /* 0x080fe200000100e0 */
[----:B------:R-:W-:Y:S01]  /*10d0*/  FFMA.FTZ R39, R226, R154, R39 ;  /* 0x0000009ae2277223 */ /* 0x000fe20000010027 */
[----:B------:R-:W-:Y:S01]  /*10e0*/  SHF.L.U32 R148, R148, 0x10, RZ ;  /* 0x0000001094947819 */ /* 0x000fe200000006ff */
[----:B------:R-:W-:Y:S01]  /*10f0*/  FMUL.FTZ R220, R20, R234 ;  /* 0x000000ea14dc7220 */ /* 0x000fe20000410000 */
[----:B------:R-:W-:Y:S01]  /*1100*/  SHF.L.U32 R154, R149, 0x10, RZ ;  /* 0x00000010959a7819 */ /* 0x000fe200000006ff */
[----:B------:R-:W-:Y:S01]  /*1110*/  FMUL.FTZ R238, R18, R236 ;  /* 0x000000ec12ee7220 */ /* 0x000fe20000410000 */
[C---:B------:R-:W-:Y:S01]  /*1120*/  FMUL.FTZ R222, R183.reuse, R222 ;  /* 0x000000deb7de7220 */ /* 0x040fe20000410000 */
[----:B------:R-:W-:Y:S01]  /*1130*/  FMUL.FTZ R184, R183, R184 ;  /* 0x000000b8b7b87220 */ /* 0x000fe20000410000 */
[----:B------:R-:W-:Y:S01]  /*1140*/  FADD.FTZ R149, RZ, R232 ;  /* 0x000000e8ff957221 */ /* 0x000fe20000010000 */
[----:B------:R-:W-:Y:S01]  /*1150*/  FFMA.FTZ R151, R185, R232, RZ ;  /* 0x000000e8b9977223 */ /* 0x000fe200000100ff */
[----:B------:R-:W-:Y:S01]  /*1160*/  FADD.FTZ R61, R61, R148 ;  /* 0x000000943d3d7221 */ /* 0x000fe20000010000 */
[-C--:B------:R-:W-:Y:S01]  /*1170*/  FFMA.FTZ R220, R21, R148.reuse, R220 ;  /* 0x0000009415dc7223 */ /* 0x080fe200000100dc */
[----:B------:R-:W-:Y:S01]  /*1180*/  FFMA.FTZ R41, R222, R148, R41 ;  /* 0x00000094de297223 */ /* 0x000fe20000010029 */
[----:B------:R-:W-:Y:S01]  /*1190*/  FADD.FTZ R63, R63, R154 ;  /* 0x0000009a3f3f7221 */ /* 0x000fe20000010000 */
[-C--:B------:R-:W-:Y:S01]  /*11a0*/  FFMA.FTZ R187, R19, R154.reuse, R238 ;  /* 0x0000009a13bb7223 */ /* 0x080fe200000100ee */
[----:B------:R-:W-:Y:S01]  /*11b0*/  FFMA.FTZ R43, R184, R154, R43 ;  /* 0x0000009ab82b7223 */ /* 0x000fe2000001002b */
[----:B------:R-:W-:Y:S01]  /*11c0*/  FADD.FTZ R148, R149, R228 ;  /* 0x000000e495947221 */ /* 0x000fe20000010000 */
[----:B------:R-:W-:-:S03]  /*11d0*/  FFMA.FTZ R154, R230, R228, R151 ;  /* 0x000000e4e69a7223 */ /* 0x000fc60000010097 */
[----:B------:R-:W-:Y:S01]  /*11e0*/  FADD.FTZ R149, R148, R227 ;  /* 0x000000e394957221 */ /* 0x000fe20000010000 */
[----:B------:R-:W-:Y:S01]  /*11f0*/  FFMA.FTZ R151, R229, R227, R154 ;  /* 0x000000e3e5977223 */ /* 0x000fe2000001009a */
[----:B------:R-:W-:Y:S02]  /*1200*/  SHF.L.U32 R159, R159, 0x10, RZ ;  /* 0x000000109f9f7819 */ /* 0x000fe400000006ff */
[----:B------:R-:W-:Y:S01]  /*1210*/  FADD.FTZ R148, R149, R224 ;  /* 0x000000e095947221 */ /* 0x000fe20000010000 */
[----:B------:R-:W-:Y:S02]  /*1220*/  FFMA.FTZ R154, R226, R224, R151 ;  /* 0x000000e0e29a7223 */ /* 0x000fe40000010097 */
[----:B------:R-:W-:Y:S01]  /*1230*/  FMUL.FTZ R153, R172, R159 ;  /* 0x0000009fac997220 */ /* 0x000fe20000410000 */
[----:B------:R-:W-:Y:S01]  /*1240*/  FADD.FTZ R149, R148, R223 ;  /* 0x000000df94957221 */ /* 0x000fe20000010000 */
[----:B------:R-:W-:Y:S02]  /*1250*/  FFMA.FTZ R151, R225, R223, R154 ;  /* 0x000000dfe1977223 */ /* 0x000fe4000001009a */
[-C--:B------:R-:W-:Y:S01]  /*1260*/  FFMA.FTZ R218, R176, R235.reuse, R153 ;  /* 0x000000ebb0da7223 */ /* 0x080fe20000010099 */
[----:B------:R-:W-:Y:S01]  /*1270*/  FADD.FTZ R149, R149, R220 ;  /* 0x000000dc95957221 */ /* 0x000fe20000010000 */
[----:B------:R-:W-:Y:S01]  /*1280*/  FFMA.FTZ R148, R222, R220, R151 ;  /* 0x000000dcde947223 */ /* 0x000fe20000010097 */
[----:B------:R-:W-:Y:S01]  /*1290*/  FADD.FTZ R105, R105, R150 ;  /* 0x0000009669697221 */ /* 0x000fe20000010000 */
[----:B------:R-:W-:Y:S01]  /*12a0*/  FFMA.FTZ R85, R230, R150, R85 ;  /* 0x00000096e6557223 */ /* 0x000fe20000010055 */
[----:B------:R-:W-:Y:S01]  /*12b0*/  FADD.FTZ R150, R149, R218 ;  /* 0x000000da95967221 */ /* 0x000fe20000010000 */
[C---:B------:R-:W-:Y:S01]  /*12c0*/  FFMA.FTZ R148, R221.reuse, R218, R148 ;  /* 0x000000dadd947223 */ /* 0x040fe20000010094 */
[----:B------:R-:W-:Y:S01]  /*12d0*/  FADD.FTZ R62, R62, R235 ;  /* 0x000000eb3e3e7221 */ /* 0x000fe20000010000 */
[----:B------:R-:W-:Y:S01]  /*12e0*/  FFMA.FTZ R42, R221, R235, R42 ;  /* 0x000000ebdd2a7223 */ /* 0x000fe2000001002a */
        /* <DEDUP_REMOVED lines=14> */
[----:B------:R-:W-:-:S02]  /*13d0*/  VIADD R233, R0, 0x80 ;  /* 0x0000008000e97836 */ /* 0x000fc40000000000 */
[----:B------:R-:W-:Y:S01]  /*13e0*/  FADD.FTZ R235, R150, R187 ;  /* 0x000000bb96eb7221 */ /* 0x000fe20000010000 */
[----:B------:R-:W-:-:S07]  /*13f0*/  FFMA.FTZ R234, R184, R187, R148 ;  /* 0x000000bbb8ea7223 */ /* 0x000fce0000010094 */
.L_x_2:
[----:B------:R-:W-:Y:S05]  /*1400*/  BSYNC B0 ;  /* 0x0000000000007941 */ /* 0x000fea0003800000 */
.L_x_1:
[----:B------:R-:W-:Y:S04]  /*1410*/  BSSY B0, `(.L_x_3) ;  /* 0x0000087000007945 */ /* 0x000fe80003800000 */
[----:B------:R-:W-:Y:S05]  /*1420*/  @!P2 BRA `(.L_x_4) ;  /* 0x000000080014a947 */ /* 0x000fea0003800000 */
[----:B------:R-:W0:Y:S08]  /*1430*/  LDC.64 R148, c[0x0][0x2b8] ;  /* 0x0000ae00ff947b82 */ /* 0x000e300000000a00 */
[----:B------:R-:W1:Y:S01]  /*1440*/  LDC.64 R152, c[0x0][0x2c0] ;  /* 0x0000b000ff987b82 */ /* 0x000e620000000a00 */
[----:B------:R-:W-:-:S04]  /*1450*/  LEA R156, P0, R233, UR10, 0x4 ;  /* 0x0000000ae99c7c11 */ /* 0x000fc8000f8020ff */
[----:B------:R-:W-:-:S06]  /*1460*/  LEA.HI.X R157, R233, UR11, RZ, 0x4, P0 ;  /* 0x0000000be99d7c11 */ /* 0x000fcc00080f24ff */
        /* <DEDUP_REMOVED lines=12> */
[----:B------:R-:W-:Y:S02]  /*1530*/  IADD3 R233, R233, 0x80, RZ ;  /* 0x00000080e9e97810 */ /* 0x000fe40007ffe0ff */
[C---:B--2---:R-:W-:Y:S02]  /*1540*/  PRMT R189, R158.reuse, 0x7632, R189 ;  /* 0x000076329ebd7816 */ /* 0x044fe400000000bd */
[----:B------:R-:W-:Y:S02]  /*1550*/  SHF.L.U32 R191, R158, 0x10, RZ ;  /* 0x000000109ebf7819 */ /* 0x000fe400000006ff */
[C---:B---3--:R-:W-:Y:S01]  /*1560*/  PRMT R194, R148.reuse, 0x7632, R194 ;  /* 0x0000763294c27816 */ /* 0x048fe200000000c2 */
[----:B------:R-:W-:Y:S01]  /*1570*/  IMAD.U32 R197, R151, 0x10000, RZ ;  /* 0x0001000097c57824 */ /* 0x000fe200078e00ff */
[----:B------:R-:W-:-:S02]  /*1580*/  SHF.L.U32 R190, R148, 0x10, RZ ;  /* 0x0000001094be7819 */ /* 0x000fc400000006ff */
[----:B------:R-:W-:Y:S02]  /*1590*/  PRMT R148, R151, 0x7632, R148 ;  /* 0x0000763297947816 */ /* 0x000fe40000000094 */
[C---:B----4-:R-:W-:Y:S02]  /*15a0*/  PRMT R151, R154.reuse, 0x7632, R151 ;  /* 0x000076329a977816 */ /* 0x050fe40000000097 */
[----:B------:R-:W-:Y:S02]  /*15b0*/  SHF.L.U32 R199, R154, 0x10, RZ ;  /* 0x000000109ac77819 */ /* 0x000fe400000006ff */
[----:B------:R-:W-:Y:S02]  /*15c0*/  PRMT R154, R157, 0x7632, R154 ;  /* 0x000076329d9a7816 */ /* 0x000fe4000000009a */
[C---:B------:R-:W-:Y:S02]  /*15d0*/  PRMT R192, R152.reuse, 0x7632, R192 ;  /* 0x0000763298c07816 */ /* 0x040fe400000000c0 */
[----:B------:R-:W-:-:S02]  /*15e0*/  SHF.L.U32 R188, R152, 0x10, RZ ;  /* 0x0000001098bc7819 */ /* 0x000fc400000006ff */
[----:B------:R-:W-:Y:S02]  /*15f0*/  SHF.L.U32 R157, R157, 0x10, RZ ;  /* 0x000000109d9d7819 */ /* 0x000fe400000006ff */
[----:B------:R-:W-:Y:S02]  /*1600*/  SHF.L.U32 R152, R156, 0x10, RZ ;  /* 0x000000109c987819 */ /* 0x000fe400000006ff */
[C---:B------:R-:W-:Y:S01]  /*1610*/  PRMT R198, R150.reuse, 0x7632, R198 ;  /* 0x0000763296c67816 */ /* 0x040fe200000000c6 */
[C---:B------:R-:W-:Y:S01]  /*1620*/  FADD.FTZ R158, -R201.reuse, R157 ;  /* 0x0000009dc99e7221 */ /* 0x040fe20000010100 */
[----:B------:R-:W-:Y:S01]  /*1630*/  SHF.L.U32 R195, R150, 0x10, RZ ;  /* 0x0000001096c37819 */ /* 0x000fe200000006ff */
[----:B------:R-:W-:Y:S01]  /*1640*/  FADD.FTZ R152, -R201, R152 ;  /* 0x00000098c9987221 */ /* 0x000fe20000010100 */
[----:B------:R-:W-:Y:S02]  /*1650*/  PRMT R150, R153, 0x7632, R150 ;  /* 0x0000763299967816 */ /* 0x000fe40000000096 */
[----:B------:R-:W-:-:S02]  /*1660*/  SHF.L.U32 R157, R189, 0x10, RZ ;  /* 0x00000010bd9d7819 */ /* 0x000fc400000006ff */
[----:B------:R-:W-:Y:S01]  /*1670*/  SHF.L.U32 R153, R153, 0x10, RZ ;  /* 0x0000001099997819 */ /* 0x000fe200000006ff */
[----:B------:R-:W-:Y:S01]  /*1680*/  FMUL.FTZ R189, R183, R152 ;  /* 0x00000098b7bd7220 */ /* 0x000fe20000410000 */
[----:B------:R-:W-:Y:S01]  /*1690*/  PRMT R156, R156, 0x7632, R156 ;  /* 0x000076329c9c7816 */ /* 0x000fe2000000009c */
[----:B------:R-:W-:Y:S01]  /*16a0*/  FADD.FTZ R236, -R201, R191 ;  /* 0x000000bfc9ec7221 */ /* 0x000fe20000010100 */
[----:B------:R-:W-:Y:S01]  /*16b0*/  SHF.L.U32 R193, R149, 0x10, RZ ;  /* 0x0000001095c17819 */ /* 0x000fe200000006ff */
[----:B------:R-:W-:Y:S01]  /*16c0*/  FADD.FTZ R152, -R201, R157 ;  /* 0x0000009dc9987221 */ /* 0x000fe20000010100 */
[----:B------:R-:W-:Y:S01]  /*16d0*/  FMUL.FTZ R186, R167, R188 ;  /* 0x000000bca7ba7220 */ /* 0x000fe20000410000 */
[----:B------:R-:W-:Y:S01]  /*16e0*/  FMUL.FTZ R157, R166, R153 ;  /* 0x00000099a69d7220 */ /* 0x000fe20000410000 */
[----:B------:R-:W-:Y:S01]  /*16f0*/  FMUL.FTZ R191, R183, R158 ;  /* 0x0000009eb7bf7220 */ /* 0x000fe20000410000 */
[C---:B------:R-:W-:Y:S01]  /*1700*/  PRMT R200, R159.reuse, 0x7632, R200 ;  /* 0x000076329fc87816 */ /* 0x040fe200000000c8 */
[----:B------:R-:W-:Y:S01]  /*1710*/  IMAD.U32 R159, R159, 0x10000, RZ ;  /* 0x000100009f9f7824 */ /* 0x000fe200078e00ff */
[----:B------:R-:W-:Y:S01]  /*1720*/  SHF.L.U32 R156, R156, 0x10, RZ ;  /* 0x000000109c9c7819 */ /* 0x000fe200000006ff */
[----:B------:R-:W-:Y:S01]  /*1730*/  FADD.FTZ R68, R68, R188 ;  /* 0x000000bc44447221 */ /* 0x000fe20000010000 */
[----:B------:R-:W-:Y:S01]  /*1740*/  FFMA.FTZ R136, R189, R188, R136 ;  /* 0x000000bcbd887223 */ /* 0x000fe20000010088 */
[----:B------:R-:W-:Y:S01]  /*1750*/  PRMT R196, R149, 0x7632, R196 ;  /* 0x0000763295c47816 */ /* 0x000fe200000000c4 */
[----:B------:R-:W-:Y:S01]  /*1760*/  FADD.FTZ R116, R116, R190 ;  /* 0x000000be74747221 */ /* 0x000fe20000010000 */
[-C--:B------:R-:W-:Y:S01]  /*1770*/  FFMA.FTZ R186, R171, R190.reuse, R186 ;  /* 0x000000beabba7223 */ /* 0x080fe200000100ba */
[----:B------:R-:W-:Y:S01]  /*1780*/  FFMA.FTZ R132, R189, R190, R132 ;  /* 0x000000bebd847223 */ /* 0x000fe20000010084 */
[----:B------:R-:W-:Y:S01]  /*1790*/  FADD.FTZ R118, R118, R193 ;  /* 0x000000c176767221 */ /* 0x000fe20000010000 */
[-C--:B------:R-:W-:Y:S01]  /*17a0*/  FFMA.FTZ R188, R170, R193.reuse, R157 ;  /* 0x000000c1aabc7223 */ /* 0x080fe2000001009d */
[----:B------:R-:W-:Y:S01]  /*17b0*/  FFMA.FTZ R134, R191, R193, R134 ;  /* 0x000000c1bf867223 */ /* 0x000fe20000010086 */
[----:B------:R-:W-:Y:S01]  /*17c0*/  PRMT R149, R155, 0x7632, R149 ;  /* 0x000076329b957816 */ /* 0x000fe20000000095 */
[----:B------:R-:W-:Y:S01]  /*17d0*/  FMUL.FTZ R190, R165, R199 ;  /* 0x000000c7a5be7220 */ /* 0x000fe20000410000 */
[----:B------:R-:W-:Y:S01]  /*17e0*/  FMUL.FTZ R193, R183, R236 ;  /* 0x000000ecb7c17220 */ /* 0x000fe20000410000 */
[----:B------:R-:W-:-:S02]  /*17f0*/  IMAD.U32 R155, R155, 0x10000, RZ ;  /* 0x000100009b9b7824 */ /* 0x000fc400078e00ff */
[C---:B------:R-:W-:Y:S01]  /*1800*/  FADD.FTZ R238, -R201.reuse, R159 ;  /* 0x0000009fc9ee7221 */ /* 0x040fe20000010100 */
[----:B------:R-:W-:Y:S01]  /*1810*/  FADD.FTZ R156, -R201, R156 ;  /* 0x0000009cc99c7221 */ /* 0x000fe20000010100 */
[----:B------:R-:W-:Y:S02]  /*1820*/  SHF.L.U32 R236, R192, 0x10, RZ ;  /* 0x00000010c0ec7819 */ /* 0x000fe400000006ff */
[----:B------:R-:W-:Y:S01]  /*1830*/  SHF.L.U32 R154, R154, 0x10, RZ ;  /* 0x000000109a9a7819 */ /* 0x000fe200000006ff */
[----:B------:R-:W-:Y:S01]  /*1840*/  FADD.FTZ R70, R70, R153 ;  /* 0x0000009946467221 */ /* 0x000fe20000010000 */
[----:B------:R-:W-:Y:S01]  /*1850*/  FFMA.FTZ R138, R191, R153, R138 ;  /* 0x00000099bf8a7223 */ /* 0x000fe2000001008a */
[----:B------:R-:W-:Y:S01]  /*1860*/  FADD.FTZ R92, R92, R195 ;  /* 0x000000c35c5c7221 */ /* 0x000fe20000010000 */
[-C--:B------:R-:W-:Y:S01]  /*1870*/  FFMA.FTZ R190, R169, R195.reuse, R190 ;  /* 0x000000c3a9be7223 */ /* 0x080fe200000100be */
[----:B------:R-:W-:Y:S01]  /*1880*/  FFMA.FTZ R140, R193, R195, R140 ;  /* 0x000000c3c18c7223 */ /* 0x000fe2000001008c */
[----:B------:R-:W-:Y:S01]  /*1890*/  SHF.L.U32 R158, R194, 0x10, RZ ;  /* 0x00000010c29e7819 */ /* 0x000fe200000006ff */
[----:B------:R-:W-:Y:S01]  /*18a0*/  FMUL.FTZ R153, R164, R155 ;  /* 0x0000009ba4997220 */ /* 0x000fe20000410000 */
[C---:B------:R-:W-:Y:S01]  /*18b0*/  FMUL.FTZ R195, R183.reuse, R238 ;  /* 0x000000eeb7c37220 */ /* 0x040fe20000410000 */
[----:B------:R-:W-:Y:S01]  /*18c0*/  FMUL.FTZ R194, R183, R156 ;  /* 0x0000009cb7c27220 */ /* 0x000fe20000410000 */
[----:B------:R-:W-:Y:S01]  /*18d0*/  FMUL.FTZ R238, R16, R236 ;  /* 0x000000ec10ee7220 */ /* 0x000fe20000410000 */
[----:B------:R-:W-:Y:S01]  /*18e0*/  SHF.L.U32 R156, R150, 0x10, RZ ;  /* 0x00000010969c7819 */ /* 0x000fe200000006ff */
[----:B------:R-:W-:Y:S01]  /*18f0*/  FADD.FTZ R154, -R201, R154 ;  /* 0x0000009ac99a7221 */ /* 0x000fe20000010100 */
[----:B------:R-:W-:Y:S01]  /*1900*/  FADD.FTZ R94, R94, R197 ;  /* 0x000000c55e5e7221 */ /* 0x000fe20000010000 */
[-C--:B------:R-:W-:Y:S01]  /*1910*/  FFMA.FTZ R192, R168, R197.reuse, R153 ;  /* 0x000000c5a8c07223 */ /* 0x080fe20000010099 */
[----:B------:R-:W-:Y:S01]  /*1920*/  FFMA.FTZ R142, R195, R197, R142 ;  /* 0x000000c5c38e7223 */ /* 0x000fe2000001008e */
[----:B------:R-:W-:Y:S01]  /*1930*/  FADD.FTZ R117, R117, R158 ;  /* 0x0000009e75757221 */ /* 0x000fe20000010000 */
[-C--:B------:R-:W-:Y:S01]  /*1940*/  FFMA.FTZ R197, R17, R158.reuse, R238 ;  /* 0x0000009e11c57223 */ /* 0x080fe200000100ee */
[----:B------:R-:W-:Y:S01]  /*1950*/  FFMA.FTZ R133, R194, R158, R133 ;  /* 0x0000009ec2857223 */ /* 0x000fe20000010085 */
[----:B------:R-:W-:-:S02]  /*1960*/  IMAD.U32 R150, R196, 0x10000, RZ ;  /* 0x00010000c4967824 */ /* 0x000fc400078e00ff */
[----:B------:R-:W-:Y:S01]  /*1970*/  FMUL.FTZ R158, R14, R156 ;  /* 0x0000009c0e9e7220 */ /* 0x000fe20000410000 */
[----:B------:R-:W-:Y:S01]  /*1980*/  FMUL.FTZ R196, R183, R154 ;  /* 0x0000009ab7c47220 */ /* 0x000fe20000410000 */
[----:B------:R-:W-:Y:S01]  /*1990*/  FADD.FTZ R44, R44, R199 ;  /* 0x000000c72c2c7221 */ /* 0x000fe20000010000 */
[----:B------:R-:W-:Y:S01]  /*19a0*/  FFMA.FTZ R112, R193, R199, R112 ;  /* 0x000000c7c1707223 */ /* 0x000fe20000010070 */
[----:B------:R-:W-:Y:S01]  /*19b0*/  FADD.FTZ R119, R119, R150 ;  /* 0x0000009677777221 */ /* 0x000fe20000010000 */
[-C--:B------:R-:W-:Y:S01]  /*19c0*/  FFMA.FTZ R199, R15, R150.reuse, R158 ;  /* 0x000000960fc77223 */ /* 0x080fe2000001009e */
[----:B------:R-:W-:Y:S01]  /*19d0*/  FFMA.FTZ R135, R196, R150, R135 ;  /* 0x00000096c4877223 */ /* 0x000fe20000010087 */
[----:B------:R-:W-:Y:S01]  /*19e0*/  SHF.L.U32 R154, R151, 0x10, RZ ;  /* 0x00000010979a7819 */ /* 0x000fe200000006ff */
[----:B------:R-:W-:Y:S01]  /*19f0*/  FADD.FTZ R150, R235, R186 ;  /* 0x000000baeb967221 */ /* 0x000fe20000010000 */
[----:B------:R-:W-:Y:S01]  /*1a00*/  FFMA.FTZ R151, R189, R186, R234 ;  /* 0x000000babd977223 */ /* 0x000fe200000100ea */
[----:B------:R-:W-:Y:S01]  /*1a10*/  FADD.FTZ R69, R69, R236 ;  /* 0x000000ec45457221 */ /* 0x000fe20000010000 */
[----:B------:R-:W-:Y:S01]  /*1a20*/  FFMA.FTZ R137, R194, R236, R137 ;  /* 0x000000ecc2897223 */ /* 0x000fe20000010089 */
[----:B------:R-:W-:Y:S01]  /*1a30*/  FADD.FTZ R153, R150, R197 ;  /* 0x000000c596997221 */ /* 0x000fe20000010000 */
[----:B------:R-:W-:Y:S01]  /*1a40*/  SHF.L.U32 R236, R198, 0x10, RZ ;  /* 0x00000010c6ec7819 */ /* 0x000fe200000006ff */
[----:B------:R-:W-:Y:S01]  /*1a50*/  FFMA.FTZ R150, R194, R197, R151 ;  /* 0x000000c5c2967223 */ /* 0x000fe20000010097 */
[----:B------:R-:W-:Y:S01]  /*1a60*/  FMUL.FTZ R198, R183, R152 ;  /* 0x00000098b7c67220 */ /* 0x000fe20000410000 */
[----:B------:R-:W-:Y:S01]  /*1a70*/  FADD.FTZ R46, R46, R155 ;  /* 0x0000009b2e2e7221 */ /* 0x000fe20000010000 */
[----:B------:R-:W-:Y:S01]  /*1a80*/  FFMA.FTZ R114, R195, R155, R114 ;  /* 0x0000009bc3727223 */ /* 0x000fe20000010072 */
[----:B------:R-:W-:Y:S01]  /*1a90*/  SHF.L.U32 R152, R148, 0x10, RZ ;  /* 0x0000001094987819 */ /* 0x000fe200000006ff */
[----:B------:R-:W-:-:S02]  /*1aa0*/  IMAD.U32 R155, R149, 0x10000, RZ ;  /* 0x00010000959b7824 */ /* 0x000fc400078e00ff */
[----:B------:R-:W-:Y:S01]  /*1ab0*/  FADD.FTZ R148, R153, R188 ;  /* 0x000000bc99947221 */ /* 0x000fe20000010000 */
[----:B------:R-:W-:Y:S01]  /*1ac0*/  FFMA.FTZ R149, R191, R188, R150 ;  /* 0x000000bcbf957223 */ /* 0x000fe20000010096 */
[----:B------:R-:W-:Y:S02]  /*1ad0*/  IMAD.U32 R200, R200, 0x10000, RZ ;  /* 0x00010000c8c87824 */ /* 0x000fe400078e00ff */
[----:B------:R-:W-:Y:S01]  /*1ae0*/  FADD.FTZ R71, R71, R156 ;  /* 0x0000009c47477221 */ /* 0x000fe20000010000 */
[----:B------:R-:W-:Y:S01]  /*1af0*/  FFMA.FTZ R139, R196, R156, R139 ;  /* 0x0000009cc48b7223 */ /* 0x000fe2000001008b */
[----:B------:R-:W-:Y:S01]  /*1b00*/  FADD.FTZ R151, R148, R199 ;  /* 0x000000c794977221 */ /* 0x000fe20000010000 */
[----:B------:R-:W-:Y:S01]  /*1b10*/  FMUL.FTZ R156, R12, R154 ;  /* 0x0000009a0c9c7220 */ /* 0x000fe20000410000 */
[----:B------:R-:W-:Y:S01]  /*1b20*/  FFMA.FTZ R148, R196, R199, R149 ;  /* 0x000000c7c4947223 */ /* 0x000fe20000010095 */
[----:B------:R-:W-:Y:S01]  /*1b30*/  FADD.FTZ R200, -R201, R200 ;  /* 0x000000c8c9c87221 */ /* 0x000fe20000010100 */
[----:B------:R-:W-:Y:S01]  /*1b40*/  FADD.FTZ R150, R151, R190 ;  /* 0x000000be97967221 */ /* 0x000fe20000010000 */
[----:B------:R-:W-:Y:S01]  /*1b50*/  FFMA.FTZ R201, R13, R236, R156 ;  /* 0x000000ec0dc97223 */ /* 0x000fe2000001009c */
[----:B------:R-:W-:Y:S01]  /*1b60*/  FFMA.FTZ R149, R193, R190, R148 ;  /* 0x000000bec1957223 */ /* 0x000fe20000010094 */
[----:B------:R-:W-:Y:S01]  /*1b70*/  FADD.FTZ R45, R45, R154 ;  /* 0x0000009a2d2d7221 */ /* 0x000fe20000010000 */
[----:B------:R-:W-:Y:S01]  /*1b80*/  FFMA.FTZ R113, R198, R154, R113 ;  /* 0x0000009ac6717223 */ /* 0x000fe20000010071 */
[----:B------:R-:W-:Y:S01]  /*1b90*/  FMUL.FTZ R154, R10, R155 ;  /* 0x0000009b0a9a7220 */ /* 0x000fe20000410000 */
[----:B------:R-:W-:Y:S01]  /*1ba0*/  FADD.FTZ R151, R150, R201 ;  /* 0x000000c996977221 */ /* 0x000fe20000010000 */
[C---:B------:R-:W-:Y:S01]  /*1bb0*/  FFMA.FTZ R148, R198.reuse, R201, R149 ;  /* 0x000000c9c6947223 */ /* 0x040fe20000010095 */
[----:B------:R-:W-:Y:S01]  /*1bc0*/  FMUL.FTZ R200, R183, R200 ;  /* 0x000000c8b7c87220 */ /* 0x000fe20000410000 */
[----:B------:R-:W-:Y:S01]  /*1bd0*/  FFMA.FTZ R203, R11, R152, R154 ;  /* 0x000000980bcb7223 */ /* 0x000fe2000001009a */
        /* <DEDUP_REMOVED lines=9> */
[----:B------:R-:W-:-:S07]  /*1c70*/  FFMA.FTZ R234, R200, R203, R148 ;  /* 0x000000cbc8ea7223 */ /* 0x000fce0000010094 */
.L_x_4:
[----:B------:R-:W-:Y:S05]  /*1c80*/  BSYNC B0 ;  /* 0x0000000000007941 */ /* 0x000fea0003800000 */
.L_x_3:
        /* <DEDUP_REMOVED lines=18> */
[C---:B--2---:R-:W-:Y:S01]  /*1db0*/  PRMT R205, R158.reuse, 0x7632, R205 ;  /* 0x000076329ecd7816 */ /* 0x044fe200000000cd */
[----:B------:R-:W-:Y:S01]  /*1dc0*/  IMAD.U32 R207, R158, 0x10000, RZ ;  /* 0x000100009ecf7824 */ /* 0x000fe200078e00ff */
[C---:B---3--:R-:W-:Y:S02]  /*1dd0*/  PRMT R210, R148.reuse, 0x7632, R210 ;  /* 0x0000763294d27816 */ /* 0x048fe400000000d2 */
[----:B------:R-:W-:Y:S02]  /*1de0*/  SHF.L.U32 R206, R148, 0x10, RZ ;  /* 0x0000001094ce7819 */ /* 0x000fe400000006ff */
[C---:B------:R-:W-:Y:S02]  /*1df0*/  PRMT R148, R151.reuse, 0x7632, R148 ;  /* 0x0000763297947816 */ /* 0x040fe40000000094 */
[----:B------:R-:W-:-:S02]  /*1e00*/  SHF.L.U32 R213, R151, 0x10, RZ ;  /* 0x0000001097d57819 */ /* 0x000fc400000006ff */
[C---:B----4-:R-:W-:Y:S01]  /*1e10*/  PRMT R151, R154.reuse, 0x7632, R151 ;  /* 0x000076329a977816 */ /* 0x050fe20000000097 */
[----:B------:R-:W-:Y:S01]  /*1e20*/  IMAD.U32 R215, R154, 0x10000, RZ ;  /* 0x000100009ad77824 */ /* 0x000fe200078e00ff */
[C---:B------:R-:W-:Y:S02]  /*1e30*/  PRMT R208, R152.reuse, 0x7632, R208 ;  /* 0x0000763298d07816 */ /* 0x040fe400000000d0 */
[----:B------:R-:W-:Y:S02]  /*1e40*/  SHF.L.U32 R204, R152, 0x10, RZ ;  /* 0x0000001098cc7819 */ /* 0x000fe400000006ff */
[C---:B------:R-:W-:Y:S02]  /*1e50*/  PRMT R154, R157.reuse, 0x7632, R154 ;  /* 0x000076329d9a7816 */ /* 0x040fe4000000009a */
[----:B------:R-:W-:Y:S02]  /*1e60*/  SHF.L.U32 R152, R156, 0x10, RZ ;  /* 0x000000109c987819 */ /* 0x000fe400000006ff */
[----:B------:R-:W-:Y:S01]  /*1e70*/  SHF.L.U32 R157, R157, 0x10, RZ ;  /* 0x000000109d9d7819 */ /* 0x000fe200000006ff */
[C---:B------:R-:W-:Y:S01]  /*1e80*/  IMAD.U32 R211, R150.reuse, 0x10000, RZ ;  /* 0x0001000096d37824 */ /* 0x040fe200078e00ff */
[----:B------:R-:W-:Y:S01]  /*1e90*/  PRMT R214, R150, 0x7632, R214 ;  /* 0x0000763296d67816 */ /* 0x000fe200000000d6 */
[----:B------:R-:W-:Y:S01]  /*1ea0*/  FADD.FTZ R152, -R231, R152 ;  /* 0x00000098e7987221 */ /* 0x000fe20000010100 */
[----:B------:R-:W-:Y:S01]  /*1eb0*/  PRMT R150, R153, 0x7632, R150 ;  /* 0x0000763299967816 */ /* 0x000fe20000000096 */
[----:B------:R-:W-:Y:S01]  /*1ec0*/  FADD.FTZ R158, -R231, R157 ;  /* 0x0000009de79e7221 */ /* 0x000fe20000010100 */
[----:B------:R-:W-:Y:S01]  /*1ed0*/  SHF.L.U32 R153, R153, 0x10, RZ ;  /* 0x0000001099997819 */ /* 0x000fe200000006ff */
[----:B------:R-:W-:Y:S01]  /*1ee0*/  IMAD.U32 R157, R205, 0x10000, RZ ;  /* 0x00010000cd9d7824 */ /* 0x000fe200078e00ff */
[----:B------:R-:W-:Y:S01]  /*1ef0*/  PRMT R156, R156, 0x7632, R156 ;  /* 0x000076329c9c7816 */ /* 0x000fe2000000009c */
[----:B------:R-:W-:Y:S01]  /*1f00*/  FMUL.FTZ R205, R183, R152 ;  /* 0x00000098b7cd7220 */ /* 0x000fe20000410000 */
[----:B------:R-:W-:Y:S01]  /*1f10*/  SHF.L.U32 R209, R149, 0x10, RZ ;  /* 0x0000001095d17819 */ /* 0x000fe200000006ff */
[C---:B------:R-:W-:Y:S01]  /*1f20*/  FADD.FTZ R236, -R231.reuse, R207 ;  /* 0x000000cfe7ec7221 */ /* 0x040fe20000010100 */
[----:B------:R-:W-:Y:S01]  /*1f30*/  FADD.FTZ R152, -R231, R157 ;  /* 0x0000009de7987221 */ /* 0x000fe20000010100 */
[----:B------:R-:W-:Y:S01]  /*1f40*/  PRMT R216, R159, 0x7632, R216 ;  /* 0x000076329fd87816 */ /* 0x000fe200000000d8 */
[----:B------:R-:W-:Y:S01]  /*1f50*/  FMUL.FTZ R202, R31, R204 ;  /* 0x000000cc1fca7220 */ /* 0x000fe20000410000 */
[----:B------:R-:W-:Y:S01]  /*1f60*/  FMUL.FTZ R157, R30, R153 ;  /* 0x000000991e9d7220 */ /* 0x000fe20000410000 */
[----:B------:R-:W-:Y:S01]  /*1f70*/  FMUL.FTZ R207, R183, R158 ;  /* 0x0000009eb7cf7220 */ /* 0x000fe20000410000 */
[----:B------:R-:W-:Y:S01]  /*1f80*/  SHF.L.U32 R159, R159, 0x10, RZ ;  /* 0x000000109f9f7819 */ /* 0x000fe200000006ff */
[----:B------:R-:W-:Y:S01]  /*1f90*/  FADD.FTZ R120, R120, R204 ;  /* 0x000000cc78787221 */ /* 0x000fe20000010000 */
[----:B------:R-:W-:Y:S01]  /*1fa0*/  SHF.L.U32 R156, R156, 0x10, RZ ;  /* 0x000000109c9c7819 */ /* 0x000fe200000006ff */
[----:B------:R-:W-:Y:S01]  /*1fb0*/  FFMA.FTZ R96, R205, R204, R96 ;  /* 0x000000cccd607223 */ /* 0x000fe20000010060 */
[----:B------:R-:W-:Y:S01]  /*1fc0*/  PRMT R212, R149, 0x7632, R212 ;  /* 0x0000763295d47816 */ /* 0x000fe200000000d4 */
[----:B------:R-:W-:Y:S01]  /*1fd0*/  FADD.FTZ R76, R76, R206 ;  /* 0x000000ce4c4c7221 */ /* 0x000fe20000010000 */
[----:B------:R-:W-:Y:S01]  /*1fe0*/  PRMT R149, R155, 0x7632, R149 ;  /* 0x000076329b957816 */ /* 0x000fe20000000095 */
[-C--:B------:R-:W-:Y:S01]  /*1ff0*/  FFMA.FTZ R202, R163, R206.reuse, R202 ;  /* 0x000000cea3ca7223 */ /* 0x080fe200000100ca */
[----:B------:R-:W-:Y:S01]  /*2000*/  SHF.L.U32 R154, R154, 0x10, RZ ;  /* 0x000000109a9a7819 */ /* 0x000fe200000006ff */
[----:B------:R-:W-:Y:S01]  /*2010*/  FFMA.FTZ R48, R205, R206, R48 ;  /* 0x000000cecd307223 */ /* 0x000fe20000010030 */
[----:B------:R-:W-:Y:S01]  /*2020*/  FADD.FTZ R78, R78, R209 ;  /* 0x000000d14e4e7221 */ /* 0x000fe20000010000 */
[-C--:B------:R-:W-:Y:S01]  /*2030*/  FFMA.FTZ R204, R162, R209.reuse, R157 ;  /* 0x000000d1a2cc7223 */ /* 0x080fe2000001009d */
[----:B------:R-:W-:Y:S01]  /*2040*/  FFMA.FTZ R50, R207, R209, R50 ;  /* 0x000000d1cf327223 */ /* 0x000fe20000010032 */
[----:B------:R-:W-:Y:S01]  /*2050*/  SHF.L.U32 R155, R155, 0x10, RZ ;  /* 0x000000109b9b7819 */ /* 0x000fe200000006ff */
[----:B------:R-:W-:Y:S01]  /*2060*/  FMUL.FTZ R206, R29, R215 ;  /* 0x000000d71dce7220 */ /* 0x000fe20000410000 */
[----:B------:R-:W-:Y:S01]  /*2070*/  FMUL.FTZ R209, R183, R236 ;  /* 0x000000ecb7d17220 */ /* 0x000fe20000410000 */
[C---:B------:R-:W-:Y:S01]  /*2080*/  FADD.FTZ R240, -R231.reuse, R159 ;  /* 0x0000009fe7f07221 */ /* 0x040fe20000010100 */
[----:B------:R-:W-:Y:S01]  /*2090*/  SHF.L.U32 R158, R208, 0x10, RZ ;  /* 0x00000010d09e7819 */ /* 0x000fe200000006ff */
[C---:B------:R-:W-:Y:S01]  /*20a0*/  FADD.FTZ R156, -R231.reuse, R156 ;  /* 0x0000009ce79c7221 */ /* 0x040fe20000010100 */
[----:B------:R-:W-:Y:S01]  /*20b0*/  FADD.FTZ R238, -R231, R154 ;  /* 0x0000009ae7ee7221 */ /* 0x000fe20000010100 */
[----:B------:R-:W-:Y:S01]  /*20c0*/  FADD.FTZ R122, R122, R153 ;  /* 0x000000997a7a7221 */ /* 0x000fe20000010000 */
[----:B------:R-:W-:Y:S01]  /*20d0*/  FFMA.FTZ R98, R207, R153, R98 ;  /* 0x00000099cf627223 */ /* 0x000fe20000010062 */
[----:B------:R-:W-:Y:S01]  /*20e0*/  FADD.FTZ R80, R80, R211 ;  /* 0x000000d350507221 */ /* 0x000fe20000010000 */
[-C--:B------:R-:W-:Y:S01]  /*20f0*/  FFMA.FTZ R206, R161, R211.reuse, R206 ;  /* 0x000000d3a1ce7223 */ /* 0x080fe200000100ce */
[----:B------:R-:W-:Y:S01]  /*2100*/  FFMA.FTZ R52, R209, R211, R52 ;  /* 0x000000d3d1347223 */ /* 0x000fe20000010034 */
[----:B------:R-:W-:Y:S01]  /*2110*/  FMUL.FTZ R153, R28, R155 ;  /* 0x0000009b1c997220 */ /* 0x000fe20000410000 */
[C---:B------:R-:W-:Y:S01]  /*2120*/  FMUL.FTZ R211, R183.reuse, R240 ;  /* 0x000000f0b7d37220 */ /* 0x040fe20000410000 */
[----:B------:R-:W-:Y:S01]  /*2130*/  SHF.L.U32 R154, R210, 0x10, RZ ;  /* 0x00000010d29a7819 */ /* 0x000fe200000006ff */
[----:B------:R-:W-:Y:S01]  /*2140*/  FMUL.FTZ R236, R8, R158 ;  /* 0x0000009e08ec7220 */ /* 0x000fe20000410000 */
[----:B------:R-:W-:Y:S01]  /*2150*/  FMUL.FTZ R210, R183, R156 ;  /* 0x0000009cb7d27220 */ /* 0x000fe20000410000 */
[----:B------:R-:W-:Y:S01]  /*2160*/  FADD.FTZ R82, R82, R213 ;  /* 0x000000d552527221 */ /* 0x000fe20000010000 */
[-C--:B------:R-:W-:Y:S01]  /*2170*/  FFMA.FTZ R208, R160, R213.reuse, R153 ;  /* 0x000000d5a0d07223 */ /* 0x080fe20000010099 */
[----:B------:R-:W-:Y:S01]  /*2180*/  FFMA.FTZ R54, R211, R213, R54 ;  /* 0x000000d5d3367223 */ /* 0x000fe20000010036 */
[----:B------:R-:W-:Y:S01]  /*2190*/  FADD.FTZ R77, R77, R154 ;  /* 0x0000009a4d4d7221 */ /* 0x000fe20000010000 */
[-C--:B------:R-:W-:Y:S01]  /*21a0*/  FFMA.FTZ R213, R9, R154.reuse, R236 ;  /* 0x0000009a09d57223 */ /* 0x080fe200000100ec */
[----:B------:R-:W-:Y:S01]  /*21b0*/  FFMA.FTZ R49, R210, R154, R49 ;  /* 0x0000009ad2317223 */ /* 0x000fe20000010031 */
[----:B------:R-:W-:Y:S01]  /*21c0*/  IMAD.U32 R154, R150, 0x10000, RZ ;  /* 0x00010000969a7824 */ /* 0x000fe200078e00ff */
[----:B------:R-:W-:Y:S01]  /*21d0*/  SHF.L.U32 R150, R212, 0x10, RZ ;  /* 0x00000010d4967819 */ /* 0x000fe200000006ff */
[----:B------:R-:W-:-:S02]  /*21e0*/  FMUL.FTZ R212, R183, R238 ;  /* 0x000000eeb7d47220 */ /* 0x000fc40000410000 */
[----:B------:R-:W-:Y:S01]  /*21f0*/  FMUL.FTZ R156, R6, R154 ;  /* 0x0000009a069c7220 */ /* 0x000fe20000410000 */
[----:B------:R-:W-:Y:S01]  /*2200*/  FADD.FTZ R124, R124, R215 ;  /* 0x000000d77c7c7221 */ /* 0x000fe20000010000 */
[----:B------:R-:W-:Y:S01]  /*2210*/  FFMA.FTZ R100, R209, R215, R100 ;  /* 0x000000d7d1647223 */ /* 0x000fe20000010064 */
        /* <DEDUP_REMOVED lines=14> */
[----:B------:R-:W-:-:S02]  /*2300*/  IMAD.U32 R152, R148, 0x10000, RZ ;  /* 0x0001000094987824 */ /* 0x000fc400078e00ff */
[----:B------:R-:W-:Y:S01]  /*2310*/  FADD.FTZ R148, R153, R204 ;  /* 0x000000cc99947221 */ /* 0x000fe20000010000 */
[----:B------:R-:W-:Y:S01]  /*2320*/  FFMA.FTZ R151, R207, R204, R150 ;  /* 0x000000cccf977223 */ /* 0x000fe20000010096 */
[----:B------:R-:W-:Y:S01]  /*2330*/  SHF.L.U32 R153, R149, 0x10, RZ ;  /* 0x0000001095997819 */ /* 0x000fe200000006ff */
[----:B------:R-:W-:Y:S01]  /*2340*/  FADD.FTZ R123, R123, R154 ;  /* 0x0000009a7b7b7221 */ /* 0x000fe20000010000 */
[----:B------:R-:W-:Y:S01]  /*2350*/  FFMA.FTZ R99, R212, R154, R99 ;  /* 0x0000009ad4637223 */ /* 0x000fe20000010063 */
[----:B------:R-:W-:Y:S01]  /*2360*/  FADD.FTZ R149, R148, R215 ;  /* 0x000000d794957221 */ /* 0x000fe20000010000 */
[----:B------:R-:W-:Y:S01]  /*2370*/  FMUL.FTZ R154, R4, R155 ;  /* 0x0000009b049a7220 */ /* 0x000fe20000410000 */
[----:B------:R-:W-:Y:S01]  /*2380*/  FFMA.FTZ R148, R212, R215, R151 ;  /* 0x000000d7d4947223 */ /* 0x000fe20000010097 */
[----:B------:R-:W-:Y:S01]  /*2390*/  SHF.L.U32 R216, R216, 0x10, RZ ;  /* 0x00000010d8d87819 */ /* 0x000fe200000006ff */
[----:B------:R-:W-:Y:S01]  /*23a0*/  FADD.FTZ R150, R149, R206 ;  /* 0x000000ce95967221 */ /* 0x000fe20000010000 */
[----:B------:R-:W-:Y:S01]  /*23b0*/  FFMA.FTZ R217, R5, R158, R154 ;  /* 0x0000009e05d97223 */ /* 0x000fe2000001009a */
[----:B------:R-:W-:Y:S01]  /*23c0*/  FFMA.FTZ R149, R209, R206, R148 ;  /* 0x000000ced1957223 */ /* 0x000fe20000010094 */
[----:B------:R-:W-:Y:S01]  /*23d0*/  FMUL.FTZ R154, R2, R153 ;  /* 0x00000099029a7220 */ /* 0x000fe20000410000 */
[----:B------:R-:W-:Y:S01]  /*23e0*/  FADD.FTZ R216, -R231, R216 ;  /* 0x000000d8e7d87221 */ /* 0x000fe20000010100 */
[----:B------:R-:W-:Y:S01]  /*23f0*/  FADD.FTZ R151, R150, R217 ;  /* 0x000000d996977221 */ /* 0x000fe20000010000 */
[C---:B------:R-:W-:Y:S01]  /*2400*/  FFMA.FTZ R148, R214.reuse, R217, R149 ;  /* 0x000000d9d6947223 */ /* 0x040fe20000010095 */
[----:B------:R-:W-:Y:S01]  /*2410*/  FFMA.FTZ R219, R3, R152, R154 ;  /* 0x0000009803db7223 */ /* 0x000fe2000001009a */
[----:B------:R-:W-:Y:S01]  /*2420*/  FMUL.FTZ R216, R183, R216 ;  /* 0x000000d8b7d87220 */ /* 0x000fe20000410000 */
[----:B------:R-:W-:Y:S01]  /*2430*/  FADD.FTZ R150, R151, R208 ;  /* 0x000000d097967221 */ /* 0x000fe20000010000 */
[----:B------:R-:W-:Y:S01]  /*2440*/  FFMA.FTZ R148, R211, R208, R148 ;  /* 0x000000d0d3947223 */ /* 0x000fe20000010094 */
[----:B------:R-:W-:Y:S01]  /*2450*/  FADD.FTZ R81, R81, R158 ;  /* 0x0000009e51517221 */ /* 0x000fe20000010000 */
[C---:B------:R-:W-:Y:S01]  /*2460*/  FFMA.FTZ R53, R214.reuse, R158, R53 ;  /* 0x0000009ed6357223 */ /* 0x040fe20000010035 */
        /* <DEDUP_REMOVED lines=8> */
.L_x_6:
[----:B------:R-:W-:Y:S05]  /*24f0*/  BSYNC B0 ;  /* 0x0000000000007941 */ /* 0x000fea0003800000 */
.L_x_5:
[----:B------:R-:W-:Y:S01]  /*2500*/  SHF.R.U32.HI R149, RZ, 0x5, R181 ;  /* 0x00000005ff957819 */ /* 0x000fe200000116b5 */
[----:B------:R-:W-:Y:S01]  /*2510*/  UMOV UR13, 0xffffffff ;  /* 0xffffffff000d7882 */ /* 0x000fe20000000000 */
[----:B------:R-:W-:Y:S02]  /*2520*/  LOP3.LUT P0, RZ, R181, 0x1f, RZ, 0xc0, !PT ;  /* 0x0000001fb5ff7812 */ /* 0x000fe4000780c0ff */
[----:B------:R-:W-:Y:S02]  /*2530*/  LOP3.LUT R148, R149, 0x7fffffc, RZ, 0xc0, !PT ;  /* 0x07fffffc95947812 */ /* 0x000fe400078ec0ff */
[----:B------:R-:W-:Y:S02]  /*2540*/  ISETP.GE.AND P5, PT, R27, UR7, PT ;  /* 0x000000071b007c0c */ /* 0x000fe4000bfa6270 */
[----:B------:R-:W-:Y:S01]  /*2550*/  @!P4 IADD3 R148, R148, 0x4, RZ ;  /* 0x000000049494c810 */ /* 0x000fe20007ffe0ff */
[----:B------:R-:W-:Y:S10]  /*2560*/  BRA.DIV UR13, `(.L_x_7) ;  /* 0x0000001a0d707947 */ /* 0x000ff4000b800000 */
[----:B------:R-:W0:Y:S04]  /*2570*/  SHFL.DOWN PT, R150, R235, 0x10, 0x1f ;  /* 0x0a001f00eb967f89 */ /* 0x000e2800000e0000 */
[----:B------:R-:W1:Y:S01]  /*2580*/  SHFL.DOWN PT, R151, R234, 0x10, 0x1f ;  /* 0x0a001f00ea977f89 */ /* 0x000e6200000e0000 */
[----:B0-----:R-:W-:Y:S01]  /*2590*/  FADD.FTZ R150, R150, R235 ;  /* 0x000000eb96967221 */ /* 0x001fe20000010000 */
[----:B-1----:R-:W-:-:S04]  /*25a0*/  FADD.FTZ R151, R151, R234 ;  /* 0x000000ea97977221 */ /* 0x002fc80000010000 */
        /* <DEDUP_REMOVED lines=12> */
[----:B------:R0:W1:Y:S04]  /*2670*/  SHFL.DOWN PT, R156, R157, 0x1, 0x1f ;  /* 0x08201f009d9c7f89 */ /* 0x00006800000e0000 */
[----:B------:R0:W2:Y:S02]  /*2680*/  SHFL.DOWN PT, R151, R150, 0x1, 0x1f ;  /* 0x08201f0096977f89 */ /* 0x0000a400000e0000 */
.L_x_29:
[----:B------:R-:W3:Y:S01]  /*2690*/  S2R R153, SR_CgaCtaId ;  /* 0x0000000000997919 */ /* 0x000ee20000008800 */
[----:B------:R-:W-:Y:S01]  /*26a0*/  MOV R152, 0x400 ;  /* 0x0000040000987802 */ /* 0x000fe20000000f00 */
[----:B-1----:R-:W-:Y:S01]  /*26b0*/  FADD.FTZ R156, R157, R156 ;  /* 0x0000009c9d9c7221 */ /* 0x002fe20000010000 */
[----:B------:R-:W-:Y:S01]  /*26c0*/  @!P0 LOP3.LUT R149, R149, 0x3, RZ, 0xc0, !PT ;  /* 0x0000000395958812 */ /* 0x000fe200078ec0ff */
[----:B0-2---:R-:W-:Y:S01]  /*26d0*/  FADD.FTZ R157, R150, R151 ;  /* 0x00000097969d7221 */ /* 0x005fe20000010000 */
[----:B------:R-:W-:Y:S05]  /*26e0*/  WARPSYNC.ALL ;  /* 0x0000000000007948 */ /* 0x000fea0003800000 */
[----:B------:R-:W-:Y:S01]  /*26f0*/  @!P0 IADD3 R149, R148, R149, RZ ;  /* 0x0000009594958210 */ /* 0x000fe20007ffe0ff */
[----:B------:R-:W-:Y:S01]  /*2700*/  BSSY B0, `(.L_x_8) ;  /* 0x0000077000007945 */ /* 0x000fe20003800000 */
[----:B---3--:R-:W-:-:S04]  /*2710*/  LEA R152, R153, R152, 0x18 ;  /* 0x0000009899987211 */ /* 0x008fc800078ec0ff */
[----:B------:R-:W-:Y:S01]  /*2720*/  LEA R159, R148, R152, 0x3 ;  /* 0x00000098949f7211 */ /* 0x000fe200078e18ff */
[----:B------:R-:W-:-:S05]  /*2730*/  @!P0 IMAD R158, R149, 0x8, R152 ;  /* 0x00000008959e8824 */ /* 0x000fca00078e0298 */
[----:B------:R-:W-:Y:S01]  /*2740*/  @!P0 STS.64 [R158+0x3000], R156 ;  /* 0x0030009c9e008388 */ /* 0x000fe20000000a00 */
[----:B------:R-:W-:Y:S01]  /*2750*/  BAR.SYNC.DEFER_BLOCKING 0x0 ;  /* 0x0000000000007b1d */ /* 0x000fe20000010000 */
[----:B------:R-:W-:-:S05]  /*2760*/  ISETP.NE.AND P0, PT, R26, RZ, PT ;  /* 0x000000ff1a00720c */ /* 0x000fca0003f05270 */
[----:B------:R-:W0:Y:S04]  /*2770*/  LDS.128 R148, [R159+0x3000] ;  /* 0x003000009f947984 */ /* 0x000e280000000c00 */
[----:B------:R-:W1:Y:S01]  /*2780*/  LDS.128 R152, [R159+0x3010] ;  /* 0x003010009f987984 */ /* 0x000e620000000c00 */
[----:B0----5:R-:W-:Y:S01]  /*2790*/  FADD.FTZ R231, RZ, R148 ;  /* 0x00000094ffe77221 */ /* 0x021fe20000010000 */
[----:B------:R-:W-:-:S03]  /*27a0*/  FADD.FTZ R148, RZ, R149 ;  /* 0x00000095ff947221 */ /* 0x000fc60000010000 */
[----:B------:R-:W-:Y:S01]  /*27b0*/  FADD.FTZ R231, R150, R231 ;  /* 0x000000e796e77221 */ /* 0x000fe20000010000 */
[----:B------:R-:W-:-:S03]  /*27c0*/  FADD.FTZ R148, R151, R148 ;  /* 0x0000009497947221 */ /* 0x000fc60000010000 */
[----:B-1----:R-:W-:Y:S01]  /*27d0*/  FADD.FTZ R231, R231, R152 ;  /* 0x00000098e7e77221 */ /* 0x002fe20000010000 */
[----:B------:R-:W-:-:S03]  /*27e0*/  FADD.FTZ R148, R148, R153 ;  /* 0x0000009994947221 */ /* 0x000fc60000010000 */
[----:B------:R-:W-:Y:S01]  /*27f0*/  FADD.FTZ R154, R154, R231 ;  /* 0x000000e79a9a7221 */ /* 0x000fe20000010000 */
[----:B------:R-:W-:-:S03]  /*2800*/  FADD.FTZ R148, R155, R148 ;  /* 0x000000949b947221 */ /* 0x000fc60000010000 */
[----:B------:R-:W-:Y:S01]  /*2810*/  FMUL.FTZ R154, R154, UR12 ;  /* 0x0000000c9a9a7c20 */ /* 0x000fe20008410000 */
[----:B------:R-:W-:-:S04]  /*2820*/  FMUL.FTZ R156, R148, UR12 ;  /* 0x0000000c949c7c20 */ /* 0x000fc80008410000 */
[----:B------:R-:W-:Y:S01]  /*2830*/  FSEL R157, R154, RZ, !P0 ;  /* 0x000000ff9a9d7208 */ /* 0x000fe20004000000 */
[----:B------:R-:W-:Y:S06]  /*2840*/  @!P1 BRA `(.L_x_9) ;  /* 0x0000000400889947 */ /* 0x000fec0003800000 */
[----:B------:R-:W-:Y:S01]  /*2850*/  ISETP.NE.U32.AND P0, PT, RZ, UR8, PT ;  /* 0x00000008ff007c0c */ /* 0x000fe2000bf05070 */
[-CC-:B------:R-:W-:Y:S01]  /*2860*/  FFMA.FTZ R149, R185, R156.reuse, R157.reuse ;  /* 0x0000009cb9957223 */ /* 0x180fe2000001009d */
[-CC-:B------:R-:W-:Y:S01]  /*2870*/  FFMA.FTZ R148, R229, R156.reuse, R157.reuse ;  /* 0x0000009ce5947223 */ /* 0x180fe2000001009d */
[-C--:B------:R-:W-:Y:S01]  /*2880*/  FFMA.FTZ R152, R225, R156.reuse, R157 ;  /* 0x0000009ce1987223 */ /* 0x080fe2000001009d */
[----:B------:R-:W-:Y:S01]  /*2890*/  ISETP.NE.AND.EX P6, PT, RZ, UR9, PT, P0 ;  /* 0x00000009ff007c0c */ /* 0x000fe2000bfc5300 */
[----:B------:R-:W-:Y:S01]  /*28a0*/  FADD.FTZ R154, R232, -R149 ;  /* 0x80000095e89a7221 */ /* 0x000fe20000010000 */
[----:B------:R-:W-:Y:S01]  /*28b0*/  FADD.FTZ R148, R227, -R148 ;  /* 0x80000094e3947221 */ /* 0x000fe20000010000 */
[----:B------:R-:W-:Y:S01]  /*28c0*/  FFMA.FTZ R151, R221, R156, R157 ;  /* 0x0000009cdd977223 */ /* 0x000fe2000001009d */
[----:B------:R-:W-:Y:S01]  /*28d0*/  FADD.FTZ R152, R223, -R152 ;  /* 0x80000098df987221 */ /* 0x000fe20000010000 */
[C---:B------:R-:W-:Y:S01]  /*28e0*/  FMUL.FTZ R154, R183.reuse, R154 ;  /* 0x0000009ab79a7220 */ /* 0x040fe20000410000 */
[C---:B------:R-:W-:Y:S01]  /*28f0*/  FMUL.FTZ R155, R183.reuse, R148 ;  /* 0x00000094b79b7220 */ /* 0x040fe20000410000 */
[----:B------:R-:W-:Y:S01]  /*2900*/  FADD.FTZ R158, R218, -R151 ;  /* 0x80000097da9e7221 */ /* 0x000fe20000010000 */
[----:B------:R-:W-:Y:S01]  /*2910*/  FMUL.FTZ R159, R183, R152 ;  /* 0x00000098b79f7220 */ /* 0x000fe20000410000 */
[----:B------:R-:W-:-:S02]  /*2920*/  ISETP.NE.U32.AND P0, PT, RZ, UR14, PT ;  /* 0x0000000eff007c0c */ /* 0x000fc4000bf05070 */
[----:B------:R-:W-:Y:S02]  /*2930*/  FMUL.FTZ R158, R183, R158 ;  /* 0x0000009eb79e7220 */ /* 0x000fe40000410000 */
[----:B------:R-:W-:Y:S01]  /*2940*/  @P6 SHF.L.U32 R149, R128, 0x10, RZ ;  /* 0x0000001080956819 */ /* 0x000fe200000006ff */
[----:B------:R-:W-:Y:S01]  /*2950*/  @P6 IMAD.U32 R152, R130, 0x10000, RZ ;  /* 0x0001000082986824 */ /* 0x000fe200078e00ff */
[----:B------:R-:W-:Y:S02]  /*2960*/  @P6 SHF.L.U32 R150, R129, 0x10, RZ ;  /* 0x0000001081966819 */ /* 0x000fe400000006ff */
[----:B------:R-:W-:Y:S01]  /*2970*/  @P6 SHF.L.U32 R151, R131, 0x10, RZ ;  /* 0x0000001083976819 */ /* 0x000fe200000006ff */
[----:B------:R-:W-:Y:S01]  /*2980*/  @P6 FADD.FTZ R154, R154, R149 ;  /* 0x000000959a9a6221 */ /* 0x000fe20000010000 */
[-C--:B------:R-:W-:Y:S01]  /*2990*/  FFMA.FTZ R149, R230, R156.reuse, R157 ;  /* 0x0000009ce6957223 */ /* 0x080fe2000001009d */
[--C-:B------:R-:W-:Y:S01]  /*29a0*/  @P6 FADD.FTZ R155, R155, R150.reuse ;  /* 0x000000969b9b6221 */ /* 0x100fe20000010000 */
[----:B------:R-:W-:Y:S01]  /*29b0*/  @P6 PRMT R150, R128, 0x7632, R150 ;  /* 0x0000763280966816 */ /* 0x000fe20000000096 */
[----:B------:R-:W-:Y:S01]  /*29c0*/  @P6 FADD.FTZ R158, R158, R151 ;  /* 0x000000979e9e6221 */ /* 0x000fe20000010000 */
[----:B------:R-:W-:Y:S01]  /*29d0*/  FADD.FTZ R148, R228, -R149 ;  /* 0x80000095e4947221 */ /* 0x000fe20000010000 */
[----:B------:R-:W-:Y:S01]  /*29e0*/  @P6 FADD.FTZ R159, R159, R152 ;  /* 0x000000989f9f6221 */ /* 0x000fe20000010000 */
[----:B------:R-:W-:Y:S01]  /*29f0*/  @P6 SHF.L.U32 R150, R150, 0x10, RZ ;  /* 0x0000001096966819 */ /* 0x000fe200000006ff */
[--C-:B------:R-:W-:Y:S01]  /*2a00*/  FFMA.FTZ R149, R226, R156, R157.reuse ;  /* 0x0000009ce2957223 */ /* 0x100fe2000001009d */
[----:B------:R-:W-:Y:S01]  /*2a10*/  FMUL.FTZ R231, R183, R148 ;  /* 0x00000094b7e77220 */ /* 0x000fe20000410000 */
[-CC-:B------:R-:W-:Y:S01]  /*2a20*/  FFMA.FTZ R148, R184, R156.reuse, R157.reuse ;  /* 0x0000009cb8947223 */ /* 0x180fe2000001009d */
[----:B------:R-:W-:Y:S01]  /*2a30*/  FFMA.FTZ R151, R222, R156, R157 ;  /* 0x0000009cde977223 */ /* 0x000fe2000001009d */
[----:B------:R-:W-:Y:S01]  /*2a40*/  @P6 PRMT R153, R131, 0x7632, R153 ;  /* 0x0000763283996816 */ /* 0x000fe20000000099 */
[----:B------:R-:W-:Y:S01]  /*2a50*/  @P6 FADD.FTZ R231, R231, R150 ;  /* 0x00000096e7e76221 */ /* 0x000fe20000010000 */
[--C-:B------:R-:W-:Y:S01]  /*2a60*/  FADD.FTZ R152, R187, -R148.reuse ;  /* 0x80000094bb987221 */ /* 0x100fe20000010000 */
[----:B------:R-:W-:Y:S01]  /*2a70*/  @P6 PRMT R148, R129, 0x7632, R148 ;  /* 0x0000763281946816 */ /* 0x000fe20000000094 */
[----:B------:R-:W-:Y:S01]  /*2a80*/  FADD.FTZ R234, R224, -R149 ;  /* 0x80000095e0ea7221 */ /* 0x000fe20000010000 */
[----:B------:R-:W-:Y:S01]  /*2a90*/  @P6 PRMT R150, R130, 0x7632, R150 ;  /* 0x0000763282966816 */ /* 0x000fe20000000096 */
[----:B------:R-:W-:Y:S01]  /*2aa0*/  FADD.FTZ R236, R220, -R151 ;  /* 0x80000097dcec7221 */ /* 0x000fe20000010000 */
[----:B------:R-:W-:Y:S01]  /*2ab0*/  @P6 SHF.L.U32 R149, R148, 0x10, RZ ;  /* 0x0000001094956819 */ /* 0x000fe200000006ff */
[----:B------:R-:W-:Y:S01]  /*2ac0*/  FMUL.FTZ R234, R183, R234 ;  /* 0x000000eab7ea7220 */ /* 0x000fe20000410000 */
[----:B------:R-:W-:Y:S01]  /*2ad0*/  @P6 SHF.L.U32 R148, R153, 0x10, RZ ;  /* 0x0000001099946819 */ /* 0x000fe200000006ff */
[----:B------:R-:W-:Y:S01]  /*2ae0*/  FMUL.FTZ R236, R183, R236 ;  /* 0x000000ecb7ec7220 */ /* 0x000fe20000410000 */
[----:B------:R-:W-:-:S02]  /*2af0*/  @P6 IMAD.U32 R151, R150, 0x10000, RZ ;  /* 0x0001000096976824 */ /* 0x000fc400078e00ff */
[----:B------:R-:W-:Y:S01]  /*2b00*/  FMUL.FTZ R233, R183, R152 ;  /* 0x00000098b7e97220 */ /* 0x000fe20000410000 */
[----:B------:R-:W-:Y:S01]  /*2b10*/  @P6 FADD.FTZ R234, R234, R149 ;  /* 0x00000095eaea6221 */ /* 0x000fe20000010000 */
[----:B------:R-:W-:Y:S01]  /*2b20*/  ISETP.NE.AND.EX P0, PT, RZ, UR15, PT, P0 ;  /* 0x0000000fff007c0c */ /* 0x000fe2000bf05300 */
[----:B------:R-:W-:Y:S01]  /*2b30*/  @P6 FADD.FTZ R236, R236, R151 ;  /* 0x00000097ecec6221 */ /* 0x000fe20000010000 */
[----:B------:R-:W-:Y:S01]  /*2b40*/  @P6 FADD.FTZ R233, R233, R148 ;  /* 0x00000094e9e96221 */ /* 0x000fe20000010000 */
[----:B------:R-:W-:-:S04]  /*2b50*/  ISETP.NE.U32.AND P6, PT, RZ, UR14, PT ;  /* 0x0000000eff007c0c */ /* 0x000fc8000bfc5070 */
[----:B------:R-:W-:-:S06]  /*2b60*/  ISETP.NE.AND.EX P6, PT, RZ, UR15, PT, P6 ;  /* 0x0000000fff007c0c */ /* 0x000fcc000bfc5360 */
[----:B------:R-:W-:Y:S02]  /*2b70*/  @P0 F2FP.BF16.F32.PACK_AB R152, RZ, R159 ;  /* 0x0000009fff98023e */ /* 0x000fe400000010ff */
[----:B------:R-:W-:Y:S02]  /*2b80*/  @P0 F2FP.BF16.F32.PACK_AB R150, RZ, R154 ;  /* 0x0000009aff96023e */ /* 0x000fe400000010ff */
[----:B------:R-:W-:Y:S02]  /*2b90*/  @P0 F2FP.BF16.F32.PACK_AB R151, RZ, R155 ;  /* 0x0000009bff97023e */ /* 0x000fe400000010ff */
[----:B------:R-:W-:Y:S01]  /*2ba0*/  @P0 F2FP.BF16.F32.PACK_AB R153, RZ, R158 ;  /* 0x0000009eff99023e */ /* 0x000fe200000010ff */
[----:B------:R-:W0:Y:S01]  /*2bb0*/  @P6 LDC.64 R148, c[0x0][0x308] ;  /* 0x0000c200ff946b82 */ /* 0x000e220000000a00 */
[----:B------:R-:W-:Y:S02]  /*2bc0*/  @P0 PRMT R74, R152, 0x7610, R74 ;  /* 0x00007610984a0816 */ /* 0x000fe4000000004a */
[----:B------:R-:W-:-:S02]  /*2bd0*/  @P0 PRMT R72, R150, 0x7610, R72 ;  /* 0x0000761096480816 */ /* 0x000fc40000000048 */
[----:B------:R-:W-:Y:S02]  /*2be0*/  @P0 PRMT R73, R151, 0x7610, R73 ;  /* 0x0000761097490816 */ /* 0x000fe40000000049 */
[----:B------:R-:W-:Y:S02]  /*2bf0*/  @P0 F2FP.BF16.F32.PACK_AB R152, RZ, R236 ;  /* 0x000000ecff98023e */ /* 0x000fe400000010ff */
[----:B------:R-:W-:Y:S02]  /*2c00*/  @P0 F2FP.BF16.F32.PACK_AB R150, RZ, R231 ;  /* 0x000000e7ff96023e */ /* 0x000fe400000010ff */
[----:B------:R-:W-:Y:S02]  /*2c10*/  @P0 F2FP.BF16.F32.PACK_AB R151, RZ, R234 ;  /* 0x000000eaff97023e */ /* 0x000fe400000010ff */
[----:B------:R-:W-:Y:S02]  /*2c20*/  @P0 F2FP.BF16.F32.PACK_AB R235, RZ, R233 ;  /* 0x000000e9ffeb023e */ /* 0x000fe400000010ff */
[----:B------:R-:W-:-:S02]  /*2c30*/  @P0 PRMT R75, R153, 0x7610, R75 ;  /* 0x00007610994b0816 */ /* 0x000fc4000000004b */
[----:B------:R-:W-:Y:S02]  /*2c40*/  @P0 PRMT R72, R72, 0x5410, R150 ;  /* 0x0000541048480816 */ /* 0x000fe40000000096 */
[----:B------:R-:W-:Y:S02]  /*2c50*/  @P0 PRMT R73, R73, 0x5410, R151 ;  /* 0x0000541049490816 */ /* 0x000fe40000000097 */
[----:B------:R-:W-:Y:S02]  /*2c60*/  @P0 PRMT R74, R74, 0x5410, R152 ;  /* 0x000054104a4a0816 */ /* 0x000fe40000000098 */
[----:B------:R-:W-:Y:S01]  /*2c70*/  @P0 PRMT R75, R75, 0x5410, R235 ;  /* 0x000054104b4b0816 */ /* 0x000fe200000000eb */
[----:B------:R-:W1:Y:S01]  /*2c80*/  LDC.64 R152, c[0x0][0x2f8] ;  /* 0x0000be00ff987b82 */ /* 0x000e620000000a00 */
[----:B------:R-:W-:Y:S01]  /*2c90*/  ISETP.NE.U32.AND P0, PT, RZ, UR16, PT ;  /* 0x00000010ff007c0c */ /* 0x000fe2000bf05070 */
[----:B0-----:R-:W-:Y:S01]  /*2ca0*/  @P6 IMAD.WIDE.U32 R150, R0, 0x10, R148 ;  /* 0x0000001000966825 */ /* 0x001fe200078e0094 */
[----:B------:R-:W-:-:S02]  /*2cb0*/  F2FP.BF16.F32.PACK_AB R148, R231, R154 ;  /* 0x0000009ae794723e */ /* 0x000fc400000010ff */
[----:B------:R-:W-:Y:S02]  /*2cc0*/  ISETP.NE.AND.EX P0, PT, RZ, UR17, PT, P0 ;  /* 0x00000011ff007c0c */ /* 0x000fe4000bf05300 */
[----:B------:R0:W-:Y:S01]  /*2cd0*/  @P6 STG.E.128 desc[UR4][R150.64], R72 ;  /* 0x0000004896006986 */ /* 0x0001e2000c101d04 */
[----:B------:R-:W-:-:S10]  /*2ce0*/  F2FP.BF16.F32.PACK_AB R149, R234, R155 ;  /* 0x0000009bea95723e */ /* 0x000fd400000010ff */
[----:B------:R-:W-:Y:S02]  /*2cf0*/  @P0 F2FP.BF16.F32.PACK_AB R235, RZ, R154 ;  /* 0x0000009affeb023e */ /* 0x000fe400000010ff */
[----:B------:R-:W-:Y:S02]  /*2d00*/  @P0 F2FP.BF16.F32.PACK_AB R237, RZ, R155 ;  /* 0x0000009bffed023e */ /* 0x000fe400000010ff */
[----:B------:R-:W-:Y:S02]  /*2d10*/  @P0 F2FP.BF16.F32.PACK_AB R239, RZ, R159 ;  /* 0x0000009fffef023e */ /* 0x000fe400000010ff */
[----:B------:R-:W-:Y:S01]  /*2d20*/  @P0 F2FP.BF16.F32.PACK_AB R240, RZ, R158 ;  /* 0x0000009efff0023e */ /* 0x000fe200000010ff */
[----:B-1----:R-:W-:Y:S01]  /*2d30*/  IMAD.WIDE.U32 R152, R0, 0x10, R152 ;  /* 0x0000001000987825 */ /* 0x002fe200078e0098 */
[----:B------:R-:W-:Y:S02]  /*2d40*/  @P0 F2FP.BF16.F32.PACK_AB R238, RZ, R234 ;  /* 0x000000eaffee023e */ /* 0x000fe400000010ff */
[----:B------:R-:W-:-:S02]  /*2d50*/  @P0 F2FP.BF16.F32.PACK_AB R231, RZ, R231 ;  /* 0x000000e7ffe7023e */ /* 0x000fc400000010ff */
[----:B------:R-:W-:Y:S02]  /*2d60*/  @P0 F2FP.BF16.F32.PACK_AB R234, RZ, R236 ;  /* 0x000000ecffea023e */ /* 0x000fe400000010ff */
[----:B------:R-:W-:Y:S02]  /*2d70*/  @P0 F2FP.BF16.F32.PACK_AB R241, RZ, R233 ;  /* 0x000000e9fff1023e */ /* 0x000fe400000010ff */
[----:B------:R-:W-:Y:S02]  /*2d80*/  @P0 PRMT R64, R235, 0x7610, R64 ;  /* 0x00007610eb400816 */ /* 0x000fe40000000040 */
[----:B------:R-:W-:Y:S02]  /*2d90*/  @P0 PRMT R65, R237, 0x7610, R65 ;  /* 0x00007610ed410816 */ /* 0x000fe40000000041 */
[----:B------:R-:W-:Y:S02]  /*2da0*/  @P0 PRMT R66, R239, 0x7610, R66 ;  /* 0x00007610ef420816 */ /* 0x000fe40000000042 */
[----:B------:R-:W-:-:S02]  /*2db0*/  @P0 LEA R154, P6, R0, UR16, 0x4 ;  /* 0x00000010009a0c11 */ /* 0x000fc4000f8c20ff */
[----:B------:R-:W-:Y:S02]  /*2dc0*/  @P0 PRMT R67, R240, 0x7610, R67 ;  /* 0x00007610f0430816 */ /* 0x000fe40000000043 */
[----:B0-----:R-:W-:Y:S02]  /*2dd0*/  F2FP.BF16.F32.PACK_AB R150, R236, R159 ;  /* 0x0000009fec96723e */ /* 0x001fe400000010ff */
[----:B------:R-:W-:Y:S02]  /*2de0*/  F2FP.BF16.F32.PACK_AB R151, R233, R158 ;  /* 0x0000009ee997723e */ /* 0x000fe400000010ff */
[----:B------:R-:W-:Y:S02]  /*2df0*/  @P0 PRMT R64, R64, 0x5410, R231 ;  /* 0x0000541040400816 */ /* 0x000fe400000000e7 */
[----:B------:R-:W-:Y:S01]  /*2e00*/  @P0 LEA.HI.X R155, R0, UR17, RZ, 0x4, P6 ;  /* 0x00000011009b0c11 */ /* 0x000fe2000b0f24ff */
[----:B------:R0:W-:Y:S01]  /*2e10*/  STG.E.128 desc[UR4][R152.64], R148 ;  /* 0x0000009498007986 */ /* 0x0001e2000c101d04 */
[----:B------:R-:W-:-:S02]  /*2e20*/  @P0 PRMT R65, R65, 0x5410, R238 ;  /* 0x0000541041410816 */ /* 0x000fc400000000ee */
[----:B------:R-:W-:Y:S02]  /*2e30*/  @P0 PRMT R66, R66, 0x5410, R234 ;  /* 0x0000541042420816 */ /* 0x000fe400000000ea */
[----:B------:R-:W-:Y:S02]  /*2e40*/  @P0 PRMT R67, R67, 0x5410, R241 ;  /* 0x0000541043430816 */ /* 0x000fe400000000f1 */
[----:B------:R-:W-:-:S03]  /*2e50*/  IADD3 R0, R0, 0x80, RZ ;  /* 0x0000008000007810 */ /* 0x000fc60007ffe0ff */
[----:B------:R0:W-:Y:S04]  /*2e60*/  @P0 STG.E.128 desc[UR4][R154.64], R64 ;  /* 0x000000409a000986 */ /* 0x0001e8000c101d04 */
.L_x_9:
[----:B------:R-:W-:Y:S05]  /*2e70*/  BSYNC B0 ;  /* 0x0000000000007941 */ /* 0x000fea0003800000 */
.L_x_8:
[----:B------:R-:W-:Y:S04]  /*2e80*/  BSSY B0, `(.L_x_10) ;  /* 0x0000064000007945 */ /* 0x000fe80003800000 */
[----:B------:R-:W-:Y:S05]  /*2e90*/  @!P2 BRA `(.L_x_11) ;  /* 0x000000040088a947 */ /* 0x000fea0003800000 */
[----:B------:R-:W-:Y:S01]  /*2ea0*/  ISETP.NE.U32.AND P0, PT, RZ, UR8, PT ;  /* 0x00000008ff007c0c */ /* 0x000fe2000bf05070 */
[-CC-:B0-----:R-:W-:Y:S01]  /*2eb0*/  FFMA.FTZ R149, R189, R156.reuse, R157.reuse ;  /* 0x0000009cbd957223 */ /* 0x181fe2000001009d */
[-CC-:B------:R-:W-:Y:S01]  /*2ec0*/  FFMA.FTZ R151, R191, R156.reuse, R157.reuse ;  /* 0x0000009cbf977223 */ /* 0x180fe2000001009d */
[-C--:B------:R-:W-:Y:S01]  /*2ed0*/  FFMA.FTZ R153, R193, R156.reuse, R157 ;  /* 0x0000009cc1997223 */ /* 0x080fe2000001009d */
[----:B------:R-:W-:Y:S01]  /*2ee0*/  ISETP.NE.AND.EX P6, PT, RZ, UR9, PT, P0 ;  /* 0x00000009ff007c0c */ /* 0x000fe2000bfc5300 */
[----:B------:R-:W-:Y:S01]  /*2ef0*/  FADD.FTZ R148, R186, -R149 ;  /* 0x80000095ba947221 */ /* 0x000fe20000010000 */
[----:B------:R-:W-:Y:S01]  /*2f00*/  FADD.FTZ R150, R188, -R151 ;  /* 0x80000097bc967221 */ /* 0x000fe20000010000 */
[----:B------:R-:W-:Y:S01]  /*2f10*/  FADD.FTZ R154, R190, -R153 ;  /* 0x80000099be9a7221 */ /* 0x000fe20000010000 */
[--C-:B------:R-:W-:Y:S01]  /*2f20*/  FFMA.FTZ R236, R200, R156, R157.reuse ;  /* 0x0000009cc8ec7223 */ /* 0x100fe2000001009d */
[C---:B------:R-:W-:Y:S01]  /*2f30*/  FMUL.FTZ R148, R183.reuse, R148 ;  /* 0x00000094b7947220 */ /* 0x040fe20000410000 */
[C---:B------:R-:W-:Y:S01]  /*2f40*/  FMUL.FTZ R149, R183.reuse, R150 ;  /* 0x00000096b7957220 */ /* 0x040fe20000410000 */
[----:B------:R-:W-:Y:S01]  /*2f50*/  FFMA.FTZ R150, R194, R156, R157 ;  /* 0x0000009cc2967223 */ /* 0x000fe2000001009d */
[----:B------:R-:W-:Y:S01]  /*2f60*/  FMUL.FTZ R155, R183, R154 ;  /* 0x0000009ab79b7220 */ /* 0x000fe20000410000 */
[----:B------:R-:W-:Y:S01]  /*2f70*/  FADD.FTZ R236, R203, -R236 ;  /* 0x800000eccbec7221 */ /* 0x000fe20000010000 */
[----:B------:R-:W-:Y:S01]  /*2f80*/  ISETP.NE.U32.AND P0, PT, RZ, UR14, PT ;  /* 0x0000000eff007c0c */ /* 0x000fe2000bf05070 */
[----:B------:R-:W-:-:S02]  /*2f90*/  FADD.FTZ R150, R197, -R150 ;  /* 0x80000096c5967221 */ /* 0x000fc40000010000 */
[----:B------:R-:W-:Y:S01]  /*2fa0*/  @P6 SHF.L.U32 R151, R32, 0x10, RZ ;  /* 0x0000001020976819 */ /* 0x000fe200000006ff */
[----:B------:R-:W-:Y:S02]  /*2fb0*/  @P6 IMAD.U32 R152, R33, 0x10000, RZ ;  /* 0x0001000021986824 */ /* 0x000fe400078e00ff */
[----:B------:R-:W-:Y:S01]  /*2fc0*/  FMUL.FTZ R159, R183, R150 ;  /* 0x00000096b79f7220 */ /* 0x000fe20000410000 */
[-C--:B------:R-:W-:Y:S01]  /*2fd0*/  FFMA.FTZ R150, R196, R156.reuse, R157 ;  /* 0x0000009cc4967223 */ /* 0x080fe2000001009d */
[----:B------:R-:W-:Y:S01]  /*2fe0*/  @P6 SHF.L.U32 R153, R35, 0x10, RZ ;  /* 0x0000001023996819 */ /* 0x000fe200000006ff */
[----:B------:R-:W-:Y:S01]  /*2ff0*/  @P6 FADD.FTZ R148, R148, R151 ;  /* 0x0000009794946221 */ /* 0x000fe20000010000 */
[----:B------:R-:W-:Y:S01]  /*3000*/  FFMA.FTZ R151, R195, R156, R157 ;  /* 0x0000009cc3977223 */ /* 0x000fe2000001009d */
[----:B------:R-:W-:Y:S01]  /*3010*/  @P6 FADD.FTZ R149, R149, R152 ;  /* 0x0000009895956221 */ /* 0x000fe20000010000 */
[----:B------:R-:W-:Y:S01]  /*3020*/  @P6 SHF.L.U32 R152, R34, 0x10, RZ ;  /* 0x0000001022986819 */ /* 0x000fe200000006ff */
[----:B------:R-:W-:Y:S01]  /*3030*/  FADD.FTZ R150, R199, -R150 ;  /* 0x80000096c7967221 */ /* 0x000fe20000010000 */
[--C-:B------:R-:W-:Y:S01]  /*3040*/  FADD.FTZ R158, R192, -R151.reuse ;  /* 0x80000097c09e7221 */ /* 0x100fe20000010000 */
[----:B------:R-:W-:Y:S01]  /*3050*/  @P6 PRMT R151, R32, 0x7632, R151 ;  /* 0x0000763220976816 */ /* 0x000fe20000000097 */
[----:B------:R-:W-:Y:S01]  /*3060*/  FMUL.FTZ R231, R183, R236 ;  /* 0x000000ecb7e77220 */ /* 0x000fe20000410000 */
[----:B------:R-:W-:Y:S01]  /*3070*/  @P6 FADD.FTZ R155, R155, R152 ;  /* 0x000000989b9b6221 */ /* 0x000fe20000010000 */
[----:B------:R-:W-:Y:S01]  /*3080*/  FMUL.FTZ R154, R183, R158 ;  /* 0x0000009eb79a7220 */ /* 0x000fe20000410000 */
[----:B------:R-:W-:Y:S01]  /*3090*/  @P6 SHF.L.U32 R152, R151, 0x10, RZ ;  /* 0x0000001097986819 */ /* 0x000fe200000006ff */
[----:B------:R-:W-:Y:S01]  /*30a0*/  FFMA.FTZ R158, R198, R156, R157 ;  /* 0x0000009cc69e7223 */ /* 0x000fe2000001009d */
[----:B------:R-:W-:Y:S01]  /*30b0*/  @P6 PRMT R151, R33, 0x7632, R151 ;  /* 0x0000763221976816 */ /* 0x000fe20000000097 */
[----:B------:R-:W-:Y:S01]  /*30c0*/  @P6 FADD.FTZ R154, R154, R153 ;  /* 0x000000999a9a6221 */ /* 0x000fe20000010000 */
[----:B------:R-:W-:Y:S01]  /*30d0*/  ISETP.NE.AND.EX P0, PT, RZ, UR15, PT, P0 ;  /* 0x0000000fff007c0c */ /* 0x000fe2000bf05300 */
[----:B------:R-:W-:Y:S01]  /*30e0*/  FADD.FTZ R234, R201, -R158 ;  /* 0x8000009ec9ea7221 */ /* 0x000fe20000010000 */
[----:B------:R-:W-:Y:S01]  /*30f0*/  @P6 FADD.FTZ R159, R159, R152 ;  /* 0x000000989f9f6221 */ /* 0x000fe20000010000 */
[----:B------:R-:W-:Y:S01]  /*3100*/  FMUL.FTZ R158, R183, R150 ;  /* 0x00000096b79e7220 */ /* 0x000fe20000410000 */
[----:B------:R-:W-:Y:S01]  /*3110*/  @P6 PRMT R150, R34, 0x7632, R150 ;  /* 0x0000763222966816 */ /* 0x000fe20000000096 */
[----:B------:R-:W-:Y:S01]  /*3120*/  @P6 IMAD.U32 R151, R151, 0x10000, RZ ;  /* 0x0001000097976824 */ /* 0x000fe200078e00ff */
[----:B------:R-:W-:Y:S01]  /*3130*/  @P6 PRMT R152, R35, 0x7632, R152 ;  /* 0x0000763223986816 */ /* 0x000fe20000000098 */
[----:B------:R-:W-:Y:S01]  /*3140*/  FMUL.FTZ R234, R183, R234 ;  /* 0x000000eab7ea7220 */ /* 0x000fe20000410000 */
[----:B------:R-:W-:Y:S01]  /*3150*/  @P6 SHF.L.U32 R153, R150, 0x10, RZ ;  /* 0x0000001096996819 */ /* 0x000fe200000006ff */
[----:B------:R-:W-:Y:S01]  /*3160*/  @P6 FADD.FTZ R158, R158, R151 ;  /* 0x000000979e9e6221 */ /* 0x000fe20000010000 */
[----:B------:R-:W-:-:S03]  /*3170*/  @P6 SHF.L.U32 R152, R152, 0x10, RZ ;  /* 0x0000001098986819 */ /* 0x000fc600000006ff */
[----:B------:R-:W-:Y:S01]  /*3180*/  @P6 FADD.FTZ R234, R234, R153 ;  /* 0x00000099eaea6221 */ /* 0x000fe20000010000 */
[----:B------:R-:W-:Y:S01]  /*3190*/  @P0 F2FP.BF16.F32.PACK_AB R153, RZ, R149 ;  /* 0x00000095ff99023e */ /* 0x000fe200000010ff */
[----:B------:R-:W-:Y:S01]  /*31a0*/  @P6 FADD.FTZ R231, R231, R152 ;  /* 0x00000098e7e76221 */ /* 0x000fe20000010000 */
[----:B------:R-:W-:Y:S02]  /*31b0*/  ISETP.NE.U32.AND P6, PT, RZ, UR14, PT ;  /* 0x0000000eff007c0c */ /* 0x000fe4000bfc5070 */
[----:B------:R-:W-:Y:S02]  /*31c0*/  @P0 F2FP.BF16.F32.PACK_AB R152, RZ, R148 ;  /* 0x00000094ff98023e */ /* 0x000fe400000010ff */
[----:B------:R-:W-:Y:S02]  /*31d0*/  ISETP.NE.AND.EX P6, PT, RZ, UR15, PT, P6 ;  /* 0x0000000fff007c0c */ /* 0x000fe4000bfc5360 */
[----:B------:R-:W-:Y:S02]  /*31e0*/  @P0 F2FP.BF16.F32.PACK_AB R233, RZ, R155 ;  /* 0x0000009bffe9023e */ /* 0x000fe400000010ff */
[----:B------:R-:W-:-:S02]  /*31f0*/  @P0 F2FP.BF16.F32.PACK_AB R235, RZ, R154 ;  /* 0x0000009affeb023e */ /* 0x000fc400000010ff */
[----:B------:R-:W-:Y:S02]  /*3200*/  @P0 PRMT R72, R152, 0x7610, R72 ;  /* 0x0000761098480816 */ /* 0x000fe40000000048 */
[----:B------:R-:W-:Y:S02]  /*3210*/  @P0 PRMT R73, R153, 0x7610, R73 ;  /* 0x0000761099490816 */ /* 0x000fe40000000049 */
[----:B------:R-:W-:Y:S02]  /*3220*/  @P0 F2FP.BF16.F32.PACK_AB R152, RZ, R159 ;  /* 0x0000009fff98023e */ /* 0x000fe400000010ff */
[----:B------:R-:W-:Y:S01]  /*3230*/  @P0 F2FP.BF16.F32.PACK_AB R153, RZ, R158 ;  /* 0x0000009eff99023e */ /* 0x000fe200000010ff */
[----:B------:R-:W0:Y:S01]  /*3240*/  @P6 LDC.64 R150, c[0x0][0x308] ;  /* 0x0000c200ff966b82 */ /* 0x000e220000000a00 */
[----:B------:R-:W-:Y:S02]  /*3250*/  @P0 PRMT R74, R233, 0x7610, R74 ;  /* 0x00007610e94a0816 */ /* 0x000fe4000000004a */
[----:B------:R-:W-:-:S02]  /*3260*/  @P0 F2FP.BF16.F32.PACK_AB R233, RZ, R234 ;  /* 0x000000eaffe9023e */ /* 0x000fc400000010ff */
[----:B------:R-:W-:Y:S02]  /*3270*/  @P0 F2FP.BF16.F32.PACK_AB R236, RZ, R231 ;  /* 0x000000e7ffec023e */ /* 0x000fe400000010ff */
[----:B------:R-:W-:Y:S02]  /*3280*/  @P0 PRMT R75, R235, 0x7610, R75 ;  /* 0x00007610eb4b0816 */ /* 0x000fe4000000004b */
[----:B------:R-:W-:Y:S02]  /*3290*/  @P0 PRMT R72, R72, 0x5410, R152 ;  /* 0x0000541048480816 */ /* 0x000fe40000000098 */
[----:B------:R-:W-:Y:S02]  /*32a0*/  @P0 PRMT R73, R73, 0x5410, R153 ;  /* 0x0000541049490816 */ /* 0x000fe40000000099 */
[----:B------:R-:W-:Y:S01]  /*32b0*/  @P0 PRMT R74, R74, 0x5410, R233 ;  /* 0x000054104a4a0816 */ /* 0x000fe200000000e9 */
[----:B------:R-:W1:Y:S01]  /*32c0*/  LDC.64 R152, c[0x0][0x2f8] ;  /* 0x0000be00ff987b82 */ /* 0x000e620000000a00 */
[----:B------:R-:W-:-:S02]  /*32d0*/  @P0 PRMT R75, R75, 0x5410, R236 ;  /* 0x000054104b4b0816 */ /* 0x000fc400000000ec */
[----:B------:R-:W-:-:S04]  /*32e0*/  ISETP.NE.U32.AND P0, PT, RZ, UR16, PT ;  /* 0x00000010ff007c0c */ /* 0x000fc8000bf05070 */
[----:B------:R-:W-:Y:S01]  /*32f0*/  ISETP.NE.AND.EX P0, PT, RZ, UR17, PT, P0 ;  /* 0x00000011ff007c0c */ /* 0x000fe2000bf05300 */
[----:B0-----:R-:W-:-:S05]  /*3300*/  @P6 IMAD.WIDE.U32 R150, R0, 0x10, R150 ;  /* 0x0000001000966825 */ /* 0x001fca00078e0096 */
[----:B------:R0:W-:Y:S07]  /*3310*/  @P6 STG.E.128 desc[UR4][R150.64], R72 ;  /* 0x0000004896006986 */ /* 0x0001ee000c101d04 */
[----:B------:R-:W-:Y:S02]  /*3320*/  @P0 F2FP.BF16.F32.PACK_AB R233, RZ, R148 ;  /* 0x00000094ffe9023e */ /* 0x000fe400000010ff */
[----:B------:R-:W-:Y:S02]  /*3330*/  @P0 F2FP.BF16.F32.PACK_AB R235, RZ, R149 ;  /* 0x00000095ffeb023e */ /* 0x000fe400000010ff */
[----:B------:R-:W-:Y:S01]  /*3340*/  @P0 F2FP.BF16.F32.PACK_AB R237, RZ, R155 ;  /* 0x0000009bffed023e */ /* 0x000fe200000010ff */
[----:B-1----:R-:W-:Y:S01]  /*3350*/  IMAD.WIDE.U32 R152, R0, 0x10, R152 ;  /* 0x0000001000987825 */ /* 0x002fe200078e0098 */
[----:B------:R-:W-:-:S02]  /*3360*/  @P0 F2FP.BF16.F32.PACK_AB R238, RZ, R154 ;  /* 0x0000009affee023e */ /* 0x000fc400000010ff */
[----:B------:R-:W-:Y:S02]  /*3370*/  F2FP.BF16.F32.PACK_AB R148, R159, R148 ;  /* 0x000000949f94723e */ /* 0x000fe400000010ff */
[----:B------:R-:W-:Y:S02]  /*3380*/  @P0 F2FP.BF16.F32.PACK_AB R236, RZ, R158 ;  /* 0x0000009effec023e */ /* 0x000fe400000010ff */
[----:B------:R-:W-:Y:S02]  /*3390*/  F2FP.BF16.F32.PACK_AB R149, R158, R149 ;  /* 0x000000959e95723e */ /* 0x000fe400000010ff */
[----:B0-----:R-:W-:Y:S02]  /*33a0*/  F2FP.BF16.F32.PACK_AB R151, R231, R154 ;  /* 0x0000009ae797723e */ /* 0x001fe400000010ff */
[----:B------:R-:W-:Y:S02]  /*33b0*/  @P0 F2FP.BF16.F32.PACK_AB R159, RZ, R159 ;  /* 0x0000009fff9f023e */ /* 0x000fe400000010ff */
[----:B------:R-:W-:-:S02]  /*33c0*/  @P0 F2FP.BF16.F32.PACK_AB R158, RZ, R234 ;  /* 0x000000eaff9e023e */ /* 0x000fc400000010ff */
[----:B------:R-:W-:Y:S02]  /*33d0*/  @P0 F2FP.BF16.F32.PACK_AB R239, RZ, R231 ;  /* 0x000000e7ffef023e */ /* 0x000fe400000010ff */
[----:B------:R-:W-:Y:S02]  /*33e0*/  @P0 PRMT R64, R233, 0x7610, R64 ;  /* 0x00007610e9400816 */ /* 0x000fe40000000040 */
[----:B------:R-:W-:Y:S02]  /*33f0*/  @P0 PRMT R65, R235, 0x7610, R65 ;  /* 0x00007610eb410816 */ /* 0x000fe40000000041 */
[----:B------:R-:W-:Y:S02]  /*3400*/  @P0 PRMT R66, R237, 0x7610, R66 ;  /* 0x00007610ed420816 */ /* 0x000fe40000000042 */
[----:B------:R-:W-:Y:S02]  /*3410*/  @P0 LEA R154, P6, R0, UR16, 0x4 ;  /* 0x00000010009a0c11 */ /* 0x000fe4000f8c20ff */
[----:B------:R-:W-:-:S02]  /*3420*/  @P0 PRMT R67, R238, 0x7610, R67 ;  /* 0x00007610ee430816 */ /* 0x000fc40000000043 */
[----:B------:R-:W-:Y:S02]  /*3430*/  F2FP.BF16.F32.PACK_AB R150, R234, R155 ;  /* 0x0000009bea96723e */ /* 0x000fe400000010ff */
[----:B------:R-:W-:Y:S02]  /*3440*/  @P0 PRMT R64, R64, 0x5410, R159 ;  /* 0x0000541040400816 */ /* 0x000fe4000000009f */
[----:B------:R-:W-:Y:S01]  /*3450*/  @P0 LEA.HI.X R155, R0, UR17, RZ, 0x4, P6 ;  /* 0x00000011009b0c11 */ /* 0x000fe2000b0f24ff */
[----:B------:R1:W-:Y:S01]  /*3460*/  STG.E.128 desc[UR4][R152.64], R148 ;  /* 0x0000009498007986 */ /* 0x0003e2000c101d04 */
[----:B------:R-:W-:Y:S02]  /*3470*/  @P0 PRMT R65, R65, 0x5410, R236 ;  /* 0x0000541041410816 */ /* 0x000fe400000000ec */
[----:B------:R-:W-:Y:S02]  /*3480*/  @P0 PRMT R66, R66, 0x5410, R158 ;  /* 0x0000541042420816 */ /* 0x000fe4000000009e */
[----:B------:R-:W-:-:S02]  /*3490*/  @P0 PRMT R67, R67, 0x5410, R239 ;  /* 0x0000541043430816 */ /* 0x000fc400000000ef */
[----:B------:R-:W-:-:S03]  /*34a0*/  IADD3 R0, R0, 0x80, RZ ;  /* 0x0000008000007810 */ /* 0x000fc60007ffe0ff */
[----:B------:R1:W-:Y:S04]  /*34b0*/  @P0 STG.E.128 desc[UR4][R154.64], R64 ;  /* 0x000000409a000986 */ /* 0x0003e8000c101d04 */
.L_x_11:
[----:B------:R-:W-:Y:S05]  /*34c0*/  BSYNC B0 ;  /* 0x0000000000007941 */ /* 0x000fea0003800000 */
.L_x_10:
[----:B------:R-:W-:Y:S04]  /*34d0*/  BSSY B0, `(.L_x_12) ;  /* 0x0000063000007945 */ /* 0x000fe80003800000 */
[----:B------:R-:W-:Y:S05]  /*34e0*/  @!P3 BRA `(.L_x_13) ;  /* 0x000000040084b947 */ /* 0x000fea0003800000 */
[----:B------:R-:W-:Y:S01]  /*34f0*/  ISETP.NE.U32.AND P6, PT, RZ, UR8, PT ;  /* 0x00000008ff007c0c */ /* 0x000fe2000bfc5070 */
[-CC-:B01----:R-:W-:Y:S01]  /*3500*/  FFMA.FTZ R148, R210, R156.reuse, R157.reuse ;  /* 0x0000009cd2947223 */ /* 0x183fe2000001009d */
[-CC-:B------:R-:W-:Y:S01]  /*3510*/  FFMA.FTZ R149, R205, R156.reuse, R157.reuse ;  /* 0x0000009ccd957223 */ /* 0x180fe2000001009d */
[-CC-:B------:R-:W-:Y:S01]  /*3520*/  FFMA.FTZ R151, R207, R156.reuse, R157.reuse ;  /* 0x0000009ccf977223 */ /* 0x180fe2000001009d */
[----:B------:R-:W-:Y:S01]  /*3530*/  ISETP.NE.AND.EX P6, PT, RZ, UR9, PT, P6 ;  /* 0x00000009ff007c0c */ /* 0x000fe2000bfc5360 */
[-CC-:B------:R-:W-:Y:S01]  /*3540*/  FFMA.FTZ R153, R209, R156.reuse, R157.reuse ;  /* 0x0000009cd1997223 */ /* 0x180fe2000001009d */
[----:B------:R-:W-:Y:S01]  /*3550*/  FADD.FTZ R148, R213, -R148 ;  /* 0x80000094d5947221 */ /* 0x000fe20000010000 */
[-CC-:B------:R-:W-:Y:S01]  /*3560*/  FFMA.FTZ R152, R212, R156.reuse, R157.reuse ;  /* 0x0000009cd4987223 */ /* 0x180fe2000001009d */
[-CC-:B------:R-:W-:Y:S01]  /*3570*/  FFMA.FTZ R158, R214, R156.reuse, R157.reuse ;  /* 0x0000009cd69e7223 */ /* 0x180fe2000001009d */
[-CC-:B------:R-:W-:Y:S01]  /*3580*/  FFMA.FTZ R155, R211, R156.reuse, R157.reuse ;  /* 0x0000009cd39b7223 */ /* 0x180fe2000001009d */
[----:B------:R-:W-:Y:S01]  /*3590*/  FFMA.FTZ R234, R216, R156, R157 ;  /* 0x0000009cd8ea7223 */ /* 0x000fe2000001009d */
[----:B------:R-:W-:Y:S01]  /*35a0*/  FADD.FTZ R150, R202, -R149 ;  /* 0x80000095ca967221 */ /* 0x000fe20000010000 */
[----:B------:R-:W-:Y:S01]  /*35b0*/  FADD.FTZ R156, R204, -R151 ;  /* 0x80000097cc9c7221 */ /* 0x000fe20000010000 */
[----:B------:R-:W-:Y:S01]  /*35c0*/  FADD.FTZ R154, R206, -R153 ;  /* 0x80000099ce9a7221 */ /* 0x000fe20000010000 */
[C---:B------:R-:W-:Y:S01]  /*35d0*/  FMUL.FTZ R151, R183.reuse, R148 ;  /* 0x00000094b7977220 */ /* 0x040fe20000410000 */
[C---:B------:R-:W-:Y:S01]  /*35e0*/  FMUL.FTZ R150, R183.reuse, R150 ;  /* 0x00000096b7967220 */ /* 0x040fe20000410000 */
[----:B------:R-:W-:Y:S01]  /*35f0*/  FMUL.FTZ R156, R183, R156 ;  /* 0x0000009cb79c7220 */ /* 0x000fe20000410000 */
[----:B------:R-:W-:Y:S01]  /*3600*/  @P6 SHF.L.U32 R153, R145, 0x10, RZ ;  /* 0x0000001091996819 */ /* 0x000fe200000006ff */
[----:B------:R-:W-:Y:S01]  /*3610*/  FMUL.FTZ R157, R183, R154 ;  /* 0x0000009ab79d7220 */ /* 0x000fe20000410000 */
[----:B------:R-:W-:Y:S01]  /*3620*/  @P6 SHF.L.U32 R148, R146, 0x10, RZ ;  /* 0x0000001092946819 */ /* 0x000fe200000006ff */
[----:B------:R-:W-:-:S02]  /*3630*/  @P6 IMAD.U32 R149, R144, 0x10000, RZ ;  /* 0x0001000090956824 */ /* 0x000fc400078e00ff */
[----:B------:R-:W-:Y:S01]  /*3640*/  FADD.FTZ R152, R215, -R152 ;  /* 0x80000098d7987221 */ /* 0x000fe20000010000 */
[----:B------:R-:W-:Y:S01]  /*3650*/  FADD.FTZ R158, R217, -R158 ;  /* 0x8000009ed99e7221 */ /* 0x000fe20000010000 */
[----:B------:R-:W-:Y:S01]  /*3660*/  @P6 FADD.FTZ R156, R156, R153 ;  /* 0x000000999c9c6221 */ /* 0x000fe20000010000 */
[----:B------:R-:W-:Y:S01]  /*3670*/  @P6 FADD.FTZ R150, R150, R149 ;  /* 0x0000009596966221 */ /* 0x000fe20000010000 */
[--C-:B------:R-:W-:Y:S01]  /*3680*/  @P6 FADD.FTZ R157, R157, R148.reuse ;  /* 0x000000949d9d6221 */ /* 0x100fe20000010000 */
[----:B------:R-:W-:Y:S01]  /*3690*/  FADD.FTZ R236, R208, -R155 ;  /* 0x8000009bd0ec7221 */ /* 0x000fe20000010000 */
[----:B------:R-:W-:Y:S01]  /*36a0*/  @P6 PRMT R148, R144, 0x7632, R148 ;  /* 0x0000763290946816 */ /* 0x000fe20000000094 */
[----:B------:R-:W-:Y:S01]  /*36b0*/  FADD.FTZ R238, R219, -R234 ;  /* 0x800000eadbee7221 */ /* 0x000fe20000010000 */
[----:B------:R-:W-:Y:S01]  /*36c0*/  @P6 PRMT R149, R145, 0x7632, R149 ;  /* 0x0000763291956816 */ /* 0x000fe20000000095 */
[C---:B------:R-:W-:Y:S01]  /*36d0*/  FMUL.FTZ R159, R183.reuse, R152 ;  /* 0x00000098b79f7220 */ /* 0x040fe20000410000 */
[----:B------:R-:W-:Y:S01]  /*36e0*/  @P6 PRMT R153, R146, 0x7632, R153 ;  /* 0x0000763292996816 */ /* 0x000fe20000000099 */
[----:B------:R-:W-:Y:S01]  /*36f0*/  FMUL.FTZ R234, R183, R158 ;  /* 0x0000009eb7ea7220 */ /* 0x000fe20000410000 */
[----:B------:R-:W-:Y:S01]  /*3700*/  @P6 PRMT R154, R147, 0x7632, R154 ;  /* 0x00007632939a6816 */ /* 0x000fe2000000009a */
[----:B------:R-:W-:Y:S01]  /*3710*/  FMUL.FTZ R158, R183, R236 ;  /* 0x000000ecb79e7220 */ /* 0x000fe20000410000 */
[----:B------:R-:W-:Y:S01]  /*3720*/  @P6 SHF.L.U32 R155, R147, 0x10, RZ ;  /* 0x00000010939b6819 */ /* 0x000fe200000006ff */
[----:B------:R-:W-:Y:S01]  /*3730*/  FMUL.FTZ R183, R183, R238 ;  /* 0x000000eeb7b77220 */ /* 0x000fe20000410000 */
[----:B------:R-:W-:Y:S01]  /*3740*/  @P6 SHF.L.U32 R152, R149, 0x10, RZ ;  /* 0x0000001095986819 */ /* 0x000fe200000006ff */
[----:B------:R-:W-:Y:S01]  /*3750*/  @P6 IMAD.U32 R148, R148, 0x10000, RZ ;  /* 0x0001000094946824 */ /* 0x000fe200078e00ff */
[----:B------:R-:W-:Y:S01]  /*3760*/  ISETP.NE.U32.AND P0, PT, RZ, UR14, PT ;  /* 0x0000000eff007c0c */ /* 0x000fe2000bf05070 */
[----:B------:R-:W-:Y:S01]  /*3770*/  @P6 FADD.FTZ R158, R158, R155 ;  /* 0x0000009b9e9e6221 */ /* 0x000fe20000010000 */
[----:B------:R-:W-:Y:S01]  /*3780*/  @P6 SHF.L.U32 R153, R153, 0x10, RZ ;  /* 0x0000001099996819 */ /* 0x000fe200000006ff */
[----:B------:R-:W-:Y:S01]  /*3790*/  @P6 FADD.FTZ R151, R151, R148 ;  /* 0x0000009497976221 */ /* 0x000fe20000010000 */
[----:B------:R-:W-:Y:S01]  /*37a0*/  @P6 SHF.L.U32 R154, R154, 0x10, RZ ;  /* 0x000000109a9a6819 */ /* 0x000fe200000006ff */
[----:B------:R-:W-:Y:S01]  /*37b0*/  @P6 FADD.FTZ R159, R159, R152 ;  /* 0x000000989f9f6221 */ /* 0x000fe20000010000 */
[----:B------:R-:W-:Y:S01]  /*37c0*/  ISETP.NE.AND.EX P0, PT, RZ, UR15, PT, P0 ;  /* 0x0000000fff007c0c */ /* 0x000fe2000bf05300 */
[----:B------:R-:W-:-:S02]  /*37d0*/  @P6 FADD.FTZ R234, R234, R153 ;  /* 0x00000099eaea6221 */ /* 0x000fc40000010000 */
[----:B------:R-:W-:Y:S01]  /*37e0*/  @P6 FADD.FTZ R183, R183, R154 ;  /* 0x0000009ab7b76221 */ /* 0x000fe20000010000 */
[----:B------:R-:W-:-:S04]  /*37f0*/  ISETP.NE.U32.AND P6, PT, RZ, UR14, PT ;  /* 0x0000000eff007c0c */ /* 0x000fc8000bfc5070 */
[----:B------:R-:W-:-:S05]  /*3800*/  ISETP.NE.AND.EX P6, PT, RZ, UR15, PT, P6 ;  /* 0x0000000fff007c0c */ /* 0x000fca000bfc5360 */
[----:B------:R-:W-:Y:S02]  /*3810*/  @P0 F2FP.BF16.F32.PACK_AB R148, RZ, R150 ;  /* 0x00000096ff94023e */ /* 0x000fe400000010ff */
[----:B------:R-:W-:Y:S02]  /*3820*/  @P0 F2FP.BF16.F32.PACK_AB R153, RZ, R156 ;  /* 0x0000009cff99023e */ /* 0x000fe400000010ff */
[----:B------:R-:W-:Y:S02]  /*3830*/  @P0 F2FP.BF16.F32.PACK_AB R154, RZ, R157 ;  /* 0x0000009dff9a023e */ /* 0x000fe400000010ff */
[----:B------:R-:W-:Y:S02]  /*3840*/  @P0 PRMT R72, R148, 0x7610, R72 ;  /* 0x0000761094480816 */ /* 0x000fe40000000048 */
[----:B------:R-:W-:Y:S01]  /*3850*/  @P0 F2FP.BF16.F32.PACK_AB R155, RZ, R158 ;  /* 0x0000009eff9b023e */ /* 0x000fe200000010ff */
[----:B------:R-:W0:Y:S01]  /*3860*/  @P6 LDC.64 R148, c[0x0][0x308] ;  /* 0x0000c200ff946b82 */ /* 0x000e220000000a00 */
        /* <DEDUP_REMOVED lines=9> */
[----:B------:R-:W-:Y:S01]  /*3900*/  @P0 PRMT R74, R74, 0x5410, R154 ;  /* 0x000054104a4a0816 */ /* 0x000fe2000000009a */
[----:B------:R-:W1:Y:S01]  /*3910*/  LDC.64 R152, c[0x0][0x2f8] ;  /* 0x0000be00ff987b82 */ /* 0x000e620000000a00 */
[----:B------:R-:W-:Y:S02]  /*3920*/  @P0 PRMT R75, R75, 0x5410, R231 ;  /* 0x000054104b4b0816 */ /* 0x000fe400000000e7 */
        /* <DEDUP_REMOVED lines=8> */
[----:B------:R-:W-:Y:S01]  /*39b0*/  @P0 F2FP.BF16.F32.PACK_AB R236, RZ, R157 ;  /* 0x0000009dffec023e */ /* 0x000fe200000010ff */
[----:B-1----:R-:W-:Y:S01]  /*39c0*/  IMAD.WIDE.U32 R152, R0, 0x10, R152 ;  /* 0x0000001000987825 */ /* 0x002fe200078e0098 */
[----:B------:R-:W-:Y:S02]  /*39d0*/  @P0 F2FP.BF16.F32.PACK_AB R238, RZ, R158 ;  /* 0x0000009effee023e */ /* 0x000fe400000010ff */
[----:B0-----:R-:W-:Y:S02]  /*39e0*/  @P0 F2FP.BF16.F32.PACK_AB R155, RZ, R151 ;  /* 0x00000097ff9b023e */ /* 0x001fe400000010ff */
[----:B------:R-:W-:-:S02]  /*39f0*/  @P0 PRMT R64, R231, 0x7610, R64 ;  /* 0x00007610e7400816 */ /* 0x000fc40000000040 */
[----:B------:R-:W-:Y:S02]  /*3a00*/  @P0 F2FP.BF16.F32.PACK_AB R235, RZ, R159 ;  /* 0x0000009fffeb023e */ /* 0x000fe400000010ff */
[----:B------:R-:W-:Y:S02]  /*3a10*/  @P0 F2FP.BF16.F32.PACK_AB R237, RZ, R234 ;  /* 0x000000eaffed023e */ /* 0x000fe400000010ff */
[----:B------:R-:W-:Y:S02]  /*3a20*/  @P0 F2FP.BF16.F32.PACK_AB R239, RZ, R183 ;  /* 0x000000b7ffef023e */ /* 0x000fe400000010ff */
[----:B------:R-:W-:Y:S02]  /*3a30*/  @P0 PRMT R65, R233, 0x7610, R65 ;  /* 0x00007610e9410816 */ /* 0x000fe40000000041 */
[----:B------:R-:W-:Y:S02]  /*3a40*/  @P0 PRMT R66, R236, 0x7610, R66 ;  /* 0x00007610ec420816 */ /* 0x000fe40000000042 */
[----:B------:R-:W-:-:S02]  /*3a50*/  @P0 LEA R154, P6, R0, UR16, 0x4 ;  /* 0x00000010009a0c11 */ /* 0x000fc4000f8c20ff */
[----:B------:R-:W-:Y:S02]  /*3a60*/  @P0 PRMT R67, R238, 0x7610, R67 ;  /* 0x00007610ee430816 */ /* 0x000fe40000000043 */
[----:B------:R-:W-:Y:S02]  /*3a70*/  F2FP.BF16.F32.PACK_AB R150, R234, R157 ;  /* 0x0000009dea96723e */ /* 0x000fe400000010ff */
[----:B------:R-:W-:Y:S02]  /*3a80*/  F2FP.BF16.F32.PACK_AB R151, R183, R158 ;  /* 0x0000009eb797723e */ /* 0x000fe400000010ff */
[----:B------:R-:W-:Y:S02]  /*3a90*/  @P0 PRMT R64, R64, 0x5410, R155 ;  /* 0x0000541040400816 */ /* 0x000fe4000000009b */
[----:B------:R-:W-:Y:S01]  /*3aa0*/  @P0 LEA.HI.X R155, R0, UR17, RZ, 0x4, P6 ;  /* 0x00000011009b0c11 */ /* 0x000fe2000b0f24ff */
[----:B------:R2:W-:Y:S01]  /*3ab0*/  STG.E.128 desc[UR4][R152.64], R148 ;  /* 0x0000009498007986 */ /* 0x0005e2000c101d04 */
[----:B------:R-:W-:-:S02]  /*3ac0*/  @P0 PRMT R65, R65, 0x5410, R235 ;  /* 0x0000541041410816 */ /* 0x000fc400000000eb */
[----:B------:R-:W-:Y:S02]  /*3ad0*/  @P0 PRMT R66, R66, 0x5410, R237 ;  /* 0x0000541042420816 */ /* 0x000fe400000000ed */
[----:B------:R-:W-:-:S05]  /*3ae0*/  @P0 PRMT R67, R67, 0x5410, R239 ;  /* 0x0000541043430816 */ /* 0x000fca00000000ef */
[----:B------:R2:W-:Y:S02]  /*3af0*/  @P0 STG.E.128 desc[UR4][R154.64], R64 ;  /* 0x000000409a000986 */ /* 0x0005e4000c101d04 */
.L_x_13:
[----:B------:R-:W-:Y:S05]  /*3b00*/  BSYNC B0 ;  /* 0x0000000000007941 */ /* 0x000fea0003800000 */
.L_x_12:
[----:B------:R-:W-:Y:S01]  /*3b10*/  SEL R0, RZ, 0x1, P4 ;  /* 0x00000001ff007807 */ /* 0x000fe20002000000 */
[----:B------:R-:W-:Y:S06]  /*3b20*/  @!P5 BRA `(.L_x_14) ;  /* 0xffffffcc00dcd947 */ /* 0x000fec000383ffff */
.L_x_0:
[----:B------:R-:W3:Y:S01]  /*3b30*/  S2R R0, SR_TID.X ;  /* 0x0000000000007919 */ /* 0x000ee20000002100 */
[----:B------:R-:W3:Y:S01]  /*3b40*/  S2UR UR13, SR_CTAID.X ;  /* 0x00000000000d79c3 */ /* 0x000ee20000002500 */
[----:B------:R-:W-:Y:S01]  /*3b50*/  BSSY B0, `(.L_x_15) ;  /* 0x0000017000007945 */ /* 0x000fe20003800000 */
[C---:B---3--:R-:W-:Y:S02]  /*3b60*/  LEA.HI R3, R0.reuse, UR13, RZ, 0x19 ;  /* 0x0000000d00037c11 */ /* 0x048fe4000f8fc8ff */
[----:B-----5:R-:W-:-:S03]  /*3b70*/  LOP3.LUT R11, R0, 0x7f, RZ, 0xc0, !PT ;  /* 0x0000007f000b7812 */ /* 0x020fc600078ec0ff */
[----:B------:R-:W-:-:S05]  /*3b80*/  IMAD R182, R3, R182, RZ ;  /* 0x000000b603b67224 */ /* 0x000fca00078e02ff */
[----:B------:R-:W-:Y:S01]  /*3b90*/  LEA.HI R11, R182, R11, RZ, 0x1d ;  /* 0x0000000bb60b7211 */ /* 0x000fe200078fe8ff */
[----:B------:R-:W-:Y:S06]  /*3ba0*/  @!P1 BRA `(.L_x_16) ;  /* 0x0000000000449947 */ /* 0x000fec0003800000 */
[----:B------:R-:W3:Y:S08]  /*3bb0*/  LDC.64 R2, c[0x0][0x2d0] ;  /* 0x0000b400ff027b82 */ /* 0x000ef00000000a00 */
[----:B------:R-:W4:Y:S08]  /*3bc0*/  LDC.64 R4, c[0x0][0x2d8] ;  /* 0x0000b600ff047b82 */ /* 0x000f300000000a00 */
[----:B------:R-:W5:Y:S08]  /*3bd0*/  LDC.64 R6, c[0x0][0x2e0] ;  /* 0x0000b800ff067b82 */ /* 0x000f700000000a00 */
[----:B------:R-:W0:Y:S01]  /*3be0*/  LDC.64 R8, c[0x0][0x2e8] ;  /* 0x0000ba00ff087b82 */ /* 0x000e220000000a00 */
[----:B---3--:R-:W-:-:S05]  /*3bf0*/  IMAD.WIDE.U32 R2, R11, 0x20, R2 ;  /* 0x000000200b027825 */ /* 0x008fca00078e0002 */
[----:B------:R3:W-:Y:S01]  /*3c00*/  STG.E.128 desc[UR4][R2.64], R56 ;  /* 0x0000003802007986 */ /* 0x0007e2000c101d04 */
[----:B----4-:R-:W-:-:S03]  /*3c10*/  IMAD.WIDE.U32 R4, R11, 0x20, R4 ;  /* 0x000000200b047825 */ /* 0x010fc600078e0004 */
[----:B------:R3:W-:Y:S04]  /*3c20*/  STG.E.128 desc[UR4][R2.64+0x10], R60 ;  /* 0x0000103c02007986 */ /* 0x0007e8000c101d04 */
[----:B------:R3:W-:Y:S01]  /*3c30*/  STG.E.128 desc[UR4][R4.64], R36 ;  /* 0x0000002404007986 */ /* 0x0007e2000c101d04 */
[----:B-----5:R-:W-:-:S03]  /*3c40*/  IMAD.WIDE.U32 R6, R11, 0x20, R6 ;  /* 0x000000200b067825 */ /* 0x020fc600078e0006 */
[----:B------:R3:W-:Y:S04]  /*3c50*/  STG.E.128 desc[UR4][R4.64+0x10], R40 ;  /* 0x0000102804007986 */ /* 0x0007e8000c101d04 */
[----:B------:R3:W-:Y:S01]  /*3c60*/  STG.E.128 desc[UR4][R6.64], R104 ;  /* 0x0000006806007986 */ /* 0x0007e2000c101d04 */
[----:B0-----:R-:W-:-:S03]  /*3c70*/  IMAD.WIDE.U32 R8, R11, 0x20, R8 ;  /* 0x000000200b087825 */ /* 0x001fc600078e0008 */
[----:B------:R3:W-:Y:S01]  /*3c80*/  STG.E.128 desc[UR4][R6.64+0x10], R108 ;  /* 0x0000106c06007986 */ /* 0x0007e2000c101d04 */
[----:B------:R-:W-:-:S03]  /*3c90*/  VIADD R11, R11, 0x80 ;  /* 0x000000800b0b7836 */ /* 0x000fc60000000000 */
[----:B------:R3:W-:Y:S04]  /*3ca0*/  STG.E.128 desc[UR4][R8.64], R84 ;  /* 0x0000005408007986 */ /* 0x0007e8000c101d04 */
[----:B------:R3:W-:Y:S02]  /*3cb0*/  STG.E.128 desc[UR4][R8.64+0x10], R88 ;  /* 0x0000105808007986 */ /* 0x0007e4000c101d04 */
.L_x_16:
[----:B------:R-:W-:Y:S05]  /*3cc0*/  BSYNC B0 ;  /* 0x0000000000007941 */ /* 0x000fea0003800000 */
.L_x_15:
[----:B------:R-:W-:Y:S04]  /*3cd0*/  BSSY B0, `(.L_x_17) ;  /* 0x0000013000007945 */ /* 0x000fe80003800000 */
[----:B------:R-:W-:Y:S05]  /*3ce0*/  @!P2 BRA `(.L_x_18) ;  /* 0x000000000044a947 */ /* 0x000fea0003800000 */
[----:B---3--:R-:W3:Y:S08]  /*3cf0*/  LDC.64 R2, c[0x0][0x2d0] ;  /* 0x0000b400ff027b82 */ /* 0x008ef00000000a00 */
        /* <DEDUP_REMOVED lines=11> */
[C---:B0-----:R-:W-:Y:S01]  /*3db0*/  IMAD.WIDE.U32 R8, R11.reuse, 0x20, R8 ;  /* 0x000000200b087825 */ /* 0x041fe200078e0008 */
[----:B------:R-:W-:Y:S02]  /*3dc0*/  IADD3 R11, R11, 0x80, RZ ;  /* 0x000000800b0b7810 */ /* 0x000fe40007ffe0ff */
[----:B------:R3:W-:Y:S04]  /*3dd0*/  STG.E.128 desc[UR4][R6.64+0x10], R44 ;  /* 0x0000102c06007986 */ /* 0x0007e8000c101d04 */
[----:B------:R3:W-:Y:S04]  /*3de0*/  STG.E.128 desc[UR4][R8.64], R136 ;  /* 0x0000008808007986 */ /* 0x0007e8000c101d04 */
[----:B------:R3:W-:Y:S02]  /*3df0*/  STG.E.128 desc[UR4][R8.64+0x10], R112 ;  /* 0x0000107008007986 */ /* 0x0007e4000c101d04 */
.L_x_18:
[----:B------:R-:W-:Y:S05]  /*3e00*/  BSYNC B0 ;  /* 0x0000000000007941 */ /* 0x000fea0003800000 */
.L_x_17:
[----:B------:R-:W-:Y:S05]  /*3e10*/  @!P3 EXIT ;  /* 0x000000000000b94d */ /* 0x000fea0003800000 */
[----:B---3--:R-:W3:Y:S08]  /*3e20*/  LDC.64 R2, c[0x0][0x2d0] ;  /* 0x0000b400ff027b82 */ /* 0x008ef00000000a00 */
[----:B------:R-:W4:Y:S08]  /*3e30*/  LDC.64 R4, c[0x0][0x2d8] ;  /* 0x0000b600ff047b82 */ /* 0x000f300000000a00 */
[----:B------:R-:W5:Y:S08]  /*3e40*/  LDC.64 R6, c[0x0][0x2e0] ;  /* 0x0000b800ff067b82 */ /* 0x000f700000000a00 */
[----:B------:R-:W0:Y:S01]  /*3e50*/  LDC.64 R8, c[0x0][0x2e8] ;  /* 0x0000ba00ff087b82 */ /* 0x000e220000000a00 */
[----:B---3--:R-:W-:-:S05]  /*3e60*/  IMAD.WIDE.U32 R2, R11, 0x20, R2 ;  /* 0x000000200b027825 */ /* 0x008fca00078e0002 */
[----:B------:R-:W-:Y:S01]  /*3e70*/  STG.E.128 desc[UR4][R2.64], R76 ;  /* 0x0000004c02007986 */ /* 0x000fe2000c101d04 */
[----:B----4-:R-:W-:-:S03]  /*3e80*/  IMAD.WIDE.U32 R4, R11, 0x20, R4 ;  /* 0x000000200b047825 */ /* 0x010fc600078e0004 */
[----:B------:R-:W-:Y:S04]  /*3e90*/  STG.E.128 desc[UR4][R2.64+0x10], R80 ;  /* 0x0000105002007986 */ /* 0x000fe8000c101d04 */
[----:B------:R-:W-:Y:S01]  /*3ea0*/  STG.E.128 desc[UR4][R4.64], R48 ;  /* 0x0000003004007986 */ /* 0x000fe2000c101d04 */
[----:B-----5:R-:W-:-:S03]  /*3eb0*/  IMAD.WIDE.U32 R6, R11, 0x20, R6 ;  /* 0x000000200b067825 */ /* 0x020fc600078e0006 */
[----:B------:R-:W-:Y:S04]  /*3ec0*/  STG.E.128 desc[UR4][R4.64+0x10], R52 ;  /* 0x0000103404007986 */ /* 0x000fe8000c101d04 */
[----:B------:R-:W-:Y:S01]  /*3ed0*/  STG.E.128 desc[UR4][R6.64], R120 ;  /* 0x0000007806007986 */ /* 0x000fe2000c101d04 */
[----:B0-----:R-:W-:-:S03]  /*3ee0*/  IMAD.WIDE.U32 R8, R11, 0x20, R8 ;  /* 0x000000200b087825 */ /* 0x001fc600078e0008 */
[----:B------:R-:W-:Y:S04]  /*3ef0*/  STG.E.128 desc[UR4][R6.64+0x10], R124 ;  /* 0x0000107c06007986 */ /* 0x000fe8000c101d04 */
[----:B------:R-:W-:Y:S04]  /*3f00*/  STG.E.128 desc[UR4][R8.64], R96 ;  /* 0x0000006008007986 */ /* 0x000fe8000c101d04 */
[----:B------:R-:W-:Y:S01]  /*3f10*/  STG.E.128 desc[UR4][R8.64+0x10], R100 ;  /* 0x0000106408007986 */ /* 0x000fe2000c101d04 */
[----:B------:R-:W-:Y:S05]  /*3f20*/  EXIT ;  /* 0x000000000000794d */ /* 0x000fea0003800000 */
.L_x_7:
[----:B-----5:R-:W-:Y:S01]  /*3f30*/  HFMA2.MMA R231, -RZ, RZ, 0, 9.5367431640625e-07 ;  /* 0x00000010ffe77435 */ /* 0x020fe200000001ff */
[----:B------:R-:W-:Y:S01]  /*3f40*/  MOV R236, 0x1f ;  /* 0x0000001f00ec7802 */ /* 0x000fe20000000f00 */
[----:B------:R-:W-:-:S09]  /*3f50*/  IMAD.MOV.U32 R158, RZ, RZ, -0x1 ;  /* 0xffffffffff9e7424 */ /* 0x000fd200078e00ff */
[----:B------:R-:W-:Y:S05]  /*3f60*/  WARPSYNC.COLLECTIVE R158, `(.L_x_19) ;  /* 0x000000009e087348 */ /* 0x000fea0003c00000 */
[----:B------:R0:W1:Y:S02]  /*3f70*/  SHFL.DOWN P6, R159, R235, R231, R236 ;  /* 0x080000e7eb9f7389 */ /* 0x00006400000c00ec */
[----:B01----:R-:W-:Y:S01]  /*3f80*/  ENDCOLLECTIVE ;  /* 0x000000000000791b */ /* 0x003fe20003800000 */
.L_x_19:
[----:B------:R-:W-:-:S05]  /*3f90*/  MOV R150, R159 ;  /* 0x0000009f00967202 */ /* 0x000fca0000000f00 */
[----:B------:R-:W-:Y:S01]  /*3fa0*/  FADD.FTZ R150, R150, R235 ;  /* 0x000000eb96967221 */ /* 0x000fe20000010000 */
[----:B------:R-:W-:-:S07]  /*3fb0*/  MOV R235, R234 ;  /* 0x000000ea00eb7202 */ /* 0x000fce0000000f00 */
[----:B------:R-:W-:Y:S05]  /*3fc0*/  WARPSYNC.COLLECTIVE R158, `(.L_x_20) ;  /* 0x000000009e087348 */ /* 0x000fea0003c00000 */
[----:B------:R0:W1:Y:S02]  /*3fd0*/  SHFL.DOWN P6, R159, R235, R231, R236 ;  /* 0x080000e7eb9f7389 */ /* 0x00006400000c00ec */
[----:B01----:R-:W-:Y:S01]  /*3fe0*/  ENDCOLLECTIVE ;  /* 0x000000000000791b */ /* 0x003fe20003800000 */
.L_x_20:
[----:B------:R-:W-:Y:S01]  /*3ff0*/  HFMA2.MMA R231, -RZ, RZ, 0, 4.76837158203125e-07 ;  /* 0x00000008ffe77435 */ /* 0x000fe200000001ff */
[----:B------:R-:W-:Y:S01]  /*4000*/  IMAD.MOV.U32 R235, RZ, RZ, R150 ;  /* 0x000000ffffeb7224 */ /* 0x000fe200078e0096 */
[----:B------:R-:W-:-:S09]  /*4010*/  MOV R151, R159 ;  /* 0x0000009f00977202 */ /* 0x000fd20000000f00 */
[----:B------:R-:W-:Y:S05]  /*4020*/  WARPSYNC.COLLECTIVE R158, `(.L_x_21) ;  /* 0x000000009e087348 */ /* 0x000fea0003c00000 */
[----:B------:R0:W1:Y:S02]  /*4030*/  SHFL.DOWN P6, R159, R235, R231, R236 ;  /* 0x080000e7eb9f7389 */ /* 0x00006400000c00ec */
[----:B01----:R-:W-:Y:S01]  /*4040*/  ENDCOLLECTIVE ;  /* 0x000000000000791b */ /* 0x003fe20003800000 */
.L_x_21:
[----:B------:R-:W-:-:S05]  /*4050*/  FADD.FTZ R151, R151, R234 ;  /* 0x000000ea97977221 */ /* 0x000fca0000010000 */
[----:B------:R-:W-:Y:S02]  /*4060*/  MOV R235, R151 ;  /* 0x0000009700eb7202 */ /* 0x000fe40000000f00 */
[----:B------:R-:W-:-:S07]  /*4070*/  MOV R153, R159 ;  /* 0x0000009f00997202 */ /* 0x000fce0000000f00 */
[----:B------:R-:W-:Y:S05]  /*4080*/  WARPSYNC.COLLECTIVE R158, `(.L_x_22) ;  /* 0x000000009e087348 */ /* 0x000fea0003c00000 */
[----:B------:R0:W1:Y:S02]  /*4090*/  SHFL.DOWN P6, R159, R235, R231, R236 ;  /* 0x080000e7eb9f7389 */ /* 0x00006400000c00ec */
[----:B01----:R-:W-:Y:S01]  /*40a0*/  ENDCOLLECTIVE ;  /* 0x000000000000791b */ /* 0x003fe20003800000 */
.L_x_22:
[----:B------:R-:W-:Y:S01]  /*40b0*/  FADD.FTZ R153, R150, R153 ;  /* 0x0000009996997221 */ /* 0x000fe20000010000 */
[----:B------:R-:W-:-:S04]  /*40c0*/  HFMA2.MMA R231, -RZ, RZ, 0, 2.384185791015625e-07 ;  /* 0x00000004ffe77435 */ /* 0x000fc800000001ff */
[----:B------:R-:W-:Y:S01]  /*40d0*/  MOV R235, R153 ;  /* 0x0000009900eb7202 */ /* 0x000fe20000000f00 */
[----:B------:R-:W-:-:S07]  /*40e0*/  IMAD.MOV.U32 R152, RZ, RZ, R159 ;  /* 0x000000ffff987224 */ /* 0x000fce00078e009f */
[----:B------:R-:W-:Y:S05]  /*40f0*/  WARPSYNC.COLLECTIVE R158, `(.L_x_23) ;  /* 0x000000009e087348 */ /* 0x000fea0003c00000 */
[----:B------:R0:W1:Y:S02]  /*4100*/  SHFL.DOWN P6, R159, R235, R231, R236 ;  /* 0x080000e7eb9f7389 */ /* 0x00006400000c00ec */
[----:B01----:R-:W-:Y:S01]  /*4110*/  ENDCOLLECTIVE ;  /* 0x000000000000791b */ /* 0x003fe20003800000 */
.L_x_23:
[----:B------:R-:W-:-:S04]  /*4120*/  FADD.FTZ R152, R151, R152 ;  /* 0x0000009897987221 */ /* 0x000fc80000010000 */
[----:B------:R-:W-:Y:S01]  /*4130*/  IMAD.MOV.U32 R235, RZ, RZ, R152 ;  /* 0x000000ffffeb7224 */ /* 0x000fe200078e0098 */
[----:B------:R-:W-:-:S07]  /*4140*/  MOV R154, R159 ;  /* 0x0000009f009a7202 */ /* 0x000fce0000000f00 */
[----:B------:R-:W-:Y:S05]  /*4150*/  WARPSYNC.COLLECTIVE R158, `(.L_x_24) ;  /* 0x000000009e087348 */ /* 0x000fea0003c00000 */
[----:B------:R0:W1:Y:S02]  /*4160*/  SHFL.DOWN P6, R159, R235, R231, R236 ;  /* 0x080000e7eb9f7389 */ /* 0x00006400000c00ec */
[----:B01----:R-:W-:Y:S01]  /*4170*/  ENDCOLLECTIVE ;  /* 0x000000000000791b */ /* 0x003fe20003800000 */
.L_x_24:
[----:B------:R-:W-:Y:S01]  /*4180*/  FADD.FTZ R154, R153, R154 ;  /* 0x0000009a999a7221 */ /* 0x000fe20000010000 */
[----:B------:R-:W-:-:S04]  /*4190*/  HFMA2.MMA R231, -RZ, RZ, 0, 1.1920928955078125e-07 ;  /* 0x00000002ffe77435 */ /* 0x000fc800000001ff */
[----:B------:R-:W-:Y:S02]  /*41a0*/  MOV R235, R154 ;  /* 0x0000009a00eb7202 */ /* 0x000fe40000000f00 */
[----:B------:R-:W-:-:S07]  /*41b0*/  MOV R155, R159 ;  /* 0x0000009f009b7202 */ /* 0x000fce0000000f00 */
[----:B------:R-:W-:Y:S05]  /*41c0*/  WARPSYNC.COLLECTIVE R158, `(.L_x_25) ;  /* 0x000000009e087348 */ /* 0x000fea0003c00000 */
[----:B------:R0:W1:Y:S02]  /*41d0*/  SHFL.DOWN P6, R159, R235, R231, R236 ;  /* 0x080000e7eb9f7389 */ /* 0x00006400000c00ec */
[----:B01----:R-:W-:Y:S01]  /*41e0*/  ENDCOLLECTIVE ;  /* 0x000000000000791b */ /* 0x003fe20003800000 */
.L_x_25:
[----:B------:R-:W-:-:S05]  /*41f0*/  FADD.FTZ R155, R152, R155 ;  /* 0x0000009b989b7221 */ /* 0x000fca0000010000 */
[----:B------:R-:W-:Y:S01]  /*4200*/  MOV R235, R155 ;  /* 0x0000009b00eb7202 */ /* 0x000fe20000000f00 */
[----:B------:R-:W-:-:S07]  /*4210*/  IMAD.MOV.U32 R157, RZ, RZ, R159 ;  /* 0x000000ffff9d7224 */ /* 0x000fce00078e009f */
[----:B------:R-:W-:Y:S05]  /*4220*/  WARPSYNC.COLLECTIVE R158, `(.L_x_26) ;  /* 0x000000009e087348 */ /* 0x000fea0003c00000 */
[----:B------:R0:W1:Y:S02]  /*4230*/  SHFL.DOWN P6, R159, R235, R231, R236 ;  /* 0x080000e7eb9f7389 */ /* 0x00006400000c00ec */
[----:B01----:R-:W-:Y:S01]  /*4240*/  ENDCOLLECTIVE ;  /* 0x000000000000791b */ /* 0x003fe20003800000 */
.L_x_26:
[----:B------:R-:W-:-:S05]  /*4250*/  FADD.FTZ R157, R154, R157 ;  /* 0x0000009d9a9d7221 */ /* 0x000fca0000010000 */
[----:B------:R-:W-:Y:S01]  /*4260*/  MOV R235, R157 ;  /* 0x0000009d00eb7202 */ /* 0x000fe20000000f00 */
[----:B------:R-:W-:Y:S01]  /*4270*/  IMAD.MOV.U32 R231, RZ, RZ, 0x1 ;  /* 0x00000001ffe77424 */ /* 0x000fe200078e00ff */
[----:B------:R-:W-:-:S07]  /*4280*/  MOV R156, R159 ;  /* 0x0000009f009c7202 */ /* 0x000fce0000000f00 */
[----:B------:R-:W-:Y:S05]  /*4290*/  WARPSYNC.COLLECTIVE R158, `(.L_x_27) ;  /* 0x000000009e087348 */ /* 0x000fea0003c00000 */
[----:B------:R0:W1:Y:S02]  /*42a0*/  SHFL.DOWN P6, R159, R235, R231, R236 ;  /* 0x080000e7eb9f7389 */ /* 0x00006400000c00ec */
[----:B01----:R-:W-:Y:S01]  /*42b0*/  ENDCOLLECTIVE ;  /* 0x000000000000791b */ /* 0x003fe20003800000 */
.L_x_27:
[----:B------:R-:W-:-:S05]  /*42c0*/  FADD.FTZ R150, R155, R156 ;  /* 0x0000009c9b967221 */ /* 0x000fca0000010000 */
[----:B------:R-:W-:Y:S02]  /*42d0*/  MOV R235, R150 ;  /* 0x0000009600eb7202 */ /* 0x000fe40000000f00 */
[----:B------:R-:W-:-:S07]  /*42e0*/  MOV R156, R159 ;  /* 0x0000009f009c7202 */ /* 0x000fce0000000f00 */
[----:B------:R-:W-:Y:S05]  /*42f0*/  WARPSYNC.COLLECTIVE R158, `(.L_x_28) ;  /* 0x000000009e087348 */ /* 0x000fea0003c00000 */
[----:B------:R0:W1:Y:S02]  /*4300*/  SHFL.DOWN P6, R159, R235, R231, R236 ;  /* 0x080000e7eb9f7389 */ /* 0x00006400000c00ec */
[----:B01----:R-:W-:Y:S01]  /*4310*/  ENDCOLLECTIVE ;  /* 0x000000000000791b */ /* 0x003fe20003800000 */
.L_x_28:
[----:B------:R-:W-:Y:S01]  /*4320*/  MOV R151, R159 ;  /* 0x0000009f00977202 */ /* 0x000fe20000000f00 */
[----:B------:R-:W-:Y:S06]  /*4330*/  BRA `(.L_x_29) ;  /* 0xffffffe000d47947 */ /* 0x000fec000383ffff */
.L_x_30:
[----:B------:R-:W-:-:S00]  /*4340*/  BRA `(.L_x_30) ;  /* 0xfffffffc00fc7947 */ /* 0x000fc0000383ffff */
[----:B------:R-:W-:-:S00]  /*4350*/  NOP ;  /* 0x0000000000007918 */ /* 0x000fc00000000000 */
        /* <DEDUP_REMOVED lines=10> */
.L_x_3214:


//--------------------- .text._ZN10layer_norm31ln_parallel_residual_bwd_kernelINS_13Kernel_traitsI13__nv_bfloat16S2_S2_S2_fjLj3072ELj1ELj1ELj4ELj16ENS_18Kernel_traits_baseILj3072ES2_S2_S2_S2_fjLj128EEEEELb0ELb0ELb1EEEvNS_9BwdParamsE --------------------------
	.section	.text._ZN10layer_norm31ln_parallel_residual_bwd_kernelINS_13Kernel_traitsI13__nv_bfloat16S2_S2_S2_fjLj3072ELj1ELj1ELj4ELj16ENS_18Kernel_traits_baseILj3072ES2_S2_S2_S2_fjLj128EEEEELb0ELb0ELb1EEEvNS_9BwdParamsE,"ax",@progbits
	.align	128
        .global         _ZN10layer_norm31ln_parallel_residual_bwd_kernelINS_13Kernel_traitsI13__nv_bfloat16S2_S2_S2_fjLj3072ELj1ELj1ELj4ELj16ENS_18Kernel_traits_baseILj3072ES2_S2_S2_S2_fjLj128EEEEELb0ELb0ELb1EEEvNS_9BwdParamsE
        .type           _ZN10layer_norm31ln_parallel_residual_bwd_kernelINS_13Kernel_traitsI13__nv_bfloat16S2_S2_S2_fjLj3072ELj1ELj1ELj4ELj16ENS_18Kernel_traits_baseILj3072ES2_S2_S2_S2_fjLj128EEEEELb0ELb0ELb1EEEvNS_9BwdParamsE,@function
        .size           _ZN10layer_norm31ln_parallel_residual_bwd_kernelINS_13Kernel_traitsI13__nv_bfloat16S2_S2_S2_fjLj3072ELj1ELj1ELj4ELj16ENS_18Kernel_traits_baseILj3072ES2_S2_S2_S2_fjLj128EEEEELb0ELb0ELb1EEEvNS_9BwdParamsE,(.L_x_3215 - _ZN10layer_norm31ln_parallel_residual_bwd_kernelINS_13Kernel_traitsI13__nv_bfloat16S2_S2_S2_fjLj3072ELj1ELj1ELj4ELj16ENS_18Kernel_traits_baseILj3072ES2_S2_S2_S2_fjLj128EEEEELb0ELb0ELb1EEEvNS_9BwdParamsE)
        .other          _ZN10layer_norm31ln_parallel_residual_bwd_kernelINS_13Kernel_traitsI13__nv_bfloat16S2_S2_S2_fjLj3072ELj1ELj1ELj4ELj16ENS_18Kernel_traits_baseILj3072ES2_S2_S2_S2_fjLj128EEEEELb0ELb0ELb1EEEvNS_9BwdParamsE,@"STO_CUDA_ENTRY STV_DEFAULT"
_ZN10layer_norm31ln_parallel_residual_bwd_kernelINS_13Kernel_traitsI13__nv_bfloat16S2_S2_S2_fjLj3072ELj1ELj1ELj4ELj16ENS_18Kernel_traits_baseILj3072ES2_S2_S2_S2_fjLj128EEEEELb0ELb0ELb1EEEvNS_9BwdParamsE:
.text._ZN10layer_norm31ln_parallel_residual_bwd_kernelINS_13Kernel_traitsI13__nv_bfloat16S2_S2_S2_fjLj3072ELj1ELj1ELj4ELj16ENS_18Kernel_traits_baseILj3072ES2_S2_S2_S2_fjLj128EEEEELb0ELb0ELb1EEEvNS_9BwdParamsE:
[----:B------:R-:W-:Y:S01]  /*0000*/  LDC R1, c[0x0][0x28] ;  /* 0x00000a00ff017b82 */ /* 0x000fe20000000800 */
[----:B------:R-:W0:Y:S07]  /*0010*/  S2R R0, SR_TID.X ;  /* 0x0000000000007919 */ /* 0x000e2e0000002100 */
[----:B------:R-:W0:Y:S01]  /*0020*/  S2UR UR4, SR_CTAID.X ;  /* 0x00000000000479c3 */ /* 0x000e220000002500 */
[----:B------:R-:W-:Y:S01]  /*0030*/  ULDC.64 UR6, c[0x0][0x208] ;  /* 0x0000820000067ab9 */ /* 0x000fe20000000a00 */
[----:B------:R-:W-:Y:S01]  /*0040*/  ULDC UR8, c[0x0][0x218] ;  /* 0x0000860000087ab9 */ /* 0x000fe20000000800 */
[----:B------:R-:W-:Y:S01]  /*0050*/  ULDC.U8 UR9, c[0x0][0x2a0] ;  /* 0x0000a80000097ab9 */ /* 0x000fe20000000000 */
[----:B------:R-:W-:Y:S01]  /*0060*/  ULDC UR12, c[0x0][0x290] ;  /* 0x0000a400000c7ab9 */ /* 0x000fe20000000800 */
[----:B------:R-:W-:Y:S01]  /*0070*/  ULDC.64 UR10, c[0x0][0x210] ;  /* 0x00008400000a7ab9 */ /* 0x000fe20000000a00 */
[----:B------:R-:W-:Y:S01]  /*0080*/  ULDC.64 UR14, c[0x0][0x308] ;  /* 0x0000c200000e7ab9 */ /* 0x000fe20000000a00 */
[----:B------:R-:W-:Y:S01]  /*0090*/  ULDC.64 UR16, c[0x0][0x300] ;  /* 0x0000c00000107ab9 */ /* 0x000fe20000000a00 */
[----:B0-----:R-:W-:Y:S01]  /*00a0*/  LEA.HI R204, R0, UR4, RZ, 0x19 ;  /* 0x0000000400cc7c11 */ /* 0x001fe2000f8fc8ff */
[----:B------:R-:W-:-:S03]  /*00b0*/  ULDC UR4, c[0x0][0x214] ;  /* 0x0000850000047ab9 */ /* 0x000fc60000000800 */
[----:B------:R-:W-:-:S13]  /*00c0*/  ISETP.GE.AND P0, PT, R204, UR4, PT ;  /* 0x00000004cc007c0c */ /* 0x000fda000bf06270 */
[----:B------:R-:W-:Y:S05]  /*00d0*/  @!P0 BRA `(.L_x_31) ;  /* 0x0000000000c48947 */ /* 0x000fea0003800000 */
        /* <DEDUP_REMOVED lines=47> */
[----:B------:R-:W-:Y:S01]  /*03d0*/  CS2R R52, SRZ ;  /* 0x0000000000347805 */ /* 0x000fe2000001ff00 */
[----:B------:R-:W-:Y:S06]  /*03e0*/  BRA `(.L_x_32) ;  /* 0x0000003800bc7947 */ /* 0x000fec0003800000 */
.L_x_31:
[----:B------:R-:W-:Y:S01]  /*03f0*/  SHF.L.U32 R2, R0, 0x4, RZ ;  /* 0x0000000400027819 */ /* 0x000fe200000006ff */
[----:B------:R-:W-:-:S03]  /*0400*/  ULDC.64 UR4, c[0x0][0x260] ;  /* 0x0000980000047ab9 */ /* 0x000fc60000000a00 */
[----:B------:R-:W-:-:S04]  /*0410*/  LOP3.LUT R4, R2, 0x7f0, RZ, 0xc0, !PT ;  /* 0x000007f002047812 */ /* 0x000fc800078ec0ff */
[----:B------:R-:W-:-:S05]  /*0420*/  IADD3 R2, P0, R4, UR4, RZ ;  /* 0x0000000404027c10 */ /* 0x000fca000ff1e0ff */
[----:B------:R-:W-:Y:S01]  /*0430*/  IMAD.X R3, RZ, RZ, UR5, P0 ;  /* 0x00000005ff037e24 */ /* 0x000fe200080e06ff */
[----:B------:R-:W-:Y:S02]  /*0440*/  ULDC.64 UR4, c[0x0][0x268] ;  /* 0x00009a0000047ab9 */ /* 0x000fe40000000a00 */
[----:B------:R-:W-:Y:S02]  /*0450*/  IADD3 R4, P0, R4, UR4, RZ ;  /* 0x0000000404047c10 */ /* 0x000fe4000ff1e0ff */
[----:B------:R-:W2:Y:S02]  /*0460*/  LDG.E.128 R8, desc[UR6][R2.64] ;  /* 0x0000000602087981 */ /* 0x000ea4000c1e1d00 */
[----:B------:R-:W-:Y:S01]  /*0470*/  IADD3.X R5, RZ, UR5, RZ, P0, !PT ;  /* 0x00000005ff057c10 */ /* 0x000fe200087fe4ff */
[----:B------:R-:W-:Y:S01]  /*0480*/  ULDC.64 UR4, c[0x0][0x2c8] ;  /* 0x0000b20000047ab9 */ /* 0x000fe20000000a00 */
[----:B------:R-:W3:Y:S04]  /*0490*/  LDG.E.128 R16, desc[UR6][R2.64+0x800] ;  /* 0x0008000602107981 */ /* 0x000ee8000c1e1d00 */
[----:B------:R-:W4:Y:S04]  /*04a0*/  LDG.E.128 R12, desc[UR6][R4.64] ;  /* 0x00000006040c7981 */ /* 0x000f28000c1e1d00 */
[----:B------:R-:W5:Y:S04]  /*04b0*/  LDG.E.128 R20, desc[UR6][R4.64+0x800] ;  /* 0x0008000604147981 */ /* 0x000f68000c1e1d00 */
[----:B------:R0:W5:Y:S04]  /*04c0*/  LDG.E.128 R24, desc[UR6][R2.64+0x1000] ;  /* 0x0010000602187981 */ /* 0x000168000c1e1d00 */
[----:B------:R1:W5:Y:S01]  /*04d0*/  LDG.E.128 R28, desc[UR6][R4.64+0x1000] ;  /* 0x00100006041c7981 */ /* 0x000362000c1e1d00 */
[----:B------:R-:W-:Y:S01]  /*04e0*/  ISETP.NE.U32.AND P0, PT, RZ, UR4, PT ;  /* 0x00000004ff007c0c */ /* 0x000fe2000bf05070 */
[----:B------:R-:W-:Y:S01]  /*04f0*/  HFMA2.MMA R152, -RZ, RZ, 0, 0 ;  /* 0x00000000ff987435 */ /* 0x000fe200000001ff */
[----:B------:R-:W-:Y:S01]  /*0500*/  IMAD.MOV.U32 R206, RZ, RZ, 0x1 ;  /* 0x00000001ffce7424 */ /* 0x000fe200078e00ff */
[----:B------:R-:W-:-:S02]  /*0510*/  CS2R R146, SRZ ;  /* 0x0000000000927805 */ /* 0x000fc4000001ff00 */
[----:B------:R-:W-:Y:S02]  /*0520*/  ISETP.NE.AND.EX P0, PT, RZ, UR5, PT, P0 ;  /* 0x00000005ff007c0c */ /* 0x000fe4000bf05300 */
        /* <DEDUP_REMOVED lines=11> */
[----:B0-----:R-:W-:Y:S02]  /*05e0*/  CS2R R2, SRZ ;  /* 0x0000000000027805 */ /* 0x001fe4000001ff00 */
[----:B-1----:R-:W-:Y:S02]  /*05f0*/  CS2R R4, SRZ ;  /* 0x0000000000047805 */ /* 0x002fe4000001ff00 */
        /* <DEDUP_REMOVED lines=21> */
[----:B------:R-:W-:-:S02]  /*0750*/  MOV R177, RZ ;  /* 0x000000ff00b17202 */ /* 0x000fc40000000f00 */
[----:B------:R-:W-:Y:S02]  /*0760*/  LOP3.LUT R178, R0, 0x7f, RZ, 0xc0, !PT ;  /* 0x0000007f00b27812 */ /* 0x000fe400078ec0ff */
[----:B--2---:R-:W-:Y:S02]  /*0770*/  PRMT R179, R8, 0x7632, R179 ;  /* 0x0000763208b37816 */ /* 0x004fe400000000b3 */
[----:B------:R-:W-:Y:S02]  /*0780*/  PRMT R182, R11, 0x7632, R182 ;  /* 0x000076320bb67816 */ /* 0x000fe400000000b6 */
[----:B---3--:R-:W-:Y:S02]  /*0790*/  PRMT R188, R17, 0x7632, R188 ;  /* 0x0000763211bc7816 */ /* 0x008fe400000000bc */
[----:B------:R-:W-:Y:S02]  /*07a0*/  PRMT R180, R9, 0x7632, R180 ;  /* 0x0000763209b47816 */ /* 0x000fe400000000b4 */
[----:B----4-:R-:W-:-:S02]  /*07b0*/  PRMT R185, R14, 0x7632, R185 ;  /* 0x000076320eb97816 */ /* 0x010fc400000000b9 */
[----:B------:R-:W-:Y:S02]  /*07c0*/  PRMT R181, R10, 0x7632, R181 ;  /* 0x000076320ab57816 */ /* 0x000fe400000000b5 */
[----:B-----5:R-:W-:Y:S02]  /*07d0*/  PRMT R191, R20, 0x7632, R191 ;  /* 0x0000763214bf7816 */ /* 0x020fe400000000bf */
[----:B------:R-:W-:Y:S02]  /*07e0*/  PRMT R194, R23, 0x7632, R194 ;  /* 0x0000763217c27816 */ /* 0x000fe400000000c2 */
[----:B------:R-:W-:Y:S02]  /*07f0*/  PRMT R197, R26, 0x7632, R197 ;  /* 0x000076321ac57816 */ /* 0x000fe400000000c5 */
[----:B------:R-:W-:Y:S02]  /*0800*/  PRMT R183, R12, 0x7632, R183 ;  /* 0x000076320cb77816 */ /* 0x000fe400000000b7 */
[----:B------:R-:W-:-:S02]  /*0810*/  PRMT R200, R29, 0x7632, R200 ;  /* 0x000076321dc87816 */ /* 0x000fc400000000c8 */
[----:B------:R-:W-:Y:S02]  /*0820*/  PRMT R184, R13, 0x7632, R184 ;  /* 0x000076320db87816 */ /* 0x000fe400000000b8 */
[----:B------:R-:W-:Y:S02]  /*0830*/  PRMT R186, R15, 0x7632, R186 ;  /* 0x000076320fba7816 */ /* 0x000fe400000000ba */
        /* <DEDUP_REMOVED lines=10> */
[----:B------:R-:W-:Y:S01]  /*08e0*/  PRMT R202, R31, 0x7632, R202 ;  /* 0x000076321fca7816 */ /* 0x000fe200000000ca */
[----:B------:R-:W-:Y:S01]  /*08f0*/  IMAD.U32 R153, R8, 0x10000, RZ ;  /* 0x0001000008997824 */ /* 0x000fe200078e00ff */
[----:B------:R-:W-:Y:S01]  /*0900*/  SHF.L.U32 R154, R9, 0x10, RZ ;  /* 0x00000010099a7819 */ /* 0x000fe200000006ff */
        /* <DEDUP_REMOVED lines=15> */
[----:B------:R-:W-:-:S02]  /*0a00*/  SHF.L.U32 R167, R22, 0x10, RZ ;  /* 0x0000001016a77819 */ /* 0x000fc400000006ff */
[----:B------:R-:W-:Y:S02]  /*0a10*/  CS2R R8, SRZ ;  /* 0x0000000000087805 */ /* 0x000fe4000001ff00 */
[----:B------:R-:W-:Y:S02]  /*0a20*/  SHF.L.U32 R169, R24, 0x10, RZ ;  /* 0x0000001018a97819 */ /* 0x000fe400000006ff */
[----:B------:R-:W-:Y:S02]  /*0a30*/  CS2R R10, SRZ ;  /* 0x00000000000a7805 */ /* 0x000fe4000001ff00 */
[----:B------:R-:W-:Y:S02]  /*0a40*/  SHF.L.U32 R170, R25, 0x10, RZ ;  /* 0x0000001019aa7819 */ /* 0x000fe400000006ff */
[----:B------:R-:W-:Y:S02]  /*0a50*/  CS2R R12, SRZ ;  /* 0x00000000000c7805 */ /* 0x000fe4000001ff00 */
        /* <DEDUP_REMOVED lines=8> */
[----:B------:R-:W-:Y:S02]  /*0ae0*/  CS2R R22, SRZ ;  /* 0x0000000000167805 */ /* 0x000fe4000001ff00 */
[----:B------:R-:W-:Y:S02]  /*0af0*/  CS2R R24, SRZ ;  /* 0x0000000000187805 */ /* 0x000fe4000001ff00 */
[----:B------:R-:W-:Y:S02]  /*0b00*/  CS2R R26, SRZ ;  /* 0x00000000001a7805 */ /* 0x000fe4000001ff00 */
[----:B------:R-:W-:Y:S02]  /*0b10*/  CS2R R28, SRZ ;  /* 0x00000000001c7805 */ /* 0x000fe4000001ff00 */
[----:B------:R-:W-:Y:S01]  /*0b20*/  CS2R R30, SRZ ;  /* 0x00000000001e7805 */ /* 0x000fe2000001ff00 */
        /* <DEDUP_REMOVED lines=23> */
[----:B------:R-:W-:-:S07]  /*0ca0*/  SHF.L.U32 R202, R202, 0x10, RZ ;  /* 0x00000010caca7819 */ /* 0x000fce00000006ff */
.L_x_35:
[----:B0-----:R-:W0:Y:S01]  /*0cb0*/  LDC.64 R100, c[0x0][0x2b8] ;  /* 0x0000ae00ff647b82 */ /* 0x001e220000000a00 */
[----:B------:R-:W-:-:S05]  /*0cc0*/  IMAD R72, R204, UR8, RZ ;  /* 0x00000008cc487c24 */ /* 0x000fca000f8e02ff */
[----:B------:R-:W-:Y:S02]  /*0cd0*/  SHF.R.S32.HI R73, RZ, 0x1f, R72 ;  /* 0x0000001fff497819 */ /* 0x000fe40000011448 */
[----:B------:R-:W1:Y:S02]  /*0ce0*/  LDC.64 R96, c[0x0][0x238] ;  /* 0x00008e00ff607b82 */ /* 0x000e640000000a00 */
[----:B------:R-:W-:-:S04]  /*0cf0*/  LEA.HI R73, R73, R72, RZ, 0x3 ;  /* 0x0000004849497211 */ /* 0x000fc800078f18ff */
[----:B------:R-:W-:Y:S02]  /*0d00*/  LEA.HI.SX32 R207, R73, R178, 0x1d ;  /* 0x000000b249cf7211 */ /* 0x000fe400078feaff */
[----:B------:R-:W2:Y:S08]  /*0d10*/  LDC.64 R98, c[0x0][0x250] ;  /* 0x00009400ff627b82 */ /* 0x000eb00000000a00 */
[----:B------:R-:W3:Y:S08]  /*0d20*/  LDC.64 R104, c[0x0][0x2c0] ;  /* 0x0000b000ff687b82 */ /* 0x000ef00000000a00 */
[----:B------:R-:W4:Y:S01]  /*0d30*/  LDC.64 R84, c[0x0][0x258] ;  /* 0x00009600ff547b82 */ /* 0x000f220000000a00 */
[----:B0-----:R-:W-:-:S04]  /*0d40*/  IMAD.WIDE.U32 R76, R207, 0x10, R100 ;  /* 0x00000010cf4c7825 */ /* 0x001fc800078e0064 */
[C---:B-1----:R-:W-:Y:S02]  /*0d50*/  IMAD.WIDE.U32 R72, R207.reuse, 0x10, R96 ;  /* 0x00000010cf487825 */ /* 0x042fe400078e0060 */
[----:B------:R-:W4:Y:S02]  /*0d60*/  LDG.E.128 R76, desc[UR6][R76.64] ;  /* 0x000000064c4c7981 */ /* 0x000f24000c1e1d00 */
[----:B--2---:R-:W-:Y:S02]  /*0d70*/  IMAD.WIDE R98, R204, 0x4, R98 ;  /* 0x00000004cc627825 */ /* 0x004fe400078e0262 */
[----:B------:R-:W2:Y:S04]  /*0d80*/  LDG.E.128 R72, desc[UR6][R72.64] ;  /* 0x0000000648487981 */ /* 0x000ea8000c1e1d00 */
[----:B------:R-:W2:Y:S01]  /*0d90*/  LDG.E R210, desc[UR6][R98.64] ;  /* 0x0000000662d27981 */ /* 0x000ea2000c1e1900 */
[----:B---3--:R-:W-:-:S06]  /*0da0*/  IMAD.WIDE.U32 R80, R207, 0x10, R104 ;  /* 0x00000010cf507825 */ /* 0x008fcc00078e0068 */
[----:B------:R-:W3:Y:S01]  /*0db0*/  LDG.E.128 R80, desc[UR6][R80.64] ;  /* 0x0000000650507981 */ /* 0x000ee2000c1e1d00 */
[----:B----4-:R-:W-:-:S05]  /*0dc0*/  IMAD.WIDE R102, R204, 0x4, R84 ;  /* 0x00000004cc667825 */ /* 0x010fca00078e0254 */
[----:B------:R-:W4:Y:S01]  /*0dd0*/  LDG.E R208, desc[UR6][R102.64] ;  /* 0x0000000666d07981 */ /* 0x000f22000c1e1900 */
[----:B------:R-:W-:-:S04]  /*0de0*/  VIADD R203, R207, 0x80 ;  /* 0x00000080cfcb7836 */ /* 0x000fc80000000000 */
[----:B------:R-:W-:-:S04]  /*0df0*/  IMAD.WIDE.U32 R84, R203, 0x10, R96 ;  /* 0x00000010cb547825 */ /* 0x000fc800078e0060 */
[C---:B------:R-:W-:Y:S02]  /*0e00*/  IMAD.WIDE.U32 R92, R203.reuse, 0x10, R104 ;  /* 0x00000010cb5c7825 */ /* 0x040fe400078e0068 */
[----:B------:R-:W4:Y:S02]  /*0e10*/  LDG.E.128 R84, desc[UR6][R84.64] ;  /* 0x0000000654547981 */ /* 0x000f24000c1e1d00 */
[----:B------:R-:W-:Y:S02]  /*0e20*/  IMAD.WIDE.U32 R88, R203, 0x10, R100 ;  /* 0x00000010cb587825 */ /* 0x000fe400078e0064 */
[----:B------:R-:W4:Y:S04]  /*0e30*/  LDG.E.128 R92, desc[UR6][R92.64] ;  /* 0x000000065c5c7981 */ /* 0x000f28000c1e1d00 */
[----:B------:R-:W4:Y:S01]  /*0e40*/  LDG.E.128 R88, desc[UR6][R88.64] ;  /* 0x0000000658587981 */ /* 0x000f22000c1e1d00 */
[----:B------:R-:W-:-:S05]  /*0e50*/  IADD3 R205, R207, 0x100, RZ ;  /* 0x00000100cfcd7810 */ /* 0x000fca0007ffe0ff */
[----:B------:R-:W-:-:S04]  /*0e60*/  IMAD.WIDE.U32 R96, R205, 0x10, R96 ;  /* 0x00000010cd607825 */ /* 0x000fc800078e0060 */
[C---:B------:R-:W-:Y:S02]  /*0e70*/  IMAD.WIDE.U32 R104, R205.reuse, 0x10, R104 ;  /* 0x00000010cd687825 */ /* 0x040fe400078e0068 */
[----:B------:R-:W4:Y:S02]  /*0e80*/  LDG.E.128 R96, desc[UR6][R96.64] ;  /* 0x0000000660607981 */ /* 0x000f24000c1e1d00 */
[----:B------:R-:W-:Y:S02]  /*0e90*/  IMAD.WIDE.U32 R100, R205, 0x10, R100 ;  /* 0x00000010cd647825 */ /* 0x000fe400078e0064 */
[----:B------:R-:W4:Y:S04]  /*0ea0*/  LDG.E.128 R104, desc[UR6][R104.64] ;  /* 0x0000000668687981 */ /* 0x000f28000c1e1d00 */
[----:B------:R-:W4:Y:S01]  /*0eb0*/  LDG.E.128 R100, desc[UR6][R100.64] ;  /* 0x0000000664647981 */ /* 0x000f22000c1e1d00 */
[----:B------:R-:W-:Y:S01]  /*0ec0*/  ISETP.NE.AND P2, PT, RZ, UR9, PT ;  /* 0x00000009ff007c0c */ /* 0x000fe2000bf45270 */
[----:B------:R-:W-:Y:S01]  /*0ed0*/  UMOV UR4, 0xffffffff ;  /* 0xffffffff00047882 */ /* 0x000fe20000000000 */
[----:B------:R-:W-:-:S02]  /*0ee0*/  IADD3 R204, R204, UR10, RZ ;  /* 0x0000000acccc7c10 */ /* 0x000fc4000fffe0ff */
[----:B------:R-:W-:Y:S02]  /*0ef0*/  LOP3.LUT P1, RZ, R0, 0x1f, RZ, 0xc0, !PT ;  /* 0x0000001f00ff7812 */ /* 0x000fe4000782c0ff */
[----:B------:R-:W-:Y:S02]  /*0f00*/  ISETP.GE.AND P3, PT, R204, UR11, PT ;  /* 0x0000000bcc007c0c */ /* 0x000fe4000bf66270 */
[C---:B------:R-:W-:Y:S02]  /*0f10*/  PRMT R219, R78.reuse, 0x7632, R219 ;  /* 0x000076324edb7816 */ /* 0x040fe400000000db */
[----:B------:R-:W-:Y:S02]  /*0f20*/  SHF.L.U32 R228, R78, 0x10, RZ ;  /* 0x000000104ee47819 */ /* 0x000fe400000006ff */
[----:B--2---:R-:W-:Y:S02]  /*0f30*/  SHF.L.U32 R209, R72, 0x10, RZ ;  /* 0x0000001048d17819 */ /* 0x004fe400000006ff */
[----:B------:R-:W-:Y:S01]  /*0f40*/  FSEL R78, R210, RZ, !P2 ;  /* 0x000000ffd24e7208 */ /* 0x000fe20005000000 */
[----:B------:R-:W-:Y:S01]  /*0f50*/  IMAD.U32 R237, R79, 0x10000, RZ ;  /* 0x000100004fed7824 */ /* 0x000fe200078e00ff */
[----:B------:R-:W-:-:S03]  /*0f60*/  PRMT R213, R74, 0x7632, R213 ;  /* 0x000076324ad57816 */ /* 0x000fc600000000d5 */
[----:B------:R-:W-:Y:S01]  /*0f70*/  FADD.FTZ R209, R209, -R78 ;  /* 0x8000004ed1d17221 */ /* 0x000fe20000010000 */
[----:B---3--:R-:W-:Y:S01]  /*0f80*/  SHF.L.U32 R227, R80, 0x10, RZ ;  /* 0x0000001050e37819 */ /* 0x008fe200000006ff */
[----:B------:R-:W-:Y:S01]  /*0f90*/  IMAD.U32 R222, R82, 0x10000, RZ ;  /* 0x0001000052de7824 */ /* 0x000fe200078e00ff */
[----:B------:R-:W-:Y:S01]  /*0fa0*/  SHF.L.U32 R233, R74, 0x10, RZ ;  /* 0x000000104ae97819 */ /* 0x000fe200000006ff */
[----:B------:R-:W-:Y:S01]  /*0fb0*/  IMAD.U32 R74, R76, 0x10000, RZ ;  /* 0x000100004c4a7824 */ /* 0x000fe200078e00ff */
[----:B------:R-:W-:Y:S02]  /*0fc0*/  PRMT R217, R79, 0x7632, R217 ;  /* 0x000076324fd97816 */ /* 0x000fe400000000d9 */
[----:B------:R-:W-:Y:S01]  /*0fd0*/  PRMT R226, R80, 0x7632, R226 ;  /* 0x0000763250e27816 */ /* 0x000fe200000000e2 */
[----:B----4-:R-:W-:Y:S01]  /*0fe0*/  FMUL.FTZ R80, R208, R209 ;  /* 0x000000d1d0507220 */ /* 0x010fe20000410000 */
[----:B------:R-:W-:Y:S01]  /*0ff0*/  PRMT R79, R82, 0x7632, R79 ;  /* 0x00007632524f7816 */ /* 0x000fe2000000004f */
[----:B------:R-:W-:Y:S01]  /*1000*/  FMUL.FTZ R82, R157, R227 ;  /* 0x000000e39d527220 */ /* 0x000fe20000410000 */
[----:B------:R-:W-:-:S02]  /*1010*/  PRMT R216, R76, 0x7632, R216 ;  /* 0x000076324cd87816 */ /* 0x000fc400000000d8 */
[C---:B------:R-:W-:Y:S02]  /*1020*/  PRMT R218, R77.reuse, 0x7632, R218 ;  /* 0x000076324dda7816 */ /* 0x040fe400000000da */
[----:B------:R-:W-:Y:S02]  /*1030*/  SHF.L.U32 R231, R77, 0x10, RZ ;  /* 0x000000104de77819 */ /* 0x000fe400000006ff */
[----:B------:R-:W0:Y:S01]  /*1040*/  @P0 LDC.64 R76, c[0x0][0x2c8] ;  /* 0x0000b200ff4c0b82 */ /* 0x000e220000000a00 */
[----:B------:R-:W-:Y:S01]  /*1050*/  PRMT R225, R72, 0x7632, R225 ;  /* 0x0000763248e17816 */ /* 0x000fe200000000e1 */
[C---:B------:R-:W-:Y:S01]  /*1060*/  IMAD.U32 R229, R73.reuse, 0x10000, RZ ;  /* 0x0001000049e57824 */ /* 0x040fe200078e00ff */
[----:B------:R-:W-:Y:S01]  /*1070*/  PRMT R211, R73, 0x7632, R211 ;  /* 0x0000763249d37816 */ /* 0x000fe200000000d3 */
[----:B------:R-:W-:Y:S01]  /*1080*/  FADD.FTZ R152, R74, R152 ;  /* 0x000000984a987221 */ /* 0x000fe20000010000 */
[C---:B------:R-:W-:Y:S01]  /*1090*/  PRMT R215, R75.reuse, 0x7632, R215 ;  /* 0x000076324bd77816 */ /* 0x040fe200000000d7 */
[-C--:B------:R-:W-:Y:S01]  /*10a0*/  FFMA.FTZ R177, R80, R74.reuse, R177 ;  /* 0x0000004a50b17223 */ /* 0x080fe200000100b1 */
[----:B------:R-:W-:Y:S01]  /*10b0*/  SHF.L.U32 R235, R75, 0x10, RZ ;  /* 0x000000104beb7819 */ /* 0x000fe200000006ff */
[----:B------:R-:W1:Y:S01]  /*10c0*/  @P0 LDC.64 R72, c[0x0][0x2c8] ;  /* 0x0000b200ff480b82 */ /* 0x000e620000000a00 */
[----:B------:R-:W-:-:S07]  /*10d0*/  FFMA.FTZ R209, R153, R74, R82 ;  /* 0x0000004a99d17223 */ /* 0x000fce0000010052 */
[----:B------:R-:W2:Y:S01]  /*10e0*/  @P0 LDC.64 R74, c[0x0][0x2c8] ;  /* 0x0000b200ff4a0b82 */ /* 0x000ea20000000a00 */
[----:B------:R-:W-:Y:S01]  /*10f0*/  SHF.L.U32 R225, R225, 0x10, RZ ;  /* 0x00000010e1e17819 */ /* 0x000fe200000006ff */
[C---:B------:R-:W-:Y:S01]  /*1100*/  FADD.FTZ R229, -R78.reuse, R229 ;  /* 0x000000e54ee57221 */ /* 0x040fe20000010100 */
[----:B------:R-:W-:Y:S01]  /*1110*/  PRMT R224, R81, 0x7632, R224 ;  /* 0x0000763251e07816 */ /* 0x000fe200000000e0 */
[----:B------:R-:W-:Y:S01]  /*1120*/  FADD.FTZ R150, R227, R150 ;  /* 0x00000096e3967221 */ /* 0x000fe20000010000 */
[----:B------:R-:W-:Y:S01]  /*1130*/  SHF.L.U32 R223, R81, 0x10, RZ ;  /* 0x0000001051df7819 */ /* 0x000fe200000006ff */
[----:B------:R-:W-:Y:S01]  /*1140*/  FADD.FTZ R225, -R78, R225 ;  /* 0x000000e14ee17221 */ /* 0x000fe20000010100 */
[----:B------:R-:W-:Y:S01]  /*1150*/  FFMA.FTZ R151, R80, R227, R151 ;  /* 0x000000e350977223 */ /* 0x000fe20000010097 */
[----:B0-----:R-:W-:-:S04]  /*1160*/  @P0 IMAD.WIDE.U32 R76, R207, 0x10, R76 ;  /* 0x00000010cf4c0825 */ /* 0x001fc800078e004c */
[----:B------:R-:W-:Y:S01]  /*1170*/  FMUL.FTZ R214, R208, R229 ;  /* 0x000000e5d0d67220 */ /* 0x000fe20000410000 */
[----:B------:R-:W-:Y:S01]  /*1180*/  IMAD.U32 R227, R226, 0x10000, RZ ;  /* 0x00010000e2e37824 */ /* 0x000fe200078e00ff */
[----:B------:R-:W-:Y:S01]  /*1190*/  SHF.L.U32 R226, R216, 0x10, RZ ;  /* 0x00000010d8e27819 */ /* 0x000fe200000006ff */
[----:B------:R-:W-:Y:S01]  /*11a0*/  FMUL.FTZ R216, R208, R225 ;  /* 0x000000e1d0d87220 */ /* 0x000fe20000410000 */
[----:B------:R-:W-:Y:S01]  /*11b0*/  PRMT R220, R83, 0x7632, R220 ;  /* 0x0000763253dc7816 */ /* 0x000fe200000000dc */
[----:B-1----:R-:W-:Y:S01]  /*11c0*/  @P0 IMAD.WIDE.U32 R72, R203, 0x10, R72 ;  /* 0x00000010cb480825 */ /* 0x002fe200078e0048 */
[----:B------:R-:W-:Y:S01]  /*11d0*/  SHF.L.U32 R221, R83, 0x10, RZ ;  /* 0x0000001053dd7819 */ /* 0x000fe200000006ff */
[----:B------:R0:W5:Y:S01]  /*11e0*/  @P0 LDG.E.128 R52, desc[UR6][R76.64] ;  /* 0x000000064c340981 */ /* 0x000162000c1e1d00 */
[----:B------:R-:W-:Y:S01]  /*11f0*/  SHF.L.U32 R225, R211, 0x10, RZ ;  /* 0x00000010d3e17819 */ /* 0x000fe200000006ff */
[-C--:B------:R-:W-:Y:S01]  /*1200*/  FMUL.FTZ R83, R158, R223.reuse ;  /* 0x000000df9e537220 */ /* 0x080fe20000410000 */
[----:B------:R-:W-:Y:S01]  /*1210*/  FADD.FTZ R142, R223, R142 ;  /* 0x0000008edf8e7221 */ /* 0x000fe20000010000 */
[----:B------:R-:W-:Y:S01]  /*1220*/  FFMA.FTZ R143, R214, R223, R143 ;  /* 0x000000dfd68f7223 */ /* 0x000fe2000001008f */
[----:B--2---:R-:W-:Y:S01]  /*1230*/  @P0 IMAD.WIDE.U32 R74, R205, 0x10, R74 ;  /* 0x00000010cd4a0825 */ /* 0x004fe200078e004a */
[----:B------:R-:W-:Y:S01]  /*1240*/  SHF.L.U32 R223, R213, 0x10, RZ ;  /* 0x00000010d5df7819 */ /* 0x000fe200000006ff */
[----:B------:R1:W5:Y:S02]  /*1250*/  @P0 LDG.E.128 R56, desc[UR6][R72.64] ;  /* 0x0000000648380981 */ /* 0x000364000c1e1d00 */
[----:B0-----:R-:W-:-:S02]  /*1260*/  IMAD.U32 R77, R224, 0x10000, RZ ;  /* 0x00010000e04d7824 */ /* 0x001fc400078e00ff */
[C---:B------:R-:W-:Y:S01]  /*1270*/  FADD.FTZ R225, -R78.reuse, R225 ;  /* 0x000000e14ee17221 */ /* 0x040fe20000010100 */
[----:B------:R0:W5:Y:S01]  /*1280*/  @P0 LDG.E.128 R60, desc[UR6][R74.64] ;  /* 0x000000064a3c0981 */ /* 0x000162000c1e1d00 */
[C---:B------:R-:W-:Y:S01]  /*1290*/  FADD.FTZ R233, -R78.reuse, R233 ;  /* 0x000000e94ee97221 */ /* 0x040fe20000010100 */
[----:B------:R-:W-:Y:S02]  /*12a0*/  IMAD.U32 R79, R79, 0x10000, RZ ;  /* 0x000100004f4f7824 */ /* 0x000fe400078e00ff */
[----:B------:R-:W-:Y:S01]  /*12b0*/  FADD.FTZ R223, -R78, R223 ;  /* 0x000000df4edf7221 */ /* 0x000fe20000010100 */
[----:B-1----:R-:W-:Y:S01]  /*12c0*/  SHF.L.U32 R73, R218, 0x10, RZ ;  /* 0x00000010da497819 */ /* 0x002fe200000006ff */
[----:B0-----:R-:W-:Y:S01]  /*12d0*/  FMUL.FTZ R75, R184, R77 ;  /* 0x0000004db84b7220 */ /* 0x001fe20000410000 */
[C---:B------:R-:W-:Y:S01]  /*12e0*/  FMUL.FTZ R218, R208.reuse, R225 ;  /* 0x000000e1d0da7220 */ /* 0x040fe20000410000 */
[----:B------:R-:W-:Y:S01]  /*12f0*/  SHF.L.U32 R215, R215, 0x10, RZ ;  /* 0x00000010d7d77819 */ /* 0x000fe200000006ff */
[----:B------:R-:W-:Y:S01]  /*1300*/  FMUL.FTZ R212, R208, R233 ;  /* 0x000000e9d0d47220 */ /* 0x000fe20000410000 */
[----:B------:R-:W-:Y:S01]  /*1310*/  FFMA.FTZ R213, R180, R73, R75 ;  /* 0x00000049b4d57223 */ /* 0x000fe2000001004b */
[----:B------:R-:W-:Y:S01]  /*1320*/  FMUL.FTZ R82, R159, R222 ;  /* 0x000000de9f527220 */ /* 0x000fe20000410000 */
[----:B------:R-:W-:Y:S01]  /*1330*/  SHF.L.U32 R219, R219, 0x10, RZ ;  /* 0x00000010dbdb7819 */ /* 0x000fe200000006ff */
        /* <DEDUP_REMOVED lines=8> */
[----:B------:R-:W-:Y:S01]  /*13c0*/  FADD.FTZ R73, -R78, R215 ;  /* 0x000000d74e497221 */ /* 0x000fe20000010100 */
[----:B------:R-:W-:Y:S01]  /*13d0*/  FMUL.FTZ R228, R183, R227 ;  /* 0x000000e3b7e47220 */ /* 0x000fe20000410000 */
[----:B------:R-:W-:Y:S01]  /*13e0*/  FADD.FTZ R132, R219, R132 ;  /* 0x00000084db847221 */ /* 0x000fe20000010000 */
[-C--:B------:R-:W-:Y:S01]  /*13f0*/  FFMA.FTZ R133, R220, R219.reuse, R133 ;  /* 0x000000dbdc857223 */ /* 0x080fe20000010085 */
[----:B------:R-:W-:Y:S01]  /*1400*/  FFMA.FTZ R215, R181, R219, R72 ;  /* 0x000000dbb5d77223 */ /* 0x000fe20000010048 */
[----:B------:R-:W-:Y:S01]  /*1410*/  FADD.FTZ R146, R227, R146 ;  /* 0x00000092e3927221 */ /* 0x000fe20000010000 */
[----:B------:R-:W-:Y:S01]  /*1420*/  FFMA.FTZ R147, R216, R227, R147 ;  /* 0x000000e3d8937223 */ /* 0x000fe20000010093 */
[----:B------:R-:W-:-:S02]  /*1430*/  SHF.L.U32 R219, R84, 0x10, RZ ;  /* 0x0000001054db7819 */ /* 0x000fc400000006ff */
[----:B------:R-:W-:Y:S01]  /*1440*/  PRMT R227, R92, 0x7632, R227 ;  /* 0x000076325ce37816 */ /* 0x000fe200000000e3 */
[----:B------:R-:W-:Y:S01]  /*1450*/  FADD.FTZ R134, R222, R134 ;  /* 0x00000086de867221 */ /* 0x000fe20000010000 */
[----:B------:R-:W-:Y:S01]  /*1460*/  SHF.L.U32 R92, R92, 0x10, RZ ;  /* 0x000000105c5c7819 */ /* 0x000fe200000006ff */
[----:B------:R-:W-:Y:S01]  /*1470*/  FFMA.FTZ R135, R212, R222, R135 ;  /* 0x000000ded4877223 */ /* 0x000fe20000010087 */
[----:B------:R-:W-:Y:S01]  /*1480*/  SHF.L.U32 R217, R217, 0x10, RZ ;  /* 0x00000010d9d97819 */ /* 0x000fe200000006ff */
[----:B------:R-:W-:Y:S01]  /*1490*/  FMUL.FTZ R222, R208, R73 ;  /* 0x00000049d0de7220 */ /* 0x000fe20000410000 */
[----:B------:R-:W-:Y:S01]  /*14a0*/  FADD.FTZ R138, R77, R138 ;  /* 0x0000008a4d8a7221 */ /* 0x000fe20000010000 */
[----:B------:R-:W-:Y:S01]  /*14b0*/  FFMA.FTZ R139, R218, R77, R139 ;  /* 0x0000004dda8b7223 */ /* 0x000fe2000001008b */
[----:B------:R-:W-:Y:S02]  /*14c0*/  IMAD.U32 R229, R85, 0x10000, RZ ;  /* 0x0001000055e57824 */ /* 0x000fe400078e00ff */
[----:B------:R-:W-:Y:S01]  /*14d0*/  FADD.FTZ R144, R231, R144 ;  /* 0x00000090e7907221 */ /* 0x000fe20000010000 */
[-C--:B------:R-:W-:Y:S01]  /*14e0*/  FFMA.FTZ R145, R214, R231.reuse, R145 ;  /* 0x000000e7d6917223 */ /* 0x080fe20000010091 */
[----:B------:R-:W-:Y:S01]  /*14f0*/  FFMA.FTZ R83, R154, R231, R83 ;  /* 0x000000e79a537223 */ /* 0x000fe20000010053 */
[----:B------:R-:W-:Y:S01]  /*1500*/  FADD.FTZ R235, -R78, R235 ;  /* 0x000000eb4eeb7221 */ /* 0x000fe20000010100 */
[----:B------:R-:W-:Y:S01]  /*1510*/  FADD.FTZ R148, R226, R148 ;  /* 0x00000094e2947221 */ /* 0x000fe20000010000 */
[-C--:B------:R-:W-:Y:S01]  /*1520*/  FFMA.FTZ R149, R216, R226.reuse, R149 ;  /* 0x000000e2d8957223 */ /* 0x080fe20000010095 */
[----:B------:R-:W-:Y:S01]  /*1530*/  FFMA.FTZ R211, R179, R226, R228 ;  /* 0x000000e2b3d37223 */ /* 0x000fe200000100e4 */
[----:B------:R-:W-:Y:S01]  /*1540*/  FMUL.FTZ R73, R186, R75 ;  /* 0x0000004bba497220 */ /* 0x000fe20000410000 */
[----:B------:R-:W-:Y:S01]  /*1550*/  PRMT R77, R85, 0x7632, R77 ;  /* 0x00007632554d7816 */ /* 0x000fe2000000004d */
[----:B------:R-:W-:Y:S01]  /*1560*/  FADD.FTZ R85, -R78, R219 ;  /* 0x000000db4e557221 */ /* 0x000fe20000010100 */
[----:B------:R-:W-:-:S02]  /*1570*/  PRMT R72, R86, 0x7632, R72 ;  /* 0x0000763256487816 */ /* 0x000fc40000000048 */
[----:B------:R-:W-:Y:S01]  /*1580*/  SHF.L.U32 R231, R86, 0x10, RZ ;  /* 0x0000001056e77819 */ /* 0x000fe200000006ff */
[----:B------:R-:W-:Y:S01]  /*1590*/  FMUL.FTZ R86, R165, R92 ;  /* 0x0000005ca5567220 */ /* 0x000fe20000410000 */
[C---:B------:R-:W-:Y:S01]  /*15a0*/  PRMT R226, R88.reuse, 0x7632, R226 ;  /* 0x0000763258e27816 */ /* 0x040fe200000000e2 */
[----:B------:R-:W-:Y:S01]  /*15b0*/  IMAD.U32 R88, R88, 0x10000, RZ ;  /* 0x0001000058587824 */ /* 0x000fe200078e00ff */
[----:B------:R-:W-:Y:S01]  /*15c0*/  PRMT R225, R84, 0x7632, R225 ;  /* 0x0000763254e17816 */ /* 0x000fe200000000e1 */
[----:B------:R-:W-:Y:S01]  /*15d0*/  FADD.FTZ R124, R217, R124 ;  /* 0x0000007cd97c7221 */ /* 0x000fe20000010000 */
[----:B------:R-:W-:Y:S01]  /*15e0*/  FFMA.FTZ R125, R222, R217, R125 ;  /* 0x000000d9de7d7223 */ /* 0x000fe2000001007d */
[----:B------:R-:W-:Y:S01]  /*15f0*/  SHF.L.U32 R223, R93, 0x10, RZ ;  /* 0x000000105ddf7819 */ /* 0x000fe200000006ff */
[----:B------:R-:W-:Y:S01]  /*1600*/  FADD.FTZ R229, -R78, R229 ;  /* 0x000000e54ee57221 */ /* 0x000fe20000010100 */
[----:B------:R-:W-:Y:S01]  /*1610*/  FMUL.FTZ R210, R208, R235 ;  /* 0x000000ebd0d27220 */ /* 0x000fe20000410000 */
[--C-:B------:R-:W-:Y:S01]  /*1620*/  FFMA.FTZ R217, R182, R217, R73.reuse ;  /* 0x000000d9b6d97223 */ /* 0x100fe20000010049 */
[C---:B------:R-:W-:Y:S01]  /*1630*/  PRMT R73, R87.reuse, 0x7632, R73 ;  /* 0x0000763257497816 */ /* 0x040fe20000000049 */
[C---:B------:R-:W-:Y:S01]  /*1640*/  FMUL.FTZ R84, R208.reuse, R85 ;  /* 0x00000055d0547220 */ /* 0x040fe20000410000 */
[----:B------:R-:W-:Y:S01]  /*1650*/  SHF.L.U32 R233, R87, 0x10, RZ ;  /* 0x0000001057e97819 */ /* 0x000fe200000006ff */
[----:B------:R-:W-:Y:S01]  /*1660*/  FFMA.FTZ R85, R161, R88, R86 ;  /* 0x00000058a1557223 */ /* 0x000fe20000010056 */
[----:B------:R-:W-:Y:S01]  /*1670*/  SHF.L.U32 R87, R89, 0x10, RZ ;  /* 0x0000001059577819 */ /* 0x000fe200000006ff */
[----:B------:R-:W-:Y:S01]  /*1680*/  FMUL.FTZ R86, R208, R229 ;  /* 0x000000e5d0567220 */ /* 0x000fe20000410000 */
[----:B------:R-:W-:Y:S01]  /*1690*/  SHF.L.U32 R225, R225, 0x10, RZ ;  /* 0x00000010e1e17819 */ /* 0x000fe200000006ff */
[-C--:B------:R-:W-:Y:S01]  /*16a0*/  FMUL.FTZ R81, R160, R221.reuse ;  /* 0x000000dda0517220 */ /* 0x080fe20000410000 */
[----:B------:R-:W-:Y:S01]  /*16b0*/  PRMT R76, R89, 0x7632, R76 ;  /* 0x00007632594c7816 */ /* 0x000fe2000000004c */
[----:B------:R-:W-:Y:S01]  /*16c0*/  FADD.FTZ R126, R221, R126 ;  /* 0x0000007edd7e7221 */ /* 0x000fe20000010000 */
[----:B------:R-:W-:Y:S01]  /*16d0*/  FFMA.FTZ R127, R210, R221, R127 ;  /* 0x000000ddd27f7223 */ /* 0x000fe2000001007f */
[----:B------:R-:W-:Y:S01]  /*16e0*/  FMUL.FTZ R89, R166, R223 ;  /* 0x000000dfa6597220 */ /* 0x000fe20000410000 */
[----:B------:R-:W-:Y:S01]  /*16f0*/  IMAD.U32 R224, R94, 0x10000, RZ ;  /* 0x000100005ee07824 */ /* 0x000fe200078e00ff */
[----:B------:R-:W-:Y:S01]  /*1700*/  SHF.L.U32 R221, R95, 0x10, RZ ;  /* 0x000000105fdd7819 */ /* 0x000fe200000006ff */
[----:B------:R-:W-:Y:S01]  /*1710*/  FADD.FTZ R231, -R78, R231 ;  /* 0x000000e74ee77221 */ /* 0x000fe20000010100 */
[----:B------:R-:W-:Y:S01]  /*1720*/  FADD.FTZ R122, R75, R122 ;  /* 0x0000007a4b7a7221 */ /* 0x000fe20000010000 */
[----:B------:R-:W-:Y:S01]  /*1730*/  FFMA.FTZ R123, R222, R75, R123 ;  /* 0x0000004bde7b7223 */ /* 0x000fe2000001007b */
[----:B------:R-:W-:Y:S01]  /*1740*/  PRMT R75, R90, 0x7632, R75 ;  /* 0x000076325a4b7816 */ /* 0x000fe2000000004b */
[----:B------:R-:W-:Y:S01]  /*1750*/  FADD.FTZ R112, R87, R112 ;  /* 0x0000007057707221 */ /* 0x000fe20000010000 */
[----:B------:R-:W-:Y:S01]  /*1760*/  FFMA.FTZ R113, R86, R87, R113 ;  /* 0x0000005756717223 */ /* 0x000fe20000010071 */
[----:B------:R-:W-:-:S02]  /*1770*/  IMAD.U32 R227, R227, 0x10000, RZ ;  /* 0x00010000e3e37824 */ /* 0x000fc400078e00ff */
[----:B------:R-:W-:Y:S01]  /*1780*/  FADD.FTZ R225, -R78, R225 ;  /* 0x000000e14ee17221 */ /* 0x000fe20000010100 */
[----:B------:R-:W-:Y:S01]  /*1790*/  SHF.L.U32 R73, R73, 0x10, RZ ;  /* 0x0000001049497819 */ /* 0x000fe200000006ff */
[----:B------:R-:W-:Y:S01]  /*17a0*/  FADD.FTZ R130, R79, R130 ;  /* 0x000000824f827221 */ /* 0x000fe20000010000 */
[----:B------:R-:W-:Y:S01]  /*17b0*/  FFMA.FTZ R131, R220, R79, R131 ;  /* 0x0000004fdc837223 */ /* 0x000fe20000010083 */
[----:B------:R-:W-:Y:S01]  /*17c0*/  SHF.L.U32 R90, R90, 0x10, RZ ;  /* 0x000000105a5a7819 */ /* 0x000fe200000006ff */
[----:B------:R-:W-:Y:S01]  /*17d0*/  FADD.FTZ R120, R88, R120 ;  /* 0x0000007858787221 */ /* 0x000fe20000010000 */
[----:B------:R-:W-:Y:S01]  /*17e0*/  PRMT R219, R95, 0x7632, R219 ;  /* 0x000076325fdb7816 */ /* 0x000fe200000000db */
[----:B------:R-:W-:Y:S01]  /*17f0*/  FFMA.FTZ R121, R84, R88, R121 ;  /* 0x0000005854797223 */ /* 0x000fe20000010079 */
[----:B------:R-:W-:Y:S01]  /*1800*/  FFMA.FTZ R87, R162, R87, R89 ;  /* 0x00000057a2577223 */ /* 0x000fe20000010059 */
[----:B------:R-:W-:Y:S01]  /*1810*/  FADD.FTZ R110, R223, R110 ;  /* 0x0000006edf6e7221 */ /* 0x000fe20000010000 */
[----:B------:R-:W-:Y:S01]  /*1820*/  FFMA.FTZ R111, R86, R223, R111 ;  /* 0x000000df566f7223 */ /* 0x000fe2000001006f */
[----:B------:R-:W-:Y:S01]  /*1830*/  PRMT R228, R93, 0x7632, R228 ;  /* 0x000076325de47816 */ /* 0x000fe200000000e4 */
[----:B------:R-:W-:Y:S01]  /*1840*/  FMUL.FTZ R89, R208, R231 ;  /* 0x000000e7d0597220 */ /* 0x000fe20000410000 */
[----:B------:R-:W-:Y:S01]  /*1850*/  PRMT R79, R94, 0x7632, R79 ;  /* 0x000076325e4f7816 */ /* 0x000fe2000000004f */
[----:B------:R-:W-:Y:S01]  /*1860*/  FMUL.FTZ R88, R167, R224 ;  /* 0x000000e0a7587220 */ /* 0x000fe20000410000 */
[----:B------:R-:W-:Y:S01]  /*1870*/  SHF.L.U32 R223, R72, 0x10, RZ ;  /* 0x0000001048df7819 */ /* 0x000fe200000006ff */
[----:B------:R-:W-:-:S02]  /*1880*/  IMAD.U32 R235, R91, 0x10000, RZ ;  /* 0x000100005beb7824 */ /* 0x000fc400078e00ff */
[----:B------:R-:W-:Y:S01]  /*1890*/  FMUL.FTZ R93, R168, R221 ;  /* 0x000000dda85d7220 */ /* 0x000fe20000410000 */
[----:B------:R-:W-:Y:S01]  /*18a0*/  SHF.L.U32 R226, R226, 0x10, RZ ;  /* 0x00000010e2e27819 */ /* 0x000fe200000006ff */
[----:B------:R-:W-:Y:S01]  /*18b0*/  FADD.FTZ R118, R92, R118 ;  /* 0x000000765c767221 */ /* 0x000fe20000010000 */
[----:B------:R-:W-:Y:S01]  /*18c0*/  FFMA.FTZ R119, R84, R92, R119 ;  /* 0x0000005c54777223 */ /* 0x000fe20000010077 */
[----:B------:R-:W-:Y:S01]  /*18d0*/  PRMT R74, R91, 0x7632, R74 ;  /* 0x000076325b4a7816 */ /* 0x000fe2000000004a */
[----:B------:R-:W-:Y:S01]  /*18e0*/  FMUL.FTZ R92, R208, R225 ;  /* 0x000000e1d05c7220 */ /* 0x000fe20000410000 */
[----:B------:R-:W-:Y:S01]  /*18f0*/  FMUL.FTZ R94, R191, R227 ;  /* 0x000000e3bf5e7220 */ /* 0x000fe20000410000 */
[C---:B------:R-:W-:Y:S01]  /*1900*/  FADD.FTZ R91, -R78.reuse, R233 ;  /* 0x000000e94e5b7221 */ /* 0x040fe20000010100 */
[----:B------:R-:W-:Y:S01]  /*1910*/  SHF.L.U32 R77, R77, 0x10, RZ ;  /* 0x000000104d4d7819 */ /* 0x000fe200000006ff */
[----:B------:R-:W-:Y:S01]  /*1920*/  FADD.FTZ R73, -R78, R73 ;  /* 0x000000494e497221 */ /* 0x000fe20000010100 */
[----:B------:R-:W-:Y:S01]  /*1930*/  SHF.L.U32 R72, R75, 0x10, RZ ;  /* 0x000000104b487819 */ /* 0x000fe200000006ff */
[----:B------:R-:W-:Y:S01]  /*1940*/  FADD.FTZ R36, R90, R36 ;  /* 0x000000245a247221 */ /* 0x000fe20000010000 */
[-C--:B------:R-:W-:Y:S01]  /*1950*/  FFMA.FTZ R48, R89, R90.reuse, R48 ;  /* 0x0000005a59307223 */ /* 0x080fe20000010030 */
[----:B------:R-:W-:Y:S01]  /*1960*/  FFMA.FTZ R88, R163, R90, R88 ;  /* 0x0000005aa3587223 */ /* 0x000fe20000010058 */
[----:B------:R-:W-:-:S02]  /*1970*/  IMAD.U32 R75, R219, 0x10000, RZ ;  /* 0x00010000db4b7824 */ /* 0x000fc400078e00ff */
[----:B------:R-:W-:Y:S01]  /*1980*/  FFMA.FTZ R90, R164, R235, R93 ;  /* 0x000000eba45a7223 */ /* 0x000fe2000001005d */
[----:B------:R-:W-:Y:S02]  /*1990*/  IMAD.U32 R79, R79, 0x10000, RZ ;  /* 0x000100004f4f7824 */ /* 0x000fe400078e00ff */
[----:B------:R-:W-:Y:S01]  /*19a0*/  FADD.FTZ R223, -R78, R223 ;  /* 0x000000df4edf7221 */ /* 0x000fe20000010100 */
[----:B------:R-:W-:Y:S01]  /*19b0*/  FADD.FTZ R116, R226, R116 ;  /* 0x00000074e2747221 */ /* 0x000fe20000010000 */
[-C--:B------:R-:W-:Y:S01]  /*19c0*/  FFMA.FTZ R117, R92, R226.reuse, R117 ;  /* 0x000000e25c757223 */ /* 0x080fe20000010075 */
[----:B------:R-:W-:Y:S01]  /*19d0*/  FFMA.FTZ R93, R187, R226, R94 ;  /* 0x000000e2bb5d7223 */ /* 0x000fe2000001005e */
[----:B------:R-:W-:Y:S01]  /*19e0*/  FMUL.FTZ R91, R208, R91 ;  /* 0x0000005bd05b7220 */ /* 0x000fe20000410000 */
[----:B------:R-:W-:Y:S01]  /*19f0*/  SHF.L.U32 R74, R74, 0x10, RZ ;  /* 0x000000104a4a7819 */ /* 0x000fe200000006ff */
[----:B------:R-:W-:Y:S01]  /*1a00*/  FMUL.FTZ R226, R208, R73 ;  /* 0x00000049d0e27220 */ /* 0x000fe20000410000 */
[----:B------:R-:W-:Y:S01]  /*1a10*/  FADD.FTZ R77, -R78, R77 ;  /* 0x0000004d4e4d7221 */ /* 0x000fe20000010100 */
[----:B------:R-:W-:Y:S01]  /*1a20*/  SHF.L.U32 R95, R76, 0x10, RZ ;  /* 0x000000104c5f7819 */ /* 0x000fe200000006ff */
[----:B------:R-:W-:Y:S01]  /*1a30*/  FADD.FTZ R3, R224, R3 ;  /* 0x00000003e0037221 */ /* 0x000fe20000010000 */
[----:B------:R-:W-:Y:S01]  /*1a40*/  FFMA.FTZ R24, R89, R224, R24 ;  /* 0x000000e059187223 */ /* 0x000fe20000010018 */
[----:B------:R-:W-:Y:S01]  /*1a50*/  FMUL.FTZ R73, R194, R75 ;  /* 0x0000004bc2497220 */ /* 0x000fe20000410000 */
[----:B------:R-:W-:-:S02]  /*1a60*/  IMAD.U32 R225, R228, 0x10000, RZ ;  /* 0x00010000e4e17824 */ /* 0x000fc400078e00ff */
[C---:B------:R-:W-:Y:S01]  /*1a70*/  FMUL.FTZ R224, R208.reuse, R223 ;  /* 0x000000dfd0e07220 */ /* 0x040fe20000410000 */
[----:B------:R-:W-:Y:S01]  /*1a80*/  FMUL.FTZ R76, R193, R79 ;  /* 0x0000004fc14c7220 */ /* 0x000fe20000410000 */
[----:B------:R-:W-:Y:S01]  /*1a90*/  FADD.FTZ R5, R221, R5 ;  /* 0x00000005dd057221 */ /* 0x000fe20000010000 */
[----:B------:R-:W-:Y:S01]  /*1aa0*/  FFMA.FTZ R22, R91, R221, R22 ;  /* 0x000000dd5b167223 */ /* 0x000fe20000010016 */
[----:B------:R-:W-:Y:S01]  /*1ab0*/  FMUL.FTZ R94, R208, R77 ;  /* 0x0000004dd05e7220 */ /* 0x000fe20000410000 */
[----:B------:R-:W-:Y:S01]  /*1ac0*/  FFMA.FTZ R221, R190, R74, R73 ;  /* 0x0000004abedd7223 */ /* 0x000fe20000010049 */
[----:B------:R-:W-:Y:S01]  /*1ad0*/  FMUL.FTZ R77, R192, R225 ;  /* 0x000000e1c04d7220 */ /* 0x000fe20000410000 */
[----:B------:R-:W-:Y:S01]  /*1ae0*/  FADD.FTZ R37, R72, R37 ;  /* 0x0000002548257221 */ /* 0x000fe20000010000 */
[-C--:B------:R-:W-:Y:S01]  /*1af0*/  FFMA.FTZ R49, R224, R72.reuse, R49 ;  /* 0x00000048e0317223 */ /* 0x080fe20000010031 */
[----:B------:R-:W-:Y:S01]  /*1b00*/  FFMA.FTZ R219, R189, R72, R76 ;  /* 0x00000048bddb7223 */ /* 0x000fe2000001004c */
[----:B------:R-:W-:Y:S01]  /*1b10*/  FADD.FTZ R35, R74, R35 ;  /* 0x000000234a237221 */ /* 0x000fe20000010000 */
[C---:B------:R-:W-:Y:S01]  /*1b20*/  FFMA.FTZ R47, R226.reuse, R74, R47 ;  /* 0x0000004ae22f7223 */ /* 0x040fe2000001002f */
[----:B------:R-:W-:Y:S01]  /*1b30*/  FADD.FTZ R4, R75, R4 ;  /* 0x000000044b047221 */ /* 0x000fe20000010000 */
[----:B------:R-:W-:Y:S01]  /*1b40*/  FFMA.FTZ R23, R226, R75, R23 ;  /* 0x0000004be2177223 */ /* 0x000fe20000010017 */
[----:B------:R-:W-:-:S02]  /*1b50*/  SHF.L.U32 R73, R96, 0x10, RZ ;  /* 0x0000001060497819 */ /* 0x000fc400000006ff */
[----:B------:R-:W-:Y:S02]  /*1b60*/  PRMT R72, R96, 0x7632, R72 ;  /* 0x0000763260487816 */ /* 0x000fe40000000048 */
[----:B------:R-:W-:Y:S02]  /*1b70*/  PRMT R74, R97, 0x7632, R74 ;  /* 0x00007632614a7816 */ /* 0x000fe4000000004a */
[----:B------:R-:W-:Y:S02]  /*1b80*/  PRMT R75, R98, 0x7632, R75 ;  /* 0x00007632624b7816 */ /* 0x000fe4000000004b */
[----:B------:R-:W-:Y:S01]  /*1b90*/  PRMT R76, R99, 0x7632, R76 ;  /* 0x00007632634c7816 */ /* 0x000fe2000000004c */
[----:B------:R-:W-:Y:S01]  /*1ba0*/  FADD.FTZ R108, R95, R108 ;  /* 0x0000006c5f6c7221 */ /* 0x000fe20000010000 */
[-C--:B------:R-:W-:Y:S01]  /*1bb0*/  FFMA.FTZ R109, R94, R95.reuse, R109 ;  /* 0x0000005f5e6d7223 */ /* 0x080fe2000001006d */
[----:B------:R-:W-:Y:S01]  /*1bc0*/  FFMA.FTZ R95, R188, R95, R77 ;  /* 0x0000005fbc5f7223 */ /* 0x000fe2000001004d */
[----:B------:R-:W-:Y:S01]  /*1bd0*/  FADD.FTZ R2, R79, R2 ;  /* 0x000000024f027221 */ /* 0x000fe20000010000 */
[----:B------:R-:W-:Y:S01]  /*1be0*/  FFMA.FTZ R25, R224, R79, R25 ;  /* 0x0000004fe0197223 */ /* 0x000fe20000010019 */
[----:B------:R-:W-:Y:S01]  /*1bf0*/  FADD.FTZ R50, R225, R50 ;  /* 0x00000032e1327221 */ /* 0x000fe20000010000 */
[----:B------:R-:W-:Y:S01]  /*1c00*/  FFMA.FTZ R51, R94, R225, R51 ;  /* 0x000000e15e337223 */ /* 0x000fe20000010033 */
[----:B------:R-:W-:Y:S01]  /*1c10*/  IMAD.U32 R97, R97, 0x10000, RZ ;  /* 0x0001000061617824 */ /* 0x000fe200078e00ff */
[----:B------:R-:W-:Y:S01]  /*1c20*/  SHF.L.U32 R79, R98, 0x10, RZ ;  /* 0x00000010624f7819 */ /* 0x000fe200000006ff */
[----:B------:R-:W-:Y:S01]  /*1c30*/  FADD.FTZ R231, -R78, R73 ;  /* 0x000000494ee77221 */ /* 0x000fe20000010100 */
[----:B------:R-:W-:Y:S01]  /*1c40*/  SHF.L.U32 R99, R99, 0x10, RZ ;  /* 0x0000001063637819 */ /* 0x000fe200000006ff */
[----:B------:R-:W-:Y:S01]  /*1c50*/  IMAD.U32 R225, R72, 0x10000, RZ ;  /* 0x0001000048e17824 */ /* 0x000fe200078e00ff */
[----:B------:R-:W-:Y:S01]  /*1c60*/  SHF.L.U32 R77, R74, 0x10, RZ ;  /* 0x000000104a4d7819 */ /* 0x000fe200000006ff */
[----:B------:R-:W-:Y:S01]  /*1c70*/  IMAD.U32 R73, R76, 0x10000, RZ ;  /* 0x000100004c497824 */ /* 0x000fe200078e00ff */
[----:B------:R-:W-:-:S02]  /*1c80*/  SHF.L.U32 R75, R75, 0x10, RZ ;  /* 0x000000104b4b7819 */ /* 0x000fc400000006ff */
[----:B------:R-:W-:Y:S01]  /*1c90*/  SHF.L.U32 R98, R104, 0x10, RZ ;  /* 0x0000001068627819 */ /* 0x000fe200000006ff */
[----:B------:R-:W-:Y:S01]  /*1ca0*/  FADD.FTZ R233, -R78, R97 ;  /* 0x000000614ee97221 */ /* 0x000fe20000010100 */
[----:B------:R-:W-:Y:S02]  /*1cb0*/  IMAD.U32 R229, R105, 0x10000, RZ ;  /* 0x0001000069e57824 */ /* 0x000fe400078e00ff */
[----:B------:R-:W-:Y:S01]  /*1cc0*/  FADD.FTZ R114, R227, R114 ;  /* 0x00000072e3727221 */ /* 0x000fe20000010000 */
[----:B------:R-:W-:Y:S01]  /*1cd0*/  FFMA.FTZ R115, R92, R227, R115 ;  /* 0x000000e35c737223 */ /* 0x000fe20000010073 */
[C---:B------:R-:W-:Y:S01]  /*1ce0*/  FADD.FTZ R97, -R78.reuse, R79 ;  /* 0x0000004f4e617221 */ /* 0x040fe20000010100 */
[C---:B------:R-:W-:Y:S01]  /*1cf0*/  FADD.FTZ R99, -R78.reuse, R99 ;  /* 0x000000634e637221 */ /* 0x040fe20000010100 */
[C---:B------:R-:W-:Y:S01]  /*1d00*/  FADD.FTZ R225, -R78.reuse, R225 ;  /* 0x000000e14ee17221 */ /* 0x040fe20000010100 */
[C---:B------:R-:W-:Y:S01]  /*1d10*/  FADD.FTZ R77, -R78.reuse, R77 ;  /* 0x0000004d4e4d7221 */ /* 0x040fe20000010100 */
[C---:B------:R-:W-:Y:S01]  /*1d20*/  FADD.FTZ R75, -R78.reuse, R75 ;  /* 0x0000004b4e4b7221 */ /* 0x040fe20000010100 */
[----:B------:R-:W-:Y:S01]  /*1d30*/  FADD.FTZ R73, -R78, R73 ;  /* 0x000000494e497221 */ /* 0x000fe20000010100 */
[----:B------:R-:W-:Y:S01]  /*1d40*/  PRMT R96, R100, 0x7632, R96 ;  /* 0x0000763264607816 */ /* 0x000fe20000000060 */
[----:B------:R-:W-:Y:S01]  /*1d50*/  FADD.FTZ R34, R235, R34 ;  /* 0x00000022eb227221 */ /* 0x000fe20000010000 */
[----:B------:R-:W-:Y:S01]  /*1d60*/  SHF.L.U32 R228, R106, 0x10, RZ ;  /* 0x000000106ae47819 */ /* 0x000fe200000006ff */
[----:B------:R-:W-:Y:S01]  /*1d70*/  FFMA.FTZ R46, R91, R235, R46 ;  /* 0x000000eb5b2e7223 */ /* 0x000fe2000001002e */
[----:B------:R-:W-:Y:S01]  /*1d80*/  SHF.L.U32 R100, R100, 0x10, RZ ;  /* 0x0000001064647819 */ /* 0x000fe200000006ff */
[----:B------:R-:W-:Y:S01]  /*1d90*/  IMAD.U32 R230, R102, 0x10000, RZ ;  /* 0x0001000066e67824 */ /* 0x000fe200078e00ff */
[----:B------:R-:W-:-:S02]  /*1da0*/  PRMT R223, R101, 0x7632, R223 ;  /* 0x0000763265df7816 */ /* 0x000fc400000000df */
[----:B------:R-:W-:Y:S01]  /*1db0*/  PRMT R78, R102, 0x7632, R78 ;  /* 0x00007632664e7816 */ /* 0x000fe2000000004e */
[----:B------:R-:W-:Y:S01]  /*1dc0*/  FMUL.FTZ R102, R173, R98 ;  /* 0x00000062ad667220 */ /* 0x000fe20000410000 */
[----:B------:R-:W-:Y:S02]  /*1dd0*/  PRMT R227, R104, 0x7632, R227 ;  /* 0x0000763268e37816 */ /* 0x000fe400000000e3 */
[C---:B------:R-:W-:Y:S02]  /*1de0*/  PRMT R74, R107.reuse, 0x7632, R74 ;  /* 0x000076326b4a7816 */ /* 0x040fe4000000004a */
[----:B------:R-:W-:Y:S01]  /*1df0*/  SHF.L.U32 R76, R107, 0x10, RZ ;  /* 0x000000106b4c7819 */ /* 0x000fe200000006ff */
[----:B------:R-:W-:Y:S01]  /*1e00*/  FMUL.FTZ R107, R208, R231 ;  /* 0x000000e7d06b7220 */ /* 0x000fe20000410000 */
[----:B------:R-:W-:Y:S02]  /*1e10*/  SHF.L.U32 R101, R101, 0x10, RZ ;  /* 0x0000001065657819 */ /* 0x000fe400000006ff */
[----:B------:R-:W-:-:S02]  /*1e20*/  PRMT R72, R103, 0x7632, R72 ;  /* 0x0000763267487816 */ /* 0x000fc40000000048 */
[----:B------:R-:W-:Y:S01]  /*1e30*/  SHF.L.U32 R235, R103, 0x10, RZ ;  /* 0x0000001067eb7819 */ /* 0x000fe200000006ff */
[----:B------:R-:W-:Y:S01]  /*1e40*/  FMUL.FTZ R103, R174, R229 ;  /* 0x000000e5ae677220 */ /* 0x000fe20000410000 */
[----:B------:R-:W-:Y:S01]  /*1e50*/  PRMT R104, R105, 0x7632, R104 ;  /* 0x0000763269687816 */ /* 0x000fe20000000068 */
[----:B------:R-:W-:Y:S01]  /*1e60*/  FMUL.FTZ R105, R208, R233 ;  /* 0x000000e9d0697220 */ /* 0x000fe20000410000 */
[----:B------:R-:W-:Y:S01]  /*1e70*/  PRMT R79, R106, 0x7632, R79 ;  /* 0x000076326a4f7816 */ /* 0x000fe2000000004f */
[----:B------:R-:W-:Y:S01]  /*1e80*/  FMUL.FTZ R106, R175, R228 ;  /* 0x000000e4af6a7220 */ /* 0x000fe20000410000 */
[----:B------:R-:W-:Y:S01]  /*1e90*/  FADD.FTZ R32, R100, R32 ;  /* 0x0000002064207221 */ /* 0x000fe20000010000 */
[-C--:B------:R-:W-:Y:S01]  /*1ea0*/  FFMA.FTZ R44, R107, R100.reuse, R44 ;  /* 0x000000646b2c7223 */ /* 0x080fe2000001002c */
[----:B------:R-:W-:Y:S01]  /*1eb0*/  FFMA.FTZ R102, R169, R100, R102 ;  /* 0x00000064a9667223 */ /* 0x000fe20000010066 */
[----:B------:R-:W-:Y:S01]  /*1ec0*/  FADD.FTZ R30, R101, R30 ;  /* 0x0000001e651e7221 */ /* 0x000fe20000010000 */
[-C--:B------:R-:W-:Y:S01]  /*1ed0*/  FFMA.FTZ R42, R105, R101.reuse, R42 ;  /* 0x00000065692a7223 */ /* 0x080fe2000001002a */
[----:B------:R-:W-:Y:S01]  /*1ee0*/  FFMA.FTZ R100, R170, R101, R103 ;  /* 0x00000065aa647223 */ /* 0x000fe20000010067 */
[----:B------:R-:W-:Y:S01]  /*1ef0*/  FMUL.FTZ R101, R208, R99 ;  /* 0x00000063d0657220 */ /* 0x000fe20000410000 */
[----:B------:R-:W-:Y:S01]  /*1f00*/  FFMA.FTZ R99, R171, R230, R106 ;  /* 0x000000e6ab637223 */ /* 0x000fe2000001006a */
[----:B------:R-:W-:-:S02]  /*1f10*/  IMAD.U32 R106, R96, 0x10000, RZ ;  /* 0x00010000606a7824 */ /* 0x000fc400078e00ff */
[----:B------:R-:W-:Y:S01]  /*1f20*/  FFMA.FTZ R231, R80, R209, RZ ;  /* 0x000000d150e77223 */ /* 0x000fe200000100ff */
[----:B------:R-:W-:-:S03]  /*1f30*/  FADD.FTZ R96, RZ, R209 ;  /* 0x000000d1ff607221 */ /* 0x000fc60000010000 */
[----:B------:R-:W-:Y:S01]  /*1f40*/  FFMA.FTZ R231, R216, R211, R231 ;  /* 0x000000d3d8e77223 */ /* 0x000fe200000100e7 */
[----:B------:R-:W-:Y:S01]  /*1f50*/  FADD.FTZ R96, R211, R96 ;  /* 0x00000060d3607221 */ /* 0x000fe20000010000 */
[----:B------:R-:W-:Y:S01]  /*1f60*/  FMUL.FTZ R103, R208, R97 ;  /* 0x00000061d0677220 */ /* 0x000fe20000410000 */
[----:B------:R-:W-:Y:S01]  /*1f70*/  SHF.L.U32 R227, R227, 0x10, RZ ;  /* 0x00000010e3e37819 */ /* 0x000fe200000006ff */
[----:B------:R-:W-:Y:S01]  /*1f80*/  FFMA.FTZ R231, R214, R83, R231 ;  /* 0x00000053d6e77223 */ /* 0x000fe200000100e7 */
[----:B------:R-:W-:Y:S01]  /*1f90*/  FADD.FTZ R96, R83, R96 ;  /* 0x0000006053607221 */ /* 0x000fe20000010000 */
[----:B------:R-:W-:Y:S01]  /*1fa0*/  FADD.FTZ R28, R230, R28 ;  /* 0x0000001ce61c7221 */ /* 0x000fe20000010000 */
[----:B------:R-:W-:Y:S01]  /*1fb0*/  FFMA.FTZ R40, R103, R230, R40 ;  /* 0x000000e667287223 */ /* 0x000fe20000010028 */
[----:B------:R-:W-:Y:S01]  /*1fc0*/  FADD.FTZ R7, R98, R7 ;  /* 0x0000000762077221 */ /* 0x000fe20000010000 */
[----:B------:R-:W-:Y:S01]  /*1fd0*/  FFMA.FTZ R20, R107, R98, R20 ;  /* 0x000000626b147223 */ /* 0x000fe20000010014 */
[----:B------:R-:W-:Y:S01]  /*1fe0*/  FMUL.FTZ R98, R208, R225 ;  /* 0x000000e1d0627220 */ /* 0x000fe20000410000 */
[----:B------:R-:W-:Y:S01]  /*1ff0*/  FMUL.FTZ R230, R199, R227 ;  /* 0x000000e3c7e67220 */ /* 0x000fe20000410000 */
[----:B------:R-:W-:Y:S01]  /*2000*/  FFMA.FTZ R231, R218, R213, R231 ;  /* 0x000000d5dae77223 */ /* 0x000fe200000100e7 */
[----:B------:R-:W-:Y:S01]  /*2010*/  FADD.FTZ R225, R213, R96 ;  /* 0x00000060d5e17221 */ /* 0x000fe20000010000 */
[----:B------:R-:W-:Y:S01]  /*2020*/  FADD.FTZ R33, R106, R33 ;  /* 0x000000216a217221 */ /* 0x000fe20000010000 */
[-C--:B------:R-:W-:Y:S01]  /*2030*/  FFMA.FTZ R45, R98, R106.reuse, R45 ;  /* 0x0000006a622d7223 */ /* 0x080fe2000001002d */
[----:B------:R-:W-:Y:S01]  /*2040*/  FFMA.FTZ R96, R195, R106, R230 ;  /* 0x0000006ac3607223 */ /* 0x000fe200000100e6 */
[----:B------:R-:W-:Y:S01]  /*2050*/  FFMA.FTZ R231, R212, R82, R231 ;  /* 0x00000052d4e77223 */ /* 0x000fe200000100e7 */
[----:B------:R-:W-:Y:S01]  /*2060*/  FADD.FTZ R106, R82, R225 ;  /* 0x000000e1526a7221 */ /* 0x000fe20000010000 */
[----:B------:R-:W-:-:S02]  /*2070*/  FFMA.FTZ R81, R156, R237, R81 ;  /* 0x000000ed9c517223 */ /* 0x000fc40000010051 */
[----:B------:R-:W-:Y:S01]  /*2080*/  FFMA.FTZ R231, R220, R215, R231 ;  /* 0x000000d7dce77223 */ /* 0x000fe200000100e7 */
[----:B------:R-:W-:Y:S01]  /*2090*/  FADD.FTZ R106, R215, R106 ;  /* 0x0000006ad76a7221 */ /* 0x000fe20000010000 */
[----:B------:R-:W-:Y:S01]  /*20a0*/  FADD.FTZ R9, R229, R9 ;  /* 0x00000009e5097221 */ /* 0x000fe20000010000 */
[----:B------:R-:W-:Y:S01]  /*20b0*/  FFMA.FTZ R18, R105, R229, R18 ;  /* 0x000000e569127223 */ /* 0x000fe20000010012 */
[----:B------:R-:W-:Y:S02]  /*20c0*/  IMAD.U32 R229, R104, 0x10000, RZ ;  /* 0x0001000068e57824 */ /* 0x000fe400078e00ff */
[----:B------:R-:W-:Y:S01]  /*20d0*/  FFMA.FTZ R231, R210, R81, R231 ;  /* 0x00000051d2e77223 */ /* 0x000fe200000100e7 */
[----:B------:R-:W-:Y:S01]  /*20e0*/  FADD.FTZ R104, R81, R106 ;  /* 0x0000006a51687221 */ /* 0x000fe20000010000 */
[----:B------:R-:W-:Y:S02]  /*20f0*/  FMUL.FTZ R106, R208, R77 ;  /* 0x0000004dd06a7220 */ /* 0x000fe40000410000 */
[----:B------:R-:W-:Y:S01]  /*2100*/  FFMA.FTZ R77, R222, R217, R231 ;  /* 0x000000d9de4d7223 */ /* 0x000fe200000100e7 */
[----:B------:R-:W-:-:S03]  /*2110*/  FADD.FTZ R104, R217, R104 ;  /* 0x00000068d9687221 */ /* 0x000fc60000010000 */
[----:B------:R-:W-:Y:S01]  /*2120*/  FFMA.FTZ R77, R84, R85, R77 ;  /* 0x00000055544d7223 */ /* 0x000fe2000001004d */
[----:B------:R-:W-:-:S03]  /*2130*/  FADD.FTZ R230, R85, R104 ;  /* 0x0000006855e67221 */ /* 0x000fc60000010000 */
[----:B------:R-:W-:Y:S01]  /*2140*/  FFMA.FTZ R77, R92, R93, R77 ;  /* 0x0000005d5c4d7223 */ /* 0x000fe2000001004d */
[----:B------:R-:W-:-:S03]  /*2150*/  FADD.FTZ R230, R93, R230 ;  /* 0x000000e65de67221 */ /* 0x000fc60000010000 */
[----:B------:R-:W-:Y:S01]  /*2160*/  FFMA.FTZ R77, R86, R87, R77 ;  /* 0x00000057564d7223 */ /* 0x000fe2000001004d */
[----:B------:R-:W-:Y:S01]  /*2170*/  FADD.FTZ R230, R87, R230 ;  /* 0x000000e657e67221 */ /* 0x000fe20000010000 */
[----:B------:R-:W-:Y:S02]  /*2180*/  SHF.L.U32 R232, R78, 0x10, RZ ;  /* 0x000000104ee87819 */ /* 0x000fe400000006ff */
[----:B------:R-:W-:Y:S01]  /*2190*/  FFMA.FTZ R78, R94, R95, R77 ;  /* 0x0000005f5e4e7223 */ /* 0x000fe2000001004d */
[----:B------:R-:W-:Y:S01]  /*21a0*/  FADD.FTZ R77, R95, R230 ;  /* 0x000000e65f4d7221 */ /* 0x000fe20000010000 */
[----:B------:R-:W-:Y:S01]  /*21b0*/  FADD.FTZ R11, R228, R11 ;  /* 0x0000000be40b7221 */ /* 0x000fe20000010000 */
[----:B------:R-:W-:Y:S01]  /*21c0*/  FFMA.FTZ R16, R103, R228, R16 ;  /* 0x000000e467107223 */ /* 0x000fe20000010010 */
[----:B------:R-:W-:Y:S01]  /*21d0*/  FMUL.FTZ R228, R208, R75 ;  /* 0x0000004bd0e47220 */ /* 0x000fe20000410000 */
[----:B------:R-:W-:Y:S01]  /*21e0*/  FFMA.FTZ R75, R89, R88, R78 ;  /* 0x00000058594b7223 */ /* 0x000fe2000001004e */
[----:B------:R-:W-:Y:S01]  /*21f0*/  FADD.FTZ R230, R88, R77 ;  /* 0x0000004d58e67221 */ /* 0x000fe20000010000 */
[----:B------:R-:W-:Y:S01]  /*2200*/  SHF.L.U32 R223, R223, 0x10, RZ ;  /* 0x00000010dfdf7819 */ /* 0x000fe200000006ff */
[----:B------:R-:W-:Y:S01]  /*2210*/  FMUL.FTZ R225, R200, R229 ;  /* 0x000000e5c8e17220 */ /* 0x000fe20000410000 */
[----:B------:R-:W-:Y:S01]  /*2220*/  FFMA.FTZ R78, R224, R219, R75 ;  /* 0x000000dbe04e7223 */ /* 0x000fe2000001004b */
[----:B------:R-:W-:-:S02]  /*2230*/  FADD.FTZ R75, R219, R230 ;  /* 0x000000e6db4b7221 */ /* 0x000fc40000010000 */
[----:B------:R-:W-:Y:S01]  /*2240*/  FFMA.FTZ R104, R196, R223, R225 ;  /* 0x000000dfc4687223 */ /* 0x000fe200000100e1 */
[----:B------:R-:W-:Y:S02]  /*2250*/  IMAD.U32 R225, R72, 0x10000, RZ ;  /* 0x0001000048e17824 */ /* 0x000fe400078e00ff */
[----:B------:R-:W-:Y:S01]  /*2260*/  FFMA.FTZ R77, R91, R90, R78 ;  /* 0x0000005a5b4d7223 */ /* 0x000fe2000001004e */
[----:B------:R-:W-:Y:S01]  /*2270*/  FADD.FTZ R72, R90, R75 ;  /* 0x0000004b5a487221 */ /* 0x000fe20000010000 */
[----:B------:R-:W-:Y:S02]  /*2280*/  SHF.L.U32 R75, R74, 0x10, RZ ;  /* 0x000000104a4b7819 */ /* 0x000fe400000006ff */
[----:B------:R-:W-:Y:S01]  /*2290*/  FFMA.FTZ R74, R226, R221, R77 ;  /* 0x000000dde24a7223 */ /* 0x000fe2000001004d */
[----:B------:R-:W-:Y:S01]  /*22a0*/  FADD.FTZ R77, R221, R72 ;  /* 0x00000048dd4d7221 */ /* 0x000fe20000010000 */
[----:B------:R-:W-:Y:S02]  /*22b0*/  FMUL.FTZ R230, R208, R73 ;  /* 0x00000049d0e67220 */ /* 0x000fe40000410000 */
[----:B------:R-:W-:Y:S01]  /*22c0*/  FFMA.FTZ R73, R107, R102, R74 ;  /* 0x000000666b497223 */ /* 0x000fe2000001004a */
[----:B------:R-:W-:-:S03]  /*22d0*/  FADD.FTZ R77, R102, R77 ;  /* 0x0000004d664d7221 */ /* 0x000fc60000010000 */
[----:B------:R-:W-:Y:S01]  /*22e0*/  FFMA.FTZ R72, R98, R96, R73 ;  /* 0x0000006062487223 */ /* 0x000fe20000010049 */
[----:B------:R-:W-:Y:S01]  /*22f0*/  FADD.FTZ R77, R77, R96 ;  /* 0x000000604d4d7221 */ /* 0x000fe20000010000 */
[----:B------:R-:W-:Y:S02]  /*2300*/  SHF.L.U32 R79, R79, 0x10, RZ ;  /* 0x000000104f4f7819 */ /* 0x000fe400000006ff */
[----:B------:R-:W-:Y:S01]  /*2310*/  FFMA.FTZ R73, R105, R100, R72 ;  /* 0x0000006469497223 */ /* 0x000fe20000010048 */
[----:B------:R-:W-:Y:S02]  /*2320*/  FADD.FTZ R77, R77, R100 ;  /* 0x000000644d4d7221 */ /* 0x000fe40000010000 */
[----:B------:R-:W-:Y:S01]  /*2330*/  FMUL.FTZ R234, R201, R79 ;  /* 0x0000004fc9ea7220 */ /* 0x000fe20000410000 */
[C---:B------:R-:W-:Y:S01]  /*2340*/  FFMA.FTZ R74, R106.reuse, R104, R73 ;  /* 0x000000686a4a7223 */ /* 0x040fe20000010049 */
[----:B------:R-:W-:Y:S01]  /*2350*/  FADD.FTZ R72, R77, R104 ;  /* 0x000000684d487221 */ /* 0x000fe20000010000 */
[----:B------:R-:W-:Y:S01]  /*2360*/  FADD.FTZ R31, R223, R31 ;  /* 0x0000001fdf1f7221 */ /* 0x000fe20000010000 */
[----:B------:R-:W-:Y:S01]  /*2370*/  FFMA.FTZ R43, R106, R223, R43 ;  /* 0x000000df6a2b7223 */ /* 0x000fe2000001002b */
[----:B------:R-:W-:Y:S01]  /*2380*/  FMUL.FTZ R97, R176, R76 ;  /* 0x0000004cb0617220 */ /* 0x000fe20000410000 */
[-C--:B------:R-:W-:Y:S01]  /*2390*/  FFMA.FTZ R223, R197, R232.reuse, R234 ;  /* 0x000000e8c5df7223 */ /* 0x080fe200000100ea */
[----:B------:R-:W-:Y:S01]  /*23a0*/  FFMA.FTZ R74, R103, R99, R74 ;  /* 0x00000063674a7223 */ /* 0x000fe2000001004a */
[----:B------:R-:W-:Y:S01]  /*23b0*/  FADD.FTZ R72, R72, R99 ;  /* 0x0000006348487221 */ /* 0x000fe20000010000 */
[----:B------:R-:W-:Y:S01]  /*23c0*/  FFMA.FTZ R97, R172, R235, R97 ;  /* 0x000000ebac617223 */ /* 0x000fe20000010061 */
        /* <DEDUP_REMOVED lines=23> */
[C---:B------:R-:W-:Y:S01]  /*2540*/  FFMA.FTZ R15, R230.reuse, R75, R15 ;  /* 0x0000004be60f7223 */ /* 0x040fe2000001000f */
[----:B------:R-:W-:Y:S01]  /*2550*/  FFMA.FTZ R74, R230, R225, R74 ;  /* 0x000000e1e64a7223 */ /* 0x000fe2000001004a */
[----:B------:R-:W-:Y:S01]  /*2560*/  FADD.FTZ R72, R72, R225 ;  /* 0x000000e148487221 */ /* 0x000fe20000010000 */
[----:B------:R-:W-:Y:S06]  /*2570*/  BRA.DIV UR4, `(.L_x_33) ;  /* 0x0000001a04f47947 */ /* 0x000fec000b800000 */
        /* <DEDUP_REMOVED lines=18> */
.L_x_46:
[----:B------:R-:W-:Y:S01]  /*26a0*/  LOP3.LUT P4, RZ, R206, 0xff, RZ, 0xc0, !PT ;  /* 0x000000ffceff7812 */ /* 0x000fe2000788c0ff */
[----:B01----:R-:W-:Y:S01]  /*26b0*/  FADD.FTZ R72, R72, R75 ;  /* 0x0000004b48487221 */ /* 0x003fe20000010000 */
[----:B--2---:R-:W-:Y:S01]  /*26c0*/  FADD.FTZ R73, R73, R74 ;  /* 0x0000004a49497221 */ /* 0x004fe20000010000 */
[----:B------:R-:W-:Y:S10]  /*26d0*/  @P1 BRA `(.L_x_34) ;  /* 0x0000000000241947 */ /* 0x000ff40003800000 */
[----:B------:R-:W0:Y:S01]  /*26e0*/  S2UR UR5, SR_CgaCtaId ;  /* 0x00000000000579c3 */ /* 0x000e220000008800 */
[----:B------:R-:W-:Y:S01]  /*26f0*/  SHF.R.U32.HI R74, RZ, 0x5, R0 ;  /* 0x00000005ff4a7819 */ /* 0x000fe20000011600 */
[----:B------:R-:W-:-:S03]  /*2700*/  UMOV UR4, 0x400 ;  /* 0x0000040000047882 */ /* 0x000fc60000000000 */
[----:B------:R-:W-:-:S05]  /*2710*/  LOP3.LUT R75, R74, 0x7fffffc, RZ, 0xc0, !PT ;  /* 0x07fffffc4a4b7812 */ /* 0x000fca00078ec0ff */
[----:B------:R-:W-:-:S05]  /*2720*/  @!P4 VIADD R75, R75, 0x4 ;  /* 0x000000044b4bc836 */ /* 0x000fca0000000000 */
[----:B------:R-:W-:Y:S01]  /*2730*/  LOP3.LUT R74, R75, 0x3, R74, 0xf8, !PT ;  /* 0x000000034b4a7812 */ /* 0x000fe200078ef84a */
[----:B0-----:R-:W-:-:S06]  /*2740*/  ULEA UR4, UR5, UR4, 0x18 ;  /* 0x0000000405047291 */ /* 0x001fcc000f8ec03f */
[----:B------:R-:W-:-:S05]  /*2750*/  LEA R74, R74, UR4, 0x3 ;  /* 0x000000044a4a7c11 */ /* 0x000fca000f8e18ff */
[----:B------:R0:W-:Y:S02]  /*2760*/  STS.64 [R74+0x3000], R72 ;  /* 0x003000484a007388 */ /* 0x0001e40000000a00 */
.L_x_34:
[----:B------:R-:W-:Y:S05]  /*2770*/  WARPSYNC.ALL ;  /* 0x0000000000007948 */ /* 0x000fea0003800000 */
[----:B------:R-:W1:Y:S08]  /*2780*/  S2UR UR5, SR_CgaCtaId ;  /* 0x00000000000579c3 */ /* 0x000e700000008800 */
[----:B------:R-:W-:Y:S01]  /*2790*/  BAR.SYNC.DEFER_BLOCKING 0x0 ;  /* 0x0000000000007b1d */ /* 0x000fe20000010000 */
[----:B0-----:R-:W-:-:S02]  /*27a0*/  SHF.R.U32.HI R72, RZ, 0x5, R0 ;  /* 0x00000005ff487819 */ /* 0x001fc40000011600 */
[----:B------:R-:W-:Y:S02]  /*27b0*/  ISETP.NE.U32.AND P1, PT, RZ, UR14, PT ;  /* 0x0000000eff007c0c */ /* 0x000fe4000bf25070 */
[----:B------:R-:W-:Y:S01]  /*27c0*/  LOP3.LUT R72, R72, 0x7fffffc, RZ, 0xc0, !PT ;  /* 0x07fffffc48487812 */ /* 0x000fe200078ec0ff */
[----:B------:R-:W-:Y:S01]  /*27d0*/  UMOV UR4, 0x400 ;  /* 0x0000040000047882 */ /* 0x000fe20000000000 */
[----:B------:R-:W-:Y:S02]  /*27e0*/  ISETP.NE.AND.EX P1, PT, RZ, UR15, PT, P1 ;  /* 0x0000000fff007c0c */ /* 0x000fe4000bf25310 */
[----:B------:R-:W-:Y:S01]  /*27f0*/  @!P4 IADD3 R72, R72, 0x4, RZ ;  /* 0x000000044848c810 */ /* 0x000fe20007ffe0ff */
[----:B-1----:R-:W-:-:S06]  /*2800*/  ULEA UR4, UR5, UR4, 0x18 ;  /* 0x0000000405047291 */ /* 0x002fcc000f8ec03f */
[----:B------:R-:W-:-:S05]  /*2810*/  LEA R206, R72, UR4, 0x3 ;  /* 0x0000000448ce7c11 */ /* 0x000fca000f8e18ff */
[----:B------:R-:W0:Y:S04]  /*2820*/  LDS.128 R72, [R206+0x3000] ;  /* 0x00300000ce487984 */ /* 0x000e280000000c00 */
[----:B------:R-:W1:Y:S01]  /*2830*/  LDS.128 R76, [R206+0x3010] ;  /* 0x00301000ce4c7984 */ /* 0x000e620000000c00 */
[----:B0-----:R-:W-:Y:S01]  /*2840*/  FADD.FTZ R227, RZ, R72 ;  /* 0x00000048ffe37221 */ /* 0x001fe20000010000 */
        /* <DEDUP_REMOVED lines=9> */
[----:B------:R-:W-:Y:S02]  /*28e0*/  FSEL R77, R78, RZ, !P2 ;  /* 0x000000ff4e4d7208 */ /* 0x000fe40005000000 */
[----:B------:R-:W-:-:S03]  /*28f0*/  ISETP.NE.U32.AND P2, PT, RZ, UR16, PT ;  /* 0x00000010ff007c0c */ /* 0x000fc6000bf45070 */
[-CC-:B------:R-:W-:Y:S01]  /*2900*/  FFMA.FTZ R210, R210, R75.reuse, R77.reuse ;  /* 0x0000004bd2d27223 */ /* 0x180fe2000001004d */
        /* <DEDUP_REMOVED lines=22> */
[----:B------:R-:W-:Y:S01]  /*2a70*/  FFMA.FTZ R230, R230, R75, R77 ;  /* 0x0000004be6e67223 */ /* 0x000fe2000001004d */
[----:B------:R-:W-:Y:S01]  /*2a80*/  FADD.FTZ R75, R81, -R210 ;  /* 0x800000d2514b7221 */ /* 0x000fe20000010000 */
[----:B------:R-:W-:Y:S01]  /*2a90*/  FADD.FTZ R209, R209, -R80 ;  /* 0x80000050d1d17221 */ /* 0x000fe20000010000 */
[----:B------:R-:W-:Y:S01]  /*2aa0*/  FADD.FTZ R79, R213, -R218 ;  /* 0x800000dad54f7221 */ /* 0x000fe20000010000 */
[----:B-----5:R-:W-:Y:S01]  /*2ab0*/  @P0 SHF.L.U32 R80, R55, 0x10, RZ ;  /* 0x0000001037500819 */ /* 0x020fe200000006ff */
[----:B------:R-:W-:Y:S01]  /*2ac0*/  FADD.FTZ R99, R99, -R72 ;  /* 0x8000004863637221 */ /* 0x000fe20000010000 */
[--C-:B------:R-:W-:Y:S01]  /*2ad0*/  FADD.FTZ R213, R97, -R74.reuse ;  /* 0x8000004a61d57221 */ /* 0x100fe20000010000 */
[----:B------:R-:W-:Y:S01]  /*2ae0*/  FMUL.FTZ R75, R208, R75 ;  /* 0x0000004bd04b7220 */ /* 0x000fe20000410000 */
[----:B------:R-:W-:Y:S01]  /*2af0*/  @P0 PRMT R74, R55, 0x7632, R74 ;  /* 0x00007632374a0816 */ /* 0x000fe2000000004a */
[----:B------:R-:W-:Y:S01]  /*2b00*/  FADD.FTZ R73, R82, -R73 ;  /* 0x8000004952497221 */ /* 0x000fe20000010000 */
[----:B------:R-:W-:Y:S01]  /*2b10*/  @P0 PRMT R72, R54, 0x7632, R72 ;  /* 0x0000763236480816 */ /* 0x000fe20000000048 */
[----:B------:R-:W-:Y:S01]  /*2b20*/  FADD.FTZ R215, R215, -R220 ;  /* 0x800000dcd7d77221 */ /* 0x000fe20000010000 */
[----:B------:R-:W-:Y:S01]  /*2b30*/  FADD.FTZ R91, R87, -R86 ;  /* 0x80000056575b7221 */ /* 0x000fe20000010000 */
[----:B------:R-:W-:Y:S01]  /*2b40*/  @P0 FADD.FTZ R75, R75, R80 ;  /* 0x000000504b4b0221 */ /* 0x000fe20000010000 */
[----:B------:R-:W-:Y:S01]  /*2b50*/  FADD.FTZ R89, R85, -R84 ;  /* 0x8000005455597221 */ /* 0x000fe20000010000 */
[----:B------:R-:W-:Y:S01]  /*2b60*/  @P0 SHF.L.U32 R87, R74, 0x10, RZ ;  /* 0x000000104a570819 */ /* 0x000fe200000006ff */
[----:B------:R-:W-:Y:S01]  /*2b70*/  FMUL.FTZ R74, R208, R73 ;  /* 0x00000049d04a7220 */ /* 0x000fe20000410000 */
[----:B------:R-:W-:Y:S01]  /*2b80*/  @P0 SHF.L.U32 R80, R72, 0x10, RZ ;  /* 0x0000001048500819 */ /* 0x000fe200000006ff */
[C---:B------:R-:W-:Y:S01]  /*2b90*/  FMUL.FTZ R85, R208.reuse, R215 ;  /* 0x000000d7d0557220 */ /* 0x040fe20000410000 */
[----:B------:R-:W-:Y:S01]  /*2ba0*/  @P0 PRMT R73, R53, 0x7632, R73 ;  /* 0x0000763235490816 */ /* 0x000fe20000000049 */
[C---:B------:R-:W-:Y:S01]  /*2bb0*/  FMUL.FTZ R79, R208.reuse, R79 ;  /* 0x0000004fd04f7220 */ /* 0x040fe20000410000 */
[----:B------:R-:W-:Y:S01]  /*2bc0*/  FMUL.FTZ R76, R208, R209 ;  /* 0x000000d1d04c7220 */ /* 0x000fe20000410000 */
[----:B------:R-:W-:Y:S01]  /*2bd0*/  @P0 FADD.FTZ R85, R85, R80 ;  /* 0x0000005055550221 */ /* 0x000fe20000010000 */
[----:B------:R-:W-:Y:S01]  /*2be0*/  @P0 SHF.L.U32 R80, R73, 0x10, RZ ;  /* 0x0000001049500819 */ /* 0x000fe200000006ff */
[----:B------:R-:W-:Y:S01]  /*2bf0*/  FADD.FTZ R77, R211, -R216 ;  /* 0x800000d8d34d7221 */ /* 0x000fe20000010000 */
[C---:B------:R-:W-:Y:S01]  /*2c00*/  @P0 SHF.L.U32 R73, R52.reuse, 0x10, RZ ;  /* 0x0000001034490819 */ /* 0x040fe200000006ff */
[----:B------:R-:W-:Y:S01]  /*2c10*/  FADD.FTZ R83, R83, -R214 ;  /* 0x800000d653537221 */ /* 0x000fe20000010000 */
[----:B------:R-:W-:Y:S01]  /*2c20*/  @P0 PRMT R72, R52, 0x7632, R72 ;  /* 0x0000763234480816 */ /* 0x000fe20000000048 */
[----:B------:R-:W-:Y:S01]  /*2c30*/  @P0 FADD.FTZ R79, R79, R80 ;  /* 0x000000504f4f0221 */ /* 0x000fe20000010000 */
[----:B------:R-:W-:-:S02]  /*2c40*/  @P0 IMAD.U32 R81, R54, 0x10000, RZ ;  /* 0x0001000036510824 */ /* 0x000fc400078e00ff */
[--C-:B------:R-:W-:Y:S01]  /*2c50*/  @P0 FADD.FTZ R76, R76, R73.reuse ;  /* 0x000000494c4c0221 */ /* 0x100fe20000010000 */
[----:B------:R-:W-:Y:S01]  /*2c60*/  @P0 PRMT R80, R59, 0x7632, R80 ;  /* 0x000076323b500816 */ /* 0x000fe20000000050 */
[----:B------:R-:W-:Y:S01]  /*2c70*/  FADD.FTZ R103, R219, -R224 ;  /* 0x800000e0db677221 */ /* 0x000fe20000010000 */
[----:B------:R-:W-:Y:S01]  /*2c80*/  @P0 PRMT R73, R58, 0x7632, R73 ;  /* 0x000076323a490816 */ /* 0x000fe20000000049 */
[C---:B------:R-:W-:Y:S01]  /*2c90*/  FMUL.FTZ R77, R208.reuse, R77 ;  /* 0x0000004dd04d7220 */ /* 0x040fe20000410000 */
[----:B------:R-:W-:Y:S01]  /*2ca0*/  FMUL.FTZ R78, R208, R83 ;  /* 0x00000053d04e7220 */ /* 0x000fe20000410000 */
[----:B------:R-:W-:Y:S02]  /*2cb0*/  @P0 IMAD.U32 R72, R72, 0x10000, RZ ;  /* 0x0001000048480824 */ /* 0x000fe400078e00ff */
[----:B------:R-:W-:Y:S01]  /*2cc0*/  @P0 FADD.FTZ R74, R74, R81 ;  /* 0x000000514a4a0221 */ /* 0x000fe20000010000 */
[----:B------:R-:W-:Y:S01]  /*2cd0*/  @P0 SHF.L.U32 R83, R80, 0x10, RZ ;  /* 0x0000001050530819 */ /* 0x000fe200000006ff */
[----:B------:R-:W-:Y:S01]  /*2ce0*/  @P0 IMAD.U32 R81, R53, 0x10000, RZ ;  /* 0x0001000035510824 */ /* 0x000fe200078e00ff */
[----:B------:R-:W-:Y:S01]  /*2cf0*/  @P0 SHF.L.U32 R80, R73, 0x10, RZ ;  /* 0x0000001049500819 */ /* 0x000fe200000006ff */
[----:B------:R-:W-:Y:S01]  /*2d00*/  FADD.FTZ R227, R88, -R227 ;  /* 0x800000e358e37221 */ /* 0x000fe20000010000 */
[----:B------:R-:W-:Y:S01]  /*2d10*/  FMUL.FTZ R103, R208, R103 ;  /* 0x00000067d0677220 */ /* 0x000fe20000410000 */
[--C-:B------:R-:W-:Y:S01]  /*2d20*/  @P0 FADD.FTZ R77, R77, R72.reuse ;  /* 0x000000484d4d0221 */ /* 0x100fe20000010000 */
[----:B------:R-:W-:Y:S01]  /*2d30*/  @P0 PRMT R72, R57, 0x7632, R72 ;  /* 0x0000763239480816 */ /* 0x000fe20000000048 */
[----:B------:R-:W-:Y:S01]  /*2d40*/  FADD.FTZ R95, R95, -R94 ;  /* 0x8000005e5f5f7221 */ /* 0x000fe20000010000 */
[----:B------:R-:W-:Y:S01]  /*2d50*/  FADD.FTZ R211, R100, -R105 ;  /* 0x8000006964d37221 */ /* 0x000fe20000010000 */
[----:B------:R-:W-:Y:S01]  /*2d60*/  @P0 FADD.FTZ R78, R78, R81 ;  /* 0x000000514e4e0221 */ /* 0x000fe20000010000 */
[----:B------:R-:W-:Y:S01]  /*2d70*/  FMUL.FTZ R100, R208, R227 ;  /* 0x000000e3d0647220 */ /* 0x000fe20000410000 */
[----:B------:R-:W-:-:S02]  /*2d80*/  @P0 IMAD.U32 R81, R58, 0x10000, RZ ;  /* 0x000100003a510824 */ /* 0x000fc400078e00ff */
[--C-:B------:R-:W-:Y:S01]  /*2d90*/  @P0 FADD.FTZ R103, R103, R80.reuse ;  /* 0x0000005067670221 */ /* 0x100fe20000010000 */
[----:B------:R-:W-:Y:S01]  /*2da0*/  @P0 PRMT R80, R63, 0x7632, R80 ;  /* 0x000076323f500816 */ /* 0x000fe20000000050 */
[----:B------:R-:W-:Y:S01]  /*2db0*/  FADD.FTZ R229, R90, -R229 ;  /* 0x800000e55ae57221 */ /* 0x000fe20000010000 */
[----:B------:R-:W-:Y:S01]  /*2dc0*/  FMUL.FTZ R101, R208, R95 ;  /* 0x0000005fd0657220 */ /* 0x000fe20000410000 */
[----:B------:R-:W-:Y:S02]  /*2dd0*/  @P0 IMAD.U32 R72, R72, 0x10000, RZ ;  /* 0x0001000048480824 */ /* 0x000fe400078e00ff */
[----:B------:R-:W-:Y:S01]  /*2de0*/  FADD.FTZ R93, R93, -R92 ;  /* 0x8000005c5d5d7221 */ /* 0x000fe20000010000 */
[----:B------:R-:W-:Y:S01]  /*2df0*/  @P0 FADD.FTZ R100, R100, R81 ;  /* 0x0000005164640221 */ /* 0x000fe20000010000 */
[----:B------:R-:W-:Y:S01]  /*2e00*/  FADD.FTZ R217, R217, -R222 ;  /* 0x800000ded9d97221 */ /* 0x000fe20000010000 */
[----:B------:R-:W-:Y:S01]  /*2e10*/  FADD.FTZ R221, R221, -R226 ;  /* 0x800000e2dddd7221 */ /* 0x000fe20000010000 */
[----:B------:R-:W-:Y:S01]  /*2e20*/  FADD.FTZ R107, R102, -R107 ;  /* 0x8000006b666b7221 */ /* 0x000fe20000010000 */
[----:B------:R-:W-:Y:S01]  /*2e30*/  FADD.FTZ R231, R96, -R231 ;  /* 0x800000e760e77221 */ /* 0x000fe20000010000 */
[----:B------:R-:W-:Y:S01]  /*2e40*/  FADD.FTZ R233, R104, -R233 ;  /* 0x800000e968e97221 */ /* 0x000fe20000010000 */
[----:B------:R-:W-:Y:S01]  /*2e50*/  FADD.FTZ R223, R223, -R228 ;  /* 0x800000e4dfdf7221 */ /* 0x000fe20000010000 */
[----:B------:R-:W-:Y:S01]  /*2e60*/  @P0 SHF.L.U32 R81, R80, 0x10, RZ ;  /* 0x0000001050510819 */ /* 0x000fe200000006ff */
[----:B------:R-:W-:Y:S01]  /*2e70*/  FADD.FTZ R225, R225, -R230 ;  /* 0x800000e6e1e17221 */ /* 0x000fe20000010000 */
[----:B------:R-:W-:Y:S01]  /*2e80*/  @P0 SHF.L.U32 R82, R59, 0x10, RZ ;  /* 0x000000103b520819 */ /* 0x000fe200000006ff */
[----:B------:R-:W-:Y:S01]  /*2e90*/  FMUL.FTZ R105, R208, R229 ;  /* 0x000000e5d0697220 */ /* 0x000fe20000410000 */
[----:B------:R-:W-:Y:S01]  /*2ea0*/  @P0 SHF.L.U32 R80, R62, 0x10, RZ ;  /* 0x000000103e500819 */ /* 0x000fe200000006ff */
[C---:B------:R-:W-:Y:S01]  /*2eb0*/  FMUL.FTZ R95, R208.reuse, R99 ;  /* 0x00000063d05f7220 */ /* 0x040fe20000410000 */
[--C-:B------:R-:W-:Y:S01]  /*2ec0*/  @P0 FADD.FTZ R101, R101, R72.reuse ;  /* 0x0000004865650221 */ /* 0x100fe20000010000 */
[C---:B------:R-:W-:Y:S01]  /*2ed0*/  FMUL.FTZ R97, R208.reuse, R93 ;  /* 0x0000005dd0617220 */ /* 0x040fe20000410000 */
[----:B------:R-:W-:Y:S01]  /*2ee0*/  FMUL.FTZ R98, R208, R91 ;  /* 0x0000005bd0627220 */ /* 0x000fe20000410000 */
[----:B------:R-:W-:Y:S01]  /*2ef0*/  @P0 PRMT R72, R56, 0x7632, R72 ;  /* 0x0000763238480816 */ /* 0x000fe20000000048 */
[C---:B------:R-:W-:Y:S01]  /*2f00*/  FMUL.FTZ R84, R208.reuse, R217 ;  /* 0x000000d9d0547220 */ /* 0x040fe20000410000 */
        /* <DEDUP_REMOVED lines=8> */
[----:B------:R-:W-:Y:S01]  /*2f90*/  FMUL.FTZ R208, R208, R225 ;  /* 0x000000e1d0d07220 */ /* 0x000fe20000410000 */
[----:B------:R-:W-:Y:S01]  /*2fa0*/  @P0 FADD.FTZ R105, R105, R82 ;  /* 0x0000005269690221 */ /* 0x000fe20000010000 */
[--C-:B------:R-:W-:Y:S01]  /*2fb0*/  @P0 FADD.FTZ R95, R95, R80.reuse ;  /* 0x000000505f5f0221 */ /* 0x100fe20000010000 */
[----:B------:R-:W-:Y:S01]  /*2fc0*/  @P0 SHF.L.U32 R73, R57, 0x10, RZ ;  /* 0x0000001039490819 */ /* 0x000fe200000006ff */
[----:B------:R-:W-:Y:S01]  /*2fd0*/  @P0 IMAD.U32 R82, R63, 0x10000, RZ ;  /* 0x000100003f520824 */ /* 0x000fe200078e00ff */
[----:B------:R-:W-:Y:S01]  /*2fe0*/  @P0 SHF.L.U32 R72, R72, 0x10, RZ ;  /* 0x0000001048480819 */ /* 0x000fe200000006ff */
[--C-:B------:R-:W-:Y:S01]  /*2ff0*/  @P0 FADD.FTZ R208, R208, R81.reuse ;  /* 0x00000051d0d00221 */ /* 0x100fe20000010000 */
[----:B------:R-:W-:Y:S01]  /*3000*/  @P0 PRMT R80, R60, 0x7632, R80 ;  /* 0x000076323c500816 */ /* 0x000fe20000000050 */
[----:B------:R-:W-:Y:S01]  /*3010*/  @P0 FADD.FTZ R99, R99, R82 ;  /* 0x0000005263630221 */ /* 0x000fe20000010000 */
[----:B------:R-:W-:Y:S01]  /*3020*/  @P0 PRMT R81, R61, 0x7632, R81 ;  /* 0x000076323d510816 */ /* 0x000fe20000000051 */
[----:B------:R-:W-:Y:S01]  /*3030*/  @P0 FADD.FTZ R98, R98, R73 ;  /* 0x0000004962620221 */ /* 0x000fe20000010000 */
[----:B------:R-:W-:Y:S01]  /*3040*/  @P0 SHF.L.U32 R80, R80, 0x10, RZ ;  /* 0x0000001050500819 */ /* 0x000fe200000006ff */
[----:B------:R-:W-:Y:S01]  /*3050*/  @P0 FADD.FTZ R97, R97, R72 ;  /* 0x0000004861610221 */ /* 0x000fe20000010000 */
[----:B------:R-:W-:Y:S01]  /*3060*/  @P0 SHF.L.U32 R82, R61, 0x10, RZ ;  /* 0x000000103d520819 */ /* 0x000fe200000006ff */
[----:B------:R-:W-:Y:S01]  /*3070*/  @P0 FADD.FTZ R102, R102, R83 ;  /* 0x0000005366660221 */ /* 0x000fe20000010000 */
[----:B------:R-:W-:Y:S01]  /*3080*/  @P0 SHF.L.U32 R73, R56, 0x10, RZ ;  /* 0x0000001038490819 */ /* 0x000fe200000006ff */
[----:B------:R-:W-:Y:S01]  /*3090*/  @P0 FADD.FTZ R91, R91, R80 ;  /* 0x000000505b5b0221 */ /* 0x000fe20000010000 */
[----:B------:R-:W-:Y:S01]  /*30a0*/  @P0 PRMT R72, R62, 0x7632, R72 ;  /* 0x000076323e480816 */ /* 0x000fe20000000048 */
[----:B------:R-:W-:Y:S01]  /*30b0*/  @P0 FADD.FTZ R84, R84, R87 ;  /* 0x0000005754540221 */ /* 0x000fe20000010000 */
[----:B------:R-:W-:Y:S01]  /*30c0*/  @P0 SHF.L.U32 R83, R81, 0x10, RZ ;  /* 0x0000001051530819 */ /* 0x000fe200000006ff */
[----:B------:R-:W-:Y:S01]  /*30d0*/  @P0 IMAD.U32 R81, R60, 0x10000, RZ ;  /* 0x000100003c510824 */ /* 0x000fe200078e00ff */
[----:B------:R-:W-:Y:S01]  /*30e0*/  ISETP.NE.AND.EX P2, PT, RZ, UR17, PT, P2 ;  /* 0x00000011ff007c0c */ /* 0x000fe2000bf45320 */
[----:B------:R-:W-:Y:S01]  /*30f0*/  @P0 FADD.FTZ R93, R93, R82 ;  /* 0x000000525d5d0221 */ /* 0x000fe20000010000 */
[----:B------:R-:W-:Y:S01]  /*3100*/  @P1 F2FP.BF16.F32.PACK_AB R80, RZ, R76 ;  /* 0x0000004cff50123e */ /* 0x000fe200000010ff */
[----:B------:R-:W-:Y:S01]  /*3110*/  @P0 FADD.FTZ R96, R96, R73 ;  /* 0x0000004960600221 */ /* 0x000fe20000010000 */
[----:B------:R-:W-:Y:S01]  /*3120*/  @P0 IMAD.U32 R87, R72, 0x10000, RZ ;  /* 0x0001000048570824 */ /* 0x000fe200078e00ff */
[----:B------:R-:W-:Y:S01]  /*3130*/  @P1 F2FP.BF16.F32.PACK_AB R82, RZ, R78 ;  /* 0x0000004eff52123e */ /* 0x000fe200000010ff */
[----:B------:R-:W0:Y:S01]  /*3140*/  @P1 LDC.64 R72, c[0x0][0x308] ;  /* 0x0000c200ff481b82 */ /* 0x000e220000000a00 */
[----:B------:R-:W-:Y:S01]  /*3150*/  @P0 FADD.FTZ R90, R90, R81 ;  /* 0x000000515a5a0221 */ /* 0x000fe20000010000 */
[----:B------:R-:W-:Y:S01]  /*3160*/  @P0 FADD.FTZ R92, R92, R83 ;  /* 0x000000535c5c0221 */ /* 0x000fe20000010000 */
[----:B------:R-:W-:Y:S01]  /*3170*/  @P1 F2FP.BF16.F32.PACK_AB R81, RZ, R77 ;  /* 0x0000004dff51123e */ /* 0x000fe200000010ff */
[----:B------:R-:W-:Y:S01]  /*3180*/  @P0 FADD.FTZ R94, R94, R87 ;  /* 0x000000575e5e0221 */ /* 0x000fe20000010000 */
[----:B------:R-:W-:-:S02]  /*3190*/  @P1 F2FP.BF16.F32.PACK_AB R83, RZ, R79 ;  /* 0x0000004fff53123e */ /* 0x000fc400000010ff */
[----:B------:R-:W-:Y:S02]  /*31a0*/  @P1 PRMT R64, R80, 0x7610, R64 ;  /* 0x0000761050401816 */ /* 0x000fe40000000040 */
[----:B------:R-:W-:Y:S02]  /*31b0*/  @P1 PRMT R65, R82, 0x7610, R65 ;  /* 0x0000761052411816 */ /* 0x000fe40000000041 */
[----:B------:R-:W-:Y:S02]  /*31c0*/  @P1 F2FP.BF16.F32.PACK_AB R86, RZ, R74 ;  /* 0x0000004aff56123e */ /* 0x000fe400000010ff */
[----:B------:R-:W-:Y:S02]  /*31d0*/  @P1 PRMT R64, R64, 0x5410, R81 ;  /* 0x0000541040401816 */ /* 0x000fe40000000051 */
[----:B------:R-:W-:Y:S01]  /*31e0*/  @P1 PRMT R65, R65, 0x5410, R83 ;  /* 0x0000541041411816 */ /* 0x000fe20000000053 */
[----:B------:R-:W1:Y:S01]  /*31f0*/  LDC.64 R80, c[0x0][0x2f8] ;  /* 0x0000be00ff507b82 */ /* 0x000e620000000a00 */
[----:B------:R-:W-:-:S02]  /*3200*/  @P1 F2FP.BF16.F32.PACK_AB R87, RZ, R85 ;  /* 0x00000055ff57123e */ /* 0x000fc400000010ff */
[----:B------:R-:W-:Y:S02]  /*3210*/  @P1 PRMT R66, R86, 0x7610, R66 ;  /* 0x0000761056421816 */ /* 0x000fe40000000042 */
[-C--:B------:R-:W-:Y:S02]  /*3220*/  @P1 F2FP.BF16.F32.PACK_AB R88, RZ, R75.reuse ;  /* 0x0000004bff58123e */ /* 0x080fe400000010ff */
[----:B------:R-:W-:Y:S01]  /*3230*/  @P1 PRMT R66, R66, 0x5410, R87 ;  /* 0x0000541042421816 */ /* 0x000fe20000000057 */
[----:B------:R-:W2:Y:S01]  /*3240*/  @P2 LDC.64 R82, c[0x0][0x300] ;  /* 0x0000c000ff522b82 */ /* 0x000ea20000000a00 */
[----:B------:R-:W-:Y:S01]  /*3250*/  @P1 F2FP.BF16.F32.PACK_AB R89, RZ, R84 ;  /* 0x00000054ff59123e */ /* 0x000fe200000010ff */
[----:B0-----:R-:W-:Y:S01]  /*3260*/  @P1 IMAD.WIDE.U32 R72, R207, 0x10, R72 ;  /* 0x00000010cf481825 */ /* 0x001fe200078e0048 */
[----:B------:R-:W-:Y:S02]  /*3270*/  @P1 PRMT R67, R88, 0x7610, R67 ;  /* 0x0000761058431816 */ /* 0x000fe40000000043 */
[----:B------:R-:W-:-:S02]  /*3280*/  @P2 F2FP.BF16.F32.PACK_AB R217, RZ, R75 ;  /* 0x0000004bffd9223e */ /* 0x000fc400000010ff */
[----:B------:R-:W-:Y:S01]  /*3290*/  @P1 PRMT R67, R67, 0x5410, R89 ;  /* 0x0000541043431816 */ /* 0x000fe20000000059 */
[----:B------:R-:W0:Y:S01]  /*32a0*/  @P1 LDC.64 R86, c[0x0][0x308] ;  /* 0x0000c200ff561b82 */ /* 0x000e220000000a00 */
[----:B------:R-:W-:Y:S02]  /*32b0*/  @P2 F2FP.BF16.F32.PACK_AB R215, RZ, R74 ;  /* 0x0000004affd7223e */ /* 0x000fe400000010ff */
[----:B------:R-:W-:Y:S01]  /*32c0*/  @P2 F2FP.BF16.F32.PACK_AB R213, RZ, R78 ;  /* 0x0000004effd5223e */ /* 0x000fe200000010ff */
[----:B------:R3:W-:Y:S01]  /*32d0*/  @P1 STG.E.128 desc[UR6][R72.64], R64 ;  /* 0x0000004048001986 */ /* 0x0007e2000c101d06 */
[----:B------:R-:W-:Y:S02]  /*32e0*/  @P2 F2FP.BF16.F32.PACK_AB R211, RZ, R76 ;  /* 0x0000004cffd3223e */ /* 0x000fe400000010ff */
[----:B------:R-:W-:Y:S02]  /*32f0*/  @P1 F2FP.BF16.F32.PACK_AB R89, RZ, R98 ;  /* 0x00000062ff59123e */ /* 0x000fe400000010ff */
[----:B------:R-:W-:-:S02]  /*3300*/  @P1 F2FP.BF16.F32.PACK_AB R88, RZ, R96 ;  /* 0x00000060ff58123e */ /* 0x000fc400000010ff */
[----:B------:R-:W-:Y:S02]  /*3310*/  @P2 F2FP.BF16.F32.PACK_AB R218, RZ, R84 ;  /* 0x00000054ffda223e */ /* 0x000fe400000010ff */
[----:B------:R-:W-:Y:S02]  /*3320*/  @P2 F2FP.BF16.F32.PACK_AB R216, RZ, R85 ;  /* 0x00000055ffd8223e */ /* 0x000fe400000010ff */
[----:B------:R-:W-:Y:S01]  /*3330*/  @P2 F2FP.BF16.F32.PACK_AB R214, RZ, R79 ;  /* 0x0000004fffd6223e */ /* 0x000fe200000010ff */
[----:B--2---:R-:W-:Y:S01]  /*3340*/  @P2 IMAD.WIDE.U32 R82, R207, 0x10, R82 ;  /* 0x00000010cf522825 */ /* 0x004fe200078e0052 */
[----:B------:R-:W-:Y:S02]  /*3350*/  @P2 F2FP.BF16.F32.PACK_AB R212, RZ, R77 ;  /* 0x0000004dffd4223e */ /* 0x000fe400000010ff */
[----:B------:R-:W-:Y:S02]  /*3360*/  @P2 PRMT R71, R217, 0x7610, R71 ;  /* 0x00007610d9472816 */ /* 0x000fe40000000047 */
[----:B------:R-:W-:-:S02]  /*3370*/  @P2 PRMT R70, R215, 0x7610, R70 ;  /* 0x00007610d7462816 */ /* 0x000fc40000000046 */
[----:B------:R-:W-:Y:S01]  /*3380*/  @P2 PRMT R69, R213, 0x7610, R69 ;  /* 0x00007610d5452816 */ /* 0x000fe20000000045 */
[----:B0-----:R-:W-:Y:S01]  /*3390*/  @P1 IMAD.WIDE.U32 R86, R203, 0x10, R86 ;  /* 0x00000010cb561825 */ /* 0x001fe200078e0056 */
[----:B------:R-:W-:Y:S02]  /*33a0*/  @P2 PRMT R68, R211, 0x7610, R68 ;  /* 0x00007610d3442816 */ /* 0x000fe40000000044 */
[----:B---3--:R-:W-:Y:S02]  /*33b0*/  @P1 PRMT R65, R89, 0x7610, R65 ;  /* 0x0000761059411816 */ /* 0x008fe40000000041 */
[----:B------:R-:W-:Y:S01]  /*33c0*/  @P1 PRMT R64, R88, 0x7610, R64 ;  /* 0x0000761058401816 */ /* 0x000fe20000000040 */
[----:B-1----:R-:W-:Y:S01]  /*33d0*/  IMAD.WIDE.U32 R88, R207, 0x10, R80 ;  /* 0x00000010cf587825 */ /* 0x002fe200078e0050 */
[----:B------:R-:W-:Y:S02]  /*33e0*/  @P1 F2FP.BF16.F32.PACK_AB R209, RZ, R105 ;  /* 0x00000069ffd1123e */ /* 0x000fe400000010ff */
[----:B------:R-:W-:-:S02]  /*33f0*/  @P1 F2FP.BF16.F32.PACK_AB R107, RZ, R100 ;  /* 0x00000064ff6b123e */ /* 0x000fc400000010ff */
[----:B------:R-:W-:Y:S02]  /*3400*/  F2FP.BF16.F32.PACK_AB R75, R84, R75 ;  /* 0x0000004b544b723e */ /* 0x000fe400000010ff */
[----:B------:R-:W-:Y:S01]  /*3410*/  F2FP.BF16.F32.PACK_AB R74, R85, R74 ;  /* 0x0000004a554a723e */ /* 0x000fe200000010ff */
[--C-:B------:R-:W-:Y:S01]  /*3420*/  IMAD.WIDE.U32 R84, R203, 0x10, R80.reuse ;  /* 0x00000010cb547825 */ /* 0x100fe200078e0050 */
[----:B------:R-:W-:Y:S02]  /*3430*/  F2FP.BF16.F32.PACK_AB R73, R79, R78 ;  /* 0x0000004e4f49723e */ /* 0x000fe400000010ff */
[----:B------:R-:W-:Y:S01]  /*3440*/  F2FP.BF16.F32.PACK_AB R72, R77, R76 ;  /* 0x0000004c4d48723e */ /* 0x000fe200000010ff */
[----:B------:R-:W-:Y:S01]  /*3450*/  IMAD.WIDE.U32 R80, R205, 0x10, R80 ;  /* 0x00000010cd507825 */ /* 0x000fe200078e0050 */
[----:B------:R-:W-:Y:S02]  /*3460*/  @P2 PRMT R71, R71, 0x5410, R218 ;  /* 0x0000541047472816 */ /* 0x000fe400000000da */
[----:B------:R-:W-:Y:S01]  /*3470*/  @P2 PRMT R70, R70, 0x5410, R216 ;  /* 0x0000541046462816 */ /* 0x000fe200000000d8 */
[----:B------:R-:W-:Y:S01]  /*3480*/  STG.E.128 desc[UR6][R88.64], R72 ;  /* 0x0000004858007986 */ /* 0x000fe2000c101d06 */
[----:B------:R-:W-:-:S02]  /*3490*/  @P2 PRMT R69, R69, 0x5410, R214 ;  /* 0x0000541045452816 */ /* 0x000fc400000000d6 */
[----:B------:R-:W-:Y:S02]  /*34a0*/  @P2 PRMT R68, R68, 0x5410, R212 ;  /* 0x0000541044442816 */ /* 0x000fe400000000d4 */
[----:B------:R-:W-:Y:S02]  /*34b0*/  @P1 F2FP.BF16.F32.PACK_AB R210, RZ, R102 ;  /* 0x00000066ffd2123e */ /* 0x000fe400000010ff */
[----:B------:R-:W-:Y:S01]  /*34c0*/  @P1 F2FP.BF16.F32.PACK_AB R206, RZ, R103 ;  /* 0x00000067ffce123e */ /* 0x000fe200000010ff */
[----:B------:R0:W-:Y:S01]  /*34d0*/  @P2 STG.E.128 desc[UR6][R82.64], R68 ;  /* 0x0000004452002986 */ /* 0x0001e2000c101d06 */
[----:B------:R-:W-:Y:S02]  /*34e0*/  @P1 F2FP.BF16.F32.PACK_AB R106, RZ, R101 ;  /* 0x00000065ff6a123e */ /* 0x000fe400000010ff */
[----:B------:R-:W-:Y:S02]  /*34f0*/  @P1 F2FP.BF16.F32.PACK_AB R104, RZ, R97 ;  /* 0x00000061ff68123e */ /* 0x000fe400000010ff */
[----:B------:R-:W-:-:S02]  /*3500*/  @P1 PRMT R67, R209, 0x7610, R67 ;  /* 0x00007610d1431816 */ /* 0x000fc40000000043 */
[----:B------:R-:W-:Y:S02]  /*3510*/  @P1 PRMT R66, R107, 0x7610, R66 ;  /* 0x000076106b421816 */ /* 0x000fe40000000042 */
[----:B------:R-:W-:Y:S02]  /*3520*/  @P1 PRMT R67, R67, 0x5410, R210 ;  /* 0x0000541043431816 */ /* 0x000fe400000000d2 */
[----:B------:R-:W-:Y:S02]  /*3530*/  @P1 PRMT R66, R66, 0x5410, R206 ;  /* 0x0000541042421816 */ /* 0x000fe400000000ce */
[----:B------:R-:W-:Y:S02]  /*3540*/  @P1 PRMT R65, R65, 0x5410, R106 ;  /* 0x0000541041411816 */ /* 0x000fe4000000006a */
[----:B------:R-:W-:Y:S02]  /*3550*/  @P1 PRMT R64, R64, 0x5410, R104 ;  /* 0x0000541040401816 */ /* 0x000fe40000000068 */
[----:B------:R-:W-:Y:S01]  /*3560*/  F2FP.BF16.F32.PACK_AB R79, R102, R105 ;  /* 0x00000069664f723e */ /* 0x000fe200000010ff */
[----:B0-----:R-:W0:Y:S01]  /*3570*/  @P2 LDC.64 R82, c[0x0][0x300] ;  /* 0x0000c000ff522b82 */ /* 0x001e220000000a00 */
[----:B------:R-:W-:Y:S01]  /*3580*/  F2FP.BF16.F32.PACK_AB R78, R103, R100 ;  /* 0x00000064674e723e */ /* 0x000fe200000010ff */
[----:B------:R-:W-:Y:S01]  /*3590*/  @P1 STG.E.128 desc[UR6][R86.64], R64 ;  /* 0x0000004056001986 */ /* 0x000fe2000c101d06 */
[----:B------:R-:W-:-:S02]  /*35a0*/  F2FP.BF16.F32.PACK_AB R77, R101, R98 ;  /* 0x00000062654d723e */ /* 0x000fc400000010ff */
[----:B------:R-:W-:Y:S02]  /*35b0*/  F2FP.BF16.F32.PACK_AB R76, R97, R96 ;  /* 0x00000060614c723e */ /* 0x000fe400000010ff */
[----:B------:R-:W-:Y:S02]  /*35c0*/  @P2 F2FP.BF16.F32.PACK_AB R106, RZ, R102 ;  /* 0x00000066ff6a223e */ /* 0x000fe400000010ff */
[----:B------:R-:W-:Y:S01]  /*35d0*/  @P2 F2FP.BF16.F32.PACK_AB R102, RZ, R98 ;  /* 0x00000062ff66223e */ /* 0x000fe200000010ff */
[----:B------:R1:W-:Y:S01]  /*35e0*/  STG.E.128 desc[UR6][R84.64], R76 ;  /* 0x0000004c54007986 */ /* 0x0003e2000c101d06 */
[----:B------:R-:W-:Y:S02]  /*35f0*/  @P2 F2FP.BF16.F32.PACK_AB R105, RZ, R105 ;  /* 0x00000069ff69223e */ /* 0x000fe400000010ff */
[----:B------:R-:W-:Y:S02]  /*3600*/  @P2 F2FP.BF16.F32.PACK_AB R104, RZ, R100 ;  /* 0x00000064ff68223e */ /* 0x000fe400000010ff */
[----:B------:R-:W-:-:S02]  /*3610*/  @P2 F2FP.BF16.F32.PACK_AB R98, RZ, R96 ;  /* 0x00000060ff62223e */ /* 0x000fc400000010ff */
[----:B------:R-:W-:Y:S02]  /*3620*/  @P2 F2FP.BF16.F32.PACK_AB R103, RZ, R103 ;  /* 0x00000067ff67223e */ /* 0x000fe400000010ff */
[----:B------:R-:W-:Y:S02]  /*3630*/  @P2 F2FP.BF16.F32.PACK_AB R101, RZ, R101 ;  /* 0x00000065ff65223e */ /* 0x000fe400000010ff */
[----:B------:R-:W-:Y:S02]  /*3640*/  @P2 F2FP.BF16.F32.PACK_AB R100, RZ, R97 ;  /* 0x00000061ff64223e */ /* 0x000fe400000010ff */
[----:B------:R-:W-:Y:S01]  /*3650*/  @P2 PRMT R71, R105, 0x7610, R71 ;  /* 0x0000761069472816 */ /* 0x000fe20000000047 */
[----:B0-----:R-:W-:Y:S01]  /*3660*/  @P2 IMAD.WIDE.U32 R82, R203, 0x10, R82 ;  /* 0x00000010cb522825 */ /* 0x001fe200078e0052 */
[----:B------:R-:W-:Y:S02]  /*3670*/  @P2 PRMT R70, R104, 0x7610, R70 ;  /* 0x0000761068462816 */ /* 0x000fe40000000046 */
[----:B------:R-:W-:Y:S01]  /*3680*/  @P2 PRMT R69, R102, 0x7610, R69 ;  /* 0x0000761066452816 */ /* 0x000fe20000000045 */
[----:B-1----:R-:W0:Y:S01]  /*3690*/  @P1 LDC.64 R78, c[0x0][0x308] ;  /* 0x0000c200ff4e1b82 */ /* 0x002e220000000a00 */
[----:B------:R-:W-:-:S02]  /*36a0*/  @P2 PRMT R68, R98, 0x7610, R68 ;  /* 0x0000761062442816 */ /* 0x000fc40000000044 */
[----:B------:R-:W-:Y:S02]  /*36b0*/  @P1 F2FP.BF16.F32.PACK_AB R96, RZ, R99 ;  /* 0x00000063ff60123e */ /* 0x000fe400000010ff */
[----:B------:R-:W-:Y:S02]  /*36c0*/  @P1 F2FP.BF16.F32.PACK_AB R88, RZ, R95 ;  /* 0x0000005fff58123e */ /* 0x000fe400000010ff */
[----:B------:R-:W-:Y:S01]  /*36d0*/  @P1 F2FP.BF16.F32.PACK_AB R86, RZ, R93 ;  /* 0x0000005dff56123e */ /* 0x000fe200000010ff */
[----:B------:R-:W1:Y:S01]  /*36e0*/  @P2 LDC.64 R76, c[0x0][0x300] ;  /* 0x0000c000ff4c2b82 */ /* 0x000e620000000a00 */
[----:B------:R-:W-:Y:S02]  /*36f0*/  @P1 F2FP.BF16.F32.PACK_AB R84, RZ, R90 ;  /* 0x0000005aff54123e */ /* 0x000fe400000010ff */
[----:B------:R-:W-:Y:S02]  /*3700*/  @P2 PRMT R71, R71, 0x5410, R106 ;  /* 0x0000541047472816 */ /* 0x000fe4000000006a */
[----:B------:R-:W-:-:S02]  /*3710*/  @P2 PRMT R70, R70, 0x5410, R103 ;  /* 0x0000541046462816 */ /* 0x000fc40000000067 */
[----:B------:R-:W-:Y:S02]  /*3720*/  @P2 PRMT R69, R69, 0x5410, R101 ;  /* 0x0000541045452816 */ /* 0x000fe40000000065 */
[----:B------:R-:W-:Y:S02]  /*3730*/  @P2 PRMT R68, R68, 0x5410, R100 ;  /* 0x0000541044442816 */ /* 0x000fe40000000064 */
[----:B------:R-:W-:Y:S02]  /*3740*/  @P2 F2FP.BF16.F32.PACK_AB R212, RZ, R99 ;  /* 0x00000063ffd4223e */ /* 0x000fe400000010ff */
[----:B------:R-:W-:Y:S01]  /*3750*/  @P2 F2FP.BF16.F32.PACK_AB R210, RZ, R95 ;  /* 0x0000005fffd2223e */ /* 0x000fe200000010ff */
[----:B------:R2:W-:Y:S01]  /*3760*/  @P2 STG.E.128 desc[UR6][R82.64], R68 ;  /* 0x0000004452002986 */ /* 0x0005e2000c101d06 */
[----:B------:R-:W-:Y:S01]  /*3770*/  @P2 F2FP.BF16.F32.PACK_AB R207, RZ, R93 ;  /* 0x0000005dffcf223e */ /* 0x000fe200000010ff */
[----:B0-----:R-:W-:Y:S01]  /*3780*/  @P1 IMAD.WIDE.U32 R78, R205, 0x10, R78 ;  /* 0x00000010cd4e1825 */ /* 0x001fe200078e004e */
[----:B------:R-:W-:-:S02]  /*3790*/  @P2 F2FP.BF16.F32.PACK_AB R107, RZ, R90 ;  /* 0x0000005aff6b223e */ /* 0x000fc400000010ff */
[----:B------:R-:W-:Y:S02]  /*37a0*/  @P1 F2FP.BF16.F32.PACK_AB R97, RZ, R208 ;  /* 0x000000d0ff61123e */ /* 0x000fe400000010ff */
[----:B------:R-:W-:Y:S02]  /*37b0*/  @P1 F2FP.BF16.F32.PACK_AB R89, RZ, R94 ;  /* 0x0000005eff59123e */ /* 0x000fe400000010ff */
[----:B------:R-:W-:Y:S01]  /*37c0*/  @P1 F2FP.BF16.F32.PACK_AB R87, RZ, R92 ;  /* 0x0000005cff57123e */ /* 0x000fe200000010ff */
[----:B-1----:R-:W-:Y:S01]  /*37d0*/  @P2 IMAD.WIDE.U32 R76, R205, 0x10, R76 ;  /* 0x00000010cd4c2825 */ /* 0x002fe200078e004c */
[----:B------:R-:W-:Y:S02]  /*37e0*/  @P1 F2FP.BF16.F32.PACK_AB R85, RZ, R91 ;  /* 0x0000005bff55123e */ /* 0x000fe400000010ff */
[----:B------:R-:W-:Y:S02]  /*37f0*/  @P1 PRMT R67, R96, 0x7610, R67 ;  /* 0x0000761060431816 */ /* 0x000fe40000000043 */
[----:B------:R-:W-:-:S02]  /*3800*/  @P1 PRMT R66, R88, 0x7610, R66 ;  /* 0x0000761058421816 */ /* 0x000fc40000000042 */
[----:B------:R-:W-:Y:S02]  /*3810*/  @P1 PRMT R65, R86, 0x7610, R65 ;  /* 0x0000761056411816 */ /* 0x000fe40000000041 */
[----:B------:R-:W-:Y:S02]  /*3820*/  @P1 PRMT R64, R84, 0x7610, R64 ;  /* 0x0000761054401816 */ /* 0x000fe40000000040 */
[----:B------:R-:W-:Y:S02]  /*3830*/  @P2 F2FP.BF16.F32.PACK_AB R213, RZ, R208 ;  /* 0x000000d0ffd5223e */ /* 0x000fe400000010ff */
[----:B------:R-:W-:Y:S02]  /*3840*/  @P2 F2FP.BF16.F32.PACK_AB R211, RZ, R94 ;  /* 0x0000005effd3223e */ /* 0x000fe400000010ff */
[----:B------:R-:W-:Y:S02]  /*3850*/  @P2 F2FP.BF16.F32.PACK_AB R209, RZ, R92 ;  /* 0x0000005cffd1223e */ /* 0x000fe400000010ff */
[----:B------:R-:W-:-:S02]  /*3860*/  @P2 F2FP.BF16.F32.PACK_AB R206, RZ, R91 ;  /* 0x0000005bffce223e */ /* 0x000fc400000010ff */
[----:B--2---:R-:W-:Y:S02]  /*3870*/  @P2 PRMT R71, R212, 0x7610, R71 ;  /* 0x00007610d4472816 */ /* 0x004fe40000000047 */
[----:B------:R-:W-:Y:S02]  /*3880*/  @P2 PRMT R70, R210, 0x7610, R70 ;  /* 0x00007610d2462816 */ /* 0x000fe40000000046 */
[----:B------:R-:W-:Y:S02]  /*3890*/  @P2 PRMT R69, R207, 0x7610, R69 ;  /* 0x00007610cf452816 */ /* 0x000fe40000000045 */
[----:B------:R-:W-:Y:S02]  /*38a0*/  @P2 PRMT R68, R107, 0x7610, R68 ;  /* 0x000076106b442816 */ /* 0x000fe40000000044 */
[----:B------:R-:W-:Y:S02]  /*38b0*/  @P1 PRMT R67, R67, 0x5410, R97 ;  /* 0x0000541043431816 */ /* 0x000fe40000000061 */
[----:B------:R-:W-:-:S02]  /*38c0*/  @P1 PRMT R66, R66, 0x5410, R89 ;  /* 0x0000541042421816 */ /* 0x000fc40000000059 */
[----:B------:R-:W-:Y:S02]  /*38d0*/  @P1 PRMT R65, R65, 0x5410, R87 ;  /* 0x0000541041411816 */ /* 0x000fe40000000057 */
[----:B------:R-:W-:Y:S02]  /*38e0*/  @P1 PRMT R64, R64, 0x5410, R85 ;  /* 0x0000541040401816 */ /* 0x000fe40000000055 */
[----:B------:R-:W-:Y:S02]  /*38f0*/  F2FP.BF16.F32.PACK_AB R75, R208, R99 ;  /* 0x00000063d04b723e */ /* 0x000fe400000010ff */
[----:B------:R-:W-:Y:S01]  /*3900*/  F2FP.BF16.F32.PACK_AB R74, R94, R95 ;  /* 0x0000005f5e4a723e */ /* 0x000fe200000010ff */
[----:B------:R0:W-:Y:S01]  /*3910*/  @P1 STG.E.128 desc[UR6][R78.64], R64 ;  /* 0x000000404e001986 */ /* 0x0001e2000c101d06 */
[----:B------:R-:W-:Y:S02]  /*3920*/  F2FP.BF16.F32.PACK_AB R73, R92, R93 ;  /* 0x0000005d5c49723e */ /* 0x000fe400000010ff */
[----:B------:R-:W-:-:S02]  /*3930*/  F2FP.BF16.F32.PACK_AB R72, R91, R90 ;  /* 0x0000005a5b48723e */ /* 0x000fc400000010ff */
[----:B------:R-:W-:Y:S02]  /*3940*/  @P2 PRMT R71, R71, 0x5410, R213 ;  /* 0x0000541047472816 */ /* 0x000fe400000000d5 */
[----:B------:R-:W-:Y:S01]  /*3950*/  @P2 PRMT R70, R70, 0x5410, R211 ;  /* 0x0000541046462816 */ /* 0x000fe200000000d3 */
[----:B------:R0:W-:Y:S01]  /*3960*/  STG.E.128 desc[UR6][R80.64], R72 ;  /* 0x0000004850007986 */ /* 0x0001e2000c101d06 */
[----:B------:R-:W-:Y:S02]  /*3970*/  @P2 PRMT R69, R69, 0x5410, R209 ;  /* 0x0000541045452816 */ /* 0x000fe400000000d1 */
[----:B------:R-:W-:Y:S02]  /*3980*/  @P2 PRMT R68, R68, 0x5410, R206 ;  /* 0x0000541044442816 */ /* 0x000fe400000000ce */
[----:B------:R-:W-:-:S03]  /*3990*/  SEL R206, RZ, 0x1, P4 ;  /* 0x00000001ffce7807 */ /* 0x000fc60002000000 */
[----:B------:R0:W-:Y:S01]  /*39a0*/  @P2 STG.E.128 desc[UR6][R76.64], R68 ;  /* 0x000000444c002986 */ /* 0x0001e2000c101d06 */
[----:B------:R-:W-:Y:S05]  /*39b0*/  @!P3 BRA `(.L_x_35) ;  /* 0xffffffd000bcb947 */ /* 0x000fea000383ffff */
[----:B------:R-:W-:Y:S01]  /*39c0*/  MOV R86, R111 ;  /* 0x0000006f00567202 */ /* 0x000fe20000000f00 */
[----:B------:R-:W-:Y:S01]  /*39d0*/  IMAD.MOV.U32 R90, RZ, RZ, R110 ;  /* 0x000000ffff5a7224 */ /* 0x000fe200078e006e */
        /* <DEDUP_REMOVED lines=12> */
[----:B0-----:R-:W-:Y:S01]  /*3aa0*/  MOV R75, R108 ;  /* 0x0000006c004b7202 */ /* 0x001fe20000000f00 */
        /* <DEDUP_REMOVED lines=39> */
[----:B------:R-:W-:-:S02]  /*3d20*/  MOV R68, R136 ;  /* 0x0000008800447202 */ /* 0x000fc40000000f00 */
[----:B------:R-:W-:Y:S02]  /*3d30*/  MOV R80, R135 ;  /* 0x0000008700507202 */ /* 0x000fe40000000f00 */
[----:B------:R-:W-:Y:S02]  /*3d40*/  MOV R57, R133 ;  /* 0x0000008500397202 */ /* 0x000fe40000000f00 */
[----:B------:R-:W-:Y:S02]  /*3d50*/  MOV R69, R132 ;  /* 0x0000008400457202 */ /* 0x000fe40000000f00 */
[----:B------:R-:W-:Y:S02]  /*3d60*/  MOV R93, R130 ;  /* 0x00000082005d7202 */ /* 0x000fe40000000f00 */
[----:B------:R-:W-:Y:S02]  /*3d70*/  MOV R58, R129 ;  /* 0x00000081003a7202 */ /* 0x000fe40000000f00 */
        /* <DEDUP_REMOVED lines=21> */
[----:B------:R-:W-:-:S07]  /*3ed0*/  MOV R31, R12 ;  /* 0x0000000c001f7202 */ /* 0x000fce0000000f00 */
.L_x_32:
[----:B------:R-:W0:Y:S01]  /*3ee0*/  S2UR UR4, SR_CTAID.X ;  /* 0x00000000000479c3 */ /* 0x000e220000002500 */
[----:B------:R-:W-:-:S07]  /*3ef0*/  LOP3.LUT R15, R0, 0x7f, RZ, 0xc0, !PT ;  /* 0x0000007f000f7812 */ /* 0x000fce00078ec0ff */
[----:B------:R-:W1:Y:S08]  /*3f00*/  LDC.64 R2, c[0x0][0x2d0] ;  /* 0x0000b400ff027b82 */ /* 0x000e700000000a00 */
[----:B------:R-:W2:Y:S08]  /*3f10*/  LDC.64 R8, c[0x0][0x2d8] ;  /* 0x0000b600ff087b82 */ /* 0x000eb00000000a00 */
[----:B------:R-:W3:Y:S01]  /*3f20*/  LDC.64 R10, c[0x0][0x2e0] ;  /* 0x0000b800ff0a7b82 */ /* 0x000ee20000000a00 */
[----:B0-----:R-:W-:Y:S01]  /*3f30*/  LEA.HI R14, R0, UR4, RZ, 0x19 ;  /* 0x00000004000e7c11 */ /* 0x001fe2000f8fc8ff */
[----:B------:R-:W-:-:S04]  /*3f40*/  ULDC UR4, c[0x0][0x218] ;  /* 0x0000860000047ab9 */ /* 0x000fc80000000800 */
[----:B------:R-:W-:Y:S02]  /*3f50*/  IMAD R14, R14, UR4, RZ ;  /* 0x000000040e0e7c24 */ /* 0x000fe4000f8e02ff */
[----:B------:R-:W0:Y:S03]  /*3f60*/  LDC.64 R12, c[0x0][0x2e8] ;  /* 0x0000ba00ff0c7b82 */ /* 0x000e260000000a00 */
[----:B------:R-:W-:-:S05]  /*3f70*/  LEA.HI R15, R14, R15, RZ, 0x1d ;  /* 0x0000000f0e0f7211 */ /* 0x000fca00078fe8ff */
[----:B-1----:R-:W-:-:S04]  /*3f80*/  IMAD.WIDE.U32 R2, R15, 0x20, R2 ;  /* 0x000000200f027825 */ /* 0x002fc800078e0002 */
[C---:B--2---:R-:W-:Y:S01]  /*3f90*/  IMAD.WIDE.U32 R8, R15.reuse, 0x20, R8 ;  /* 0x000000200f087825 */ /* 0x044fe200078e0008 */
[----:B------:R-:W-:Y:S03]  /*3fa0*/  STG.E.128 desc[UR6][R2.64], R64 ;  /* 0x0000004002007986 */ /* 0x000fe6000c101d06 */
[C---:B---3--:R-:W-:Y:S01]  /*3fb0*/  IMAD.WIDE.U32 R10, R15.reuse, 0x20, R10 ;  /* 0x000000200f0a7825 */ /* 0x048fe200078e000a */
[----:B------:R-:W-:Y:S04]  /*3fc0*/  STG.E.128 desc[UR6][R2.64+0x10], R68 ;  /* 0x0000104402007986 */ /* 0x000fe8000c101d06 */
[----:B------:R-:W-:Y:S01]  /*3fd0*/  STG.E.128 desc[UR6][R8.64], R52 ;  /* 0x0000003408007986 */ /* 0x000fe2000c101d06 */
[----:B0-----:R-:W-:-:S03]  /*3fe0*/  IMAD.WIDE.U32 R12, R15, 0x20, R12 ;  /* 0x000000200f0c7825 */ /* 0x001fc600078e000c */
[----:B------:R-:W-:Y:S04]  /*3ff0*/  STG.E.128 desc[UR6][R8.64+0x10], R56 ;  /* 0x0000103808007986 */ /* 0x000fe8000c101d06 */
        /* <DEDUP_REMOVED lines=19> */
[----:B------:R-:W-:Y:S01]  /*4130*/  STG.E.128 desc[UR6][R12.64+0x2010], R16 ;  /* 0x002010100c007986 */ /* 0x000fe2000c101d06 */
[----:B------:R-:W-:Y:S05]  /*4140*/  EXIT ;  /* 0x000000000000794d */ /* 0x000fea0003800000 */
.L_x_33:
[----:B------:R-:W-:Y:S01]  /*4150*/  HFMA2.MMA R231, -RZ, RZ, 0, 9.5367431640625e-07 ;  /* 0x00000010ffe77435 */ /* 0x000fe200000001ff */
[----:B------:R-:W-:Y:S01]  /*4160*/  IMAD.MOV.U32 R232, RZ, RZ, R72 ;  /* 0x000000ffffe87224 */ /* 0x000fe200078e0048 */
[----:B------:R-:W-:Y:S01]  /*4170*/  MOV R234, 0x1f ;  /* 0x0000001f00ea7802 */ /* 0x000fe20000000f00 */
[----:B------:R-:W-:-:S08]  /*4180*/  IMAD.MOV.U32 R227, RZ, RZ, -0x1 ;  /* 0xffffffffffe37424 */ /* 0x000fd000078e00ff */
[----:B-----5:R-:W-:Y:S05]  /*4190*/  WARPSYNC.COLLECTIVE R227, `(.L_x_36) ;  /* 0x00000000e3087348 */ /* 0x020fea0003c00000 */
[----:B------:R0:W1:Y:S02]  /*41a0*/  SHFL.DOWN P4, R229, R232, R231, R234 ;  /* 0x080000e7e8e57389 */ /* 0x00006400000800ea */
[----:B01---5:R-:W-:Y:S01]  /*41b0*/  ENDCOLLECTIVE ;  /* 0x000000000000791b */ /* 0x023fe20003800000 */
.L_x_36:
[----:B------:R-:W-:Y:S02]  /*41c0*/  MOV R232, R74 ;  /* 0x0000004a00e87202 */ /* 0x000fe40000000f00 */
[----:B------:R-:W-:-:S07]  /*41d0*/  MOV R73, R229 ;  /* 0x000000e500497202 */ /* 0x000fce0000000f00 */
[----:B------:R-:W-:Y:S05]  /*41e0*/  WARPSYNC.COLLECTIVE R227, `(.L_x_37) ;  /* 0x00000000e3087348 */ /* 0x000fea0003c00000 */
[----:B------:R0:W1:Y:S02]  /*41f0*/  SHFL.DOWN P4, R229, R232, R231, R234 ;  /* 0x080000e7e8e57389 */ /* 0x00006400000800ea */
[----:B01----:R-:W-:Y:S01]  /*4200*/  ENDCOLLECTIVE ;  /* 0x000000000000791b */ /* 0x003fe20003800000 */
.L_x_37:
[----:B------:R-:W-:Y:S01]  /*4210*/  FADD.FTZ R73, R72, R73 ;  /* 0x0000004948497221 */ /* 0x000fe20000010000 */
[----:B------:R-:W-:-:S04]  /*4220*/  HFMA2.MMA R231, -RZ, RZ, 0, 4.76837158203125e-07 ;  /* 0x00000008ffe77435 */ /* 0x000fc800000001ff */
[----:B------:R-:W-:Y:S01]  /*4230*/  MOV R232, R73 ;  /* 0x0000004900e87202 */ /* 0x000fe20000000f00 */
[----:B------:R-:W-:-:S07]  /*4240*/  IMAD.MOV.U32 R75, RZ, RZ, R229 ;  /* 0x000000ffff4b7224 */ /* 0x000fce00078e00e5 */
[----:B------:R-:W-:Y:S05]  /*4250*/  WARPSYNC.COLLECTIVE R227, `(.L_x_38) ;  /* 0x00000000e3087348 */ /* 0x000fea0003c00000 */
[----:B------:R0:W1:Y:S02]  /*4260*/  SHFL.DOWN P4, R229, R232, R231, R234 ;  /* 0x080000e7e8e57389 */ /* 0x00006400000800ea */
[----:B01----:R-:W-:Y:S01]  /*4270*/  ENDCOLLECTIVE ;  /* 0x000000000000791b */ /* 0x003fe20003800000 */
.L_x_38:
[----:B------:R-:W-:-:S05]  /*4280*/  FADD.FTZ R75, R74, R75 ;  /* 0x0000004b4a4b7221 */ /* 0x000fca0000010000 */
[----:B------:R-:W-:Y:S01]  /*4290*/  MOV R232, R75 ;  /* 0x0000004b00e87202 */ /* 0x000fe20000000f00 */
[----:B------:R-:W-:-:S07]  /*42a0*/  IMAD.MOV.U32 R76, RZ, RZ, R229 ;  /* 0x000000ffff4c7224 */ /* 0x000fce00078e00e5 */
[----:B------:R-:W-:Y:S05]  /*42b0*/  WARPSYNC.COLLECTIVE R227, `(.L_x_39) ;  /* 0x00000000e3087348 */ /* 0x000fea0003c00000 */
[----:B------:R0:W1:Y:S02]  /*42c0*/  SHFL.DOWN P4, R229, R232, R231, R234 ;  /* 0x080000e7e8e57389 */ /* 0x00006400000800ea */
[----:B01----:R-:W-:Y:S01]  /*42d0*/  ENDCOLLECTIVE ;  /* 0x000000000000791b */ /* 0x003fe20003800000 */
.L_x_39:
[----:B------:R-:W-:Y:S01]  /*42e0*/  FADD.FTZ R76, R73, R76 ;  /* 0x0000004c494c7221 */ /* 0x000fe20000010000 */
[----:B------:R-:W-:-:S03]  /*42f0*/  HFMA2.MMA R231, -RZ, RZ, 0, 2.384185791015625e-07 ;  /* 0x00000004ffe77435 */ /* 0x000fc600000001ff */
[----:B------:R-:W-:Y:S01]  /*4300*/  IMAD.MOV.U32 R232, RZ, RZ, R76 ;  /* 0x000000ffffe87224 */ /* 0x000fe200078e004c */
[----:B------:R-:W-:-:S07]  /*4310*/  MOV R78, R229 ;  /* 0x000000e5004e7202 */ /* 0x000fce0000000f00 */
[----:B------:R-:W-:Y:S05]  /*4320*/  WARPSYNC.COLLECTIVE R227, `(.L_x_40) ;  /* 0x00000000e3087348 */ /* 0x000fea0003c00000 */
[----:B------:R0:W1:Y:S02]  /*4330*/  SHFL.DOWN P4, R229, R232, R231, R234 ;  /* 0x080000e7e8e57389 */ /* 0x00006400000800ea */
[----:B01----:R-:W-:Y:S01]  /*4340*/  ENDCOLLECTIVE ;  /* 0x000000000000791b */ /* 0x003fe20003800000 */
.L_x_40:
[----:B------:R-:W-:-:S04]  /*4350*/  FADD.FTZ R78, R75, R78 ;  /* 0x0000004e4b4e7221 */ /* 0x000fc80000010000 */
[----:B------:R-:W-:Y:S01]  /*4360*/  IMAD.MOV.U32 R232, RZ, RZ, R78 ;  /* 0x000000ffffe87224 */ /* 0x000fe200078e004e */
[----:B------:R-:W-:-:S07]  /*4370*/  MOV R77, R229 ;  /* 0x000000e5004d7202 */ /* 0x000fce0000000f00 */
[----:B------:R-:W-:Y:S05]  /*4380*/  WARPSYNC.COLLECTIVE R227, `(.L_x_41) ;  /* 0x00000000e3087348 */ /* 0x000fea0003c00000 */
[----:B------:R0:W1:Y:S02]  /*4390*/  SHFL.DOWN P4, R229, R232, R231, R234 ;  /* 0x080000e7e8e57389 */ /* 0x00006400000800ea */
[----:B01----:R-:W-:Y:S01]  /*43a0*/  ENDCOLLECTIVE ;  /* 0x000000000000791b */ /* 0x003fe20003800000 */
.L_x_41:
[----:B------:R-:W-:-:S05]  /*43b0*/  FADD.FTZ R77, R76, R77 ;  /* 0x0000004d4c4d7221 */ /* 0x000fca0000010000 */
[----:B------:R-:W-:Y:S01]  /*43c0*/  MOV R232, R77 ;  /* 0x0000004d00e87202 */ /* 0x000fe20000000f00 */
[----:B------:R-:W-:Y:S01]  /*43d0*/  IMAD.MOV.U32 R231, RZ, RZ, 0x2 ;  /* 0x00000002ffe77424 */ /* 0x000fe200078e00ff */
[----:B------:R-:W-:-:S07]  /*43e0*/  MOV R79, R229 ;  /* 0x000000e5004f7202 */ /* 0x000fce0000000f00 */
[----:B------:R-:W-:Y:S05]  /*43f0*/  WARPSYNC.COLLECTIVE R227, `(.L_x_42) ;  /* 0x00000000e3087348 */ /* 0x000fea0003c00000 */
[----:B------:R0:W1:Y:S02]  /*4400*/  SHFL.DOWN P4, R229, R232, R231, R234 ;  /* 0x080000e7e8e57389 */ /* 0x00006400000800ea */
[----:B01----:R-:W-:Y:S01]  /*4410*/  ENDCOLLECTIVE ;  /* 0x000000000000791b */ /* 0x003fe20003800000 */
.L_x_42:
[----:B------:R-:W-:-:S05]  /*4420*/  FADD.FTZ R79, R78, R79 ;  /* 0x0000004f4e4f7221 */ /* 0x000fca0000010000 */
[----:B------:R-:W-:Y:S02]  /*4430*/  MOV R232, R79 ;  /* 0x0000004f00e87202 */ /* 0x000fe40000000f00 */
[----:B------:R-:W-:-:S07]  /*4440*/  MOV R72, R229 ;  /* 0x000000e500487202 */ /* 0x000fce0000000f00 */
[----:B------:R-:W-:Y:S05]  /*4450*/  WARPSYNC.COLLECTIVE R227, `(.L_x_43) ;  /* 0x00000000e3087348 */ /* 0x000fea0003c00000 */
[----:B------:R0:W1:Y:S02]  /*4460*/  SHFL.DOWN P4, R229, R232, R231, R234 ;  /* 0x080000e7e8e57389 */ /* 0x00006400000800ea */
[----:B01----:R-:W-:Y:S01]  /*4470*/  ENDCOLLECTIVE ;  /* 0x000000000000791b */ /* 0x003fe20003800000 */
.L_x_43:
[----:B------:R-:W-:Y:S01]  /*4480*/  FADD.FTZ R72, R77, R72 ;  /* 0x000000484d487221 */ /* 0x000fe20000010000 */
[----:B------:R-:W-:-:S04]  /*4490*/  HFMA2.MMA R231, -RZ, RZ, 0, 5.9604644775390625e-08 ;  /* 0x00000001ffe77435 */ /* 0x000fc800000001ff */
[----:B------:R-:W-:Y:S01]  /*44a0*/  MOV R232, R72 ;  /* 0x0000004800e87202 */ /* 0x000fe20000000f00 */
[----:B------:R-:W-:-:S07]  /*44b0*/  IMAD.MOV.U32 R74, RZ, RZ, R229 ;  /* 0x000000ffff4a7224 */ /* 0x000fce00078e00e5 */
[----:B------:R-:W-:Y:S05]  /*44c0*/  WARPSYNC.COLLECTIVE R227, `(.L_x_44) ;  /* 0x00000000e3087348 */ /* 0x000fea0003c00000 */
[----:B------:R0:W1:Y:S02]  /*44d0*/  SHFL.DOWN P4, R229, R232, R231, R234 ;  /* 0x080000e7e8e57389 */ /* 0x00006400000800ea */
[----:B01----:R-:W-:Y:S01]  /*44e0*/  ENDCOLLECTIVE ;  /* 0x000000000000791b */ /* 0x003fe20003800000 */
.L_x_44:
[----:B------:R-:W-:-:S05]  /*44f0*/  FADD.FTZ R73, R79, R74 ;  /* 0x0000004a4f497221 */ /* 0x000fca0000010000 */
[----:B------:R-:W-:Y:S01]  /*4500*/  MOV R232, R73 ;  /* 0x0000004900e87202 */ /* 0x000fe20000000f00 */
[----:B------:R-:W-:-:S07]  /*4510*/  IMAD.MOV.U32 R75, RZ, RZ, R229 ;  /* 0x000000ffff4b7224 */ /* 0x000fce00078e00e5 */
[----:B------:R-:W-:Y:S05]  /*4520*/  WARPSYNC.COLLECTIVE R227, `(.L_x_45) ;  /* 0x00000000e3087348 */ /* 0x000fea0003c00000 */
[----:B------:R0:W1:Y:S02]  /*4530*/  SHFL.DOWN P4, R229, R232, R231, R234 ;  /* 0x080000e7e8e57389 */ /* 0x00006400000800ea */
[----:B01----:R-:W-:Y:S01]  /*4540*/  ENDCOLLECTIVE ;  /* 0x000000000000791b */ /* 0x003fe20003800000 */
.L_x_45:
[----:B------:R-:W-:Y:S01]  /*4550*/  MOV R74, R229 ;  /* 0x000000e5004a7202 */ /* 0x000fe20000000f00 */
[----:B------:R-:W-:Y:S06]  /*4560*/  BRA `(.L_x_46) ;  /* 0xffffffe0004c7947 */ /* 0x000fec000383ffff */
.L_x_47:
        /* <DEDUP_REMOVED lines=9> */
.L_x_3215:


//--------------------- .text._ZN10layer_norm31ln_parallel_residual_bwd_kernelINS_13Kernel_traitsI13__nv_bfloat16S2_S2_S2_fjLj3072ELj1ELj1ELj4ELj16ENS_18Kernel_traits_baseILj3072ES2_S2_S2_S2_fjLj128EEEEELb0ELb1ELb0EEEvNS_9BwdParamsE --------------------------
	.section	.text._ZN10layer_norm31ln_parallel_residual_bwd_kernelINS_13Kernel_traitsI13__nv_bfloat16S2_S2_S2_fjLj3072ELj1ELj1ELj4ELj16ENS_18Kernel_traits_baseILj3072ES2_S2_S2_S2_fjLj128EEEEELb0ELb1ELb0EEEvNS_9BwdParamsE,"ax",@progbits
	.align	128
        .global         _ZN10layer_norm31ln_parallel_residual_bwd_kernelINS_13Kernel_traitsI13__nv_bfloat16S2_S2_S2_fjLj3072ELj1ELj1ELj4ELj16ENS_18Kernel_traits_baseILj3072ES2_S2_S2_S2_fjLj128EEEEELb0ELb1ELb0EEEvNS_9BwdParamsE
        .type           _ZN10layer_norm31ln_parallel_residual_bwd_kernelINS_13Kernel_traitsI13__nv_bfloat16S2_S2_S2_fjLj3072ELj1ELj1ELj4ELj16ENS_18Kernel_traits_baseILj3072ES2_S2_S2_S2_fjLj128EEEEELb0ELb1ELb0EEEvNS_9BwdParamsE,@function
        .size           _ZN10layer_norm31ln_parallel_residual_bwd_kernelINS_13Kernel_traitsI13__nv_bfloat16S2_S2_S2_fjLj3072ELj1ELj1ELj4ELj16ENS_18Kernel_traits_baseILj3072ES2_S2_S2_S2_fjLj128EEEEELb0ELb1ELb0EEEvNS_9BwdParamsE,(.L_x_3216 - _ZN10layer_norm31ln_parallel_residual_bwd_kernelINS_13Kernel_traitsI13__nv_bfloat16S2_S2_S2_fjLj3072ELj1ELj1ELj4ELj16ENS_18Kernel_traits_baseILj3072ES2_S2_S2_S2_fjLj128EEEEELb0ELb1ELb0EEEvNS_9BwdParamsE)
        .other          _ZN10layer_norm31ln_parallel_residual_bwd_kernelINS_13Kernel_traitsI13__nv_bfloat16S2_S2_S2_fjLj3072ELj1ELj1ELj4ELj16ENS_18Kernel_traits_baseILj3072ES2_S2_S2_S2_fjLj128EEEEELb0ELb1ELb0EEEvNS_9BwdParamsE,@"STO_CUDA_ENTRY STV_DEFAULT"
_ZN10layer_norm31ln_parallel_residual_bwd_kernelINS_13Kernel_traitsI13__nv_bfloat16S2_S2_S2_fjLj3072ELj1ELj1ELj4ELj16ENS_18Kernel_traits_baseILj3072ES2_S2_S2_S2_fjLj128EEEEELb0ELb1ELb0EEEvNS_9BwdParamsE:
.text._ZN10layer_norm31ln_parallel_residual_bwd_kernelINS_13Kernel_traitsI13__nv_bfloat16S2_S2_S2_fjLj3072ELj1ELj1ELj4ELj16ENS_18Kernel_traits_baseILj3072ES2_S2_S2_S2_fjLj128EEEEELb0ELb1ELb0EEEvNS_9BwdParamsE:
        /* <DEDUP_REMOVED lines=9> */
[----:B------:R-:W-:Y:S01]  /*0090*/  ULDC.U8 UR15, c[0x0][0x2a0] ;  /* 0x0000a800000f7ab9 */ /* 0x000fe20000000000 */
[----:B------:R-:W-:Y:S01]  /*00a0*/  ULDC UR14, c[0x0][0x290] ;  /* 0x0000a400000e7ab9 */ /* 0x000fe20000000800 */
[----:B------:R-:W-:Y:S01]  /*00b0*/  ULDC.64 UR10, c[0x0][0x2c8] ;  /* 0x0000b200000a7ab9 */ /* 0x000fe20000000a00 */
[----:B------:R-:W-:Y:S01]  /*00c0*/  LEA.HI R3, R3, R104, RZ, 0x3 ;  /* 0x0000006803037211 */ /* 0x000fe200078f18ff */
[----:B------:R-:W-:Y:S01]  /*00d0*/  ULDC.64 UR12, c[0x0][0x238] ;  /* 0x00008e00000c7ab9 */ /* 0x000fe20000000a00 */
[----:B------:R-:W-:Y:S01]  /*00e0*/  ULDC.64 UR16, c[0x0][0x308] ;  /* 0x0000c20000107ab9 */ /* 0x000fe20000000a00 */
        /* <DEDUP_REMOVED lines=11> */
[----:B------:R-:W3:Y:S01]  /*01a0*/  @P3 LDC.64 R16, c[0x0][0x260] ;  /* 0x00009800ff103b82 */ /* 0x000ee20000000a00 */
[C---:B0-----:R-:W-:Y:S01]  /*01b0*/  @P1 IMAD.WIDE.U32 R2, R19.reuse, 0x10, R2 ;  /* 0x0000001013021825 */ /* 0x041fe200078e0002 */
[----:B------:R-:W-:-:S04]  /*01c0*/  @P1 LOP3.LUT R19, R19, 0x80, RZ, 0xfc, !PT ;  /* 0x0000008013131812 */ /* 0x000fc800078efcff */
[----:B------:R-:W5:Y:S01]  /*01d0*/  @P1 LDG.E.128 R24, desc[UR4][R2.64] ;  /* 0x0000000402181981 */ /* 0x000f62000c1e1d00 */
[----:B--2---:R-:W-:-:S04]  /*01e0*/  @P2 IMAD.WIDE.U32 R14, R19, 0x10, R12 ;  /* 0x00000010130e2825 */ /* 0x004fc800078e000c */
[----:B------:R-:W-:Y:S01]  /*01f0*/  @P2 VIADD R19, R19, 0x80 ;  /* 0x0000008013132836 */ /* 0x000fe20000000000 */
[----:B------:R-:W5:Y:S03]  /*0200*/  @P2 LDG.E.128 R8, desc[UR4][R14.64] ;  /* 0x000000040e082981 */ /* 0x000f66000c1e1d00 */
[----:B---3--:R-:W-:-:S05]  /*0210*/  @P3 IMAD.WIDE.U32 R12, R19, 0x10, R16 ;  /* 0x00000010130c3825 */ /* 0x008fca00078e0010 */
[----:B------:R1:W5:Y:S02]  /*0220*/  @P3 LDG.E.128 R4, desc[UR4][R12.64] ;  /* 0x000000040c043981 */ /* 0x000364000c1e1d00 */
[----:B-1----:R-:W-:-:S04]  /*0230*/  LEA.HI R13, R103, UR6, RZ, 0x19 ;  /* 0x00000006670d7c11 */ /* 0x002fc8000f8fc8ff */
[----:B------:R-:W-:Y:S02]  /*0240*/  ISETP.GE.AND P0, PT, R13, UR7, PT ;  /* 0x000000070d007c0c */ /* 0x000fe4000bf06270 */
        /* <DEDUP_REMOVED lines=25> */
[----:B------:R-:W-:Y:S01]  /*03e0*/  ULDC.U8 UR6, c[0x0][0x2a0] ;  /* 0x0000a80000067ab9 */ /* 0x000fe20000000000 */
[C---:B-----5:R-:W-:Y:S01]  /*03f0*/  @P1 PRMT R2, R26.reuse, 0x7632, R2 ;  /* 0x000076321a021816 */ /* 0x060fe20000000002 */
[----:B------:R-:W-:Y:S01]  /*0400*/  IMAD.U32 R23, R26, 0x10000, RZ ;  /* 0x000100001a177824 */ /* 0x000fe200078e00ff */
[----:B------:R-:W-:Y:S01]  /*0410*/  @P1 PRMT R3, R27, 0x7632, R3 ;  /* 0x000076321b031816 */ /* 0x000fe20000000003 */
[----:B------:R-:W-:Y:S01]  /*0420*/  UISETP.NE.AND UP0, UPT, UR6, URZ, UPT ;  /* 0x0000003f0600728c */ /* 0x000fe2000bf05270 */
[C---:B------:R-:W-:Y:S01]  /*0430*/  @P1 PRMT R12, R24.reuse, 0x7632, R12 ;  /* 0x00007632180c1816 */ /* 0x040fe2000000000c */
[----:B------:R-:W-:Y:S01]  /*0440*/  IMAD.U32 R20, R9, 0x10000, RZ ;  /* 0x0001000009147824 */ /* 0x000fe200078e00ff */
[----:B------:R-:W-:Y:S01]  /*0450*/  SHF.L.U32 R101, R24, 0x10, RZ ;  /* 0x0000001018657819 */ /* 0x000fe200000006ff */
[----:B------:R-:W-:Y:S01]  /*0460*/  HFMA2.MMA R96, -RZ, RZ, 0, 5.9604644775390625e-08 ;  /* 0x00000001ff607435 */ /* 0x000fe200000001ff */
[C---:B------:R-:W-:Y:S01]  /*0470*/  @P1 PRMT R0, R25.reuse, 0x7632, R0 ;  /* 0x0000763219001816 */ /* 0x040fe20000000000 */
[----:B------:R-:W-:Y:S01]  /*0480*/  IMAD.U32 R17, R4, 0x10000, RZ ;  /* 0x0001000004117824 */ /* 0x000fe200078e00ff */
[----:B------:R-:W-:Y:S01]  /*0490*/  SHF.L.U32 R100, R25, 0x10, RZ ;  /* 0x0000001019647819 */ /* 0x000fe200000006ff */
[----:B------:R-:W-:Y:S01]  /*04a0*/  IMAD.U32 R14, R7, 0x10000, RZ ;  /* 0x00010000070e7824 */ /* 0x000fe200078e00ff */
[----:B------:R-:W-:Y:S01]  /*04b0*/  SHF.L.U32 R22, R27, 0x10, RZ ;  /* 0x000000101b167819 */ /* 0x000fe200000006ff */
[----:B------:R-:W-:Y:S01]  /*04c0*/  IMAD.U32 R12, R12, 0x10000, RZ ;  /* 0x000100000c0c7824 */ /* 0x000fe200078e00ff */
[----:B------:R-:W-:-:S02]  /*04d0*/  @P2 PRMT R26, R10, 0x7632, R26 ;  /* 0x000076320a1a2816 */ /* 0x000fc4000000001a */
[----:B------:R-:W-:Y:S02]  /*04e0*/  @P3 PRMT R37, R5, 0x7632, R37 ;  /* 0x0000763205253816 */ /* 0x000fe40000000025 */
[----:B------:R-:W-:Y:S02]  /*04f0*/  @P2 PRMT R24, R8, 0x7632, R24 ;  /* 0x0000763208182816 */ /* 0x000fe40000000018 */
[----:B------:R-:W-:Y:S01]  /*0500*/  @P2 PRMT R25, R9, 0x7632, R25 ;  /* 0x0000763209192816 */ /* 0x000fe20000000019 */
[----:B------:R-:W-:Y:S01]  /*0510*/  IMAD.U32 R9, R3, 0x10000, RZ ;  /* 0x0001000003097824 */ /* 0x000fe200078e00ff */
[----:B------:R-:W-:Y:S01]  /*0520*/  @P2 PRMT R27, R11, 0x7632, R27 ;  /* 0x000076320b1b2816 */ /* 0x000fe2000000001b */
[----:B------:R-:W-:Y:S01]  /*0530*/  IMAD.U32 R3, R37, 0x10000, RZ ;  /* 0x0001000025037824 */ /* 0x000fe200078e00ff */
[----:B------:R-:W-:Y:S02]  /*0540*/  @P3 PRMT R36, R4, 0x7632, R36 ;  /* 0x0000763204243816 */ /* 0x000fe40000000024 */
[----:B------:R-:W-:-:S02]  /*0550*/  @P3 PRMT R38, R6, 0x7632, R38 ;  /* 0x0000763206263816 */ /* 0x000fc40000000026 */
[----:B------:R-:W-:Y:S02]  /*0560*/  @P3 PRMT R39, R7, 0x7632, R39 ;  /* 0x0000763207273816 */ /* 0x000fe40000000027 */
[----:B------:R-:W-:Y:S02]  /*0570*/  SHF.L.U32 R19, R10, 0x10, RZ ;  /* 0x000000100a137819 */ /* 0x000fe400000006ff */
[----:B------:R-:W-:Y:S02]  /*0580*/  SHF.L.U32 R18, R11, 0x10, RZ ;  /* 0x000000100b127819 */ /* 0x000fe400000006ff */
[----:B------:R-:W-:Y:S02]  /*0590*/  SHF.L.U32 R21, R8, 0x10, RZ ;  /* 0x0000001008157819 */ /* 0x000fe400000006ff */
[----:B------:R-:W-:Y:S02]  /*05a0*/  SHF.L.U32 R16, R5, 0x10, RZ ;  /* 0x0000001005107819 */ /* 0x000fe400000006ff */
[----:B------:R-:W-:Y:S01]  /*05b0*/  SHF.L.U32 R15, R6, 0x10, RZ ;  /* 0x00000010060f7819 */ /* 0x000fe200000006ff */
[----:B------:R-:W-:Y:S01]  /*05c0*/  IMAD.U32 R6, R26, 0x10000, RZ ;  /* 0x000100001a067824 */ /* 0x000fe200078e00ff */
[----:B------:R-:W-:-:S02]  /*05d0*/  SHF.L.U32 R11, R0, 0x10, RZ ;  /* 0x00000010000b7819 */ /* 0x000fc400000006ff */
[----:B------:R-:W-:Y:S02]  /*05e0*/  SHF.L.U32 R10, R2, 0x10, RZ ;  /* 0x00000010020a7819 */ /* 0x000fe400000006ff */
[----:B------:R-:W-:Y:S02]  /*05f0*/  MOV R29, RZ ;  /* 0x000000ff001d7202 */ /* 0x000fe40000000f00 */
[----:B------:R-:W-:Y:S02]  /*0600*/  SHF.L.U32 R8, R24, 0x10, RZ ;  /* 0x0000001018087819 */ /* 0x000fe400000006ff */
[----:B------:R-:W-:Y:S02]  /*0610*/  SHF.L.U32 R7, R25, 0x10, RZ ;  /* 0x0000001019077819 */ /* 0x000fe400000006ff */
[----:B------:R-:W-:Y:S02]  /*0620*/  PLOP3.LUT P4, PT, PT, PT, UP0, 0x80, 0x0 ;  /* 0x000000000000781c */ /* 0x000fe40003f8f008 */
[----:B------:R-:W-:-:S02]  /*0630*/  SHF.L.U32 R5, R27, 0x10, RZ ;  /* 0x000000101b057819 */ /* 0x000fc400000006ff */
[----:B------:R-:W-:Y:S02]  /*0640*/  SHF.L.U32 R4, R36, 0x10, RZ ;  /* 0x0000001024047819 */ /* 0x000fe400000006ff */
[----:B------:R-:W-:Y:S02]  /*0650*/  SHF.L.U32 R2, R38, 0x10, RZ ;  /* 0x0000001026027819 */ /* 0x000fe400000006ff */
[----:B------:R-:W-:-:S07]  /*0660*/  SHF.L.U32 R0, R39, 0x10, RZ ;  /* 0x0000001027007819 */ /* 0x000fce00000006ff */
.L_x_62:
[----:B------:R-:W0:Y:S02]  /*0670*/  LDC.64 R92, c[0x0][0x250] ;  /* 0x00009400ff5c7b82 */ /* 0x000e240000000a00 */
[----:B0-----:R-:W-:-:S06]  /*0680*/  IMAD.WIDE R94, R13, 0x4, R92 ;  /* 0x000000040d5e7825 */ /* 0x001fcc00078e025c */
[----:B------:R-:W0:Y:S01]  /*0690*/  LDC.64 R92, c[0x0][0x258] ;  /* 0x00009600ff5c7b82 */ /* 0x000e220000000a00 */
[----:B------:R-:W2:Y:S01]  /*06a0*/  LDG.E R94, desc[UR4][R94.64] ;  /* 0x000000045e5e7981 */ /* 0x000ea2000c1e1900 */
[----:B0-----:R-:W-:-:S05]  /*06b0*/  IMAD.WIDE R92, R13, 0x4, R92 ;  /* 0x000000040d5c7825 */ /* 0x001fca00078e025c */
[----:B-----5:R0:W5:Y:S01]  /*06c0*/  LDG.E R106, desc[UR4][R92.64] ;  /* 0x000000045c6a7981 */ /* 0x020162000c1e1900 */
[----:B------:R-:W-:Y:S01]  /*06d0*/  IMAD.U32 R104, RZ, RZ, UR20 ;  /* 0x00000014ff687e24 */ /* 0x000fe2000f8e00ff */
[----:B------:R-:W-:Y:S01]  /*06e0*/  BSSY B0, `(.L_x_49) ;  /* 0x0000067000007945 */ /* 0x000fe20003800000 */
[----:B------:R-:W-:Y:S02]  /*06f0*/  LOP3.LUT P5, RZ, R96, 0xff, RZ, 0xc0, !PT ;  /* 0x000000ff60ff7812 */ /* 0x000fe400078ac0ff */
[----:B------:R-:W-:Y:S01]  /*0700*/  IMAD R97, R13, R104, RZ ;  /* 0x000000680d617224 */ /* 0x000fe200078e02ff */
[----:B------:R-:W-:Y:S02]  /*0710*/  MOV R127, RZ ;  /* 0x000000ff007f7202 */ /* 0x000fe40000000f00 */
[----:B------:R-:W-:Y:S02]  /*0720*/  MOV R158, RZ ;  /* 0x000000ff009e7202 */ /* 0x000fe40000000f00 */
[----:B------:R-:W-:-:S04]  /*0730*/  SHF.R.S32.HI R98, RZ, 0x1f, R97 ;  /* 0x0000001fff627819 */ /* 0x000fc80000011461 */
[----:B------:R-:W-:-:S04]  /*0740*/  LEA.HI R97, R98, R97, RZ, 0x3 ;  /* 0x0000006162617211 */ /* 0x000fc800078f18ff */
[----:B------:R-:W-:-:S05]  /*0750*/  LEA.HI.SX32 R105, R97, R102, 0x1d ;  /* 0x0000006661697211 */ /* 0x000fca00078feaff */
[----:B------:R-:W-:Y:S01]  /*0760*/  IMAD.MOV.U32 R156, RZ, RZ, R105 ;  /* 0x000000ffff9c7224 */ /* 0x000fe200078e0069 */
[----:B--2---:R-:W-:Y:S01]  /*0770*/  FSEL R126, R94, RZ, !P4 ;  /* 0x000000ff5e7e7208 */ /* 0x004fe20006000000 */
[----:B0-----:R-:W-:Y:S06]  /*0780*/  @!P1 BRA `(.L_x_50) ;  /* 0x0000000400709947 */ /* 0x001fec0003800000 */
[----:B------:R-:W0:Y:S01]  /*0790*/  LDC.64 R96, c[0x0][0x2b8] ;  /* 0x0000ae00ff607b82 */ /* 0x000e220000000a00 */
[----:B------:R-:W-:-:S04]  /*07a0*/  LEA R92, P0, R105, UR12, 0x4 ;  /* 0x0000000c695c7c11 */ /* 0x000fc8000f8020ff */
[----:B------:R-:W-:-:S06]  /*07b0*/  LEA.HI.X R93, R105, UR13, RZ, 0x4, P0 ;  /* 0x0000000d695d7c11 */ /* 0x000fcc00080f24ff */
[----:B------:R-:W2:Y:S01]  /*07c0*/  LDG.E.128 R92, desc[UR4][R92.64] ;  /* 0x000000045c5c7981 */ /* 0x000ea2000c1e1d00 */
[----:B0-----:R-:W-:-:S06]  /*07d0*/  IMAD.WIDE.U32 R96, R105, 0x10, R96 ;  /* 0x0000001069607825 */ /* 0x001fcc00078e0060 */
[----:B------:R-:W3:Y:S01]  /*07e0*/  LDG.E.128 R96, desc[UR4][R96.64] ;  /* 0x0000000460607981 */ /* 0x000ee2000c1e1d00 */
[----:B------:R-:W-:-:S04]  /*07f0*/  ISETP.NE.U32.AND P0, PT, RZ, UR10, PT ;  /* 0x0000000aff007c0c */ /* 0x000fc8000bf05070 */
[----:B------:R-:W-:-:S13]  /*0800*/  ISETP.NE.AND.EX P0, PT, RZ, UR11, PT, P0 ;  /* 0x0000000bff007c0c */ /* 0x000fda000bf05300 */
[----:B------:R-:W-:-:S04]  /*0810*/  @P0 LEA R142, P4, R105, UR10, 0x4 ;  /* 0x0000000a698e0c11 */ /* 0x000fc8000f8820ff */
[----:B------:R-:W-:-:S05]  /*0820*/  @P0 LEA.HI.X R143, R105, UR11, RZ, 0x4, P4 ;  /* 0x0000000b698f0c11 */ /* 0x000fca000a0f24ff */
[----:B------:R0:W5:Y:S01]  /*0830*/  @P0 LDG.E.128 R76, desc[UR4][R142.64] ;  /* 0x000000048e4c0981 */ /* 0x000162000c1e1d00 */
[----:B------:R-:W-:Y:S02]  /*0840*/  IADD3 R156, R105, 0x80, RZ ;  /* 0x00000080699c7810 */ /* 0x000fe40007ffe0ff */
[----:B--2---:R-:W-:Y:S01]  /*0850*/  PRMT R145, R92, 0x7632, R145 ;  /* 0x000076325c917816 */ /* 0x004fe20000000091 */
[----:B------:R-:W-:Y:S01]  /*0860*/  IMAD.U32 R151, R94, 0x10000, RZ ;  /* 0x000100005e977824 */ /* 0x000fe200078e00ff */
[----:B------:R-:W-:Y:S02]  /*0870*/  SHF.L.U32 R149, R93, 0x10, RZ ;  /* 0x000000105d957819 */ /* 0x000fe400000006ff */
[----:B------:R-:W-:Y:S01]  /*0880*/  SHF.L.U32 R147, R92, 0x10, RZ ;  /* 0x000000105c937819 */ /* 0x000fe200000006ff */
[----:B------:R-:W-:Y:S01]  /*0890*/  IMAD.U32 R145, R145, 0x10000, RZ ;  /* 0x0001000091917824 */ /* 0x000fe200078e00ff */
[----:B------:R-:W-:Y:S01]  /*08a0*/  PRMT R141, R93, 0x7632, R141 ;  /* 0x000076325d8d7816 */ /* 0x000fe2000000008d */
[C---:B------:R-:W-:Y:S01]  /*08b0*/  FADD.FTZ R149, -R126.reuse, R149 ;  /* 0x000000957e957221 */ /* 0x040fe20000010100 */
[C---:B------:R-:W-:Y:S01]  /*08c0*/  PRMT R93, R95.reuse, 0x7632, R93 ;  /* 0x000076325f5d7816 */ /* 0x040fe2000000005d */
[C---:B------:R-:W-:Y:S01]  /*08d0*/  FADD.FTZ R145, -R126.reuse, R145 ;  /* 0x000000917e917221 */ /* 0x040fe20000010100 */
[----:B------:R-:W-:Y:S01]  /*08e0*/  FADD.FTZ R147, -R126, R147 ;  /* 0x000000937e937221 */ /* 0x000fe20000010100 */
[----:B------:R-:W-:Y:S01]  /*08f0*/  SHF.L.U32 R95, R95, 0x10, RZ ;  /* 0x000000105f5f7819 */ /* 0x000fe200000006ff */
[C---:B-----5:R-:W-:Y:S01]  /*0900*/  FMUL.FTZ R153, R106.reuse, R149 ;  /* 0x000000956a997220 */ /* 0x060fe20000410000 */
[----:B------:R-:W-:Y:S01]  /*0910*/  SHF.L.U32 R141, R141, 0x10, RZ ;  /* 0x000000108d8d7819 */ /* 0x000fe200000006ff */
[C---:B------:R-:W-:Y:S01]  /*0920*/  FMUL.FTZ R154, R106.reuse, R145 ;  /* 0x000000916a9a7220 */ /* 0x040fe20000410000 */
[----:B------:R-:W-:Y:S01]  /*0930*/  FMUL.FTZ R157, R106, R147 ;  /* 0x000000936a9d7220 */ /* 0x000fe20000410000 */
[----:B------:R-:W-:Y:S01]  /*0940*/  FADD.FTZ R149, -R126, R151 ;  /* 0x000000977e957221 */ /* 0x000fe20000010100 */
[----:B------:R-:W-:Y:S01]  /*0950*/  PRMT R127, R94, 0x7632, R127 ;  /* 0x000076325e7f7816 */ /* 0x000fe2000000007f */
[----:B------:R-:W-:Y:S01]  /*0960*/  FADD.FTZ R141, -R126, R141 ;  /* 0x0000008d7e8d7221 */ /* 0x000fe20000010100 */
[----:B---3--:R-:W-:Y:S01]  /*0970*/  PRMT R152, R96, 0x7632, R152 ;  /* 0x0000763260987816 */ /* 0x008fe20000000098 */
[----:B------:R-:W-:Y:S01]  /*0980*/  FMUL.FTZ R149, R106, R149 ;  /* 0x000000956a957220 */ /* 0x000fe20000410000 */
[----:B------:R-:W-:Y:S01]  /*0990*/  SHF.L.U32 R96, R96, 0x10, RZ ;  /* 0x0000001060607819 */ /* 0x000fe200000006ff */
[----:B------:R-:W-:Y:S01]  /*09a0*/  IMAD.U32 R127, R127, 0x10000, RZ ;  /* 0x000100007f7f7824 */ /* 0x000fe200078e00ff */
[C---:B------:R-:W-:Y:S01]  /*09b0*/  PRMT R92, R97.reuse, 0x7632, R92 ;  /* 0x00007632615c7816 */ /* 0x040fe2000000005c */
[----:B------:R-:W-:Y:S01]  /*09c0*/  IMAD.U32 R97, R97, 0x10000, RZ ;  /* 0x0001000061617824 */ /* 0x000fe200078e00ff */
[----:B------:R-:W-:Y:S01]  /*09d0*/  PRMT R94, R99, 0x7632, R94 ;  /* 0x00007632635e7816 */ /* 0x000fe2000000005e */
[----:B------:R-:W-:-:S02]  /*09e0*/  IMAD.U32 R152, R152, 0x10000, RZ ;  /* 0x0001000098987824 */ /* 0x000fc400078e00ff */
[----:B------:R-:W-:Y:S01]  /*09f0*/  FMUL.FTZ R155, R101, R96 ;  /* 0x00000060659b7220 */ /* 0x000fe20000410000 */
[----:B------:R-:W-:Y:S01]  /*0a00*/  FADD.FTZ R58, R58, R97 ;  /* 0x000000613a3a7221 */ /* 0x000fe20000010000 */
[-C--:B------:R-:W-:Y:S01]  /*0a10*/  FFMA.FTZ R30, R153, R97.reuse, R30 ;  /* 0x00000061991e7223 */ /* 0x080fe2000001001e */
[----:B------:R-:W-:Y:S01]  /*0a20*/  FMUL.FTZ R151, R100, R97 ;  /* 0x0000006164977220 */ /* 0x000fe20000410000 */
[----:B------:R-:W-:Y:S01]  /*0a30*/  FADD.FTZ R97, -R126, R95 ;  /* 0x0000005f7e617221 */ /* 0x000fe20000010100 */
[----:B------:R-:W-:Y:S01]  /*0a40*/  SHF.L.U32 R159, R93, 0x10, RZ ;  /* 0x000000105d9f7819 */ /* 0x000fe200000006ff */
[----:B------:R-:W-:Y:S01]  /*0a50*/  FADD.FTZ R57, R57, R152 ;  /* 0x0000009839397221 */ /* 0x000fe20000010000 */
[-C--:B------:R-:W-:Y:S01]  /*0a60*/  FFMA.FTZ R29, R154, R152.reuse, R29 ;  /* 0x000000989a1d7223 */ /* 0x080fe2000001001d */
[----:B------:R-:W-:Y:S01]  /*0a70*/  FMUL.FTZ R152, R12, R152 ;  /* 0x000000980c987220 */ /* 0x000fe20000410000 */
[----:B------:R-:W-:Y:S01]  /*0a80*/  FADD.FTZ R93, RZ, R155 ;  /* 0x0000009bff5d7221 */ /* 0x000fe20000010000 */
[C---:B------:R-:W-:Y:S01]  /*0a90*/  FFMA.FTZ R95, R157.reuse, R155, RZ ;  /* 0x0000009b9d5f7223 */ /* 0x040fe200000100ff */
[----:B------:R-:W-:Y:S01]  /*0aa0*/  SHF.L.U32 R148, R92, 0x10, RZ ;  /* 0x000000105c947819 */ /* 0x000fe200000006ff */
[----:B------:R-:W-:Y:S01]  /*0ab0*/  FADD.FTZ R56, R56, R96 ;  /* 0x0000006038387221 */ /* 0x000fe20000010000 */
[----:B------:R-:W-:Y:S01]  /*0ac0*/  FFMA.FTZ R28, R157, R96, R28 ;  /* 0x000000609d1c7223 */ /* 0x000fe2000001001c */
[----:B------:R-:W-:Y:S01]  /*0ad0*/  SHF.L.U32 R92, R94, 0x10, RZ ;  /* 0x000000105e5c7819 */ /* 0x000fe200000006ff */
[----:B------:R-:W-:Y:S01]  /*0ae0*/  FMUL.FTZ R150, R106, R141 ;  /* 0x0000008d6a967220 */ /* 0x000fe20000410000 */
[----:B------:R-:W-:Y:S01]  /*0af0*/  FADD.FTZ R94, R93, R152 ;  /* 0x000000985d5e7221 */ /* 0x000fe20000010000 */
[----:B------:R-:W-:Y:S01]  /*0b00*/  FFMA.FTZ R96, R154, R152, R95 ;  /* 0x000000989a607223 */ /* 0x000fe2000001005f */
[C---:B------:R-:W-:Y:S01]  /*0b10*/  PRMT R144, R98.reuse, 0x7632, R144 ;  /* 0x0000763262907816 */ /* 0x040fe20000000090 */
[----:B------:R-:W-:Y:S01]  /*0b20*/  FADD.FTZ R59, R59, R148 ;  /* 0x000000943b3b7221 */ /* 0x000fe20000010000 */
[----:B------:R-:W-:Y:S01]  /*0b30*/  SHF.L.U32 R98, R98, 0x10, RZ ;  /* 0x0000001062627819 */ /* 0x000fe200000006ff */
[-C--:B------:R-:W-:Y:S01]  /*0b40*/  FFMA.FTZ R31, R150, R148.reuse, R31 ;  /* 0x00000094961f7223 */ /* 0x080fe2000001001f */
[----:B------:R-:W-:Y:S01]  /*0b50*/  FADD.FTZ R127, -R126, R127 ;  /* 0x0000007f7e7f7221 */ /* 0x000fe20000010100 */
[----:B------:R-:W-:Y:S01]  /*0b60*/  FMUL.FTZ R148, R11, R148 ;  /* 0x000000940b947220 */ /* 0x000fe20000410000 */
[----:B------:R-:W-:Y:S01]  /*0b70*/  FADD.FTZ R93, R94, R151 ;  /* 0x000000975e5d7221 */ /* 0x000fe20000010000 */
[----:B------:R-:W-:Y:S01]  /*0b80*/  FFMA.FTZ R95, R153, R151, R96 ;  /* 0x00000097995f7223 */ /* 0x000fe20000010060 */
[----:B------:R-:W-:Y:S01]  /*0b90*/  SHF.L.U32 R144, R144, 0x10, RZ ;  /* 0x0000001090907819 */ /* 0x000fe200000006ff */
[----:B------:R-:W-:Y:S01]  /*0ba0*/  FMUL.FTZ R146, R106, R127 ;  /* 0x0000007f6a927220 */ /* 0x000fe20000410000 */
[----:B------:R-:W-:Y:S01]  /*0bb0*/  FMUL.FTZ R147, R23, R98 ;  /* 0x0000006217937220 */ /* 0x000fe20000410000 */
[----:B------:R-:W-:Y:S01]  /*0bc0*/  FADD.FTZ R94, R93, R148 ;  /* 0x000000945d5e7221 */ /* 0x000fe20000010000 */
[----:B------:R-:W-:Y:S01]  /*0bd0*/  FFMA.FTZ R96, R150, R148, R95 ;  /* 0x0000009496607223 */ /* 0x000fe2000001005f */
[----:B------:R-:W-:Y:S01]  /*0be0*/  SHF.L.U32 R99, R99, 0x10, RZ ;  /* 0x0000001063637819 */ /* 0x000fe200000006ff */
[----:B------:R-:W-:Y:S01]  /*0bf0*/  FADD.FTZ R61, R61, R144 ;  /* 0x000000903d3d7221 */ /* 0x000fe20000010000 */
[-C--:B------:R-:W-:Y:S01]  /*0c00*/  FFMA.FTZ R33, R146, R144.reuse, R33 ;  /* 0x0000009092217223 */ /* 0x080fe20000010021 */
[----:B------:R-:W-:Y:S01]  /*0c10*/  FMUL.FTZ R144, R10, R144 ;  /* 0x000000900a907220 */ /* 0x000fe20000410000 */
[----:B------:R-:W-:Y:S01]  /*0c20*/  FADD.FTZ R93, R94, R147 ;  /* 0x000000935e5d7221 */ /* 0x000fe20000010000 */
[----:B------:R-:W-:Y:S01]  /*0c30*/  FFMA.FTZ R95, R149, R147, R96 ;  /* 0x00000093955f7223 */ /* 0x000fe20000010060 */
[----:B------:R-:W-:Y:S01]  /*0c40*/  FMUL.FTZ R145, R106, R97 ;  /* 0x000000616a917220 */ /* 0x000fe20000410000 */
[----:B0-----:R-:W-:Y:S01]  /*0c50*/  FMUL.FTZ R143, R22, R99 ;  /* 0x00000063168f7220 */ /* 0x001fe20000410000 */
[----:B------:R-:W-:Y:S01]  /*0c60*/  FADD.FTZ R159, -R126, R159 ;  /* 0x0000009f7e9f7221 */ /* 0x000fe20000010100 */
[----:B------:R-:W-:Y:S01]  /*0c70*/  FADD.FTZ R94, R93, R144 ;  /* 0x000000905d5e7221 */ /* 0x000fe20000010000 */
[----:B------:R-:W-:Y:S01]  /*0c80*/  FFMA.FTZ R96, R146, R144, R95 ;  /* 0x0000009092607223 */ /* 0x000fe2000001005f */
[----:B------:R-:W-:Y:S01]  /*0c90*/  FMUL.FTZ R141, R9, R92 ;  /* 0x0000005c098d7220 */ /* 0x000fe20000410000 */
[----:B------:R-:W-:Y:S01]  /*0ca0*/  FMUL.FTZ R142, R106, R159 ;  /* 0x0000009f6a8e7220 */ /* 0x000fe20000410000 */
        /* <DEDUP_REMOVED lines=9> */
[----:B------:R-:W-:-:S07]  /*0d40*/  FFMA.FTZ R158, R142, R141, R96 ;  /* 0x0000008d8e9e7223 */ /* 0x000fce0000010060 */
.L_x_50:
[----:B------:R-:W-:Y:S05]  /*0d50*/  BSYNC B0 ;  /* 0x0000000000007941 */ /* 0x000fea0003800000 */
.L_x_49:
[----:B------:R-:W-:Y:S04]  /*0d60*/  BSSY B0, `(.L_x_51) ;  /* 0x000005e000007945 */ /* 0x000fe80003800000 */
[----:B------:R-:W-:Y:S05]  /*0d70*/  @!P2 BRA `(.L_x_52) ;  /* 0x000000040070a947 */ /* 0x000fea0003800000 */
        /* <DEDUP_REMOVED lines=12> */
[----:B--2---:R-:W-:Y:S01]  /*0e40*/  SHF.L.U32 R113, R93, 0x10, RZ ;  /* 0x000000105d717819 */ /* 0x004fe200000006ff */
[C---:B------:R-:W-:Y:S01]  /*0e50*/  IMAD.U32 R111, R92.reuse, 0x10000, RZ ;  /* 0x000100005c6f7824 */ /* 0x040fe200078e00ff */
[----:B------:R-:W-:Y:S01]  /*0e60*/  PRMT R115, R92, 0x7632, R115 ;  /* 0x000076325c737816 */ /* 0x000fe20000000073 */
[----:B------:R-:W-:Y:S01]  /*0e70*/  IMAD.U32 R121, R95, 0x10000, RZ ;  /* 0x000100005f797824 */ /* 0x000fe200078e00ff */
[----:B------:R-:W-:Y:S01]  /*0e80*/  PRMT R114, R93, 0x7632, R114 ;  /* 0x000076325d727816 */ /* 0x000fe20000000072 */
[----:B------:R-:W-:Y:S01]  /*0e90*/  FADD.FTZ R113, -R126, R113 ;  /* 0x000000717e717221 */ /* 0x000fe20000010100 */
[----:B------:R-:W-:Y:S01]  /*0ea0*/  PRMT R92, R94, 0x7632, R92 ;  /* 0x000076325e5c7816 */ /* 0x000fe2000000005c */
[----:B------:R-:W-:Y:S01]  /*0eb0*/  FADD.FTZ R111, -R126, R111 ;  /* 0x0000006f7e6f7221 */ /* 0x000fe20000010100 */
[----:B------:R-:W-:Y:S01]  /*0ec0*/  SHF.L.U32 R117, R94, 0x10, RZ ;  /* 0x000000105e757819 */ /* 0x000fe200000006ff */
[----:B-----5:R-:W-:Y:S01]  /*0ed0*/  FMUL.FTZ R113, R106, R113 ;  /* 0x000000716a717220 */ /* 0x020fe20000410000 */
[----:B------:R-:W-:Y:S01]  /*0ee0*/  PRMT R93, R95, 0x7632, R93 ;  /* 0x000076325f5d7816 */ /* 0x000fe2000000005d */
[----:B0-----:R-:W-:Y:S01]  /*0ef0*/  FADD.FTZ R109, -R126, R121 ;  /* 0x000000797e6d7221 */ /* 0x001fe20000010100 */
[----:B------:R-:W-:Y:S01]  /*0f00*/  FMUL.FTZ R139, R106, R111 ;  /* 0x0000006f6a8b7220 */ /* 0x000fe20000410000 */
[----:B------:R-:W-:-:S02]  /*0f10*/  IMAD.U32 R115, R115, 0x10000, RZ ;  /* 0x0001000073737824 */ /* 0x000fc400078e00ff */
[----:B------:R-:W-:Y:S01]  /*0f20*/  FADD.FTZ R111, -R126, R117 ;  /* 0x000000757e6f7221 */ /* 0x000fe20000010100 */
[----:B------:R-:W-:Y:S01]  /*0f30*/  FMUL.FTZ R109, R106, R109 ;  /* 0x0000006d6a6d7220 */ /* 0x000fe20000410000 */
[----:B------:R-:W-:Y:S02]  /*0f40*/  IMAD.U32 R121, R93, 0x10000, RZ ;  /* 0x000100005d797824 */ /* 0x000fe400078e00ff */
[----:B------:R-:W-:Y:S01]  /*0f50*/  FADD.FTZ R115, -R126, R115 ;  /* 0x000000737e737221 */ /* 0x000fe20000010100 */
[----:B------:R-:W-:Y:S01]  /*0f60*/  FMUL.FTZ R111, R106, R111 ;  /* 0x0000006f6a6f7220 */ /* 0x000fe20000410000 */
[C---:B---3--:R-:W-:Y:S01]  /*0f70*/  PRMT R94, R97.reuse, 0x7632, R94 ;  /* 0x00007632615e7816 */ /* 0x048fe2000000005e */
[----:B------:R-:W-:Y:S01]  /*0f80*/  FADD.FTZ R121, -R126, R121 ;  /* 0x000000797e797221 */ /* 0x000fe20000010100 */
[----:B------:R-:W-:Y:S01]  /*0f90*/  PRMT R95, R96, 0x7632, R95 ;  /* 0x00007632605f7816 */ /* 0x000fe2000000005f */
[C---:B------:R-:W-:Y:S01]  /*0fa0*/  FMUL.FTZ R140, R106.reuse, R115 ;  /* 0x000000736a8c7220 */ /* 0x040fe20000410000 */
[----:B------:R-:W-:Y:S01]  /*0fb0*/  SHF.L.U32 R97, R97, 0x10, RZ ;  /* 0x0000001061617819 */ /* 0x000fe200000006ff */
[----:B------:R-:W-:Y:S01]  /*0fc0*/  FMUL.FTZ R118, R106, R121 ;  /* 0x000000796a767220 */ /* 0x000fe20000410000 */
[----:B------:R-:W-:-:S02]  /*0fd0*/  SHF.L.U32 R96, R96, 0x10, RZ ;  /* 0x0000001060607819 */ /* 0x000fc400000006ff */
[C---:B------:R-:W-:Y:S01]  /*0fe0*/  PRMT R108, R99.reuse, 0x7632, R108 ;  /* 0x00007632636c7816 */ /* 0x040fe2000000006c */
[----:B------:R-:W-:Y:S01]  /*0ff0*/  FADD.FTZ R82, R82, R97 ;  /* 0x0000006152527221 */ /* 0x000fe20000010000 */
[----:B------:R-:W-:Y:S01]  /*1000*/  SHF.L.U32 R99, R99, 0x10, RZ ;  /* 0x0000001063637819 */ /* 0x000fe200000006ff */
[-C--:B------:R-:W-:Y:S01]  /*1010*/  FFMA.FTZ R66, R113, R97.reuse, R66 ;  /* 0x0000006171427223 */ /* 0x080fe20000010042 */
[----:B------:R-:W-:Y:S01]  /*1020*/  FMUL.FTZ R112, R20, R97 ;  /* 0x0000006114707220 */ /* 0x000fe20000410000 */
[----:B------:R-:W-:Y:S01]  /*1030*/  SHF.L.U32 R95, R95, 0x10, RZ ;  /* 0x000000105f5f7819 */ /* 0x000fe200000006ff */
[----:B------:R-:W-:Y:S01]  /*1040*/  FADD.FTZ R80, R80, R96 ;  /* 0x0000006050507221 */ /* 0x000fe20000010000 */
[-C--:B------:R-:W-:Y:S01]  /*1050*/  FFMA.FTZ R64, R139, R96.reuse, R64 ;  /* 0x000000608b407223 */ /* 0x080fe20000010040 */
[----:B------:R-:W-:Y:S01]  /*1060*/  FMUL.FTZ R137, R21, R96 ;  /* 0x0000006015897220 */ /* 0x000fe20000410000 */
[----:B------:R-:W-:Y:S01]  /*1070*/  SHF.L.U32 R97, R114, 0x10, RZ ;  /* 0x0000001072617819 */ /* 0x000fe200000006ff */
[----:B------:R-:W-:Y:S01]  /*1080*/  IMAD.U32 R96, R94, 0x10000, RZ ;  /* 0x000100005e607824 */ /* 0x000fe200078e00ff */
[----:B------:R-:W-:Y:S01]  /*1090*/  SHF.L.U32 R94, R108, 0x10, RZ ;  /* 0x000000106c5e7819 */ /* 0x000fe200000006ff */
[----:B------:R-:W-:Y:S01]  /*10a0*/  FADD.FTZ R42, R42, R99 ;  /* 0x000000632a2a7221 */ /* 0x000fe20000010000 */
[-C--:B------:R-:W-:Y:S01]  /*10b0*/  FFMA.FTZ R46, R109, R99.reuse, R46 ;  /* 0x000000636d2e7223 */ /* 0x080fe2000001002e */
[----:B------:R-:W-:Y:S01]  /*10c0*/  FMUL.FTZ R108, R18, R99 ;  /* 0x00000063126c7220 */ /* 0x000fe20000410000 */
[----:B------:R-:W-:Y:S01]  /*10d0*/  SHF.L.U32 R99, R92, 0x10, RZ ;  /* 0x000000105c637819 */ /* 0x000fe200000006ff */
[----:B------:R-:W-:Y:S01]  /*10e0*/  FADD.FTZ R97, -R126, R97 ;  /* 0x000000617e617221 */ /* 0x000fe20000010100 */
[----:B------:R-:W-:Y:S01]  /*10f0*/  FADD.FTZ R92, R127, R137 ;  /* 0x000000897f5c7221 */ /* 0x000fe20000010000 */
[----:B------:R-:W-:Y:S01]  /*1100*/  FMUL.FTZ R115, R8, R95 ;  /* 0x0000005f08737220 */ /* 0x000fe20000410000 */
[----:B------:R-:W-:Y:S01]  /*1110*/  FFMA.FTZ R93, R139, R137, R158 ;  /* 0x000000898b5d7223 */ /* 0x000fe2000001009e */
[----:B------:R-:W-:Y:S01]  /*1120*/  FADD.FTZ R81, R81, R95 ;  /* 0x0000005f51517221 */ /* 0x000fe20000010000 */
[----:B------:R-:W-:Y:S01]  /*1130*/  FFMA.FTZ R65, R140, R95, R65 ;  /* 0x0000005f8c417223 */ /* 0x000fe20000010041 */
[----:B------:R-:W-:Y:S01]  /*1140*/  FMUL.FTZ R114, R106, R97 ;  /* 0x000000616a727220 */ /* 0x000fe20000410000 */
[----:B------:R-:W-:Y:S01]  /*1150*/  FADD.FTZ R95, R92, R115 ;  /* 0x000000735c5f7221 */ /* 0x000fe20000010000 */
[----:B------:R-:W-:Y:S01]  /*1160*/  FFMA.FTZ R92, R140, R115, R93 ;  /* 0x000000738c5c7223 */ /* 0x000fe2000001005d */
[----:B------:R-:W-:Y:S01]  /*1170*/  PRMT R119, R98, 0x7632, R119 ;  /* 0x0000763262777816 */ /* 0x000fe20000000077 */
[----:B------:R-:W-:Y:S01]  /*1180*/  FADD.FTZ R83, R83, R96 ;  /* 0x0000006053537221 */ /* 0x000fe20000010000 */
[-C--:B------:R-:W-:Y:S01]  /*1190*/  FFMA.FTZ R67, R114, R96.reuse, R67 ;  /* 0x0000006072437223 */ /* 0x080fe20000010043 */
[----:B------:R-:W-:Y:S01]  /*11a0*/  FMUL.FTZ R117, R7, R96 ;  /* 0x0000006007757220 */ /* 0x000fe20000410000 */
[----:B------:R-:W-:Y:S01]  /*11b0*/  FADD.FTZ R99, -R126, R99 ;  /* 0x000000637e637221 */ /* 0x000fe20000010100 */
[----:B------:R-:W-:-:S02]  /*11c0*/  IMAD.U32 R98, R98, 0x10000, RZ ;  /* 0x0001000062627824 */ /* 0x000fc400078e00ff */
[----:B------:R-:W-:Y:S01]  /*11d0*/  FADD.FTZ R96, R95, R112 ;  /* 0x000000705f607221 */ /* 0x000fe20000010000 */
[----:B------:R-:W-:Y:S01]  /*11e0*/  FFMA.FTZ R93, R113, R112, R92 ;  /* 0x00000070715d7223 */ /* 0x000fe2000001005c */
[----:B------:R-:W-:Y:S01]  /*11f0*/  SHF.L.U32 R119, R119, 0x10, RZ ;  /* 0x0000001077777819 */ /* 0x000fe200000006ff */
[----:B------:R-:W-:Y:S01]  /*1200*/  FMUL.FTZ R116, R106, R99 ;  /* 0x000000636a747220 */ /* 0x000fe20000410000 */
[----:B------:R-:W-:Y:S01]  /*1210*/  FMUL.FTZ R110, R19, R98 ;  /* 0x00000062136e7220 */ /* 0x000fe20000410000 */
[----:B------:R-:W-:Y:S01]  /*1220*/  FADD.FTZ R95, R96, R117 ;  /* 0x00000075605f7221 */ /* 0x000fe20000010000 */
[----:B------:R-:W-:Y:S01]  /*1230*/  FFMA.FTZ R92, R114, R117, R93 ;  /* 0x00000075725c7223 */ /* 0x000fe2000001005d */
[----:B------:R-:W-:Y:S01]  /*1240*/  FADD.FTZ R41, R41, R119 ;  /* 0x0000007729297221 */ /* 0x000fe20000010000 */
[-C--:B------:R-:W-:Y:S01]  /*1250*/  FFMA.FTZ R45, R116, R119.reuse, R45 ;  /* 0x00000077742d7223 */ /* 0x080fe2000001002d */
[----:B------:R-:W-:Y:S01]  /*1260*/  FMUL.FTZ R119, R6, R119 ;  /* 0x0000007706777220 */ /* 0x000fe20000410000 */
[----:B------:R-:W-:Y:S01]  /*1270*/  FADD.FTZ R96, R95, R110 ;  /* 0x0000006e5f607221 */ /* 0x000fe20000010000 */
[----:B------:R-:W-:Y:S01]  /*1280*/  FFMA.FTZ R93, R111, R110, R92 ;  /* 0x0000006e6f5d7223 */ /* 0x000fe2000001005c */
[----:B------:R-:W-:Y:S01]  /*1290*/  FADD.FTZ R43, R43, R94 ;  /* 0x0000005e2b2b7221 */ /* 0x000fe20000010000 */
[-C--:B------:R-:W-:Y:S01]  /*12a0*/  FFMA.FTZ R47, R118, R94.reuse, R47 ;  /* 0x0000005e762f7223 */ /* 0x080fe2000001002f */
[----:B------:R-:W-:Y:S01]  /*12b0*/  FADD.FTZ R95, R96, R119 ;  /* 0x00000077605f7221 */ /* 0x000fe20000010000 */
[----:B------:R-:W-:Y:S01]  /*12c0*/  FFMA.FTZ R92, R116, R119, R93 ;  /* 0x00000077745c7223 */ /* 0x000fe2000001005d */
[----:B------:R-:W-:Y:S01]  /*12d0*/  FMUL.FTZ R121, R5, R94 ;  /* 0x0000005e05797220 */ /* 0x000fe20000410000 */
[----:B------:R-:W-:Y:S01]  /*12e0*/  FADD.FTZ R40, R40, R98 ;  /* 0x0000006228287221 */ /* 0x000fe20000010000 */
[----:B------:R-:W-:Y:S01]  /*12f0*/  FADD.FTZ R94, R95, R108 ;  /* 0x0000006c5f5e7221 */ /* 0x000fe20000010000 */
[----:B------:R-:W-:Y:S01]  /*1300*/  FFMA.FTZ R93, R109, R108, R92 ;  /* 0x0000006c6d5d7223 */ /* 0x000fe2000001005c */
[----:B------:R-:W-:-:S02]  /*1310*/  FFMA.FTZ R44, R111, R98, R44 ;  /* 0x000000626f2c7223 */ /* 0x000fc4000001002c */
[----:B------:R-:W-:Y:S01]  /*1320*/  FADD.FTZ R127, R94, R121 ;  /* 0x000000795e7f7221 */ /* 0x000fe20000010000 */
[----:B------:R-:W-:-:S07]  /*1330*/  FFMA.FTZ R158, R118, R121, R93 ;  /* 0x00000079769e7223 */ /* 0x000fce000001005d */
.L_x_52:
[----:B------:R-:W-:Y:S05]  /*1340*/  BSYNC B0 ;  /* 0x0000000000007941 */ /* 0x000fea0003800000 */
.L_x_51:
        /* <DEDUP_REMOVED lines=13> */
[C---:B--2---:R-:W-:Y:S02]  /*1420*/  PRMT R107, R92.reuse, 0x7632, R107 ;  /* 0x000076325c6b7816 */ /* 0x044fe4000000006b */
[----:B------:R-:W-:Y:S02]  /*1430*/  SHF.L.U32 R125, R92, 0x10, RZ ;  /* 0x000000105c7d7819 */ /* 0x000fe400000006ff */
[C---:B------:R-:W-:Y:S01]  /*1440*/  PRMT R92, R94.reuse, 0x7632, R92 ;  /* 0x000076325e5c7816 */ /* 0x040fe2000000005c */
[----:B------:R-:W-:Y:S01]  /*1450*/  IMAD.U32 R107, R107, 0x10000, RZ ;  /* 0x000100006b6b7824 */ /* 0x000fe200078e00ff */
[----:B------:R-:W-:Y:S01]  /*1460*/  SHF.L.U32 R129, R94, 0x10, RZ ;  /* 0x000000105e817819 */ /* 0x000fe200000006ff */
[C---:B------:R-:W-:Y:S01]  /*1470*/  FADD.FTZ R125, -R126.reuse, R125 ;  /* 0x0000007d7e7d7221 */ /* 0x040fe20000010100 */
[C---:B------:R-:W-:Y:S01]  /*1480*/  PRMT R120, R93.reuse, 0x7632, R120 ;  /* 0x000076325d787816 */ /* 0x040fe20000000078 */
[----:B------:R-:W-:Y:S01]  /*1490*/  IMAD.U32 R93, R93, 0x10000, RZ ;  /* 0x000100005d5d7824 */ /* 0x000fe200078e00ff */
[C---:B------:R-:W-:Y:S01]  /*14a0*/  PRMT R94, R95.reuse, 0x7632, R94 ;  /* 0x000076325f5e7816 */ /* 0x040fe2000000005e */
[C---:B------:R-:W-:Y:S01]  /*14b0*/  FADD.FTZ R159, -R126.reuse, R129 ;  /* 0x000000817e9f7221 */ /* 0x040fe20000010100 */
[----:B------:R-:W-:Y:S01]  /*14c0*/  SHF.L.U32 R133, R95, 0x10, RZ ;  /* 0x000000105f857819 */ /* 0x000fe200000006ff */
[----:B0-----:R-:W-:Y:S01]  /*14d0*/  FADD.FTZ R123, -R126, R93 ;  /* 0x0000005d7e7b7221 */ /* 0x001fe20000010100 */
[----:B------:R-:W-:Y:S01]  /*14e0*/  SHF.L.U32 R95, R92, 0x10, RZ ;  /* 0x000000105c5f7819 */ /* 0x000fe200000006ff */
[----:B------:R-:W-:Y:S01]  /*14f0*/  FADD.FTZ R129, -R126, R107 ;  /* 0x0000006b7e817221 */ /* 0x000fe20000010100 */
[----:B------:R-:W-:Y:S01]  /*1500*/  IMAD.U32 R93, R94, 0x10000, RZ ;  /* 0x000100005e5d7824 */ /* 0x000fe200078e00ff */
[----:B------:R-:W-:Y:S01]  /*1510*/  SHF.L.U32 R131, R120, 0x10, RZ ;  /* 0x0000001078837819 */ /* 0x000fe200000006ff */
[----:B-----5:R-:W-:Y:S01]  /*1520*/  FMUL.FTZ R107, R106, R125 ;  /* 0x0000007d6a6b7220 */ /* 0x020fe20000410000 */
[----:B---3--:R-:W-:Y:S01]  /*1530*/  PRMT R92, R96, 0x7632, R92 ;  /* 0x00007632605c7816 */ /* 0x008fe2000000005c */
[----:B------:R-:W-:Y:S01]  /*1540*/  FMUL.FTZ R128, R106, R129 ;  /* 0x000000816a807220 */ /* 0x000fe20000410000 */
[----:B------:R-:W-:Y:S01]  /*1550*/  SHF.L.U32 R96, R96, 0x10, RZ ;  /* 0x0000001060607819 */ /* 0x000fe200000006ff */
[----:B------:R-:W-:Y:S01]  /*1560*/  FADD.FTZ R131, -R126, R131 ;  /* 0x000000837e837221 */ /* 0x000fe20000010100 */
[C---:B------:R-:W-:Y:S01]  /*1570*/  PRMT R94, R97.reuse, 0x7632, R94 ;  /* 0x00007632615e7816 */ /* 0x040fe2000000005e */
[----:B------:R-:W-:Y:S01]  /*1580*/  FMUL.FTZ R123, R106, R123 ;  /* 0x0000007b6a7b7220 */ /* 0x000fe20000410000 */
[----:B------:R-:W-:Y:S01]  /*1590*/  SHF.L.U32 R135, R97, 0x10, RZ ;  /* 0x0000001061877819 */ /* 0x000fe200000006ff */
[-C--:B------:R-:W-:Y:S01]  /*15a0*/  FMUL.FTZ R120, R17, R96.reuse ;  /* 0x0000006011787220 */ /* 0x080fe20000410000 */
[----:B------:R-:W-:Y:S01]  /*15b0*/  SHF.L.U32 R97, R92, 0x10, RZ ;  /* 0x000000105c617819 */ /* 0x000fe200000006ff */
[----:B------:R-:W-:Y:S01]  /*15c0*/  FADD.FTZ R68, R68, R96 ;  /* 0x0000006044447221 */ /* 0x000fe20000010000 */
[----:B------:R-:W-:Y:S01]  /*15d0*/  FFMA.FTZ R48, R107, R96, R48 ;  /* 0x000000606b307223 */ /* 0x000fe20000010030 */
[----:B------:R-:W-:-:S02]  /*15e0*/  IMAD.U32 R96, R94, 0x10000, RZ ;  /* 0x000100005e607824 */ /* 0x000fc400078e00ff */
[----:B------:R-:W-:Y:S01]  /*15f0*/  FADD.FTZ R94, R127, R120 ;  /* 0x000000787f5e7221 */ /* 0x000fe20000010000 */
[----:B------:R-:W-:Y:S01]  /*1600*/  FADD.FTZ R69, R69, R97 ;  /* 0x0000006145457221 */ /* 0x000fe20000010000 */
[-C--:B------:R-:W-:Y:S01]  /*1610*/  FFMA.FTZ R49, R128, R97.reuse, R49 ;  /* 0x0000006180317223 */ /* 0x080fe20000010031 */
[----:B------:R-:W-:Y:S01]  /*1620*/  FMUL.FTZ R129, R4, R97 ;  /* 0x0000006104817220 */ /* 0x000fe20000410000 */
[----:B------:R-:W-:Y:S01]  /*1630*/  FFMA.FTZ R97, R107, R120, R158 ;  /* 0x000000786b617223 */ /* 0x000fe2000001009e */
[----:B------:R-:W-:Y:S01]  /*1640*/  FMUL.FTZ R130, R106, R131 ;  /* 0x000000836a827220 */ /* 0x000fe20000410000 */
[----:B------:R-:W-:Y:S01]  /*1650*/  FMUL.FTZ R122, R16, R135 ;  /* 0x00000087107a7220 */ /* 0x000fe20000410000 */
[----:B------:R-:W-:Y:S01]  /*1660*/  FADD.FTZ R127, R94, R129 ;  /* 0x000000815e7f7221 */ /* 0x000fe20000010000 */
[----:B------:R-:W-:Y:S01]  /*1670*/  FFMA.FTZ R94, R128, R129, R97 ;  /* 0x00000081805e7223 */ /* 0x000fe20000010061 */
[----:B------:R-:W-:Y:S01]  /*1680*/  FADD.FTZ R95, -R126, R95 ;  /* 0x0000005f7e5f7221 */ /* 0x000fe20000010100 */
[----:B------:R-:W-:Y:S01]  /*1690*/  PRMT R124, R98, 0x7632, R124 ;  /* 0x00007632627c7816 */ /* 0x000fe2000000007c */
[----:B------:R-:W-:Y:S01]  /*16a0*/  FADD.FTZ R71, R71, R96 ;  /* 0x0000006047477221 */ /* 0x000fe20000010000 */
[-C--:B------:R-:W-:Y:S01]  /*16b0*/  FFMA.FTZ R51, R130, R96.reuse, R51 ;  /* 0x0000006082337223 */ /* 0x080fe20000010033 */
[----:B------:R-:W-:Y:S01]  /*16c0*/  FMUL.FTZ R131, R3, R96 ;  /* 0x0000006003837220 */ /* 0x000fe20000410000 */
[----:B------:R-:W-:-:S02]  /*16d0*/  IMAD.U32 R98, R98, 0x10000, RZ ;  /* 0x0001000062627824 */ /* 0x000fc400078e00ff */
[----:B------:R-:W-:Y:S01]  /*16e0*/  FADD.FTZ R96, R127, R122 ;  /* 0x0000007a7f607221 */ /* 0x000fe20000010000 */
[C---:B------:R-:W-:Y:S01]  /*16f0*/  FFMA.FTZ R97, R123.reuse, R122, R94 ;  /* 0x0000007a7b617223 */ /* 0x040fe2000001005e */
[----:B------:R-:W-:Y:S01]  /*1700*/  FADD.FTZ R70, R70, R135 ;  /* 0x0000008746467221 */ /* 0x000fe20000010000 */
[----:B------:R-:W-:Y:S01]  /*1710*/  FFMA.FTZ R50, R123, R135, R50 ;  /* 0x000000877b327223 */ /* 0x000fe20000010032 */
[----:B------:R-:W-:Y:S01]  /*1720*/  SHF.L.U32 R135, R124, 0x10, RZ ;  /* 0x000000107c877819 */ /* 0x000fe200000006ff */
[----:B------:R-:W-:Y:S01]  /*1730*/  FMUL.FTZ R132, R106, R95 ;  /* 0x0000005f6a847220 */ /* 0x000fe20000410000 */
[----:B------:R-:W-:Y:S01]  /*1740*/  FMUL.FTZ R124, R15, R98 ;  /* 0x000000620f7c7220 */ /* 0x000fe20000410000 */
[----:B------:R-:W-:Y:S01]  /*1750*/  FADD.FTZ R95, R96, R131 ;  /* 0x00000083605f7221 */ /* 0x000fe20000010000 */
[----:B------:R-:W-:Y:S01]  /*1760*/  FMUL.FTZ R125, R106, R159 ;  /* 0x0000009f6a7d7220 */ /* 0x000fe20000410000 */
[----:B------:R-:W-:Y:S01]  /*1770*/  FFMA.FTZ R94, R130, R131, R97 ;  /* 0x00000083825e7223 */ /* 0x000fe20000010061 */
[C---:B------:R-:W-:Y:S01]  /*1780*/  FADD.FTZ R133, -R126.reuse, R133 ;  /* 0x000000857e857221 */ /* 0x040fe20000010100 */
[----:B------:R-:W-:Y:S01]  /*1790*/  FADD.FTZ R93, -R126, R93 ;  /* 0x0000005d7e5d7221 */ /* 0x000fe20000010100 */
[----:B------:R-:W-:Y:S01]  /*17a0*/  PRMT R126, R99, 0x7632, R126 ;  /* 0x00007632637e7816 */ /* 0x000fe2000000007e */
[----:B------:R-:W-:Y:S01]  /*17b0*/  FADD.FTZ R73, R73, R135 ;  /* 0x0000008749497221 */ /* 0x000fe20000010000 */
[----:B------:R-:W-:Y:S01]  /*17c0*/  SHF.L.U32 R99, R99, 0x10, RZ ;  /* 0x0000001063637819 */ /* 0x000fe200000006ff */
[-C--:B------:R-:W-:Y:S01]  /*17d0*/  FFMA.FTZ R53, R132, R135.reuse, R53 ;  /* 0x0000008784357223 */ /* 0x080fe20000010035 */
[----:B------:R-:W-:Y:S01]  /*17e0*/  FADD.FTZ R96, R95, R124 ;  /* 0x0000007c5f607221 */ /* 0x000fe20000010000 */
[----:B------:R-:W-:Y:S01]  /*17f0*/  FMUL.FTZ R135, R2, R135 ;  /* 0x0000008702877220 */ /* 0x000fe20000410000 */
[----:B------:R-:W-:Y:S01]  /*1800*/  FFMA.FTZ R95, R125, R124, R94 ;  /* 0x0000007c7d5f7223 */ /* 0x000fe2000001005e */
[----:B------:R-:W-:Y:S01]  /*1810*/  SHF.L.U32 R92, R126, 0x10, RZ ;  /* 0x000000107e5c7819 */ /* 0x000fe200000006ff */
[----:B------:R-:W-:Y:S01]  /*1820*/  FMUL.FTZ R133, R106, R133 ;  /* 0x000000856a857220 */ /* 0x000fe20000410000 */
[----:B------:R-:W-:Y:S01]  /*1830*/  FMUL.FTZ R134, R14, R99 ;  /* 0x000000630e867220 */ /* 0x000fe20000410000 */
        /* <DEDUP_REMOVED lines=13> */
[----:B------:R-:W-:-:S07]  /*1910*/  FFMA.FTZ R158, R138, R136, R93 ;  /* 0x000000888a9e7223 */ /* 0x000fce000001005d */
.L_x_54:
[----:B------:R-:W-:Y:S05]  /*1920*/  BSYNC B0 ;  /* 0x0000000000007941 */ /* 0x000fea0003800000 */
.L_x_53:
[----:B------:R-:W-:Y:S01]  /*1930*/  VIADD R13, R13, UR8 ;  /* 0x000000080d0d7c36 */ /* 0x000fe20008000000 */
[----:B------:R-:W-:Y:S01]  /*1940*/  SHF.R.U32.HI R93, RZ, 0x5, R103 ;  /* 0x00000005ff5d7819 */ /* 0x000fe20000011667 */
[----:B------:R-:W-:Y:S01]  /*1950*/  UMOV UR6, 0xffffffff ;  /* 0xffffffff00067882 */ /* 0x000fe20000000000 */
[----:B------:R-:W-:Y:S02]  /*1960*/  LOP3.LUT P0, RZ, R103, 0x1f, RZ, 0xc0, !PT ;  /* 0x0000001f67ff7812 */ /* 0x000fe4000780c0ff */
[----:B------:R-:W-:Y:S02]  /*1970*/  ISETP.GE.AND P4, PT, R13, UR9, PT ;  /* 0x000000090d007c0c */ /* 0x000fe4000bf86270 */
[----:B------:R-:W-:Y:S02]  /*1980*/  LOP3.LUT R92, R93, 0x7fffffc, RZ, 0xc0, !PT ;  /* 0x07fffffc5d5c7812 */ /* 0x000fe400078ec0ff */
[----:B------:R-:W-:Y:S02]  /*1990*/  P2R R156, PR, RZ, 0x10 ;  /* 0x00000010ff9c7803 */ /* 0x000fe40000000000 */
[----:B------:R-:W-:Y:S01]  /*19a0*/  @!P5 IADD3 R92, R92, 0x4, RZ ;  /* 0x000000045c5cd810 */ /* 0x000fe20007ffe0ff */
        /* <DEDUP_REMOVED lines=19> */
.L_x_77:
[----:B------:R-:W3:Y:S01]  /*1ae0*/  S2R R97, SR_CgaCtaId ;  /* 0x0000000000617919 */ /* 0x000ee20000008800 */
[----:B-1----:R-:W-:Y:S01]  /*1af0*/  FADD.FTZ R126, R127, R126 ;  /* 0x0000007e7f7e7221 */ /* 0x002fe20000010000 */
[----:B0-2---:R-:W-:Y:S01]  /*1b00*/  FADD.FTZ R127, R94, R95 ;  /* 0x0000005f5e7f7221 */ /* 0x005fe20000010000 */
[----:B------:R-:W-:Y:S01]  /*1b10*/  @!P0 LOP3.LUT R93, R93, 0x3, RZ, 0xc0, !PT ;  /* 0x000000035d5d8812 */ /* 0x000fe200078ec0ff */
[----:B------:R-:W-:Y:S01]  /*1b20*/  UISETP.NE.AND UP0, UPT, UR15, URZ, UPT ;  /* 0x0000003f0f00728c */ /* 0x000fe2000bf05270 */
[----:B------:R-:W-:Y:S02]  /*1b30*/  MOV R94, 0x400 ;  /* 0x00000400005e7802 */ /* 0x000fe40000000f00 */
[----:B------:R-:W-:-:S03]  /*1b40*/  @!P0 IADD3 R93, R92, R93, RZ ;  /* 0x0000005d5c5d8210 */ /* 0x000fc60007ffe0ff */
[----:B------:R-:W-:Y:S01]  /*1b50*/  PLOP3.LUT P4, PT, PT, PT, UP0, 0x80, 0x0 ;  /* 0x000000000000781c */ /* 0x000fe20003f8f008 */
[----:B------:R-:W-:Y:S05]  /*1b60*/  WARPSYNC.ALL ;  /* 0x0000000000007948 */ /* 0x000fea0003800000 */
[----:B------:R-:W-:Y:S01]  /*1b70*/  BSSY B0, `(.L_x_56) ;  /* 0x0000076000007945 */ /* 0x000fe20003800000 */
[----:B---3--:R-:W-:-:S04]  /*1b80*/  LEA R94, R97, R94, 0x18 ;  /* 0x0000005e615e7211 */ /* 0x008fc800078ec0ff */
[----:B------:R-:W-:Y:S01]  /*1b90*/  LEA R159, R92, R94, 0x3 ;  /* 0x0000005e5c9f7211 */ /* 0x000fe200078e18ff */
[----:B------:R-:W-:-:S05]  /*1ba0*/  @!P0 IMAD R158, R93, 0x8, R94 ;  /* 0x000000085d9e8824 */ /* 0x000fca00078e025e */
[----:B------:R-:W-:Y:S01]  /*1bb0*/  @!P0 STS.64 [R158+0x3000], R126 ;  /* 0x0030007e9e008388 */ /* 0x000fe20000000a00 */
[----:B------:R-:W-:Y:S06]  /*1bc0*/  BAR.SYNC.DEFER_BLOCKING 0x0 ;  /* 0x0000000000007b1d */ /* 0x000fec0000010000 */
        /* <DEDUP_REMOVED lines=21> */
[----:B------:R-:W-:Y:S02]  /*1d20*/  FADD.FTZ R161, R141, -R98 ;  /* 0x800000628da17221 */ /* 0x000fe40000010000 */
[----:B-----5:R-:W-:Y:S01]  /*1d30*/  FMUL.FTZ R160, R106, R93 ;  /* 0x0000005d6aa07220 */ /* 0x020fe20000410000 */
[----:B------:R-:W-:Y:S01]  /*1d40*/  FFMA.FTZ R93, R150, R126, R127 ;  /* 0x0000007e965d7223 */ /* 0x000fe2000001007f */
[----:B------:R-:W-:-:S03]  /*1d50*/  FMUL.FTZ R161, R106, R161 ;  /* 0x000000a16aa17220 */ /* 0x000fc60000410000 */
[----:B------:R-:W-:-:S03]  /*1d60*/  FADD.FTZ R93, R148, -R93 ;  /* 0x8000005d945d7221 */ /* 0x000fc60000010000 */
[----:B------:R-:W-:Y:S01]  /*1d70*/  @P0 PRMT R92, R76, 0x7632, R92 ;  /* 0x000076324c5c0816 */ /* 0x000fe2000000005c */
[----:B------:R-:W-:Y:S01]  /*1d80*/  FMUL.FTZ R159, R106, R93 ;  /* 0x0000005d6a9f7220 */ /* 0x000fe20000410000 */
[----:B------:R-:W-:Y:S02]  /*1d90*/  @P0 PRMT R94, R78, 0x7632, R94 ;  /* 0x000076324e5e0816 */ /* 0x000fe4000000005e */
[----:B------:R-:W-:Y:S02]  /*1da0*/  @P0 SHF.L.U32 R95, R92, 0x10, RZ ;  /* 0x000000105c5f0819 */ /* 0x000fe400000006ff */
[----:B------:R-:W-:Y:S02]  /*1db0*/  @P0 PRMT R92, R77, 0x7632, R92 ;  /* 0x000076324d5c0816 */ /* 0x000fe4000000005c */
[----:B------:R-:W-:Y:S01]  /*1dc0*/  @P0 SHF.L.U32 R93, R94, 0x10, RZ ;  /* 0x000000105e5d0819 */ /* 0x000fe200000006ff */
[----:B------:R-:W-:Y:S01]  /*1dd0*/  @P0 FADD.FTZ R160, R160, R95 ;  /* 0x0000005fa0a00221 */ /* 0x000fe20000010000 */
[----:B------:R-:W-:Y:S01]  /*1de0*/  FFMA.FTZ R95, R146, R126, R127 ;  /* 0x0000007e925f7223 */ /* 0x000fe2000001007f */
[----:B------:R-:W-:-:S02]  /*1df0*/  @P0 IMAD.U32 R92, R92, 0x10000, RZ ;  /* 0x000100005c5c0824 */ /* 0x000fc400078e00ff */
[-C--:B------:R-:W-:Y:S01]  /*1e00*/  FFMA.FTZ R94, R153, R126.reuse, R127 ;  /* 0x0000007e995e7223 */ /* 0x080fe2000001007f */
[----:B------:R-:W-:Y:S01]  /*1e10*/  @P0 PRMT R96, R79, 0x7632, R96 ;  /* 0x000076324f600816 */ /* 0x000fe20000000060 */
[----:B------:R-:W-:Y:S01]  /*1e20*/  FADD.FTZ R95, R144, -R95 ;  /* 0x8000005f905f7221 */ /* 0x000fe20000010000 */
[----:B------:R-:W-:Y:S01]  /*1e30*/  @P0 FADD.FTZ R159, R159, R92 ;  /* 0x0000005c9f9f0221 */ /* 0x000fe20000010000 */
[----:B------:R-:W-:Y:S01]  /*1e40*/  FFMA.FTZ R92, R157, R126, R127 ;  /* 0x0000007e9d5c7223 */ /* 0x000fe2000001007f */
[----:B------:R-:W-:Y:S01]  /*1e50*/  @P0 SHF.L.U32 R98, R96, 0x10, RZ ;  /* 0x0000001060620819 */ /* 0x000fe200000006ff */
[----:B------:R-:W-:Y:S01]  /*1e60*/  FMUL.FTZ R158, R106, R95 ;  /* 0x0000005f6a9e7220 */ /* 0x000fe20000410000 */
[----:B------:R-:W-:Y:S01]  /*1e70*/  FADD.FTZ R95, R151, -R94 ;  /* 0x8000005e975f7221 */ /* 0x000fe20000010000 */
[----:B------:R-:W-:Y:S02]  /*1e80*/  @P0 IMAD.U32 R94, R77, 0x10000, RZ ;  /* 0x000100004d5e0824 */ /* 0x000fe400078e00ff */
[----:B------:R-:W-:Y:S01]  /*1e90*/  @P0 FADD.FTZ R158, R158, R93 ;  /* 0x0000005d9e9e0221 */ /* 0x000fe20000010000 */
[----:B------:R-:W-:Y:S01]  /*1ea0*/  FADD.FTZ R93, R155, -R92 ;  /* 0x8000005c9b5d7221 */ /* 0x000fe20000010000 */
[----:B------:R-:W-:-:S02]  /*1eb0*/  @P0 IMAD.U32 R96, R79, 0x10000, RZ ;  /* 0x000100004f600824 */ /* 0x000fc400078e00ff */
[----:B------:R-:W-:Y:S01]  /*1ec0*/  @P0 FADD.FTZ R161, R161, R98 ;  /* 0x00000062a1a10221 */ /* 0x000fe20000010000 */
[C---:B------:R-:W-:Y:S01]  /*1ed0*/  FMUL.FTZ R92, R106.reuse, R93 ;  /* 0x0000005d6a5c7220 */ /* 0x040fe20000410000 */
[----:B------:R-:W-:Y:S01]  /*1ee0*/  FMUL.FTZ R93, R106, R95 ;  /* 0x0000005f6a5d7220 */ /* 0x000fe20000410000 */
[----:B------:R-:W-:-:S03]  /*1ef0*/  @P0 SHF.L.U32 R95, R76, 0x10, RZ ;  /* 0x000000104c5f0819 */ /* 0x000fc600000006ff */
[----:B------:R-:W-:Y:S01]  /*1f00*/  @P0 FADD.FTZ R93, R93, R94 ;  /* 0x0000005e5d5d0221 */ /* 0x000fe20000010000 */
[----:B------:R-:W-:Y:S01]  /*1f10*/  FFMA.FTZ R94, R149, R126, R127 ;  /* 0x0000007e955e7223 */ /* 0x000fe2000001007f */
[----:B------:R-:W-:-:S03]  /*1f20*/  @P0 FADD.FTZ R92, R92, R95 ;  /* 0x0000005f5c5c0221 */ /* 0x000fc60000010000 */
[----:B------:R-:W-:-:S04]  /*1f30*/  FADD.FTZ R95, R147, -R94 ;  /* 0x8000005e935f7221 */ /* 0x000fc80000010000 */
[C---:B------:R-:W-:Y:S01]  /*1f40*/  FMUL.FTZ R94, R106.reuse, R95 ;  /* 0x0000005f6a5e7220 */ /* 0x040fe20000410000 */
[----:B------:R-:W-:Y:S01]  /*1f50*/  FMUL.FTZ R95, R106, R97 ;  /* 0x000000616a5f7220 */ /* 0x000fe20000410000 */
[----:B------:R-:W-:-:S03]  /*1f60*/  @P0 SHF.L.U32 R97, R78, 0x10, RZ ;  /* 0x000000104e610819 */ /* 0x000fc600000006ff */
[----:B------:R-:W-:Y:S02]  /*1f70*/  @P0 FADD.FTZ R95, R95, R96 ;  /* 0x000000605f5f0221 */ /* 0x000fe40000010000 */
[----:B------:R-:W-:Y:S01]  /*1f80*/  @P0 FADD.FTZ R94, R94, R97 ;  /* 0x000000615e5e0221 */ /* 0x000fe20000010000 */
[----:B------:R-:W-:-:S04]  /*1f90*/  ISETP.NE.U32.AND P0, PT, RZ, UR16, PT ;  /* 0x00000010ff007c0c */ /* 0x000fc8000bf05070 */
[----:B------:R-:W-:-:S13]  /*1fa0*/  ISETP.NE.AND.EX P0, PT, RZ, UR17, PT, P0 ;  /* 0x00000011ff007c0c */ /* 0x000fda000bf05300 */
[----:B------:R-:W-:Y:S02]  /*1fb0*/  @P0 F2FP.BF16.F32.PACK_AB R96, RZ, R92 ;  /* 0x0000005cff60023e */ /* 0x000fe400000010ff */
[----:B------:R-:W-:Y:S02]  /*1fc0*/  @P0 F2FP.BF16.F32.PACK_AB R97, RZ, R93 ;  /* 0x0000005dff61023e */ /* 0x000fe400000010ff */
[----:B------:R-:W-:Y:S02]  /*1fd0*/  @P0 F2FP.BF16.F32.PACK_AB R98, RZ, R94 ;  /* 0x0000005eff62023e */ /* 0x000fe400000010ff */
[----:B------:R-:W-:Y:S02]  /*1fe0*/  @P0 F2FP.BF16.F32.PACK_AB R99, RZ, R95 ;  /* 0x0000005fff63023e */ /* 0x000fe400000010ff */
        /* <DEDUP_REMOVED lines=12> */
[----:B------:R-:W0:Y:S01]  /*20b0*/  LDC.64 R98, c[0x0][0x2f8] ;  /* 0x0000be00ff627b82 */ /* 0x000e220000000a00 */
[----:B------:R-:W-:-:S04]  /*20c0*/  ISETP.NE.U32.AND P0, PT, RZ, UR16, PT ;  /* 0x00000010ff007c0c */ /* 0x000fc8000bf05070 */
[----:B------:R-:W-:-:S13]  /*20d0*/  ISETP.NE.AND.EX P0, PT, RZ, UR17, PT, P0 ;  /* 0x00000011ff007c0c */ /* 0x000fda000bf05300 */
[----:B------:R-:W1:Y:S01]  /*20e0*/  @P0 LDC.64 R96, c[0x0][0x308] ;  /* 0x0000c200ff600b82 */ /* 0x000e620000000a00 */
[----:B0-----:R-:W-:-:S04]  /*20f0*/  IMAD.WIDE.U32 R98, R105, 0x10, R98 ;  /* 0x0000001069627825 */ /* 0x001fc800078e0062 */
[----:B-1----:R-:W-:-:S05]  /*2100*/  @P0 IMAD.WIDE.U32 R96, R105, 0x10, R96 ;  /* 0x0000001069600825 */ /* 0x002fca00078e0060 */
[----:B------:R0:W-:Y:S01]  /*2110*/  @P0 STG.E.128 desc[UR4][R96.64], R84 ;  /* 0x0000005460000986 */ /* 0x0001e2000c101d04 */
[----:B------:R-:W-:-:S04]  /*2120*/  ISETP.NE.U32.AND P0, PT, RZ, UR18, PT ;  /* 0x00000012ff007c0c */ /* 0x000fc8000bf05070 */
[----:B------:R-:W-:-:S13]  /*2130*/  ISETP.NE.AND.EX P0, PT, RZ, UR19, PT, P0 ;  /* 0x00000013ff007c0c */ /* 0x000fda000bf05300 */
[----:B------:R-:W-:Y:S02]  /*2140*/  @P0 F2FP.BF16.F32.PACK_AB R162, RZ, R92 ;  /* 0x0000005cffa2023e */ /* 0x000fe400000010ff */
[----:B------:R-:W-:Y:S02]  /*2150*/  @P0 F2FP.BF16.F32.PACK_AB R163, RZ, R93 ;  /* 0x0000005dffa3023e */ /* 0x000fe400000010ff */
[----:B------:R-:W-:Y:S02]  /*2160*/  @P0 F2FP.BF16.F32.PACK_AB R164, RZ, R94 ;  /* 0x0000005effa4023e */ /* 0x000fe400000010ff */
[----:B------:R-:W-:Y:S02]  /*2170*/  @P0 F2FP.BF16.F32.PACK_AB R165, RZ, R95 ;  /* 0x0000005fffa5023e */ /* 0x000fe400000010ff */
[----:B------:R-:W-:Y:S02]  /*2180*/  F2FP.BF16.F32.PACK_AB R92, R160, R92 ;  /* 0x0000005ca05c723e */ /* 0x000fe400000010ff */
[----:B------:R-:W-:-:S02]  /*2190*/  F2FP.BF16.F32.PACK_AB R93, R159, R93 ;  /* 0x0000005d9f5d723e */ /* 0x000fc400000010ff */
[----:B------:R-:W-:Y:S02]  /*21a0*/  F2FP.BF16.F32.PACK_AB R94, R158, R94 ;  /* 0x0000005e9e5e723e */ /* 0x000fe400000010ff */
[----:B------:R-:W-:Y:S02]  /*21b0*/  F2FP.BF16.F32.PACK_AB R95, R161, R95 ;  /* 0x0000005fa15f723e */ /* 0x000fe400000010ff */
[----:B0-----:R-:W-:Y:S02]  /*21c0*/  @P0 LEA R96, P6, R105, UR18, 0x4 ;  /* 0x0000001269600c11 */ /* 0x001fe4000f8c20ff */
[----:B------:R-:W-:Y:S01]  /*21d0*/  @P0 PRMT R36, R162, 0x7610, R36 ;  /* 0x00007610a2240816 */ /* 0x000fe20000000024 */
[----:B------:R0:W-:Y:S01]  /*21e0*/  STG.E.128 desc[UR4][R98.64], R92 ;  /* 0x0000005c62007986 */ /* 0x0001e2000c101d04 */
[----:B------:R-:W-:Y:S02]  /*21f0*/  @P0 F2FP.BF16.F32.PACK_AB R160, RZ, R160 ;  /* 0x000000a0ffa0023e */ /* 0x000fe400000010ff */
[----:B------:R-:W-:-:S02]  /*2200*/  @P0 PRMT R37, R163, 0x7610, R37 ;  /* 0x00007610a3250816 */ /* 0x000fc40000000025 */
[----:B------:R-:W-:Y:S02]  /*2210*/  @P0 F2FP.BF16.F32.PACK_AB R159, RZ, R159 ;  /* 0x0000009fff9f023e */ /* 0x000fe400000010ff */
[----:B------:R-:W-:Y:S02]  /*2220*/  @P0 PRMT R38, R164, 0x7610, R38 ;  /* 0x00007610a4260816 */ /* 0x000fe40000000026 */
[----:B------:R-:W-:Y:S02]  /*2230*/  @P0 F2FP.BF16.F32.PACK_AB R158, RZ, R158 ;  /* 0x0000009eff9e023e */ /* 0x000fe400000010ff */
[----:B------:R-:W-:Y:S02]  /*2240*/  @P0 F2FP.BF16.F32.PACK_AB R161, RZ, R161 ;  /* 0x000000a1ffa1023e */ /* 0x000fe400000010ff */
[----:B------:R-:W-:Y:S02]  /*2250*/  @P0 PRMT R39, R165, 0x7610, R39 ;  /* 0x00007610a5270816 */ /* 0x000fe40000000027 */
[----:B------:R-:W-:-:S02]  /*2260*/  @P0 LEA.HI.X R97, R105, UR19, RZ, 0x4, P6 ;  /* 0x0000001369610c11 */ /* 0x000fc4000b0f24ff */
[----:B------:R-:W-:Y:S02]  /*2270*/  @P0 PRMT R36, R36, 0x5410, R160 ;  /* 0x0000541024240816 */ /* 0x000fe400000000a0 */
[----:B------:R-:W-:Y:S02]  /*2280*/  @P0 PRMT R37, R37, 0x5410, R159 ;  /* 0x0000541025250816 */ /* 0x000fe4000000009f */
[----:B------:R-:W-:Y:S02]  /*2290*/  @P0 PRMT R38, R38, 0x5410, R158 ;  /* 0x0000541026260816 */ /* 0x000fe4000000009e */
[----:B------:R-:W-:Y:S02]  /*22a0*/  @P0 PRMT R39, R39, 0x5410, R161 ;  /* 0x0000541027270816 */ /* 0x000fe400000000a1 */
[----:B------:R-:W-:-:S03]  /*22b0*/  IADD3 R105, R105, 0x80, RZ ;  /* 0x0000008069697810 */ /* 0x000fc60007ffe0ff */
[----:B------:R0:W-:Y:S04]  /*22c0*/  @P0 STG.E.128 desc[UR4][R96.64], R36 ;  /* 0x0000002460000986 */ /* 0x0001e8000c101d04 */
.L_x_57:
[----:B------:R-:W-:Y:S05]  /*22d0*/  BSYNC B0 ;  /* 0x0000000000007941 */ /* 0x000fea0003800000 */
.L_x_56:
[----:B------:R-:W-:Y:S04]  /*22e0*/  BSSY B0, `(.L_x_58) ;  /* 0x0000064000007945 */ /* 0x000fe80003800000 */
[----:B------:R-:W-:Y:S05]  /*22f0*/  @!P2 BRA `(.L_x_59) ;  /* 0x000000040088a947 */ /* 0x000fea0003800000 */
[----:B------:R-:W-:Y:S01]  /*2300*/  ISETP.NE.U32.AND P0, PT, RZ, UR10, PT ;  /* 0x0000000aff007c0c */ /* 0x000fe2000bf05070 */
[-CC-:B0-----:R-:W-:Y:S01]  /*2310*/  FFMA.FTZ R92, R140, R126.reuse, R127.reuse ;  /* 0x0000007e8c5c7223 */ /* 0x181fe2000001007f */
[-CC-:B------:R-:W-:Y:S02]  /*2320*/  FFMA.FTZ R97, R109, R126.reuse, R127.reuse ;  /* 0x0000007e6d617223 */ /* 0x180fe4000001007f */
[----:B------:R-:W-:Y:S01]  /*2330*/  ISETP.NE.AND.EX P0, PT, RZ, UR11, PT, P0 ;  /* 0x0000000bff007c0c */ /* 0x000fe2000bf05300 */
[----:B------:R-:W-:Y:S01]  /*2340*/  FADD.FTZ R93, R115, -R92 ;  /* 0x8000005c735d7221 */ /* 0x000fe20000010000 */
[----:B------:R-:W-:Y:S01]  /*2350*/  FFMA.FTZ R92, R114, R126, R127 ;  /* 0x0000007e725c7223 */ /* 0x000fe2000001007f */
[----:B------:R-:W-:Y:S02]  /*2360*/  FADD.FTZ R97, R108, -R97 ;  /* 0x800000616c617221 */ /* 0x000fe40000010000 */
[----:B-----5:R-:W-:Y:S01]  /*2370*/  FMUL.FTZ R160, R106, R93 ;  /* 0x0000005d6aa07220 */ /* 0x020fe20000410000 */
[----:B------:R-:W-:-:S04]  /*2380*/  FADD.FTZ R159, R117, -R92 ;  /* 0x8000005c759f7221 */ /* 0x000fc80000010000 */
[----:B------:R-:W-:-:S03]  /*2390*/  FMUL.FTZ R159, R106, R159 ;  /* 0x0000009f6a9f7220 */ /* 0x000fc60000410000 */
[----:B------:R-:W-:Y:S02]  /*23a0*/  @P0 PRMT R94, R24, 0x7632, R94 ;  /* 0x00007632185e0816 */ /* 0x000fe4000000005e */
[----:B------:R-:W-:Y:S02]  /*23b0*/  @P0 PRMT R92, R25, 0x7632, R92 ;  /* 0x00007632195c0816 */ /* 0x000fe4000000005c */
[----:B------:R-:W-:Y:S01]  /*23c0*/  @P0 SHF.L.U32 R95, R94, 0x10, RZ ;  /* 0x000000105e5f0819 */ /* 0x000fe200000006ff */
[-C--:B------:R-:W-:Y:S01]  /*23d0*/  FFMA.FTZ R94, R116, R126.reuse, R127 ;  /* 0x0000007e745e7223 */ /* 0x080fe2000001007f */
[----:B------:R-:W-:Y:S01]  /*23e0*/  @P0 PRMT R96, R27, 0x7632, R96 ;  /* 0x000076321b600816 */ /* 0x000fe20000000060 */
[----:B------:R-:W-:Y:S02]  /*23f0*/  @P0 IMAD.U32 R92, R92, 0x10000, RZ ;  /* 0x000100005c5c0824 */ /* 0x000fe400078e00ff */
[--C-:B------:R-:W-:Y:S01]  /*2400*/  FADD.FTZ R93, R119, -R94.reuse ;  /* 0x8000005e775d7221 */ /* 0x100fe20000010000 */
[----:B------:R-:W-:Y:S01]  /*2410*/  @P0 PRMT R94, R26, 0x7632, R94 ;  /* 0x000076321a5e0816 */ /* 0x000fe2000000005e */
[----:B------:R-:W-:Y:S01]  /*2420*/  @P0 FADD.FTZ R160, R160, R95 ;  /* 0x0000005fa0a00221 */ /* 0x000fe20000010000 */
[----:B------:R-:W-:Y:S01]  /*2430*/  @P0 FADD.FTZ R159, R159, R92 ;  /* 0x0000005c9f9f0221 */ /* 0x000fe20000010000 */
[----:B------:R-:W-:Y:S01]  /*2440*/  FMUL.FTZ R158, R106, R93 ;  /* 0x0000005d6a9e7220 */ /* 0x000fe20000410000 */
[----:B------:R-:W-:Y:S01]  /*2450*/  @P0 SHF.L.U32 R95, R94, 0x10, RZ ;  /* 0x000000105e5f0819 */ /* 0x000fe200000006ff */
[----:B------:R-:W-:Y:S01]  /*2460*/  FFMA.FTZ R92, R139, R126, R127 ;  /* 0x0000007e8b5c7223 */ /* 0x000fe2000001007f */
[----:B------:R-:W-:Y:S01]  /*2470*/  @P0 IMAD.U32 R94, R25, 0x10000, RZ ;  /* 0x00010000195e0824 */ /* 0x000fe200078e00ff */
[----:B------:R-:W-:Y:S01]  /*2480*/  @P0 SHF.L.U32 R98, R96, 0x10, RZ ;  /* 0x0000001060620819 */ /* 0x000fe200000006ff */
[----:B------:R-:W-:-:S02]  /*2490*/  @P0 IMAD.U32 R96, R27, 0x10000, RZ ;  /* 0x000100001b600824 */ /* 0x000fc400078e00ff */
[----:B------:R-:W-:Y:S01]  /*24a0*/  @P0 FADD.FTZ R158, R158, R95 ;  /* 0x0000005f9e9e0221 */ /* 0x000fe20000010000 */
[----:B------:R-:W-:Y:S01]  /*24b0*/  FFMA.FTZ R95, R113, R126, R127 ;  /* 0x0000007e715f7223 */ /* 0x000fe2000001007f */
[----:B------:R-:W-:-:S03]  /*24c0*/  FADD.FTZ R93, R137, -R92 ;  /* 0x8000005c895d7221 */ /* 0x000fc60000010000 */
[----:B------:R-:W-:Y:S01]  /*24d0*/  FADD.FTZ R95, R112, -R95 ;  /* 0x8000005f705f7221 */ /* 0x000fe20000010000 */
[----:B------:R-:W-:-:S03]  /*24e0*/  FMUL.FTZ R92, R106, R93 ;  /* 0x0000005d6a5c7220 */ /* 0x000fc60000410000 */
[----:B------:R-:W-:Y:S01]  /*24f0*/  FMUL.FTZ R93, R106, R95 ;  /* 0x0000005f6a5d7220 */ /* 0x000fe20000410000 */
[----:B------:R-:W-:-:S03]  /*2500*/  @P0 SHF.L.U32 R95, R24, 0x10, RZ ;  /* 0x00000010185f0819 */ /* 0x000fc600000006ff */
[----:B------:R-:W-:Y:S01]  /*2510*/  @P0 FADD.FTZ R93, R93, R94 ;  /* 0x0000005e5d5d0221 */ /* 0x000fe20000010000 */
[-C--:B------:R-:W-:Y:S01]  /*2520*/  FFMA.FTZ R94, R118, R126.reuse, R127 ;  /* 0x0000007e765e7223 */ /* 0x080fe2000001007f */
[----:B------:R-:W-:Y:S01]  /*2530*/  @P0 FADD.FTZ R92, R92, R95 ;  /* 0x0000005f5c5c0221 */ /* 0x000fe20000010000 */
[----:B------:R-:W-:Y:S02]  /*2540*/  FFMA.FTZ R95, R111, R126, R127 ;  /* 0x0000007e6f5f7223 */ /* 0x000fe4000001007f */
[----:B------:R-:W-:Y:S02]  /*2550*/  FADD.FTZ R161, R121, -R94 ;  /* 0x8000005e79a17221 */ /* 0x000fe40000010000 */
[----:B------:R-:W-:Y:S02]  /*2560*/  FADD.FTZ R95, R110, -R95 ;  /* 0x8000005f6e5f7221 */ /* 0x000fe40000010000 */
[C---:B------:R-:W-:Y:S02]  /*2570*/  FMUL.FTZ R161, R106.reuse, R161 ;  /* 0x000000a16aa17220 */ /* 0x040fe40000410000 */
[C---:B------:R-:W-:Y:S01]  /*2580*/  FMUL.FTZ R94, R106.reuse, R95 ;  /* 0x0000005f6a5e7220 */ /* 0x040fe20000410000 */
[----:B------:R-:W-:Y:S01]  /*2590*/  FMUL.FTZ R95, R106, R97 ;  /* 0x000000616a5f7220 */ /* 0x000fe20000410000 */
[----:B------:R-:W-:Y:S01]  /*25a0*/  @P0 SHF.L.U32 R97, R26, 0x10, RZ ;  /* 0x000000101a610819 */ /* 0x000fe200000006ff */
[----:B------:R-:W-:-:S02]  /*25b0*/  @P0 FADD.FTZ R161, R161, R98 ;  /* 0x00000062a1a10221 */ /* 0x000fc40000010000 */
        /* <DEDUP_REMOVED lines=19> */
[----:B------:R-:W-:Y:S02]  /*26f0*/  @P0 PRMT R87, R87, 0x5410, R162 ;  /* 0x0000541057570816 */ /* 0x000fe400000000a2 */
[----:B------:R-:W-:-:S04]  /*2700*/  ISETP.NE.U32.AND P0, PT, RZ, UR16, PT ;  /* 0x00000010ff007c0c */ /* 0x000fc8000bf05070 */
[----:B------:R-:W-:-:S13]  /*2710*/  ISETP.NE.AND.EX P0, PT, RZ, UR17, PT, P0 ;  /* 0x00000011ff007c0c */ /* 0x000fda000bf05300 */
[----:B------:R-:W0:Y:S02]  /*2720*/  @P0 LDC.64 R96, c[0x0][0x308] ;  /* 0x0000c200ff600b82 */ /* 0x000e240000000a00 */
[----:B0-----:R-:W-:-:S05]  /*2730*/  @P0 IMAD.WIDE.U32 R96, R105, 0x10, R96 ;  /* 0x0000001069600825 */ /* 0x001fca00078e0060 */
[----:B------:R0:W-:Y:S01]  /*2740*/  @P0 STG.E.128 desc[UR4][R96.64], R84 ;  /* 0x0000005460000986 */ /* 0x0001e2000c101d04 */
[----:B------:R-:W-:-:S04]  /*2750*/  ISETP.NE.U32.AND P0, PT, RZ, UR18, PT ;  /* 0x00000012ff007c0c */ /* 0x000fc8000bf05070 */
[----:B------:R-:W-:Y:S01]  /*2760*/  ISETP.NE.AND.EX P0, PT, RZ, UR19, PT, P0 ;  /* 0x00000013ff007c0c */ /* 0x000fe2000bf05300 */
[----:B0-----:R-:W0:-:S12]  /*2770*/  LDC.64 R96, c[0x0][0x2f8] ;  /* 0x0000be00ff607b82 */ /* 0x001e180000000a00 */
        /* <DEDUP_REMOVED lines=8> */
[----:B------:R-:W-:Y:S02]  /*2800*/  @P0 LEA R98, P6, R105, UR18, 0x4 ;  /* 0x0000001269620c11 */ /* 0x000fe4000f8c20ff */
[----:B------:R-:W-:Y:S02]  /*2810*/  @P0 PRMT R36, R162, 0x7610, R36 ;  /* 0x00007610a2240816 */ /* 0x000fe40000000024 */
[----:B------:R-:W-:Y:S02]  /*2820*/  @P0 F2FP.BF16.F32.PACK_AB R160, RZ, R160 ;  /* 0x000000a0ffa0023e */ /* 0x000fe400000010ff */
[----:B------:R-:W-:Y:S01]  /*2830*/  @P0 PRMT R37, R163, 0x7610, R37 ;  /* 0x00007610a3250816 */ /* 0x000fe20000000025 */
[----:B0-----:R-:W-:Y:S01]  /*2840*/  IMAD.WIDE.U32 R96, R105, 0x10, R96 ;  /* 0x0000001069607825 */ /* 0x001fe200078e0060 */
[----:B------:R-:W-:-:S02]  /*2850*/  @P0 F2FP.BF16.F32.PACK_AB R159, RZ, R159 ;  /* 0x0000009fff9f023e */ /* 0x000fc400000010ff */
[----:B------:R-:W-:Y:S02]  /*2860*/  @P0 PRMT R38, R164, 0x7610, R38 ;  /* 0x00007610a4260816 */ /* 0x000fe40000000026 */
[----:B------:R-:W-:Y:S01]  /*2870*/  @P0 F2FP.BF16.F32.PACK_AB R158, RZ, R158 ;  /* 0x0000009eff9e023e */ /* 0x000fe200000010ff */
[----:B------:R1:W-:Y:S01]  /*2880*/  STG.E.128 desc[UR4][R96.64], R92 ;  /* 0x0000005c60007986 */ /* 0x0003e2000c101d04 */
[----:B------:R-:W-:Y:S02]  /*2890*/  @P0 F2FP.BF16.F32.PACK_AB R161, RZ, R161 ;  /* 0x000000a1ffa1023e */ /* 0x000fe400000010ff */
[----:B------:R-:W-:Y:S02]  /*28a0*/  @P0 PRMT R39, R165, 0x7610, R39 ;  /* 0x00007610a5270816 */ /* 0x000fe40000000027 */
[----:B------:R-:W-:Y:S02]  /*28b0*/  @P0 LEA.HI.X R99, R105, UR19, RZ, 0x4, P6 ;  /* 0x0000001369630c11 */ /* 0x000fe4000b0f24ff */
[----:B------:R-:W-:-:S02]  /*28c0*/  @P0 PRMT R36, R36, 0x5410, R160 ;  /* 0x0000541024240816 */ /* 0x000fc400000000a0 */
[----:B------:R-:W-:Y:S02]  /*28d0*/  @P0 PRMT R37, R37, 0x5410, R159 ;  /* 0x0000541025250816 */ /* 0x000fe4000000009f */
[----:B------:R-:W-:Y:S02]  /*28e0*/  @P0 PRMT R38, R38, 0x5410, R158 ;  /* 0x0000541026260816 */ /* 0x000fe4000000009e */
[----:B------:R-:W-:Y:S02]  /*28f0*/  @P0 PRMT R39, R39, 0x5410, R161 ;  /* 0x0000541027270816 */ /* 0x000fe400000000a1 */
[----:B------:R-:W-:-:S03]  /*2900*/  IADD3 R105, R105, 0x80, RZ ;  /* 0x0000008069697810 */ /* 0x000fc60007ffe0ff */
[----:B------:R1:W-:Y:S04]  /*2910*/  @P0 STG.E.128 desc[UR4][R98.64], R36 ;  /* 0x0000002462000986 */ /* 0x0003e8000c101d04 */
.L_x_59:
[----:B------:R-:W-:Y:S05]  /*2920*/  BSYNC B0 ;  /* 0x0000000000007941 */ /* 0x000fea0003800000 */
.L_x_58:
[----:B------:R-:W-:Y:S04]  /*2930*/  BSSY B0, `(.L_x_60) ;  /* 0x0000063000007945 */ /* 0x000fe80003800000 */
[----:B------:R-:W-:Y:S05]  /*2940*/  @!P3 BRA `(.L_x_61) ;  /* 0x000000040084b947 */ /* 0x000fea0003800000 */
[----:B------:R-:W-:Y:S01]  /*2950*/  ISETP.NE.U32.AND P0, PT, RZ, UR10, PT ;  /* 0x0000000aff007c0c */ /* 0x000fe2000bf05070 */
[-CC-:B01----:R-:W-:Y:S01]  /*2960*/  FFMA.FTZ R92, R128, R126.reuse, R127.reuse ;  /* 0x0000007e805c7223 */ /* 0x183fe2000001007f */
[-CC-:B------:R-:W-:Y:S01]  /*2970*/  FFMA.FTZ R93, R107, R126.reuse, R127.reuse ;  /* 0x0000007e6b5d7223 */ /* 0x180fe2000001007f */
[-CC-:B------:R-:W-:Y:S01]  /*2980*/  FFMA.FTZ R96, R132, R126.reuse, R127.reuse ;  /* 0x0000007e84607223 */ /* 0x180fe2000001007f */
[----:B------:R-:W-:Y:S01]  /*2990*/  ISETP.NE.AND.EX P0, PT, RZ, UR11, PT, P0 ;  /* 0x0000000bff007c0c */ /* 0x000fe2000bf05300 */
[----:B------:R-:W-:Y:S01]  /*29a0*/  FADD.FTZ R95, R129, -R92 ;  /* 0x8000005c815f7221 */ /* 0x000fe20000010000 */
[-C--:B------:R-:W-:Y:S01]  /*29b0*/  FFMA.FTZ R163, R133, R126.reuse, R127 ;  /* 0x0000007e85a37223 */ /* 0x080fe2000001007f */
[----:B------:R-:W-:Y:S01]  /*29c0*/  FADD.FTZ R93, R120, -R93 ;  /* 0x8000005d785d7221 */ /* 0x000fe20000010000 */
[-CC-:B------:R-:W-:Y:S01]  /*29d0*/  FFMA.FTZ R97, R123, R126.reuse, R127.reuse ;  /* 0x0000007e7b617223 */ /* 0x180fe2000001007f */
[----:B-----5:R-:W-:Y:S01]  /*29e0*/  FMUL.FTZ R160, R106, R95 ;  /* 0x0000005f6aa07220 */ /* 0x020fe20000410000 */
[-CC-:B------:R-:W-:Y:S01]  /*29f0*/  FFMA.FTZ R94, R130, R126.reuse, R127.reuse ;  /* 0x0000007e825e7223 */ /* 0x180fe2000001007f */
[-CC-:B------:R-:W-:Y:S01]  /*2a00*/  FFMA.FTZ R99, R125, R126.reuse, R127.reuse ;  /* 0x0000007e7d637223 */ /* 0x180fe2000001007f */
[----:B------:R-:W-:Y:S01]  /*2a10*/  FFMA.FTZ R165, R138, R126, R127 ;  /* 0x0000007e8aa57223 */ /* 0x000fe2000001007f */
[----:B------:R-:W-:Y:S01]  /*2a20*/  FADD.FTZ R159, R135, -R96 ;  /* 0x80000060879f7221 */ /* 0x000fe20000010000 */
[----:B------:R-:W-:Y:S01]  /*2a30*/  FADD.FTZ R127, R134, -R163 ;  /* 0x800000a3867f7221 */ /* 0x000fe20000010000 */
[----:B------:R-:W-:Y:S01]  /*2a40*/  FMUL.FTZ R163, R106, R93 ;  /* 0x0000005d6aa37220 */ /* 0x000fe20000410000 */
[----:B------:R-:W-:Y:S01]  /*2a50*/  FADD.FTZ R97, R122, -R97 ;  /* 0x800000617a617221 */ /* 0x000fe20000010000 */
[----:B------:R-:W-:Y:S01]  /*2a60*/  @P0 PRMT R92, R88, 0x7632, R92 ;  /* 0x00007632585c0816 */ /* 0x000fe2000000005c */
[----:B------:R-:W-:Y:S01]  /*2a70*/  FMUL.FTZ R159, R106, R159 ;  /* 0x0000009f6a9f7220 */ /* 0x000fe20000410000 */
[----:B------:R-:W-:Y:S01]  /*2a80*/  @P0 PRMT R95, R90, 0x7632, R95 ;  /* 0x000076325a5f0816 */ /* 0x000fe2000000005f */
[--C-:B------:R-:W-:Y:S01]  /*2a90*/  FADD.FTZ R161, R131, -R94.reuse ;  /* 0x8000005e83a17221 */ /* 0x100fe20000010000 */
[----:B------:R-:W-:Y:S01]  /*2aa0*/  @P0 SHF.L.U32 R93, R92, 0x10, RZ ;  /* 0x000000105c5d0819 */ /* 0x000fe200000006ff */
[----:B------:R-:W-:Y:S01]  /*2ab0*/  FMUL.FTZ R126, R106, R97 ;  /* 0x000000616a7e7220 */ /* 0x000fe20000410000 */
[----:B------:R-:W-:Y:S01]  /*2ac0*/  @P0 SHF.L.U32 R92, R95, 0x10, RZ ;  /* 0x000000105f5c0819 */ /* 0x000fe200000006ff */
[----:B------:R-:W-:Y:S01]  /*2ad0*/  FADD.FTZ R99, R124, -R99 ;  /* 0x800000637c637221 */ /* 0x000fe20000010000 */
[C---:B------:R-:W-:Y:S01]  /*2ae0*/  @P0 PRMT R94, R89.reuse, 0x7632, R94 ;  /* 0x00007632595e0816 */ /* 0x040fe2000000005e */
[----:B------:R-:W-:Y:S01]  /*2af0*/  @P0 FADD.FTZ R160, R160, R93 ;  /* 0x0000005da0a00221 */ /* 0x000fe20000010000 */
[----:B------:R-:W-:Y:S01]  /*2b00*/  @P0 SHF.L.U32 R93, R89, 0x10, RZ ;  /* 0x00000010595d0819 */ /* 0x000fe200000006ff */
[----:B------:R-:W-:Y:S01]  /*2b10*/  @P0 FADD.FTZ R159, R159, R92 ;  /* 0x0000005c9f9f0221 */ /* 0x000fe20000010000 */
[----:B------:R-:W-:Y:S01]  /*2b20*/  @P0 SHF.L.U32 R92, R88, 0x10, RZ ;  /* 0x00000010585c0819 */ /* 0x000fe200000006ff */
[----:B------:R-:W-:Y:S01]  /*2b30*/  FADD.FTZ R165, R136, -R165 ;  /* 0x800000a588a57221 */ /* 0x000fe20000010000 */
[----:B------:R-:W-:Y:S01]  /*2b40*/  FMUL.FTZ R161, R106, R161 ;  /* 0x000000a16aa17220 */ /* 0x000fe20000410000 */
[----:B------:R-:W-:Y:S01]  /*2b50*/  @P0 FADD.FTZ R126, R126, R93 ;  /* 0x0000005d7e7e0221 */ /* 0x000fe20000010000 */
[C---:B------:R-:W-:Y:S01]  /*2b60*/  FMUL.FTZ R158, R106.reuse, R99 ;  /* 0x000000636a9e7220 */ /* 0x040fe20000410000 */
[--C-:B------:R-:W-:Y:S01]  /*2b70*/  @P0 FADD.FTZ R163, R163, R92.reuse ;  /* 0x0000005ca3a30221 */ /* 0x100fe20000010000 */
[C---:B------:R-:W-:Y:S01]  /*2b80*/  @P0 PRMT R92, R91.reuse, 0x7632, R92 ;  /* 0x000076325b5c0816 */ /* 0x040fe2000000005c */
[----:B------:R-:W-:Y:S01]  /*2b90*/  FMUL.FTZ R127, R106, R127 ;  /* 0x0000007f6a7f7220 */ /* 0x000fe20000410000 */
[----:B------:R-:W-:Y:S01]  /*2ba0*/  @P0 SHF.L.U32 R93, R90, 0x10, RZ ;  /* 0x000000105a5d0819 */ /* 0x000fe200000006ff */
[----:B------:R-:W-:Y:S01]  /*2bb0*/  FMUL.FTZ R106, R106, R165 ;  /* 0x000000a56a6a7220 */ /* 0x000fe20000410000 */
[----:B------:R-:W-:Y:S01]  /*2bc0*/  @P0 IMAD.U32 R94, R94, 0x10000, RZ ;  /* 0x000100005e5e0824 */ /* 0x000fe200078e00ff */
[----:B------:R-:W0:Y:S01]  /*2bd0*/  LDC.64 R98, c[0x0][0x2f8] ;  /* 0x0000be00ff627b82 */ /* 0x000e220000000a00 */
[----:B------:R-:W-:Y:S01]  /*2be0*/  @P0 IMAD.U32 R95, R92, 0x10000, RZ ;  /* 0x000100005c5f0824 */ /* 0x000fe200078e00ff */
[----:B------:R-:W-:Y:S01]  /*2bf0*/  @P0 SHF.L.U32 R92, R91, 0x10, RZ ;  /* 0x000000105b5c0819 */ /* 0x000fe200000006ff */
[----:B------:R-:W-:Y:S01]  /*2c00*/  @P0 FADD.FTZ R161, R161, R94 ;  /* 0x0000005ea1a10221 */ /* 0x000fe20000010000 */
[----:B------:R-:W-:Y:S01]  /*2c10*/  @P0 FADD.FTZ R158, R158, R93 ;  /* 0x0000005d9e9e0221 */ /* 0x000fe20000010000 */
[----:B------:R-:W-:-:S02]  /*2c20*/  @P0 FADD.FTZ R106, R106, R95 ;  /* 0x0000005f6a6a0221 */ /* 0x000fc40000010000 */
[----:B------:R-:W-:Y:S01]  /*2c30*/  @P0 FADD.FTZ R127, R127, R92 ;  /* 0x0000005c7f7f0221 */ /* 0x000fe20000010000 */
[----:B------:R-:W-:-:S04]  /*2c40*/  ISETP.NE.U32.AND P0, PT, RZ, UR16, PT ;  /* 0x00000010ff007c0c */ /* 0x000fc8000bf05070 */
[----:B------:R-:W-:Y:S01]  /*2c50*/  ISETP.NE.AND.EX P0, PT, RZ, UR17, PT, P0 ;  /* 0x00000011ff007c0c */ /* 0x000fe2000bf05300 */
[----:B0-----:R-:W-:-:S12]  /*2c60*/  IMAD.WIDE.U32 R98, R105, 0x10, R98 ;  /* 0x0000001069627825 */ /* 0x001fd800078e0062 */
        /* <DEDUP_REMOVED lines=16> */
[----:B------:R-:W-:Y:S02]  /*2d70*/  ISETP.NE.U32.AND P0, PT, RZ, UR16, PT ;  /* 0x00000010ff007c0c */ /* 0x000fe4000bf05070 */
[----:B------:R-:W-:-:S02]  /*2d80*/  F2FP.BF16.F32.PACK_AB R94, R159, R158 ;  /* 0x0000009e9f5e723e */ /* 0x000fc400000010ff */
[----:B------:R-:W-:Y:S02]  /*2d90*/  ISETP.NE.AND.EX P0, PT, RZ, UR17, PT, P0 ;  /* 0x00000011ff007c0c */ /* 0x000fe4000bf05300 */
[----:B------:R-:W-:-:S11]  /*2da0*/  F2FP.BF16.F32.PACK_AB R95, R106, R127 ;  /* 0x0000007f6a5f723e */ /* 0x000fd600000010ff */
[----:B------:R-:W0:Y:S02]  /*2db0*/  @P0 LDC.64 R92, c[0x0][0x308] ;  /* 0x0000c200ff5c0b82 */ /* 0x000e240000000a00 */
[----:B0-----:R-:W-:Y:S01]  /*2dc0*/  @P0 IMAD.WIDE.U32 R164, R105, 0x10, R92 ;  /* 0x0000001069a40825 */ /* 0x001fe200078e005c */
[----:B------:R-:W-:Y:S02]  /*2dd0*/  F2FP.BF16.F32.PACK_AB R92, R160, R163 ;  /* 0x000000a3a05c723e */ /* 0x000fe400000010ff */
[----:B------:R-:W-:Y:S02]  /*2de0*/  F2FP.BF16.F32.PACK_AB R93, R161, R126 ;  /* 0x0000007ea15d723e */ /* 0x000fe400000010ff */
[----:B------:R2:W-:Y:S01]  /*2df0*/  @P0 STG.E.128 desc[UR4][R164.64], R84 ;  /* 0x00000054a4000986 */ /* 0x0005e2000c101d04 */
[----:B------:R-:W-:-:S03]  /*2e00*/  ISETP.NE.U32.AND P0, PT, RZ, UR18, PT ;  /* 0x00000012ff007c0c */ /* 0x000fc6000bf05070 */
[----:B------:R2:W-:Y:S01]  /*2e10*/  STG.E.128 desc[UR4][R98.64], R92 ;  /* 0x0000005c62007986 */ /* 0x0005e2000c101d04 */
[----:B------:R-:W-:-:S13]  /*2e20*/  ISETP.NE.AND.EX P0, PT, RZ, UR19, PT, P0 ;  /* 0x00000013ff007c0c */ /* 0x000fda000bf05300 */
[----:B------:R-:W-:Y:S02]  /*2e30*/  @P0 F2FP.BF16.F32.PACK_AB R163, RZ, R163 ;  /* 0x000000a3ffa3023e */ /* 0x000fe400000010ff */
[----:B------:R-:W-:Y:S02]  /*2e40*/  @P0 F2FP.BF16.F32.PACK_AB R126, RZ, R126 ;  /* 0x0000007eff7e023e */ /* 0x000fe400000010ff */
[----:B------:R-:W-:Y:S02]  /*2e50*/  @P0 F2FP.BF16.F32.PACK_AB R158, RZ, R158 ;  /* 0x0000009eff9e023e */ /* 0x000fe400000010ff */
[----:B------:R-:W-:Y:S02]  /*2e60*/  @P0 F2FP.BF16.F32.PACK_AB R127, RZ, R127 ;  /* 0x0000007fff7f023e */ /* 0x000fe400000010ff */
[----:B------:R-:W-:Y:S02]  /*2e70*/  @P0 LEA R96, P6, R105, UR18, 0x4 ;  /* 0x0000001269600c11 */ /* 0x000fe4000f8c20ff */
[----:B------:R-:W-:-:S02]  /*2e80*/  @P0 PRMT R36, R163, 0x7610, R36 ;  /* 0x00007610a3240816 */ /* 0x000fc40000000024 */
[----:B------:R-:W-:Y:S02]  /*2e90*/  @P0 F2FP.BF16.F32.PACK_AB R160, RZ, R160 ;  /* 0x000000a0ffa0023e */ /* 0x000fe400000010ff */
[----:B------:R-:W-:Y:S02]  /*2ea0*/  @P0 PRMT R37, R126, 0x7610, R37 ;  /* 0x000076107e250816 */ /* 0x000fe40000000025 */
[----:B------:R-:W-:Y:S02]  /*2eb0*/  @P0 F2FP.BF16.F32.PACK_AB R161, RZ, R161 ;  /* 0x000000a1ffa1023e */ /* 0x000fe400000010ff */
[----:B------:R-:W-:Y:S02]  /*2ec0*/  @P0 PRMT R38, R158, 0x7610, R38 ;  /* 0x000076109e260816 */ /* 0x000fe40000000026 */
[----:B------:R-:W-:Y:S02]  /*2ed0*/  @P0 F2FP.BF16.F32.PACK_AB R159, RZ, R159 ;  /* 0x0000009fff9f023e */ /* 0x000fe400000010ff */
[----:B------:R-:W-:-:S02]  /*2ee0*/  @P0 F2FP.BF16.F32.PACK_AB R106, RZ, R106 ;  /* 0x0000006aff6a023e */ /* 0x000fc400000010ff */
[----:B------:R-:W-:Y:S02]  /*2ef0*/  @P0 PRMT R39, R127, 0x7610, R39 ;  /* 0x000076107f270816 */ /* 0x000fe40000000027 */
[----:B------:R-:W-:Y:S02]  /*2f00*/  @P0 LEA.HI.X R97, R105, UR19, RZ, 0x4, P6 ;  /* 0x0000001369610c11 */ /* 0x000fe4000b0f24ff */
[----:B------:R-:W-:Y:S02]  /*2f10*/  @P0 PRMT R36, R36, 0x5410, R160 ;  /* 0x0000541024240816 */ /* 0x000fe400000000a0 */
[----:B------:R-:W-:Y:S02]  /*2f20*/  @P0 PRMT R37, R37, 0x5410, R161 ;  /* 0x0000541025250816 */ /* 0x000fe400000000a1 */
[----:B------:R-:W-:Y:S02]  /*2f30*/  @P0 PRMT R38, R38, 0x5410, R159 ;  /* 0x0000541026260816 */ /* 0x000fe4000000009f */
[----:B------:R-:W-:-:S05]  /*2f40*/  @P0 PRMT R39, R39, 0x5410, R106 ;  /* 0x0000541027270816 */ /* 0x000fca000000006a */
[----:B------:R2:W-:Y:S02]  /*2f50*/  @P0 STG.E.128 desc[UR4][R96.64], R36 ;  /* 0x0000002460000986 */ /* 0x0005e4000c101d04 */
.L_x_61:
[----:B------:R-:W-:Y:S05]  /*2f60*/  BSYNC B0 ;  /* 0x0000000000007941 */ /* 0x000fea0003800000 */
.L_x_60:
[----:B------:R-:W-:Y:S02]  /*2f70*/  ISETP.NE.AND P0, PT, R156, RZ, PT ;  /* 0x000000ff9c00720c */ /* 0x000fe40003f05270 */
[----:B012---:R-:W-:-:S11]  /*2f80*/  SEL R96, RZ, 0x1, P5 ;  /* 0x00000001ff607807 */ /* 0x007fd60002800000 */
[----:B------:R-:W-:Y:S05]  /*2f90*/  @!P0 BRA `(.L_x_62) ;  /* 0xffffffd400b48947 */ /* 0x000fea000383ffff */
.L_x_48:
[----:B------:R-:W0:Y:S01]  /*2fa0*/  S2R R0, SR_TID.X ;  /* 0x0000000000007919 */ /* 0x000e220000002100 */
[----:B------:R-:W0:Y:S01]  /*2fb0*/  S2UR UR6, SR_CTAID.X ;  /* 0x00000000000679c3 */ /* 0x000e220000002500 */
[----:B------:R-:W-:Y:S01]  /*2fc0*/  BSSY B0, `(.L_x_63) ;  /* 0x000000f000007945 */ /* 0x000fe20003800000 */
[C---:B0-----:R-:W-:Y:S02]  /*2fd0*/  LEA.HI R3, R0.reuse, UR6, RZ, 0x19 ;  /* 0x0000000600037c11 */ /* 0x041fe4000f8fc8ff */
[----:B-----5:R-:W-:-:S03]  /*2fe0*/  LOP3.LUT R7, R0, 0x7f, RZ, 0xc0, !PT ;  /* 0x0000007f00077812 */ /* 0x020fc600078ec0ff */
[----:B------:R-:W-:-:S05]  /*2ff0*/  IMAD R104, R3, R104, RZ ;  /* 0x0000006803687224 */ /* 0x000fca00078e02ff */
[----:B------:R-:W-:Y:S01]  /*3000*/  LEA.HI R7, R104, R7, RZ, 0x1d ;  /* 0x0000000768077211 */ /* 0x000fe200078fe8ff */
[----:B------:R-:W-:Y:S06]  /*3010*/  @!P1 BRA `(.L_x_64) ;  /* 0x0000000000249947 */ /* 0x000fec0003800000 */
[----:B------:R-:W0:Y:S08]  /*3020*/  LDC.64 R2, c[0x0][0x2d0] ;  /* 0x0000b400ff027b82 */ /* 0x000e300000000a00 */
[----:B------:R-:W1:Y:S01]  /*3030*/  LDC.64 R4, c[0x0][0x2d8] ;  /* 0x0000b600ff047b82 */ /* 0x000e620000000a00 */
[----:B0-----:R-:W-:-:S05]  /*3040*/  IMAD.WIDE.U32 R2, R7, 0x20, R2 ;  /* 0x0000002007027825 */ /* 0x001fca00078e0002 */
[----:B------:R0:W-:Y:S01]  /*3050*/  STG.E.128 desc[UR4][R2.64], R56 ;  /* 0x0000003802007986 */ /* 0x0001e2000c101d04 */
[----:B-1----:R-:W-:-:S03]  /*3060*/  IMAD.WIDE.U32 R4, R7, 0x20, R4 ;  /* 0x0000002007047825 */ /* 0x002fc600078e0004 */
[----:B------:R0:W-:Y:S01]  /*3070*/  STG.E.128 desc[UR4][R2.64+0x10], R60 ;  /* 0x0000103c02007986 */ /* 0x0001e2000c101d04 */
[----:B------:R-:W-:-:S03]  /*3080*/  IADD3 R7, R7, 0x80, RZ ;  /* 0x0000008007077810 */ /* 0x000fc60007ffe0ff */
[----:B------:R0:W-:Y:S04]  /*3090*/  STG.E.128 desc[UR4][R4.64], R28 ;  /* 0x0000001c04007986 */ /* 0x0001e8000c101d04 */
[----:B------:R0:W-:Y:S02]  /*30a0*/  STG.E.128 desc[UR4][R4.64+0x10], R32 ;  /* 0x0000102004007986 */ /* 0x0001e4000c101d04 */
.L_x_64:
[----:B------:R-:W-:Y:S05]  /*30b0*/  BSYNC B0 ;  /* 0x0000000000007941 */ /* 0x000fea0003800000 */
.L_x_63:
[----:B------:R-:W-:Y:S04]  /*30c0*/  BSSY B0, `(.L_x_65) ;  /* 0x000000b000007945 */ /* 0x000fe80003800000 */
[----:B------:R-:W-:Y:S05]  /*30d0*/  @!P2 BRA `(.L_x_66) ;  /* 0x000000000024a947 */ /* 0x000fea0003800000 */
[----:B0-----:R-:W0:Y:S08]  /*30e0*/  LDC.64 R2, c[0x0][0x2d0] ;  /* 0x0000b400ff027b82 */ /* 0x001e300000000a00 */
[----:B------:R-:W1:Y:S01]  /*30f0*/  LDC.64 R4, c[0x0][0x2d8] ;  /* 0x0000b600ff047b82 */ /* 0x000e620000000a00 */
[----:B0-----:R-:W-:-:S05]  /*3100*/  IMAD.WIDE.U32 R2, R7, 0x20, R2 ;  /* 0x0000002007027825 */ /* 0x001fca00078e0002 */
[----:B------:R2:W-:Y:S01]  /*3110*/  STG.E.128 desc[UR4][R2.64], R80 ;  /* 0x0000005002007986 */ /* 0x0005e2000c101d04 */
[----:B-1----:R-:W-:-:S03]  /*3120*/  IMAD.WIDE.U32 R4, R7, 0x20, R4 ;  /* 0x0000002007047825 */ /* 0x002fc600078e0004 */
[----:B------:R2:W-:Y:S01]  /*3130*/  STG.E.128 desc[UR4][R2.64+0x10], R40 ;  /* 0x0000102802007986 */ /* 0x0005e2000c101d04 */
[----:B------:R-:W-:-:S03]  /*3140*/  VIADD R7, R7, 0x80 ;  /* 0x0000008007077836 */ /* 0x000fc60000000000 */
[----:B------:R2:W-:Y:S04]  /*3150*/  STG.E.128 desc[UR4][R4.64], R64 ;  /* 0x0000004004007986 */ /* 0x0005e8000c101d04 */
[----:B------:R2:W-:Y:S02]  /*3160*/  STG.E.128 desc[UR4][R4.64+0x10], R44 ;  /* 0x0000102c04007986 */ /* 0x0005e4000c101d04 */
.L_x_66:
[----:B------:R-:W-:Y:S05]  /*3170*/  BSYNC B0 ;  /* 0x0000000000007941 */ /* 0x000fea0003800000 */
.L_x_65:
[----:B------:R-:W-:Y:S05]  /*3180*/  @!P3 EXIT ;  /* 0x000000000000b94d */ /* 0x000fea0003800000 */
[----:B0-2---:R-:W0:Y:S08]  /*3190*/  LDC.64 R2, c[0x0][0x2d0] ;  /* 0x0000b400ff027b82 */ /* 0x005e300000000a00 */
[----:B------:R-:W1:Y:S01]  /*31a0*/  LDC.64 R4, c[0x0][0x2d8] ;  /* 0x0000b600ff047b82 */ /* 0x000e620000000a00 */
[----:B0-----:R-:W-:-:S05]  /*31b0*/  IMAD.WIDE.U32 R2, R7, 0x20, R2 ;  /* 0x0000002007027825 */ /* 0x001fca00078e0002 */
[----:B------:R-:W-:Y:S01]  /*31c0*/  STG.E.128 desc[UR4][R2.64], R68 ;  /* 0x0000004402007986 */ /* 0x000fe2000c101d04 */
[----:B-1----:R-:W-:-:S03]  /*31d0*/  IMAD.WIDE.U32 R4, R7, 0x20, R4 ;  /* 0x0000002007047825 */ /* 0x002fc600078e0004 */
[----:B------:R-:W-:Y:S04]  /*31e0*/  STG.E.128 desc[UR4][R2.64+0x10], R72 ;  /* 0x0000104802007986 */ /* 0x000fe8000c101d04 */
[----:B------:R-:W-:Y:S04]  /*31f0*/  STG.E.128 desc[UR4][R4.64], R48 ;  /* 0x0000003004007986 */ /* 0x000fe8000c101d04 */
[----:B------:R-:W-:Y:S01]  /*3200*/  STG.E.128 desc[UR4][R4.64+0x10], R52 ;  /* 0x0000103404007986 */ /* 0x000fe2000c101d04 */
[----:B------:R-:W-:Y:S05]  /*3210*/  EXIT ;  /* 0x000000000000794d */ /* 0x000fea0003800000 */
.L_x_55:
[----:B------:R-:W-:Y:S01]  /*3220*/  HFMA2.MMA R161, -RZ, RZ, 0, 9.5367431640625e-07 ;  /* 0x00000010ffa17435 */ /* 0x000fe200000001ff */
[----:B------:R-:W-:Y:S01]  /*3230*/  MOV R162, R127 ;  /* 0x0000007f00a27202 */ /* 0x000fe20000000f00 */
[----:B------:R-:W-:Y:S01]  /*3240*/  IMAD.MOV.U32 R159, RZ, RZ, -0x1 ;  /* 0xffffffffff9f7424 */ /* 0x000fe200078e00ff */
[----:B------:R-:W-:-:S08]  /*3250*/  MOV R164, 0x1f ;  /* 0x0000001f00a47802 */ /* 0x000fd00000000f00 */
[----:B-----5:R-:W-:Y:S05]  /*3260*/  WARPSYNC.COLLECTIVE R159, `(.L_x_67) ;  /* 0x000000009f087348 */ /* 0x020fea0003c00000 */
[----:B------:R0:W1:Y:S02]  /*3270*/  SHFL.DOWN P4, R160, R162, R161, R164 ;  /* 0x080000a1a2a07389 */ /* 0x00006400000800a4 */
[----:B01---5:R-:W-:Y:S01]  /*3280*/  ENDCOLLECTIVE ;  /* 0x000000000000791b */ /* 0x023fe20003800000 */
.L_x_67:
[----:B------:R-:W-:Y:S02]  /*3290*/  MOV R162, R158 ;  /* 0x0000009e00a27202 */ /* 0x000fe40000000f00 */
[----:B------:R-:W-:-:S07]  /*32a0*/  MOV R94, R160 ;  /* 0x000000a0005e7202 */ /* 0x000fce0000000f00 */
[----:B------:R-:W-:Y:S05]  /*32b0*/  WARPSYNC.COLLECTIVE R159, `(.L_x_68) ;  /* 0x000000009f087348 */ /* 0x000fea0003c00000 */
[----:B------:R0:W1:Y:S02]  /*32c0*/  SHFL.DOWN P4, R160, R162, R161, R164 ;  /* 0x080000a1a2a07389 */ /* 0x00006400000800a4 */
[----:B01----:R-:W-:Y:S01]  /*32d0*/  ENDCOLLECTIVE ;  /* 0x000000000000791b */ /* 0x003fe20003800000 */
.L_x_68:
[----:B------:R-:W-:Y:S01]  /*32e0*/  FADD.FTZ R94, R94, R127 ;  /* 0x0000007f5e5e7221 */ /* 0x000fe20000010000 */
[----:B------:R-:W-:-:S03]  /*32f0*/  HFMA2.MMA R161, -RZ, RZ, 0, 4.76837158203125e-07 ;  /* 0x00000008ffa17435 */ /* 0x000fc600000001ff */
[----:B------:R-:W-:Y:S01]  /*3300*/  IMAD.MOV.U32 R162, RZ, RZ, R94 ;  /* 0x000000ffffa27224 */ /* 0x000fe200078e005e */
[----:B------:R-:W-:-:S07]  /*3310*/  MOV R95, R160 ;  /* 0x000000a0005f7202 */ /* 0x000fce0000000f00 */
[----:B------:R-:W-:Y:S05]  /*3320*/  WARPSYNC.COLLECTIVE R159, `(.L_x_69) ;  /* 0x000000009f087348 */ /* 0x000fea0003c00000 */
[----:B------:R0:W1:Y:S02]  /*3330*/  SHFL.DOWN P4, R160, R162, R161, R164 ;  /* 0x080000a1a2a07389 */ /* 0x00006400000800a4 */
[----:B01----:R-:W-:Y:S01]  /*3340*/  ENDCOLLECTIVE ;  /* 0x000000000000791b */ /* 0x003fe20003800000 */
.L_x_69:
[----:B------:R-:W-:-:S05]  /*3350*/  FADD.FTZ R95, R95, R158 ;  /* 0x0000009e5f5f7221 */ /* 0x000fca0000010000 */
[----:B------:R-:W-:Y:S02]  /*3360*/  MOV R162, R95 ;  /* 0x0000005f00a27202 */ /* 0x000fe40000000f00 */
[----:B------:R-:W-:-:S07]  /*3370*/  MOV R97, R160 ;  /* 0x000000a000617202 */ /* 0x000fce0000000f00 */
[----:B------:R-:W-:Y:S05]  /*3380*/  WARPSYNC.COLLECTIVE R159, `(.L_x_70) ;  /* 0x000000009f087348 */ /* 0x000fea0003c00000 */
[----:B------:R0:W1:Y:S02]  /*3390*/  SHFL.DOWN P4, R160, R162, R161, R164 ;  /* 0x080000a1a2a07389 */ /* 0x00006400000800a4 */
[----:B01----:R-:W-:Y:S01]  /*33a0*/  ENDCOLLECTIVE ;  /* 0x000000000000791b */ /* 0x003fe20003800000 */
.L_x_70:
[----:B------:R-:W-:Y:S01]  /*33b0*/  FADD.FTZ R97, R94, R97 ;  /* 0x000000615e617221 */ /* 0x000fe20000010000 */
[----:B------:R-:W-:-:S04]  /*33c0*/  HFMA2.MMA R161, -RZ, RZ, 0, 2.384185791015625e-07 ;  /* 0x00000004ffa17435 */ /* 0x000fc800000001ff */
[----:B------:R-:W-:Y:S01]  /*33d0*/  MOV R162, R97 ;  /* 0x0000006100a27202 */ /* 0x000fe20000000f00 */
[----:B------:R-:W-:-:S07]  /*33e0*/  IMAD.MOV.U32 R96, RZ, RZ, R160 ;  /* 0x000000ffff607224 */ /* 0x000fce00078e00a0 */
[----:B------:R-:W-:Y:S05]  /*33f0*/  WARPSYNC.COLLECTIVE R159, `(.L_x_71) ;  /* 0x000000009f087348 */ /* 0x000fea0003c00000 */
[----:B------:R0:W1:Y:S02]  /*3400*/  SHFL.DOWN P4, R160, R162, R161, R164 ;  /* 0x080000a1a2a07389 */ /* 0x00006400000800a4 */
[----:B01----:R-:W-:Y:S01]  /*3410*/  ENDCOLLECTIVE ;  /* 0x000000000000791b */ /* 0x003fe20003800000 */
.L_x_71:
[----:B------:R-:W-:-:S04]  /*3420*/  FADD.FTZ R96, R95, R96 ;  /* 0x000000605f607221 */ /* 0x000fc80000010000 */
[----:B------:R-:W-:Y:S01]  /*3430*/  IMAD.MOV.U32 R162, RZ, RZ, R96 ;  /* 0x000000ffffa27224 */ /* 0x000fe200078e0060 */
[----:B------:R-:W-:-:S07]  /*3440*/  MOV R98, R160 ;  /* 0x000000a000627202 */ /* 0x000fce0000000f00 */
[----:B------:R-:W-:Y:S05]  /*3450*/  WARPSYNC.COLLECTIVE R159, `(.L_x_72) ;  /* 0x000000009f087348 */ /* 0x000fea0003c00000 */
[----:B------:R0:W1:Y:S02]  /*3460*/  SHFL.DOWN P4, R160, R162, R161, R164 ;  /* 0x080000a1a2a07389 */ /* 0x00006400000800a4 */
[----:B01----:R-:W-:Y:S01]  /*3470*/  ENDCOLLECTIVE ;  /* 0x000000000000791b */ /* 0x003fe20003800000 */
.L_x_72:
[----:B------:R-:W-:Y:S01]  /*3480*/  FADD.FTZ R98, R97, R98 ;  /* 0x0000006261627221 */ /* 0x000fe20000010000 */
[----:B------:R-:W-:-:S04]  /*3490*/  HFMA2.MMA R161, -RZ, RZ, 0, 1.1920928955078125e-07 ;  /* 0x00000002ffa17435 */ /* 0x000fc800000001ff */
[----:B------:R-:W-:Y:S02]  /*34a0*/  MOV R162, R98 ;  /* 0x0000006200a27202 */ /* 0x000fe40000000f00 */
[----:B------:R-:W-:-:S07]  /*34b0*/  MOV R99, R160 ;  /* 0x000000a000637202 */ /* 0x000fce0000000f00 */
[----:B------:R-:W-:Y:S05]  /*34c0*/  WARPSYNC.COLLECTIVE R159, `(.L_x_73) ;  /* 0x000000009f087348 */ /* 0x000fea0003c00000 */
[----:B------:R0:W1:Y:S02]  /*34d0*/  SHFL.DOWN P4, R160, R162, R161, R164 ;  /* 0x080000a1a2a07389 */ /* 0x00006400000800a4 */
[----:B01----:R-:W-:Y:S01]  /*34e0*/  ENDCOLLECTIVE ;  /* 0x000000000000791b */ /* 0x003fe20003800000 */
.L_x_73:
[----:B------:R-:W-:-:S05]  /*34f0*/  FADD.FTZ R99, R96, R99 ;  /* 0x0000006360637221 */ /* 0x000fca0000010000 */
[----:B------:R-:W-:Y:S01]  /*3500*/  MOV R162, R99 ;  /* 0x0000006300a27202 */ /* 0x000fe20000000f00 */
[----:B------:R-:W-:-:S07]  /*3510*/  IMAD.MOV.U32 R127, RZ, RZ, R160 ;  /* 0x000000ffff7f7224 */ /* 0x000fce00078e00a0 */
[----:B------:R-:W-:Y:S05]  /*3520*/  WARPSYNC.COLLECTIVE R159, `(.L_x_74) ;  /* 0x000000009f087348 */ /* 0x000fea0003c00000 */
[----:B------:R0:W1:Y:S02]  /*3530*/  SHFL.DOWN P4, R160, R162, R161, R164 ;  /* 0x080000a1a2a07389 */ /* 0x00006400000800a4 */
[----:B01----:R-:W-:Y:S01]  /*3540*/  ENDCOLLECTIVE ;  /* 0x000000000000791b */ /* 0x003fe20003800000 */
.L_x_74:
[----:B------:R-:W-:-:S05]  /*3550*/  FADD.FTZ R127, R98, R127 ;  /* 0x0000007f627f7221 */ /* 0x000fca0000010000 */
[----:B------:R-:W-:Y:S01]  /*3560*/  MOV R162, R127 ;  /* 0x0000007f00a27202 */ /* 0x000fe20000000f00 */
[----:B------:R-:W-:Y:S01]  /*3570*/  IMAD.MOV.U32 R161, RZ, RZ, 0x1 ;  /* 0x00000001ffa17424 */ /* 0x000fe200078e00ff */
[----:B------:R-:W-:-:S07]  /*3580*/  MOV R126, R160 ;  /* 0x000000a0007e7202 */ /* 0x000fce0000000f00 */
[----:B------:R-:W-:Y:S05]  /*3590*/  WARPSYNC.COLLECTIVE R159, `(.L_x_75) ;  /* 0x000000009f087348 */ /* 0x000fea0003c00000 */
[----:B------:R0:W1:Y:S02]  /*35a0*/  SHFL.DOWN P4, R160, R162, R161, R164 ;  /* 0x080000a1a2a07389 */ /* 0x00006400000800a4 */
[----:B01----:R-:W-:Y:S01]  /*35b0*/  ENDCOLLECTIVE ;  /* 0x000000000000791b */ /* 0x003fe20003800000 */
.L_x_75:
[----:B------:R-:W-:-:S05]  /*35c0*/  FADD.FTZ R94, R99, R126 ;  /* 0x0000007e635e7221 */ /* 0x000fca0000010000 */
[----:B------:R-:W-:Y:S02]  /*35d0*/  MOV R162, R94 ;  /* 0x0000005e00a27202 */ /* 0x000fe40000000f00 */
[----:B------:R-:W-:-:S07]  /*35e0*/  MOV R126, R160 ;  /* 0x000000a0007e7202 */ /* 0x000fce0000000f00 */
[----:B------:R-:W-:Y:S05]  /*35f0*/  WARPSYNC.COLLECTIVE R159, `(.L_x_76) ;  /* 0x000000009f087348 */ /* 0x000fea0003c00000 */
[----:B------:R0:W1:Y:S02]  /*3600*/  SHFL.DOWN P4, R160, R162, R161, R164 ;  /* 0x080000a1a2a07389 */ /* 0x00006400000800a4 */
[----:B01----:R-:W-:Y:S01]  /*3610*/  ENDCOLLECTIVE ;  /* 0x000000000000791b */ /* 0x003fe20003800000 */
.L_x_76:
[----:B------:R-:W-:Y:S01]  /*3620*/  MOV R95, R160 ;  /* 0x000000a0005f7202 */ /* 0x000fe20000000f00 */
[----:B------:R-:W-:Y:S06]  /*3630*/  BRA `(.L_x_77) ;  /* 0xffffffe400287947 */ /* 0x000fec000383ffff */
.L_x_78:
        /* <DEDUP_REMOVED lines=12> */
.L_x_3216:


//--------------------- .text._ZN10layer_norm31ln_parallel_residual_bwd_kernelINS_13Kernel_traitsI13__nv_bfloat16S2_S2_S2_fjLj3072ELj1ELj1ELj4ELj16ENS_18Kernel_traits_baseILj3072ES2_S2_S2_S2_fjLj128EEEEELb0ELb1ELb1EEEvNS_9BwdParamsE --------------------------
	.section	.text._ZN10layer_norm31ln_parallel_residual_bwd_kernelINS_13Kernel_traitsI13__nv_bfloat16S2_S2_S2_fjLj3072ELj1ELj1ELj4ELj16ENS_18Kernel_traits_baseILj3072ES2_S2_S2_S2_fjLj128EEEEELb0ELb1ELb1EEEvNS_9BwdParamsE,"ax",@progbits
	.align	128
        .global         _ZN10layer_norm31ln_parallel_residual_bwd_kernelINS_13Kernel_traitsI13__nv_bfloat16S2_S2_S2_fjLj3072ELj1ELj1ELj4ELj16ENS_18Kernel_traits_baseILj3072ES2_S2_S2_S2_fjLj128EEEEELb0ELb1ELb1EEEvNS_9BwdParamsE
        .type           _ZN10layer_norm31ln_parallel_residual_bwd_kernelINS_13Kernel_traitsI13__nv_bfloat16S2_S2_S2_fjLj3072ELj1ELj1ELj4ELj16ENS_18Kernel_traits_baseILj3072ES2_S2_S2_S2_fjLj128EEEEELb0ELb1ELb1EEEvNS_9BwdParamsE,@function
        .size           _ZN10layer_norm31ln_parallel_residual_bwd_kernelINS_13Kernel_traitsI13__nv_bfloat16S2_S2_S2_fjLj3072ELj1ELj1ELj4ELj16ENS_18Kernel_traits_baseILj3072ES2_S2_S2_S2_fjLj128EEEEELb0ELb1ELb1EEEvNS_9BwdParamsE,(.L_x_3217 - _ZN10layer_norm31ln_parallel_residual_bwd_kernelINS_13Kernel_traitsI13__nv_bfloat16S2_S2_S2_fjLj3072ELj1ELj1ELj4ELj16ENS_18Kernel_traits_baseILj3072ES2_S2_S2_S2_fjLj128EEEEELb0ELb1ELb1EEEvNS_9BwdParamsE)
        .other          _ZN10layer_norm31ln_parallel_residual_bwd_kernelINS_13Kernel_traitsI13__nv_bfloat16S2_S2_S2_fjLj3072ELj1ELj1ELj4ELj16ENS_18Kernel_traits_baseILj3072ES2_S2_S2_S2_fjLj128EEEEELb0ELb1ELb1EEEvNS_9BwdParamsE,@"STO_CUDA_ENTRY STV_DEFAULT"
_ZN10layer_norm31ln_parallel_residual_bwd_kernelINS_13Kernel_traitsI13__nv_bfloat16S2_S2_S2_fjLj3072ELj1ELj1ELj4ELj16ENS_18Kernel_traits_baseILj3072ES2_S2_S2_S2_fjLj128EEEEELb0ELb1ELb1EEEvNS_9BwdParamsE:
.text._ZN10layer_norm31ln_parallel_residual_bwd_kernelINS_13Kernel_traitsI13__nv_bfloat16S2_S2_S2_fjLj3072ELj1ELj1ELj4ELj16ENS_18Kernel_traits_baseILj3072ES2_S2_S2_S2_fjLj128EEEEELb0ELb1ELb1EEEvNS_9BwdParamsE:
        /* <DEDUP_REMOVED lines=39> */
.L_x_79:
[----:B------:R-:W-:Y:S01]  /*0270*/  SHF.L.U32 R2, R0, 0x4, RZ ;  /* 0x0000000400027819 */ /* 0x000fe200000006ff */
[----:B------:R-:W-:-:S03]  /*0280*/  ULDC.64 UR4, c[0x0][0x260] ;  /* 0x0000980000047ab9 */ /* 0x000fc60000000a00 */
[----:B------:R-:W-:-:S04]  /*0290*/  LOP3.LUT R2, R2, 0x7f0, RZ, 0xc0, !PT ;  /* 0x000007f002027812 */ /* 0x000fc800078ec0ff */
[----:B------:R-:W-:-:S04]  /*02a0*/  IADD3 R2, P0, R2, UR4, RZ ;  /* 0x0000000402027c10 */ /* 0x000fc8000ff1e0ff */
[----:B------:R-:W-:Y:S01]  /*02b0*/  IADD3.X R3, RZ, UR5, RZ, P0, !PT ;  /* 0x00000005ff037c10 */ /* 0x000fe200087fe4ff */
[----:B------:R-:W-:-:S04]  /*02c0*/  ULDC.64 UR4, c[0x0][0x2c8] ;  /* 0x0000b20000047ab9 */ /* 0x000fc80000000a00 */
[----:B------:R-:W2:Y:S04]  /*02d0*/  LDG.E.128 R4, desc[UR6][R2.64] ;  /* 0x0000000602047981 */ /* 0x000ea8000c1e1d00 */
[----:B------:R-:W3:Y:S04]  /*02e0*/  LDG.E.128 R8, desc[UR6][R2.64+0x800] ;  /* 0x0008000602087981 */ /* 0x000ee8000c1e1d00 */
[----:B------:R0:W4:Y:S01]  /*02f0*/  LDG.E.128 R12, desc[UR6][R2.64+0x1000] ;  /* 0x00100006020c7981 */ /* 0x000122000c1e1d00 */
[----:B------:R-:W-:Y:S01]  /*0300*/  ISETP.NE.U32.AND P0, PT, RZ, UR4, PT ;  /* 0x00000004ff007c0c */ /* 0x000fe2000bf05070 */
[----:B------:R-:W-:Y:S01]  /*0310*/  ULDC.U8 UR4, c[0x0][0x2a0] ;  /* 0x0000a80000047ab9 */ /* 0x000fe20000000000 */
[----:B------:R-:W-:Y:S01]  /*0320*/  HFMA2.MMA R92, -RZ, RZ, 0, 0 ;  /* 0x00000000ff5c7435 */ /* 0x000fe200000001ff */
[----:B------:R-:W-:Y:S01]  /*0330*/  UISETP.NE.AND UP0, UPT, UR4, URZ, UPT ;  /* 0x0000003f0400728c */ /* 0x000fe2000bf05270 */
[----:B------:R-:W-:Y:S01]  /*0340*/  ISETP.NE.AND.EX P0, PT, RZ, UR5, PT, P0 ;  /* 0x00000005ff007c0c */ /* 0x000fe2000bf05300 */
[----:B------:R-:W-:Y:S01]  /*0350*/  IMAD.MOV.U32 R132, RZ, RZ, 0x1 ;  /* 0x00000001ff847424 */ /* 0x000fe200078e00ff */
[----:B------:R-:W-:-:S02]  /*0360*/  CS2R R16, SRZ ;  /* 0x0000000000107805 */ /* 0x000fc4000001ff00 */
[----:B------:R-:W-:Y:S02]  /*0370*/  CS2R R80, SRZ ;  /* 0x0000000000507805 */ /* 0x000fe4000001ff00 */
[----:B------:R-:W-:Y:S02]  /*0380*/  CS2R R78, SRZ ;  /* 0x00000000004e7805 */ /* 0x000fe4000001ff00 */
[----:B0-----:R-:W-:Y:S02]  /*0390*/  CS2R R2, SRZ ;  /* 0x0000000000027805 */ /* 0x001fe4000001ff00 */
        /* <DEDUP_REMOVED lines=13> */
[----:B------:R-:W-:Y:S02]  /*0470*/  MOV R115, RZ ;  /* 0x000000ff00737202 */ /* 0x000fe40000000f00 */
[----:B------:R-:W-:-:S02]  /*0480*/  LOP3.LUT R116, R0, 0x7f, RZ, 0xc0, !PT ;  /* 0x0000007f00747812 */ /* 0x000fc400078ec0ff */
[----:B------:R-:W-:Y:S02]  /*0490*/  PLOP3.LUT P3, PT, PT, PT, UP0, 0x80, 0x0 ;  /* 0x000000000000781c */ /* 0x000fe40003f6f008 */
[C---:B--2---:R-:W-:Y:S01]  /*04a0*/  PRMT R118, R4.reuse, 0x7632, R118 ;  /* 0x0000763204767816 */ /* 0x044fe20000000076 */
[----:B------:R-:W-:Y:S01]  /*04b0*/  IMAD.U32 R95, R4, 0x10000, RZ ;  /* 0x00010000045f7824 */ /* 0x000fe200078e00ff */
[C---:B------:R-:W-:Y:S01]  /*04c0*/  PRMT R121, R7.reuse, 0x7632, R121 ;  /* 0x0000763207797816 */ /* 0x040fe20000000079 */
[----:B------:R-:W-:Y:S01]  /*04d0*/  IMAD.U32 R98, R7, 0x10000, RZ ;  /* 0x0001000007627824 */ /* 0x000fe200078e00ff */
[C---:B---3--:R-:W-:Y:S01]  /*04e0*/  PRMT R124, R10.reuse, 0x7632, R124 ;  /* 0x000076320a7c7816 */ /* 0x048fe2000000007c */
[----:B------:R-:W-:Y:S01]  /*04f0*/  IMAD.U32 R101, R10, 0x10000, RZ ;  /* 0x000100000a657824 */ /* 0x000fe200078e00ff */
[----:B------:R-:W-:Y:S01]  /*0500*/  PRMT R119, R5, 0x7632, R119 ;  /* 0x0000763205777816 */ /* 0x000fe20000000077 */
[----:B------:R-:W-:Y:S01]  /*0510*/  IMAD.U32 R118, R118, 0x10000, RZ ;  /* 0x0001000076767824 */ /* 0x000fe200078e00ff */
[C---:B----4-:R-:W-:Y:S01]  /*0520*/  PRMT R127, R13.reuse, 0x7632, R127 ;  /* 0x000076320d7f7816 */ /* 0x050fe2000000007f */
[----:B------:R-:W-:Y:S01]  /*0530*/  IMAD.U32 R112, R13, 0x10000, RZ ;  /* 0x000100000d707824 */ /* 0x000fe200078e00ff */
[----:B------:R-:W-:Y:S01]  /*0540*/  PRMT R120, R6, 0x7632, R120 ;  /* 0x0000763206787816 */ /* 0x000fe20000000078 */
[----:B------:R-:W-:Y:S01]  /*0550*/  IMAD.U32 R121, R121, 0x10000, RZ ;  /* 0x0001000079797824 */ /* 0x000fe200078e00ff */
[----:B------:R-:W-:Y:S01]  /*0560*/  PRMT R122, R8, 0x7632, R122 ;  /* 0x00007632087a7816 */ /* 0x000fe2000000007a */
[----:B------:R-:W-:Y:S01]  /*0570*/  IMAD.U32 R124, R124, 0x10000, RZ ;  /* 0x000100007c7c7824 */ /* 0x000fe200078e00ff */
[----:B------:R-:W-:Y:S01]  /*0580*/  PRMT R123, R9, 0x7632, R123 ;  /* 0x00007632097b7816 */ /* 0x000fe2000000007b */
[----:B------:R-:W-:Y:S01]  /*0590*/  IMAD.U32 R127, R127, 0x10000, RZ ;  /* 0x000100007f7f7824 */ /* 0x000fe200078e00ff */
[----:B------:R-:W-:-:S02]  /*05a0*/  PRMT R125, R11, 0x7632, R125 ;  /* 0x000076320b7d7816 */ /* 0x000fc4000000007d */
[----:B------:R-:W-:Y:S02]  /*05b0*/  PRMT R126, R12, 0x7632, R126 ;  /* 0x000076320c7e7816 */ /* 0x000fe4000000007e */
[----:B------:R-:W-:Y:S02]  /*05c0*/  PRMT R128, R14, 0x7632, R128 ;  /* 0x000076320e807816 */ /* 0x000fe40000000080 */
[----:B------:R-:W-:Y:S02]  /*05d0*/  PRMT R129, R15, 0x7632, R129 ;  /* 0x000076320f817816 */ /* 0x000fe40000000081 */
[----:B------:R-:W-:Y:S02]  /*05e0*/  SHF.L.U32 R96, R5, 0x10, RZ ;  /* 0x0000001005607819 */ /* 0x000fe400000006ff */
[----:B------:R-:W-:Y:S02]  /*05f0*/  CS2R R4, SRZ ;  /* 0x0000000000047805 */ /* 0x000fe4000001ff00 */
[----:B------:R-:W-:-:S02]  /*0600*/  SHF.L.U32 R97, R6, 0x10, RZ ;  /* 0x0000001006617819 */ /* 0x000fc400000006ff */
[----:B------:R-:W-:Y:S02]  /*0610*/  CS2R R6, SRZ ;  /* 0x0000000000067805 */ /* 0x000fe4000001ff00 */
[----:B------:R-:W-:Y:S02]  /*0620*/  SHF.L.U32 R99, R8, 0x10, RZ ;  /* 0x0000001008637819 */ /* 0x000fe400000006ff */
[----:B------:R-:W-:Y:S02]  /*0630*/  SHF.L.U32 R100, R9, 0x10, RZ ;  /* 0x0000001009647819 */ /* 0x000fe400000006ff */
[----:B------:R-:W-:Y:S02]  /*0640*/  CS2R R8, SRZ ;  /* 0x0000000000087805 */ /* 0x000fe4000001ff00 */
[----:B------:R-:W-:Y:S02]  /*0650*/  SHF.L.U32 R108, R11, 0x10, RZ ;  /* 0x000000100b6c7819 */ /* 0x000fe400000006ff */
[----:B------:R-:W-:-:S02]  /*0660*/  CS2R R10, SRZ ;  /* 0x00000000000a7805 */ /* 0x000fc4000001ff00 */
[----:B------:R-:W-:Y:S02]  /*0670*/  SHF.L.U32 R109, R12, 0x10, RZ ;  /* 0x000000100c6d7819 */ /* 0x000fe400000006ff */
[----:B------:R-:W-:Y:S02]  /*0680*/  CS2R R12, SRZ ;  /* 0x00000000000c7805 */ /* 0x000fe4000001ff00 */
[----:B------:R-:W-:Y:S02]  /*0690*/  SHF.L.U32 R113, R14, 0x10, RZ ;  /* 0x000000100e717819 */ /* 0x000fe400000006ff */
[----:B------:R-:W-:Y:S02]  /*06a0*/  SHF.L.U32 R114, R15, 0x10, RZ ;  /* 0x000000100f727819 */ /* 0x000fe400000006ff */
[----:B------:R-:W-:Y:S02]  /*06b0*/  CS2R R14, SRZ ;  /* 0x00000000000e7805 */ /* 0x000fe4000001ff00 */
[----:B------:R-:W-:-:S02]  /*06c0*/  SHF.L.U32 R119, R119, 0x10, RZ ;  /* 0x0000001077777819 */ /* 0x000fc400000006ff */
[----:B------:R-:W-:Y:S02]  /*06d0*/  SHF.L.U32 R120, R120, 0x10, RZ ;  /* 0x0000001078787819 */ /* 0x000fe400000006ff */
[----:B------:R-:W-:Y:S02]  /*06e0*/  SHF.L.U32 R122, R122, 0x10, RZ ;  /* 0x000000107a7a7819 */ /* 0x000fe400000006ff */
[----:B------:R-:W-:Y:S02]  /*06f0*/  SHF.L.U32 R123, R123, 0x10, RZ ;  /* 0x000000107b7b7819 */ /* 0x000fe400000006ff */
[----:B------:R-:W-:Y:S02]  /*0700*/  SHF.L.U32 R125, R125, 0x10, RZ ;  /* 0x000000107d7d7819 */ /* 0x000fe400000006ff */
[----:B------:R-:W-:Y:S02]  /*0710*/  SHF.L.U32 R126, R126, 0x10, RZ ;  /* 0x000000107e7e7819 */ /* 0x000fe400000006ff */
[----:B------:R-:W-:-:S02]  /*0720*/  SHF.L.U32 R128, R128, 0x10, RZ ;  /* 0x0000001080807819 */ /* 0x000fc400000006ff */
[----:B------:R-:W-:-:S07]  /*0730*/  SHF.L.U32 R129, R129, 0x10, RZ ;  /* 0x0000001081817819 */ /* 0x000fce00000006ff */
.L_x_83:
[----:B0-----:R-:W0:Y:S01]  /*0740*/  LDC.64 R68, c[0x0][0x238] ;  /* 0x00008e00ff447b82 */ /* 0x001e220000000a00 */
[----:B------:R-:W-:-:S05]  /*0750*/  IMAD R52, R117, UR8, RZ ;  /* 0x0000000875347c24 */ /* 0x000fca000f8e02ff */
[----:B------:R-:W-:Y:S02]  /*0760*/  SHF.R.S32.HI R53, RZ, 0x1f, R52 ;  /* 0x0000001fff357819 */ /* 0x000fe40000011434 */
[----:B------:R-:W1:Y:S02]  /*0770*/  LDC.64 R70, c[0x0][0x250] ;  /* 0x00009400ff467b82 */ /* 0x000e640000000a00 */
[----:B------:R-:W-:-:S04]  /*0780*/  LEA.HI R53, R53, R52, RZ, 0x3 ;  /* 0x0000003435357211 */ /* 0x000fc800078f18ff */
[----:B------:R-:W-:Y:S02]  /*0790*/  LEA.HI.SX32 R133, R53, R116, 0x1d ;  /* 0x0000007435857211 */ /* 0x000fe400078feaff */
[----:B------:R-:W2:Y:S08]  /*07a0*/  LDC.64 R72, c[0x0][0x2b8] ;  /* 0x0000ae00ff487b82 */ /* 0x000eb00000000a00 */
[----:B------:R-:W3:Y:S01]  /*07b0*/  LDC.64 R102, c[0x0][0x258] ;  /* 0x00009600ff667b82 */ /* 0x000ee20000000a00 */
[----:B------:R-:W-:-:S02]  /*07c0*/  VIADD R94, R133, 0x80 ;  /* 0x00000080855e7836 */ /* 0x000fc40000000000 */
[C---:B0-----:R-:W-:Y:S01]  /*07d0*/  IMAD.WIDE.U32 R52, R133.reuse, 0x10, R68 ;  /* 0x0000001085347825 */ /* 0x041fe200078e0044 */
[----:B------:R-:W-:-:S03]  /*07e0*/  IADD3 R93, R133, 0x100, RZ ;  /* 0x00000100855d7810 */ /* 0x000fc60007ffe0ff */
[C---:B------:R-:W-:Y:S01]  /*07f0*/  IMAD.WIDE.U32 R60, R94.reuse, 0x10, R68 ;  /* 0x000000105e3c7825 */ /* 0x040fe200078e0044 */
[----:B------:R-:W0:Y:S01]  /*0800*/  @P0 LDC.64 R106, c[0x0][0x2c8] ;  /* 0x0000b200ff6a0b82 */ /* 0x000e220000000a00 */
[----:B------:R-:W4:Y:S02]  /*0810*/  LDG.E.128 R52, desc[UR6][R52.64] ;  /* 0x0000000634347981 */ /* 0x000f24000c1e1d00 */
[----:B-1----:R-:W-:Y:S02]  /*0820*/  IMAD.WIDE R130, R117, 0x4, R70 ;  /* 0x0000000475827825 */ /* 0x002fe400078e0246 */
[----:B------:R-:W4:Y:S02]  /*0830*/  LDG.E.128 R60, desc[UR6][R60.64] ;  /* 0x000000063c3c7981 */ /* 0x000f24000c1e1d00 */
[--C-:B--2---:R-:W-:Y:S02]  /*0840*/  IMAD.WIDE.U32 R56, R133, 0x10, R72.reuse ;  /* 0x0000001085387825 */ /* 0x104fe400078e0048 */
[----:B------:R-:W2:Y:S01]  /*0850*/  LDG.E R135, desc[UR6][R130.64] ;  /* 0x0000000682877981 */ /* 0x000ea2000c1e1900 */
[----:B------:R-:W1:Y:S01]  /*0860*/  @P0 LDC.64 R104, c[0x0][0x2c8] ;  /* 0x0000b200ff680b82 */ /* 0x000e620000000a00 */
[----:B------:R-:W-:-:S02]  /*0870*/  IMAD.WIDE.U32 R64, R94, 0x10, R72 ;  /* 0x000000105e407825 */ /* 0x000fc400078e0048 */
[----:B------:R-:W2:Y:S02]  /*0880*/  LDG.E.128 R56, desc[UR6][R56.64] ;  /* 0x0000000638387981 */ /* 0x000ea4000c1e1d00 */
[----:B------:R-:W-:Y:S02]  /*0890*/  IMAD.WIDE.U32 R68, R93, 0x10, R68 ;  /* 0x000000105d447825 */ /* 0x000fe400078e0044 */
[----:B------:R-:W2:Y:S02]  /*08a0*/  LDG.E.128 R64, desc[UR6][R64.64] ;  /* 0x0000000640407981 */ /* 0x000ea4000c1e1d00 */
[----:B---3--:R-:W-:Y:S02]  /*08b0*/  IMAD.WIDE R110, R117, 0x4, R102 ;  /* 0x00000004756e7825 */ /* 0x008fe400078e0266 */
[----:B------:R-:W3:Y:S01]  /*08c0*/  LDG.E.128 R68, desc[UR6][R68.64] ;  /* 0x0000000644447981 */ /* 0x000ee2000c1e1d00 */
[----:B------:R-:W1:Y:S01]  /*08d0*/  @P0 LDC.64 R102, c[0x0][0x2c8] ;  /* 0x0000b200ff660b82 */ /* 0x000e620000000a00 */
[----:B------:R-:W-:-:S02]  /*08e0*/  IMAD.WIDE.U32 R72, R93, 0x10, R72 ;  /* 0x000000105d487825 */ /* 0x000fc400078e0048 */
[----:B------:R4:W3:Y:S04]  /*08f0*/  LDG.E R110, desc[UR6][R110.64] ;  /* 0x000000066e6e7981 */ /* 0x0008e8000c1e1900 */
[----:B------:R-:W3:Y:S01]  /*0900*/  LDG.E.128 R72, desc[UR6][R72.64] ;  /* 0x0000000648487981 */ /* 0x000ee2000c1e1d00 */
[----:B0-----:R-:W-:-:S05]  /*0910*/  @P0 IMAD.WIDE.U32 R106, R94, 0x10, R106 ;  /* 0x000000105e6a0825 */ /* 0x001fca00078e006a */
[----:B------:R0:W5:Y:S01]  /*0920*/  @P0 LDG.E.128 R36, desc[UR6][R106.64] ;  /* 0x000000066a240981 */ /* 0x000162000c1e1d00 */
[----:B-1----:R-:W-:-:S05]  /*0930*/  @P0 IMAD.WIDE.U32 R104, R93, 0x10, R104 ;  /* 0x000000105d680825 */ /* 0x002fca00078e0068 */
[----:B------:R-:W5:Y:S01]  /*0940*/  @P0 LDG.E.128 R40, desc[UR6][R104.64] ;  /* 0x0000000668280981 */ /* 0x000f62000c1e1d00 */
[----:B------:R-:W-:-:S05]  /*0950*/  @P0 IMAD.WIDE.U32 R102, R133, 0x10, R102 ;  /* 0x0000001085660825 */ /* 0x000fca00078e0066 */
[----:B------:R1:W5:Y:S01]  /*0960*/  @P0 LDG.E.128 R32, desc[UR6][R102.64] ;  /* 0x0000000666200981 */ /* 0x000362000c1e1d00 */
[----:B------:R-:W-:Y:S01]  /*0970*/  UMOV UR4, 0xffffffff ;  /* 0xffffffff00047882 */ /* 0x000fe20000000000 */
[----:B------:R-:W-:Y:S02]  /*0980*/  IADD3 R117, R117, UR10, RZ ;  /* 0x0000000a75757c10 */ /* 0x000fe4000fffe0ff */
[----:B------:R-:W-:Y:S02]  /*0990*/  LOP3.LUT P1, RZ, R0, 0x1f, RZ, 0xc0, !PT ;  /* 0x0000001f00ff7812 */ /* 0x000fe4000782c0ff */
[----:B------:R-:W-:Y:S02]  /*09a0*/  ISETP.GE.AND P4, PT, R117, UR11, PT ;  /* 0x0000000b75007c0c */ /* 0x000fe4000bf86270 */
[C---:B----4-:R-:W-:Y:S01]  /*09b0*/  PRMT R111, R54.reuse, 0x7632, R111 ;  /* 0x00007632366f7816 */ /* 0x050fe2000000006f */
[----:B------:R-:W-:Y:S01]  /*09c0*/  IMAD.U32 R140, R54, 0x10000, RZ ;  /* 0x00010000368c7824 */ /* 0x000fe200078e00ff */
[----:B------:R-:W-:-:S02]  /*09d0*/  PRMT R136, R53, 0x7632, R136 ;  /* 0x0000763235887816 */ /* 0x000fc40000000088 */
[----:B------:R-:W-:Y:S02]  /*09e0*/  SHF.L.U32 R146, R53, 0x10, RZ ;  /* 0x0000001035927819 */ /* 0x000fe400000006ff */
[C---:B------:R-:W-:Y:S02]  /*09f0*/  PRMT R54, R60.reuse, 0x7632, R54 ;  /* 0x000076323c367816 */ /* 0x040fe40000000036 */
[----:B------:R-:W-:Y:S02]  /*0a00*/  SHF.L.U32 R60, R60, 0x10, RZ ;  /* 0x000000103c3c7819 */ /* 0x000fe400000006ff */
[----:B--2---:R-:W-:Y:S02]  /*0a10*/  FSEL R53, R135, RZ, !P3 ;  /* 0x000000ff87357208 */ /* 0x004fe40005800000 */
[C---:B------:R-:W-:Y:S02]  /*0a20*/  PRMT R139, R55.reuse, 0x7632, R139 ;  /* 0x00007632378b7816 */ /* 0x040fe4000000008b */
[----:B------:R-:W-:-:S02]  /*0a30*/  SHF.L.U32 R152, R55, 0x10, RZ ;  /* 0x0000001037987819 */ /* 0x000fc400000006ff */
[----:B------:R-:W-:Y:S02]  /*0a40*/  PRMT R55, R61, 0x7632, R55 ;  /* 0x000076323d377816 */ /* 0x000fe40000000037 */
[----:B------:R-:W-:Y:S01]  /*0a50*/  SHF.L.U32 R154, R52, 0x10, RZ ;  /* 0x00000010349a7819 */ /* 0x000fe200000006ff */
[----:B------:R-:W-:Y:S01]  /*0a60*/  IMAD.U32 R151, R58, 0x10000, RZ ;  /* 0x000100003a977824 */ /* 0x000fe200078e00ff */
[----:B------:R-:W-:Y:S01]  /*0a70*/  PRMT R137, R52, 0x7632, R137 ;  /* 0x0000763234897816 */ /* 0x000fe20000000089 */
[----:B------:R-:W-:Y:S01]  /*0a80*/  FADD.FTZ R143, -R53, R60 ;  /* 0x0000003c358f7221 */ /* 0x000fe20000010100 */
[----:B0-----:R-:W-:Y:S02]  /*0a90*/  PRMT R106, R58, 0x7632, R106 ;  /* 0x000076323a6a7816 */ /* 0x001fe4000000006a */
[----:B------:R-:W-:Y:S02]  /*0aa0*/  PRMT R52, R62, 0x7632, R52 ;  /* 0x000076323e347816 */ /* 0x000fe40000000034 */
[----:B------:R-:W-:-:S02]  /*0ab0*/  PRMT R58, R65, 0x7632, R58 ;  /* 0x00007632413a7816 */ /* 0x000fc4000000003a */
[----:B------:R-:W-:Y:S02]  /*0ac0*/  SHF.L.U32 R131, R65, 0x10, RZ ;  /* 0x0000001041837819 */ /* 0x000fe400000006ff */
[----:B------:R-:W-:Y:S01]  /*0ad0*/  SHF.L.U32 R60, R55, 0x10, RZ ;  /* 0x00000010373c7819 */ /* 0x000fe200000006ff */
[C---:B------:R-:W-:Y:S01]  /*0ae0*/  FADD.FTZ R163, -R53.reuse, R154 ;  /* 0x0000009a35a37221 */ /* 0x040fe20000010100 */
[C---:B---3--:R-:W-:Y:S01]  /*0af0*/  PRMT R65, R70.reuse, 0x7632, R65 ;  /* 0x0000763246417816 */ /* 0x048fe20000000041 */
[----:B------:R-:W-:Y:S02]  /*0b00*/  IMAD.U32 R70, R70, 0x10000, RZ ;  /* 0x0001000046467824 */ /* 0x000fe400078e00ff */
[----:B------:R-:W-:Y:S01]  /*0b10*/  FADD.FTZ R165, -R53, R140 ;  /* 0x0000008c35a57221 */ /* 0x000fe20000010100 */
[----:B------:R-:W-:Y:S01]  /*0b20*/  SHF.L.U32 R144, R61, 0x10, RZ ;  /* 0x000000103d907819 */ /* 0x000fe200000006ff */
[----:B------:R-:W-:Y:S01]  /*0b30*/  IMAD.U32 R140, R111, 0x10000, RZ ;  /* 0x000100006f8c7824 */ /* 0x000fe200078e00ff */
[C---:B------:R-:W-:Y:S01]  /*0b40*/  PRMT R130, R57.reuse, 0x7632, R130 ;  /* 0x0000763239827816 */ /* 0x040fe20000000082 */
[----:B------:R-:W-:Y:S01]  /*0b50*/  IMAD.U32 R62, R62, 0x10000, RZ ;  /* 0x000100003e3e7824 */ /* 0x000fe200078e00ff */
[----:B------:R-:W-:Y:S01]  /*0b60*/  SHF.L.U32 R153, R57, 0x10, RZ ;  /* 0x0000001039997819 */ /* 0x000fe200000006ff */
[----:B------:R-:W-:Y:S01]  /*0b70*/  FADD.FTZ R159, -R53, R146 ;  /* 0x00000092359f7221 */ /* 0x000fe20000010100 */
[C---:B------:R-:W-:Y:S01]  /*0b80*/  PRMT R61, R69.reuse, 0x7632, R61 ;  /* 0x00007632453d7816 */ /* 0x040fe2000000003d */
[----:B------:R-:W-:Y:S01]  /*0b90*/  IMAD.U32 R52, R52, 0x10000, RZ ;  /* 0x0001000034347824 */ /* 0x000fe200078e00ff */
[----:B------:R-:W-:Y:S01]  /*0ba0*/  SHF.L.U32 R148, R69, 0x10, RZ ;  /* 0x0000001045947819 */ /* 0x000fe200000006ff */
[C---:B------:R-:W-:Y:S01]  /*0bb0*/  FADD.FTZ R69, -R53.reuse, R60 ;  /* 0x0000003c35457221 */ /* 0x040fe20000010100 */
[----:B------:R-:W-:Y:S01]  /*0bc0*/  SHF.L.U32 R155, R56, 0x10, RZ ;  /* 0x00000010389b7819 */ /* 0x000fe200000006ff */
[----:B------:R-:W-:Y:S01]  /*0bd0*/  FADD.FTZ R107, -R53, R70 ;  /* 0x00000046356b7221 */ /* 0x000fe20000010100 */
[----:B------:R-:W-:Y:S01]  /*0be0*/  PRMT R57, R63, 0x7632, R57 ;  /* 0x000076323f397816 */ /* 0x000fe20000000039 */
[----:B------:R-:W-:Y:S01]  /*0bf0*/  FMUL.FTZ R60, R110, R163 ;  /* 0x000000a36e3c7220 */ /* 0x000fe20000410000 */
[----:B------:R-:W-:-:S02]  /*0c00*/  SHF.L.U32 R136, R136, 0x10, RZ ;  /* 0x0000001088887819 */ /* 0x000fc400000006ff */
[----:B------:R-:W-:Y:S01]  /*0c10*/  SHF.L.U32 R146, R139, 0x10, RZ ;  /* 0x000000108b927819 */ /* 0x000fe200000006ff */
[----:B------:R-:W-:Y:S01]  /*0c20*/  FADD.FTZ R145, -R53, R140 ;  /* 0x0000008c35917221 */ /* 0x000fe20000010100 */
[----:B------:R-:W-:Y:S01]  /*0c30*/  PRMT R134, R56, 0x7632, R134 ;  /* 0x0000763238867816 */ /* 0x000fe20000000086 */
[----:B------:R-:W-:Y:S01]  /*0c40*/  IMAD.U32 R70, R65, 0x10000, RZ ;  /* 0x0001000041467824 */ /* 0x000fe200078e00ff */
[----:B------:R-:W-:Y:S01]  /*0c50*/  SHF.L.U32 R154, R137, 0x10, RZ ;  /* 0x00000010899a7819 */ /* 0x000fe200000006ff */
[----:B------:R-:W-:Y:S01]  /*0c60*/  FADD.FTZ R139, -R53, R62 ;  /* 0x0000003e358b7221 */ /* 0x000fe20000010100 */
[----:B------:R-:W-:Y:S01]  /*0c70*/  SHF.L.U32 R142, R63, 0x10, RZ ;  /* 0x000000103f8e7819 */ /* 0x000fe200000006ff */
[----:B------:R-:W-:Y:S01]  /*0c80*/  FADD.FTZ R65, -R53, R52 ;  /* 0x0000003435417221 */ /* 0x000fe20000010100 */
[C---:B------:R-:W-:Y:S01]  /*0c90*/  PRMT R63, R71.reuse, 0x7632, R63 ;  /* 0x00007632473f7816 */ /* 0x040fe2000000003f */
[----:B------:R-:W-:Y:S01]  /*0ca0*/  FMUL.FTZ R156, R110, R159 ;  /* 0x0000009f6e9c7220 */ /* 0x000fe20000410000 */
[----:B------:R-:W-:Y:S01]  /*0cb0*/  SHF.L.U32 R150, R71, 0x10, RZ ;  /* 0x0000001047967819 */ /* 0x000fe200000006ff */
[----:B------:R-:W-:Y:S01]  /*0cc0*/  FADD.FTZ R147, -R53, R136 ;  /* 0x0000008835937221 */ /* 0x000fe20000010100 */
[----:B------:R-:W-:Y:S01]  /*0cd0*/  SHF.L.U32 R62, R57, 0x10, RZ ;  /* 0x00000010393e7819 */ /* 0x000fe200000006ff */
[----:B------:R-:W-:Y:S01]  /*0ce0*/  FADD.FTZ R71, -R53, R146 ;  /* 0x0000009235477221 */ /* 0x000fe20000010100 */
[----:B------:R-:W-:Y:S01]  /*0cf0*/  PRMT R52, R75, 0x7632, R52 ;  /* 0x000076324b347816 */ /* 0x000fe20000000034 */
[----:B------:R-:W-:Y:S01]  /*0d00*/  FADD.FTZ R92, R155, R92 ;  /* 0x0000005c9b5c7221 */ /* 0x000fe20000010000 */
[----:B-1----:R-:W-:Y:S01]  /*0d10*/  SHF.L.U32 R103, R75, 0x10, RZ ;  /* 0x000000104b677819 */ /* 0x002fe200000006ff */
[-C--:B------:R-:W-:Y:S01]  /*0d20*/  FFMA.FTZ R115, R60, R155.reuse, R115 ;  /* 0x0000009b3c737223 */ /* 0x080fe20000010073 */
[----:B------:R-:W-:Y:S01]  /*0d30*/  SHF.L.U32 R75, R134, 0x10, RZ ;  /* 0x00000010864b7819 */ /* 0x000fe200000006ff */
[----:B------:R-:W-:Y:S01]  /*0d40*/  FMUL.FTZ R155, R95, R155 ;  /* 0x0000009b5f9b7220 */ /* 0x000fe20000410000 */
[----:B------:R-:W-:Y:S01]  /*0d50*/  SHF.L.U32 R159, R106, 0x10, RZ ;  /* 0x000000106a9f7819 */ /* 0x000fe200000006ff */
[C---:B------:R-:W-:Y:S01]  /*0d60*/  FMUL.FTZ R146, R110.reuse, R145 ;  /* 0x000000916e927220 */ /* 0x040fe20000410000 */
[C---:B------:R-:W-:Y:S01]  /*0d70*/  FADD.FTZ R161, -R53.reuse, R154 ;  /* 0x0000009a35a17221 */ /* 0x040fe20000010100 */
[----:B------:R-:W-:Y:S01]  /*0d80*/  FADD.FTZ R111, -R53, R148 ;  /* 0x00000094356f7221 */ /* 0x000fe20000010100 */
[----:B------:R-:W-:Y:S01]  /*0d90*/  SHF.L.U32 R136, R61, 0x10, RZ ;  /* 0x000000103d887819 */ /* 0x000fe200000006ff */
[C---:B------:R-:W-:Y:S01]  /*0da0*/  FADD.FTZ R137, -R53.reuse, R142 ;  /* 0x0000008e35897221 */ /* 0x040fe20000010100 */
[C---:B------:R-:W-:Y:S01]  /*0db0*/  FADD.FTZ R61, -R53.reuse, R62 ;  /* 0x0000003e353d7221 */ /* 0x040fe20000010100 */
[----:B------:R-:W-:Y:S01]  /*0dc0*/  FMUL.FTZ R148, R110, R147 ;  /* 0x000000936e947220 */ /* 0x000fe20000410000 */
[----:B------:R-:W-:Y:S01]  /*0dd0*/  FADD.FTZ R105, -R53, R150 ;  /* 0x0000009635697221 */ /* 0x000fe20000010100 */
[----:B------:R-:W-:Y:S01]  /*0de0*/  FMUL.FTZ R147, R118, R75 ;  /* 0x0000004b76937220 */ /* 0x000fe20000410000 */
[----:B------:R-:W-:Y:S01]  /*0df0*/  FADD.FTZ R82, R159, R82 ;  /* 0x000000529f527221 */ /* 0x000fe20000010000 */
[-C--:B------:R-:W-:Y:S01]  /*0e00*/  FFMA.FTZ R83, R146, R159.reuse, R83 ;  /* 0x0000009f92537223 */ /* 0x080fe20000010053 */
[----:B------:R-:W-:Y:S01]  /*0e10*/  FMUL.FTZ R142, R120, R159 ;  /* 0x0000009f788e7220 */ /* 0x000fe20000410000 */
[----:B------:R-:W-:Y:S01]  /*0e20*/  FADD.FTZ R62, RZ, R155 ;  /* 0x0000009bff3e7221 */ /* 0x000fe20000010000 */
[----:B------:R-:W-:Y:S01]  /*0e30*/  FMUL.FTZ R150, R110, R161 ;  /* 0x000000a16e967220 */ /* 0x000fe20000410000 */
[----:B------:R-:W-:Y:S01]  /*0e40*/  FFMA.FTZ R159, R60, R155, RZ ;  /* 0x0000009b3c9f7223 */ /* 0x000fe200000100ff */
[----:B------:R-:W-:Y:S01]  /*0e50*/  FADD.FTZ R88, R153, R88 ;  /* 0x0000005899587221 */ /* 0x000fe20000010000 */
[----:B------:R-:W-:Y:S01]  /*0e60*/  FFMA.FTZ R89, R156, R153, R89 ;  /* 0x000000999c597223 */ /* 0x000fe20000010059 */
[----:B------:R-:W-:Y:S01]  /*0e70*/  SHF.L.U32 R54, R54, 0x10, RZ ;  /* 0x0000001036367819 */ /* 0x000fe200000006ff */
[----:B------:R-:W-:-:S02]  /*0e80*/  IMAD.U32 R130, R130, 0x10000, RZ ;  /* 0x0001000082827824 */ /* 0x000fc400078e00ff */
[----:B------:R-:W-:Y:S01]  /*0e90*/  FMUL.FTZ R153, R96, R153 ;  /* 0x0000009960997220 */ /* 0x000fe20000410000 */
[----:B------:R-:W-:Y:S01]  /*0ea0*/  FADD.FTZ R62, R62, R147 ;  /* 0x000000933e3e7221 */ /* 0x000fe20000010000 */
[----:B------:R-:W-:Y:S01]  /*0eb0*/  FFMA.FTZ R159, R150, R147, R159 ;  /* 0x00000093969f7223 */ /* 0x000fe2000001009f */
[----:B------:R-:W-:Y:S01]  /*0ec0*/  FMUL.FTZ R154, R110, R165 ;  /* 0x000000a56e9a7220 */ /* 0x000fe20000410000 */
[----:B------:R-:W-:Y:S01]  /*0ed0*/  FMUL.FTZ R145, R119, R130 ;  /* 0x0000008277917220 */ /* 0x000fe20000410000 */
[----:B------:R-:W-:Y:S01]  /*0ee0*/  FADD.FTZ R62, R62, R153 ;  /* 0x000000993e3e7221 */ /* 0x000fe20000010000 */
[----:B------:R-:W-:Y:S01]  /*0ef0*/  PRMT R104, R59, 0x7632, R104 ;  /* 0x000076323b687816 */ /* 0x000fe20000000068 */
[----:B------:R-:W-:Y:S01]  /*0f00*/  FADD.FTZ R157, -R53, R54 ;  /* 0x00000036359d7221 */ /* 0x000fe20000010100 */
[----:B------:R-:W-:Y:S01]  /*0f10*/  SHF.L.U32 R149, R59, 0x10, RZ ;  /* 0x000000103b957819 */ /* 0x000fe200000006ff */
[----:B------:R-:W-:Y:S01]  /*0f20*/  FFMA.FTZ R159, R156, R153, R159 ;  /* 0x000000999c9f7223 */ /* 0x000fe2000001009f */
[C---:B------:R-:W-:Y:S01]  /*0f30*/  PRMT R59, R68.reuse, 0x7632, R59 ;  /* 0x00007632443b7816 */ /* 0x040fe2000000003b */
[----:B------:R-:W-:Y:S01]  /*0f40*/  FADD.FTZ R152, -R53, R152 ;  /* 0x0000009835987221 */ /* 0x000fe20000010100 */
[C---:B------:R-:W-:Y:S01]  /*0f50*/  PRMT R54, R73.reuse, 0x7632, R54 ;  /* 0x0000763249367816 */ /* 0x040fe20000000036 */
[----:B------:R-:W-:Y:S01]  /*0f60*/  IMAD.U32 R73, R73, 0x10000, RZ ;  /* 0x0001000049497824 */ /* 0x000fe200078e00ff */
[----:B------:R-:W-:Y:S01]  /*0f70*/  SHF.L.U32 R68, R68, 0x10, RZ ;  /* 0x0000001044447819 */ /* 0x000fe200000006ff */
[----:B------:R-:W-:Y:S01]  /*0f80*/  FADD.FTZ R84, R151, R84 ;  /* 0x0000005497547221 */ /* 0x000fe20000010000 */
[----:B------:R-:W-:Y:S01]  /*0f90*/  FFMA.FTZ R85, R154, R151, R85 ;  /* 0x000000979a557223 */ /* 0x000fe20000010055 */
[----:B------:R-:W-:Y:S01]  /*0fa0*/  FMUL.FTZ R111, R110, R111 ;  /* 0x0000006f6e6f7220 */ /* 0x000fe20000410000 */
[----:B------:R-:W-:Y:S01]  /*0fb0*/  FMUL.FTZ R151, R97, R151 ;  /* 0x0000009761977220 */ /* 0x000fe20000410000 */
[----:B------:R-:W-:Y:S01]  /*0fc0*/  FADD.FTZ R62, R62, R145 ;  /* 0x000000913e3e7221 */ /* 0x000fe20000010000 */
[----:B------:R-:W-:Y:S01]  /*0fd0*/  FFMA.FTZ R159, R148, R145, R159 ;  /* 0x00000091949f7223 */ /* 0x000fe2000001009f */
[----:B------:R-:W-:Y:S01]  /*0fe0*/  FMUL.FTZ R152, R110, R152 ;  /* 0x000000986e987220 */ /* 0x000fe20000410000 */
[----:B------:R-:W-:Y:S01]  /*0ff0*/  FADD.FTZ R6, R73, R6 ;  /* 0x0000000649067221 */ /* 0x000fe20000010000 */
[-C--:B------:R-:W-:Y:S01]  /*1000*/  FFMA.FTZ R22, R111, R73.reuse, R22 ;  /* 0x000000496f167223 */ /* 0x080fe20000010016 */
[----:B------:R-:W-:Y:S01]  /*1010*/  FMUL.FTZ R106, R112, R73 ;  /* 0x00000049706a7220 */ /* 0x000fe20000410000 */
[----:B------:R-:W-:Y:S01]  /*1020*/  FADD.FTZ R135, -R53, R68 ;  /* 0x0000004435877221 */ /* 0x000fe20000010100 */
[----:B------:R-:W-:Y:S01]  /*1030*/  FADD.FTZ R73, R62, R151 ;  /* 0x000000973e497221 */ /* 0x000fe20000010000 */
[----:B------:R-:W-:Y:S01]  /*1040*/  SHF.L.U32 R68, R59, 0x10, RZ ;  /* 0x000000103b447819 */ /* 0x000fe200000006ff */
[----:B------:R-:W-:Y:S01]  /*1050*/  FFMA.FTZ R159, R154, R151, R159 ;  /* 0x000000979a9f7223 */ /* 0x000fe2000001009f */
[----:B------:R-:W-:Y:S01]  /*1060*/  SHF.L.U32 R140, R63, 0x10, RZ ;  /* 0x000000103f8c7819 */ /* 0x000fe200000006ff */
[----:B------:R-:W-:Y:S01]  /*1070*/  FADD.FTZ R80, R149, R80 ;  /* 0x0000005095507221 */ /* 0x000fe20000010000 */
[----:B------:R-:W-:Y:S01]  /*1080*/  SHF.L.U32 R104, R104, 0x10, RZ ;  /* 0x0000001068687819 */ /* 0x000fe200000006ff */
[-C--:B------:R-:W-:Y:S01]  /*1090*/  FFMA.FTZ R81, R152, R149.reuse, R81 ;  /* 0x0000009598517223 */ /* 0x080fe20000010051 */
[----:B------:R-:W-:Y:S01]  /*10a0*/  FMUL.FTZ R149, R98, R149 ;  /* 0x0000009562957220 */ /* 0x000fe20000410000 */
[----:B------:R-:W-:Y:S01]  /*10b0*/  FADD.FTZ R62, R73, R142 ;  /* 0x0000008e493e7221 */ /* 0x000fe20000010000 */
[----:B------:R-:W-:Y:S01]  /*10c0*/  FFMA.FTZ R159, R146, R142, R159 ;  /* 0x0000008e929f7223 */ /* 0x000fe2000001009f */
[C---:B------:R-:W-:Y:S01]  /*10d0*/  PRMT R102, R64.reuse, 0x7632, R102 ;  /* 0x0000763240667816 */ /* 0x040fe20000000066 */
[C---:B------:R-:W-:Y:S01]  /*10e0*/  FADD.FTZ R141, -R53.reuse, R144 ;  /* 0x00000090358d7221 */ /* 0x040fe20000010100 */
[----:B------:R-:W-:Y:S01]  /*10f0*/  SHF.L.U32 R138, R64, 0x10, RZ ;  /* 0x00000010408a7819 */ /* 0x000fe200000006ff */
[C---:B------:R-:W-:Y:S01]  /*1100*/  FADD.FTZ R59, -R53.reuse, R68 ;  /* 0x00000044353b7221 */ /* 0x040fe20000010100 */
[C---:B------:R-:W-:Y:S01]  /*1110*/  FADD.FTZ R57, -R53.reuse, R136 ;  /* 0x0000008835397221 */ /* 0x040fe20000010100 */
[C---:B------:R-:W-:Y:S01]  /*1120*/  FADD.FTZ R55, -R53.reuse, R70 ;  /* 0x0000004635377221 */ /* 0x040fe20000010100 */
[----:B------:R-:W-:Y:S01]  /*1130*/  FADD.FTZ R53, -R53, R140 ;  /* 0x0000008c35357221 */ /* 0x000fe20000010100 */
[----:B------:R-:W-:Y:S01]  /*1140*/  FMUL.FTZ R143, R110, R143 ;  /* 0x0000008f6e8f7220 */ /* 0x000fe20000410000 */
[----:B------:R-:W-:Y:S01]  /*1150*/  PRMT R64, R66, 0x7632, R64 ;  /* 0x0000763242407816 */ /* 0x000fe20000000040 */
[----:B------:R-:W-:Y:S01]  /*1160*/  FMUL.FTZ R140, R121, R104 ;  /* 0x00000068798c7220 */ /* 0x000fe20000410000 */
[----:B------:R-:W-:Y:S01]  /*1170*/  FADD.FTZ R73, R62, R149 ;  /* 0x000000953e497221 */ /* 0x000fe20000010000 */
[----:B------:R-:W-:Y:S01]  /*1180*/  FADD.FTZ R90, R75, R90 ;  /* 0x0000005a4b5a7221 */ /* 0x000fe20000010000 */
[----:B------:R-:W-:Y:S01]  /*1190*/  FFMA.FTZ R91, R150, R75, R91 ;  /* 0x0000004b965b7223 */ /* 0x000fe2000001005b */
[----:B------:R-:W-:Y:S01]  /*11a0*/  FMUL.FTZ R144, R110, R71 ;  /* 0x000000476e907220 */ /* 0x000fe20000410000 */
[----:B------:R-:W-:Y:S01]  /*11b0*/  FFMA.FTZ R159, R152, R149, R159 ;  /* 0x00000095989f7223 */ /* 0x000fe2000001009f */
[----:B------:R-:W-:Y:S01]  /*11c0*/  SHF.L.U32 R75, R102, 0x10, RZ ;  /* 0x00000010664b7819 */ /* 0x000fe200000006ff */
[----:B------:R-:W-:Y:S01]  /*11d0*/  FADD.FTZ R16, R138, R16 ;  /* 0x000000108a107221 */ /* 0x000fe20000010000 */
[-C--:B------:R-:W-:Y:S01]  /*11e0*/  FFMA.FTZ R76, R143, R138.reuse, R76 ;  /* 0x0000008a8f4c7223 */ /* 0x080fe2000001004c */
[----:B------:R-:W-:Y:S01]  /*11f0*/  FMUL.FTZ R102, R110, R157 ;  /* 0x0000009d6e667220 */ /* 0x000fe20000410000 */
[----:B------:R-:W-:Y:S01]  /*1200*/  PRMT R63, R74, 0x7632, R63 ;  /* 0x000076324a3f7816 */ /* 0x000fe2000000003f */
[----:B------:R-:W-:Y:S01]  /*1210*/  FMUL.FTZ R138, R99, R138 ;  /* 0x0000008a638a7220 */ /* 0x000fe20000410000 */
[----:B------:R-:W-:Y:S01]  /*1220*/  SHF.L.U32 R71, R64, 0x10, RZ ;  /* 0x0000001040477819 */ /* 0x000fe200000006ff */
[----:B------:R-:W-:Y:S01]  /*1230*/  FADD.FTZ R73, R73, R140 ;  /* 0x0000008c49497221 */ /* 0x000fe20000010000 */
[----:B------:R-:W-:Y:S01]  /*1240*/  SHF.L.U32 R74, R74, 0x10, RZ ;  /* 0x000000104a4a7819 */ /* 0x000fe200000006ff */
[----:B------:R-:W-:Y:S01]  /*1250*/  FFMA.FTZ R64, R144, R140, R159 ;  /* 0x0000008c90407223 */ /* 0x000fe2000001009f */
[----:B------:R-:W-:Y:S01]  /*1260*/  FMUL.FTZ R107, R110, R107 ;  /* 0x0000006b6e6b7220 */ /* 0x000fe20000410000 */
[----:B------:R-:W-:Y:S01]  /*1270*/  FADD.FTZ R17, R75, R17 ;  /* 0x000000114b117221 */ /* 0x000fe20000010000 */
[-C--:B------:R-:W-:Y:S01]  /*1280*/  FFMA.FTZ R77, R102, R75.reuse, R77 ;  /* 0x0000004b664d7223 */ /* 0x080fe2000001004d */
[----:B------:R-:W-:Y:S01]  /*1290*/  FMUL.FTZ R75, R122, R75 ;  /* 0x0000004b7a4b7220 */ /* 0x000fe20000410000 */
[----:B------:R-:W-:Y:S01]  /*12a0*/  FADD.FTZ R62, R73, R138 ;  /* 0x0000008a493e7221 */ /* 0x000fe20000010000 */
[----:B------:R-:W-:Y:S01]  /*12b0*/  FADD.FTZ R78, R104, R78 ;  /* 0x0000004e684e7221 */ /* 0x000fe20000010000 */
[----:B------:R-:W-:Y:S01]  /*12c0*/  FFMA.FTZ R79, R144, R104, R79 ;  /* 0x00000068904f7223 */ /* 0x000fe2000001004f */
[----:B------:R-:W-:Y:S01]  /*12d0*/  FFMA.FTZ R73, R143, R138, R64 ;  /* 0x0000008a8f497223 */ /* 0x000fe20000010040 */
[----:B------:R-:W-:Y:S01]  /*12e0*/  FADD.FTZ R4, R74, R4 ;  /* 0x000000044a047221 */ /* 0x000fe20000010000 */
[-C--:B------:R-:W-:Y:S01]  /*12f0*/  FFMA.FTZ R20, R107, R74.reuse, R20 ;  /* 0x0000004a6b147223 */ /* 0x080fe20000010014 */
[----:B------:R-:W-:Y:S01]  /*1300*/  FMUL.FTZ R104, R113, R74 ;  /* 0x0000004a71687220 */ /* 0x000fe20000410000 */
[----:B------:R-:W-:-:S02]  /*1310*/  IMAD.U32 R58, R58, 0x10000, RZ ;  /* 0x000100003a3a7824 */ /* 0x000fc400078e00ff */
[----:B------:R-:W-:Y:S01]  /*1320*/  FMUL.FTZ R74, R110, R69 ;  /* 0x000000456e4a7220 */ /* 0x000fe20000410000 */
[----:B------:R-:W-:Y:S01]  /*1330*/  PRMT R68, R72, 0x7632, R68 ;  /* 0x0000763248447816 */ /* 0x000fe20000000044 */
[----:B------:R-:W-:Y:S01]  /*1340*/  FMUL.FTZ R136, R100, R131 ;  /* 0x0000008364887220 */ /* 0x000fe20000410000 */
[----:B------:R-:W-:Y:S01]  /*1350*/  FADD.FTZ R69, R62, R75 ;  /* 0x0000004b3e457221 */ /* 0x000fe20000010000 */
[----:B------:R-:W-:Y:S01]  /*1360*/  SHF.L.U32 R72, R72, 0x10, RZ ;  /* 0x0000001048487819 */ /* 0x000fe200000006ff */
[----:B------:R-:W-:Y:S01]  /*1370*/  FMUL.FTZ R141, R110, R141 ;  /* 0x0000008d6e8d7220 */ /* 0x000fe20000410000 */
[----:B------:R-:W-:Y:S01]  /*1380*/  FFMA.FTZ R62, R102, R75, R73 ;  /* 0x0000004b663e7223 */ /* 0x000fe20000010049 */
[----:B------:R-:W-:Y:S01]  /*1390*/  FMUL.FTZ R135, R110, R135 ;  /* 0x000000876e877220 */ /* 0x000fe20000410000 */
[----:B------:R-:W-:Y:S01]  /*13a0*/  FADD.FTZ R15, R58, R15 ;  /* 0x0000000f3a0f7221 */ /* 0x000fe20000010000 */
[-C--:B------:R-:W-:Y:S01]  /*13b0*/  FFMA.FTZ R31, R74, R58.reuse, R31 ;  /* 0x0000003a4a1f7223 */ /* 0x080fe2000001001f */
[----:B------:R-:W-:Y:S01]  /*13c0*/  FMUL.FTZ R73, R123, R58 ;  /* 0x0000003a7b497220 */ /* 0x000fe20000410000 */
[----:B------:R-:W-:-:S02]  /*13d0*/  IMAD.U32 R66, R66, 0x10000, RZ ;  /* 0x0001000042427824 */ /* 0x000fc400078e00ff */
[----:B------:R-:W-:Y:S01]  /*13e0*/  FADD.FTZ R58, R69, R136 ;  /* 0x00000088453a7221 */ /* 0x000fe20000010000 */
[----:B------:R-:W-:Y:S01]  /*13f0*/  FADD.FTZ R86, R130, R86 ;  /* 0x0000005682567221 */ /* 0x000fe20000010000 */
[----:B------:R-:W-:Y:S01]  /*1400*/  FFMA.FTZ R87, R148, R130, R87 ;  /* 0x0000008294577223 */ /* 0x000fe20000010057 */
[----:B------:R-:W-:Y:S01]  /*1410*/  FFMA.FTZ R69, R141, R136, R62 ;  /* 0x000000888d457223 */ /* 0x000fe2000001003e */
[----:B------:R-:W-:Y:S01]  /*1420*/  FADD.FTZ R8, R72, R8 ;  /* 0x0000000848087221 */ /* 0x000fe20000010000 */
[-C--:B------:R-:W-:Y:S01]  /*1430*/  FFMA.FTZ R24, R135, R72.reuse, R24 ;  /* 0x0000004887187223 */ /* 0x080fe20000010018 */
[----:B------:R-:W-:Y:S01]  /*1440*/  FMUL.FTZ R130, R109, R72 ;  /* 0x000000486d827220 */ /* 0x000fe20000410000 */
[----:B------:R-:W-:Y:S01]  /*1450*/  FMUL.FTZ R72, R110, R65 ;  /* 0x000000416e487220 */ /* 0x000fe20000410000 */
[----:B------:R-:W-:Y:S01]  /*1460*/  FMUL.FTZ R134, R101, R66 ;  /* 0x0000004265867220 */ /* 0x000fe20000410000 */
[----:B------:R-:W-:Y:S01]  /*1470*/  FADD.FTZ R65, R58, R73 ;  /* 0x000000493a417221 */ /* 0x000fe20000010000 */
[----:B------:R-:W-:Y:S01]  /*1480*/  FMUL.FTZ R139, R110, R139 ;  /* 0x0000008b6e8b7220 */ /* 0x000fe20000410000 */
[----:B------:R-:W-:Y:S01]  /*1490*/  FFMA.FTZ R58, R74, R73, R69 ;  /* 0x000000494a3a7223 */ /* 0x000fe20000010045 */
[----:B------:R-:W-:Y:S01]  /*14a0*/  PRMT R56, R67, 0x7632, R56 ;  /* 0x0000763243387816 */ /* 0x000fe20000000038 */
[----:B------:R-:W-:Y:S01]  /*14b0*/  FADD.FTZ R13, R71, R13 ;  /* 0x0000000d470d7221 */ /* 0x000fe20000010000 */
[----:B------:R-:W-:Y:S01]  /*14c0*/  SHF.L.U32 R67, R67, 0x10, RZ ;  /* 0x0000001043437819 */ /* 0x000fe200000006ff */
[-C--:B------:R-:W-:Y:S01]  /*14d0*/  FFMA.FTZ R29, R72, R71.reuse, R29 ;  /* 0x00000047481d7223 */ /* 0x080fe2000001001d */
[----:B------:R-:W-:Y:S01]  /*14e0*/  FMUL.FTZ R71, R124, R71 ;  /* 0x000000477c477220 */ /* 0x000fe20000410000 */
[----:B------:R-:W-:Y:S01]  /*14f0*/  FADD.FTZ R62, R65, R134 ;  /* 0x00000086413e7221 */ /* 0x000fe20000010000 */
[----:B------:R-:W-:Y:S01]  /*1500*/  FFMA.FTZ R65, R139, R134, R58 ;  /* 0x000000868b417223 */ /* 0x000fe2000001003a */
[----:B------:R-:W-:Y:S01]  /*1510*/  FADD.FTZ R14, R131, R14 ;  /* 0x0000000e830e7221 */ /* 0x000fe20000010000 */
[----:B------:R-:W-:Y:S01]  /*1520*/  FFMA.FTZ R30, R141, R131, R30 ;  /* 0x000000838d1e7223 */ /* 0x000fe2000001001e */
[----:B------:R-:W-:Y:S01]  /*1530*/  SHF.L.U32 R56, R56, 0x10, RZ ;  /* 0x0000001038387819 */ /* 0x000fe200000006ff */
[----:B------:R-:W-:Y:S01]  /*1540*/  FMUL.FTZ R131, R108, R67 ;  /* 0x000000436c837220 */ /* 0x000fe20000410000 */
[----:B------:R-:W-:Y:S01]  /*1550*/  FADD.FTZ R62, R62, R71 ;  /* 0x000000473e3e7221 */ /* 0x000fe20000010000 */
[----:B------:R-:W-:Y:S01]  /*1560*/  FMUL.FTZ R137, R110, R137 ;  /* 0x000000896e897220 */ /* 0x000fe20000410000 */
[----:B------:R-:W-:Y:S01]  /*1570*/  FFMA.FTZ R58, R72, R71, R65 ;  /* 0x00000047483a7223 */ /* 0x000fe20000010041 */
[----:B------:R-:W-:Y:S01]  /*1580*/  FMUL.FTZ R70, R110, R61 ;  /* 0x0000003d6e467220 */ /* 0x000fe20000410000 */
[-C--:B------:R-:W-:Y:S01]  /*1590*/  FMUL.FTZ R69, R125, R56.reuse ;  /* 0x000000387d457220 */ /* 0x080fe20000410000 */
[----:B------:R-:W-:Y:S01]  /*15a0*/  FADD.FTZ R62, R62, R131 ;  /* 0x000000833e3e7221 */ /* 0x000fe20000010000 */
[----:B------:R-:W-:Y:S01]  /*15b0*/  FADD.FTZ R10, R67, R10 ;  /* 0x0000000a430a7221 */ /* 0x000fe20000010000 */
[C---:B------:R-:W-:Y:S01]  /*15c0*/  FFMA.FTZ R26, R137.reuse, R67, R26 ;  /* 0x00000043891a7223 */ /* 0x040fe2000001001a */
[----:B------:R-:W-:Y:S01]  /*15d0*/  FFMA.FTZ R61, R137, R131, R58 ;  /* 0x00000083893d7223 */ /* 0x000fe2000001003a */
[----:B------:R-:W-:Y:S01]  /*15e0*/  SHF.L.U32 R67, R68, 0x10, RZ ;  /* 0x0000001044437819 */ /* 0x000fe200000006ff */
[----:B------:R-:W-:Y:S01]  /*15f0*/  FMUL.FTZ R68, R110, R59 ;  /* 0x0000003b6e447220 */ /* 0x000fe20000410000 */
[----:B------:R-:W-:Y:S01]  /*1600*/  FADD.FTZ R59, R62, R69 ;  /* 0x000000453e3b7221 */ /* 0x000fe20000010000 */
[----:B------:R-:W-:Y:S01]  /*1610*/  FFMA.FTZ R58, R70, R69, R61 ;  /* 0x00000045463a7223 */ /* 0x000fe2000001003d */
        /* <DEDUP_REMOVED lines=8> */
[----:B------:R-:W-:Y:S01]  /*16a0*/  FFMA.FTZ R28, R139, R66, R28 ;  /* 0x000000428b1c7223 */ /* 0x000fe2000001001c */
[----:B------:R-:W-:-:S02]  /*16b0*/  IMAD.U32 R54, R54, 0x10000, RZ ;  /* 0x0001000036367824 */ /* 0x000fc400078e00ff */
        /* <DEDUP_REMOVED lines=8> */
[----:B------:R-:W-:Y:S01]  /*1740*/  SHF.L.U32 R63, R63, 0x10, RZ ;  /* 0x000000103f3f7819 */ /* 0x000fe200000006ff */
[----:B------:R-:W-:Y:S01]  /*1750*/  FMUL.FTZ R64, R110, R55 ;  /* 0x000000376e407220 */ /* 0x000fe20000410000 */
[----:B------:R-:W-:Y:S01]  /*1760*/  FADD.FTZ R55, R54, R65 ;  /* 0x0000004136377221 */ /* 0x000fe20000010000 */
[----:B------:R-:W-:Y:S01]  /*1770*/  FFMA.FTZ R54, R66, R65, R57 ;  /* 0x0000004142367223 */ /* 0x000fe20000010039 */
[----:B------:R-:W-:Y:S01]  /*1780*/  FMUL.FTZ R105, R110, R105 ;  /* 0x000000696e697220 */ /* 0x000fe20000410000 */
[----:B------:R-:W-:Y:S01]  /*1790*/  FADD.FTZ R5, R63, R5 ;  /* 0x000000053f057221 */ /* 0x000fe20000010000 */
[-C--:B------:R-:W-:Y:S01]  /*17a0*/  FFMA.FTZ R21, R64, R63.reuse, R21 ;  /* 0x0000003f40157223 */ /* 0x080fe20000010015 */
[----:B------:R-:W-:Y:S01]  /*17b0*/  FADD.FTZ R56, R55, R104 ;  /* 0x0000006837387221 */ /* 0x000fe20000010000 */
[----:B------:R-:W-:Y:S01]  /*17c0*/  FMUL.FTZ R63, R128, R63 ;  /* 0x0000003f803f7220 */ /* 0x000fe20000410000 */
        /* <DEDUP_REMOVED lines=8> */
[-C--:B------:R-:W-:Y:S01]  /*1850*/  FMUL.FTZ R61, R129, R52.reuse ;  /* 0x00000034813d7220 */ /* 0x080fe20000410000 */
[----:B------:R-:W-:Y:S01]  /*1860*/  FADD.FTZ R56, R56, R103 ;  /* 0x0000006738387221 */ /* 0x000fe20000010000 */
[----:B------:R-:W-:Y:S01]  /*1870*/  FFMA.FTZ R53, R105, R103, R54 ;  /* 0x0000006769357223 */ /* 0x000fe20000010036 */
[----:B------:R-:W-:Y:S01]  /*1880*/  FADD.FTZ R3, R52, R3 ;  /* 0x0000000334037221 */ /* 0x000fe20000010000 */
[----:B------:R-:W-:Y:S01]  /*1890*/  FFMA.FTZ R19, R62, R52, R19 ;  /* 0x000000343e137223 */ /* 0x000fe20000010013 */
[----:B------:R-:W-:Y:S01]  /*18a0*/  FADD.FTZ R56, R56, R61 ;  /* 0x0000003d38387221 */ /* 0x000fe20000010000 */
[----:B------:R-:W-:Y:S01]  /*18b0*/  FFMA.FTZ R53, R62, R61, R53 ;  /* 0x0000003d3e357223 */ /* 0x000fe20000010035 */
        /* <DEDUP_REMOVED lines=19> */
.L_x_94:
[----:B------:R-:W-:Y:S01]  /*19f0*/  LOP3.LUT P5, RZ, R132, 0xff, RZ, 0xc0, !PT ;  /* 0x000000ff84ff7812 */ /* 0x000fe200078ac0ff */
[----:B01----:R-:W-:Y:S01]  /*1a00*/  FADD.FTZ R52, R52, R55 ;  /* 0x0000003734347221 */ /* 0x003fe20000010000 */
[----:B--2---:R-:W-:Y:S01]  /*1a10*/  FADD.FTZ R53, R53, R54 ;  /* 0x0000003635357221 */ /* 0x004fe20000010000 */
[----:B------:R-:W-:Y:S10]  /*1a20*/  @P1 BRA `(.L_x_82) ;  /* 0x0000000000241947 */ /* 0x000ff40003800000 */
[----:B------:R-:W0:Y:S01]  /*1a30*/  S2UR UR5, SR_CgaCtaId ;  /* 0x00000000000579c3 */ /* 0x000e220000008800 */
[----:B------:R-:W-:Y:S01]  /*1a40*/  SHF.R.U32.HI R54, RZ, 0x5, R0 ;  /* 0x00000005ff367819 */ /* 0x000fe20000011600 */
[----:B------:R-:W-:-:S03]  /*1a50*/  UMOV UR4, 0x400 ;  /* 0x0000040000047882 */ /* 0x000fc60000000000 */
[----:B------:R-:W-:-:S04]  /*1a60*/  LOP3.LUT R55, R54, 0x7fffffc, RZ, 0xc0, !PT ;  /* 0x07fffffc36377812 */ /* 0x000fc800078ec0ff */
[----:B------:R-:W-:-:S04]  /*1a70*/  @!P5 IADD3 R55, R55, 0x4, RZ ;  /* 0x000000043737d810 */ /* 0x000fc80007ffe0ff */
[----:B------:R-:W-:Y:S01]  /*1a80*/  LOP3.LUT R54, R55, 0x3, R54, 0xf8, !PT ;  /* 0x0000000337367812 */ /* 0x000fe200078ef836 */
[----:B0-----:R-:W-:-:S06]  /*1a90*/  ULEA UR4, UR5, UR4, 0x18 ;  /* 0x0000000405047291 */ /* 0x001fcc000f8ec03f */
[----:B------:R-:W-:-:S05]  /*1aa0*/  LEA R54, R54, UR4, 0x3 ;  /* 0x0000000436367c11 */ /* 0x000fca000f8e18ff */
[----:B------:R0:W-:Y:S02]  /*1ab0*/  STS.64 [R54+0x3000], R52 ;  /* 0x0030003436007388 */ /* 0x0001e40000000a00 */
.L_x_82:
[----:B------:R-:W-:Y:S01]  /*1ac0*/  UISETP.NE.AND UP0, UPT, UR16, URZ, UPT ;  /* 0x0000003f1000728c */ /* 0x000fe2000bf05270 */
[----:B0-----:R-:W-:Y:S02]  /*1ad0*/  SHF.R.U32.HI R52, RZ, 0x5, R0 ;  /* 0x00000005ff347819 */ /* 0x001fe40000011600 */
[----:B------:R-:W-:Y:S02]  /*1ae0*/  ISETP.NE.U32.AND P1, PT, RZ, UR12, PT ;  /* 0x0000000cff007c0c */ /* 0x000fe4000bf25070 */
[----:B------:R-:W-:Y:S02]  /*1af0*/  LOP3.LUT R52, R52, 0x7fffffc, RZ, 0xc0, !PT ;  /* 0x07fffffc34347812 */ /* 0x000fe400078ec0ff */
[----:B------:R-:W-:Y:S01]  /*1b00*/  PLOP3.LUT P3, PT, PT, PT, UP0, 0x80, 0x0 ;  /* 0x000000000000781c */ /* 0x000fe20003f6f008 */
[----:B------:R-:W-:Y:S05]  /*1b10*/  WARPSYNC.ALL ;  /* 0x0000000000007948 */ /* 0x000fea0003800000 */
[----:B------:R-:W0:Y:S08]  /*1b20*/  S2UR UR5, SR_CgaCtaId ;  /* 0x00000000000579c3 */ /* 0x000e300000008800 */
[----:B------:R-:W-:Y:S01]  /*1b30*/  BAR.SYNC.DEFER_BLOCKING 0x0 ;  /* 0x0000000000007b1d */ /* 0x000fe20000010000 */
[----:B------:R-:W-:Y:S01]  /*1b40*/  @!P5 VIADD R52, R52, 0x4 ;  /* 0x000000043434d836 */ /* 0x000fe20000000000 */
[----:B------:R-:W-:-:S02]  /*1b50*/  ISETP.NE.AND.EX P1, PT, RZ, UR13, PT, P1 ;  /* 0x0000000dff007c0c */ /* 0x000fc4000bf25310 */
[----:B------:R-:W-:Y:S02]  /*1b60*/  ISETP.NE.U32.AND P2, PT, RZ, UR14, PT ;  /* 0x0000000eff007c0c */ /* 0x000fe4000bf45070 */
[----:B------:R-:W-:Y:S02]  /*1b70*/  UMOV UR4, 0x400 ;  /* 0x0000040000047882 */ /* 0x000fe40000000000 */
[----:B------:R-:W-:Y:S01]  /*1b80*/  ISETP.NE.AND.EX P2, PT, RZ, UR15, PT, P2 ;  /* 0x0000000fff007c0c */ /* 0x000fe2000bf45320 */
[----:B0-----:R-:W-:-:S06]  /*1b90*/  ULEA UR4, UR5, UR4, 0x18 ;  /* 0x0000000405047291 */ /* 0x001fcc000f8ec03f */
        /* <DEDUP_REMOVED lines=13> */
[----:B------:R-:W-:-:S05]  /*1c70*/  FSEL R53, R53, RZ, !P3 ;  /* 0x000000ff35357208 */ /* 0x000fca0005800000 */
        /* <DEDUP_REMOVED lines=27> */
[----:B------:R-:W-:Y:S01]  /*1e30*/  FADD.FTZ R155, R155, -R60 ;  /* 0x8000003c9b9b7221 */ /* 0x000fe20000010000 */
[----:B------:R-:W-:Y:S01]  /*1e40*/  FADD.FTZ R145, R65, -R66 ;  /* 0x8000004241917221 */ /* 0x000fe20000010000 */
[--C-:B------:R-:W-:Y:S01]  /*1e50*/  FADD.FTZ R161, R61, -R52.reuse ;  /* 0x800000343da17221 */ /* 0x100fe20000010000 */
[----:B-----5:R-:W-:Y:S01]  /*1e60*/  @P0 SHF.L.U32 R60, R35, 0x10, RZ ;  /* 0x00000010233c0819 */ /* 0x020fe200000006ff */
[----:B------:R-:W-:Y:S01]  /*1e70*/  FMUL.FTZ R65, R110, R55 ;  /* 0x000000376e417220 */ /* 0x000fe20000410000 */
[----:B------:R-:W-:Y:S01]  /*1e80*/  @P0 PRMT R52, R34, 0x7632, R52 ;  /* 0x0000763222340816 */ /* 0x000fe20000000034 */
[----:B------:R-:W-:Y:S01]  /*1e90*/  FMUL.FTZ R55, R110, R149 ;  /* 0x000000956e377220 */ /* 0x000fe20000410000 */
[----:B------:R-:W-:Y:S01]  /*1ea0*/  FADD.FTZ R53, R140, -R57 ;  /* 0x800000398c357221 */ /* 0x000fe20000010000 */
[----:B------:R-:W-:Y:S01]  /*1eb0*/  FADD.FTZ R159, R63, -R64 ;  /* 0x800000403f9f7221 */ /* 0x000fe20000010000 */
[----:B------:R-:W-:Y:S01]  /*1ec0*/  FADD.FTZ R131, R131, -R54 ;  /* 0x8000003683837221 */ /* 0x000fe20000010000 */
[----:B------:R-:W-:Y:S01]  /*1ed0*/  @P0 FADD.FTZ R55, R55, R60 ;  /* 0x0000003c37370221 */ /* 0x000fe20000010000 */
[----:B------:R-:W-:Y:S01]  /*1ee0*/  FMUL.FTZ R64, R110, R53 ;  /* 0x000000356e407220 */ /* 0x000fe20000410000 */
[----:B------:R-:W-:Y:S01]  /*1ef0*/  @P0 IMAD.U32 R60, R52, 0x10000, RZ ;  /* 0x00010000343c0824 */ /* 0x000fe200078e00ff */
[----:B------:R-:W-:Y:S01]  /*1f00*/  @P0 PRMT R53, R33, 0x7632, R53 ;  /* 0x0000763221350816 */ /* 0x000fe20000000035 */
[----:B------:R-:W-:Y:S01]  /*1f10*/  FMUL.FTZ R59, R110, R59 ;  /* 0x0000003b6e3b7220 */ /* 0x000fe20000410000 */
[----:B------:R-:W-:Y:S01]  /*1f20*/  @P0 PRMT R54, R35, 0x7632, R54 ;  /* 0x0000763223360816 */ /* 0x000fe20000000036 */
[----:B------:R-:W-:Y:S01]  /*1f30*/  @P0 FADD.FTZ R65, R65, R60 ;  /* 0x0000003c41410221 */ /* 0x000fe20000010000 */
[----:B------:R-:W-:Y:S01]  /*1f40*/  @P0 SHF.L.U32 R60, R53, 0x10, RZ ;  /* 0x00000010353c0819 */ /* 0x000fe200000006ff */
[----:B------:R-:W-:Y:S01]  /*1f50*/  FADD.FTZ R151, R151, -R154 ;  /* 0x8000009a97977221 */ /* 0x000fe20000010000 */
[----:B------:R-:W-:Y:S01]  /*1f60*/  @P0 PRMT R52, R32, 0x7632, R52 ;  /* 0x0000763220340816 */ /* 0x000fe20000000034 */
[----:B------:R-:W-:Y:S01]  /*1f70*/  FADD.FTZ R147, R147, -R150 ;  /* 0x8000009693937221 */ /* 0x000fe20000010000 */
[----:B------:R-:W-:Y:S01]  /*1f80*/  @P0 SHF.L.U32 R63, R54, 0x10, RZ ;  /* 0x00000010363f0819 */ /* 0x000fe200000006ff */
[--C-:B------:R-:W-:Y:S01]  /*1f90*/  @P0 FADD.FTZ R59, R59, R60.reuse ;  /* 0x0000003c3b3b0221 */ /* 0x100fe20000010000 */
[----:B------:R-:W-:Y:S01]  /*1fa0*/  @P0 SHF.L.U32 R61, R34, 0x10, RZ ;  /* 0x00000010223d0819 */ /* 0x000fe200000006ff */
[C---:B------:R-:W-:Y:S01]  /*1fb0*/  FMUL.FTZ R54, R110.reuse, R151 ;  /* 0x000000976e367220 */ /* 0x040fe20000410000 */
[----:B------:R-:W-:Y:S01]  /*1fc0*/  @P0 PRMT R60, R39, 0x7632, R60 ;  /* 0x00007632273c0816 */ /* 0x000fe2000000003c */
[----:B------:R-:W-:Y:S01]  /*1fd0*/  FMUL.FTZ R57, R110, R147 ;  /* 0x000000936e397220 */ /* 0x000fe20000410000 */
[----:B------:R-:W-:-:S02]  /*1fe0*/  @P0 IMAD.U32 R52, R52, 0x10000, RZ ;  /* 0x0001000034340824 */ /* 0x000fc400078e00ff */
[----:B------:R-:W-:Y:S01]  /*1ff0*/  FADD.FTZ R153, R153, -R156 ;  /* 0x8000009c99997221 */ /* 0x000fe20000010000 */
[----:B------:R-:W-:Y:S01]  /*2000*/  FADD.FTZ R139, R134, -R139 ;  /* 0x8000008b868b7221 */ /* 0x000fe20000010000 */
[----:B------:R-:W-:Y:S01]  /*2010*/  @P0 FADD.FTZ R64, R64, R63 ;  /* 0x0000003f40400221 */ /* 0x000fe20000010000 */
[----:B------:R-:W-:Y:S01]  /*2020*/  @P0 FADD.FTZ R54, R54, R61 ;  /* 0x0000003d36360221 */ /* 0x000fe20000010000 */
[----:B------:R-:W-:Y:S01]  /*2030*/  @P0 SHF.L.U32 R63, R60, 0x10, RZ ;  /* 0x000000103c3f0819 */ /* 0x000fe200000006ff */
[----:B------:R-:W-:Y:S01]  /*2040*/  FADD.FTZ R157, R104, -R107 ;  /* 0x8000006b689d7221 */ /* 0x000fe20000010000 */
[----:B------:R-:W-:Y:S01]  /*2050*/  @P0 SHF.L.U32 R61, R33, 0x10, RZ ;  /* 0x00000010213d0819 */ /* 0x000fe200000006ff */
[--C-:B------:R-:W-:Y:S01]  /*2060*/  @P0 FADD.FTZ R57, R57, R52.reuse ;  /* 0x0000003439390221 */ /* 0x100fe20000010000 */
[----:B------:R-:W-:Y:S01]  /*2070*/  @P0 SHF.L.U32 R60, R38, 0x10, RZ ;  /* 0x00000010263c0819 */ /* 0x000fe200000006ff */
[C---:B------:R-:W-:Y:S01]  /*2080*/  FMUL.FTZ R58, R110.reuse, R153 ;  /* 0x000000996e3a7220 */ /* 0x040fe20000410000 */
[----:B------:R-:W-:Y:S01]  /*2090*/  FMUL.FTZ R107, R110, R139 ;  /* 0x0000008b6e6b7220 */ /* 0x000fe20000410000 */
[----:B------:R-:W-:Y:S01]  /*20a0*/  @P0 PRMT R52, R38, 0x7632, R52 ;  /* 0x0000763226340816 */ /* 0x000fe20000000034 */
[----:B------:R-:W-:Y:S01]  /*20b0*/  FADD.FTZ R71, R71, -R72 ;  /* 0x8000004847477221 */ /* 0x000fe20000010000 */
[----:B------:R-:W-:Y:S01]  /*20c0*/  FADD.FTZ R141, R136, -R141 ;  /* 0x8000008d888d7221 */ /* 0x000fe20000010000 */
[----:B------:R-:W-:Y:S01]  /*20d0*/  @P0 SHF.L.U32 R62, R39, 0x10, RZ ;  /* 0x00000010273e0819 */ /* 0x000fe200000006ff */
[----:B------:R-:W-:Y:S01]  /*20e0*/  FMUL.FTZ R131, R110, R131 ;  /* 0x000000836e837220 */ /* 0x000fe20000410000 */
[----:B------:R-:W-:Y:S01]  /*20f0*/  @P0 FADD.FTZ R58, R58, R61 ;  /* 0x0000003d3a3a0221 */ /* 0x000fe20000010000 */
[--C-:B------:R-:W-:Y:S01]  /*2100*/  @P0 FADD.FTZ R107, R107, R60.reuse ;  /* 0x0000003c6b6b0221 */ /* 0x100fe20000010000 */
[----:B------:R-:W-:Y:S01]  /*2110*/  @P0 IMAD.U32 R61, R52, 0x10000, RZ ;  /* 0x00010000343d0824 */ /* 0x000fe200078e00ff */
[----:B------:R-:W-:Y:S01]  /*2120*/  @P0 PRMT R60, R43, 0x7632, R60 ;  /* 0x000076322b3c0816 */ /* 0x000fe2000000003c */
[----:B------:R-:W-:Y:S01]  /*2130*/  FADD.FTZ R75, R75, -R102 ;  /* 0x800000664b4b7221 */ /* 0x000fe20000010000 */
[----:B------:R-:W-:Y:S01]  /*2140*/  FADD.FTZ R137, R106, -R111 ;  /* 0x8000006f6a897221 */ /* 0x000fe20000010000 */
[----:B------:R-:W-:Y:S01]  /*2150*/  FADD.FTZ R103, R103, -R56 ;  /* 0x8000003867677221 */ /* 0x000fe20000010000 */
[----:B------:R-:W-:Y:S01]  /*2160*/  FMUL.FTZ R132, R110, R71 ;  /* 0x000000476e847220 */ /* 0x000fe20000410000 */
[----:B------:R-:W-:Y:S01]  /*2170*/  @P0 SHF.L.U32 R53, R32, 0x10, RZ ;  /* 0x0000001020350819 */ /* 0x000fe200000006ff */
[C---:B------:R-:W-:Y:S01]  /*2180*/  FMUL.FTZ R56, R110.reuse, R155 ;  /* 0x0000009b6e387220 */ /* 0x040fe20000410000 */
[----:B------:R-:W-:Y:S01]  /*2190*/  @P0 SHF.L.U32 R52, R37, 0x10, RZ ;  /* 0x0000001025340819 */ /* 0x000fe200000006ff */
[----:B------:R-:W-:Y:S01]  /*21a0*/  FMUL.FTZ R111, R110, R141 ;  /* 0x0000008d6e6f7220 */ /* 0x000fe20000410000 */
[----:B------:R-:W-:Y:S01]  /*21b0*/  @P0 FADD.FTZ R131, R131, R62 ;  /* 0x0000003e83830221 */ /* 0x000fe20000010000 */
[----:B------:R-:W-:Y:S01]  /*21c0*/  @P0 SHF.L.U32 R62, R60, 0x10, RZ ;  /* 0x000000103c3e0819 */ /* 0x000fe200000006ff */
[----:B------:R-:W-:Y:S01]  /*21d0*/  FMUL.FTZ R105, R110, R75 ;  /* 0x0000004b6e697220 */ /* 0x000fe20000410000 */
[----:B------:R-:W-:Y:S01]  /*21e0*/  @P0 FADD.FTZ R132, R132, R61 ;  /* 0x0000003d84840221 */ /* 0x000fe20000010000 */
[----:B------:R-:W-:Y:S01]  /*21f0*/  @P0 SHF.L.U32 R60, R42, 0x10, RZ ;  /* 0x000000102a3c0819 */ /* 0x000fe200000006ff */
[----:B------:R-:W-:Y:S01]  /*2200*/  FMUL.FTZ R75, R110, R157 ;  /* 0x0000009d6e4b7220 */ /* 0x000fe20000410000 */
[--C-:B------:R-:W-:Y:S01]  /*2210*/  @P0 FADD.FTZ R56, R56, R53.reuse ;  /* 0x0000003538380221 */ /* 0x100fe20000010000 */
[----:B------:R-:W-:Y:S01]  /*2220*/  @P0 FADD.FTZ R111, R111, R52 ;  /* 0x000000346f6f0221 */ /* 0x000fe20000010000 */
[----:B------:R-:W-:Y:S01]  /*2230*/  @P0 SHF.L.U32 R61, R43, 0x10, RZ ;  /* 0x000000102b3d0819 */ /* 0x000fe200000006ff */
[----:B------:R-:W-:Y:S01]  /*2240*/  FMUL.FTZ R102, R110, R103 ;  /* 0x000000676e667220 */ /* 0x000fe20000410000 */
[----:B------:R-:W-:Y:S01]  /*2250*/  @P0 PRMT R53, R37, 0x7632, R53 ;  /* 0x0000763225350816 */ /* 0x000fe20000000035 */
[----:B------:R-:W-:Y:S01]  /*2260*/  FADD.FTZ R73, R73, -R74 ;  /* 0x8000004a49497221 */ /* 0x000fe20000010000 */
[----:B------:R-:W-:Y:S01]  /*2270*/  @P0 PRMT R52, R36, 0x7632, R52 ;  /* 0x0000763224340816 */ /* 0x000fe20000000034 */
[----:B------:R-:W-:Y:S01]  /*2280*/  FADD.FTZ R69, R69, -R70 ;  /* 0x8000004645457221 */ /* 0x000fe20000010000 */
[--C-:B------:R-:W-:Y:S01]  /*2290*/  @P0 FADD.FTZ R75, R75, R60.reuse ;  /* 0x0000003c4b4b0221 */ /* 0x100fe20000010000 */
[----:B------:R-:W-:Y:S01]  /*22a0*/  FMUL.FTZ R103, R110, R161 ;  /* 0x000000a16e677220 */ /* 0x000fe20000410000 */
[----:B------:R-:W-:Y:S01]  /*22b0*/  @P0 SHF.L.U32 R53, R53, 0x10, RZ ;  /* 0x0000001035350819 */ /* 0x000fe200000006ff */
[--C-:B------:R-:W-:Y:S01]  /*22c0*/  @P0 FADD.FTZ R102, R102, R61.reuse ;  /* 0x0000003d66660221 */ /* 0x100fe20000010000 */
[----:B------:R-:W-:Y:S01]  /*22d0*/  @P0 PRMT R60, R40, 0x7632, R60 ;  /* 0x00007632283c0816 */ /* 0x000fe2000000003c */
[----:B------:R-:W-:Y:S01]  /*22e0*/  FADD.FTZ R67, R67, -R68 ;  /* 0x8000004443437221 */ /* 0x000fe20000010000 */
[----:B------:R-:W-:Y:S01]  /*22f0*/  FMUL.FTZ R106, R110, R73 ;  /* 0x000000496e6a7220 */ /* 0x000fe20000410000 */
[----:B------:R-:W-:Y:S01]  /*2300*/  @P0 IMAD.U32 R52, R52, 0x10000, RZ ;  /* 0x0001000034340824 */ /* 0x000fe200078e00ff */
[----:B------:R-:W-:Y:S01]  /*2310*/  @P0 PRMT R61, R41, 0x7632, R61 ;  /* 0x00007632293d0816 */ /* 0x000fe2000000003d */
[----:B------:R-:W-:Y:S01]  /*2320*/  FADD.FTZ R143, R138, -R143 ;  /* 0x8000008f8a8f7221 */ /* 0x000fe20000010000 */
[----:B------:R-:W-:Y:S01]  /*2330*/  FMUL.FTZ R104, R110, R69 ;  /* 0x000000456e687220 */ /* 0x000fe20000410000 */
[----:B------:R-:W-:Y:S01]  /*2340*/  FADD.FTZ R135, R130, -R135 ;  /* 0x8000008782877221 */ /* 0x000fe20000010000 */
[----:B------:R-:W-:Y:S01]  /*2350*/  @P0 FADD.FTZ R103, R103, R62 ;  /* 0x0000003e67670221 */ /* 0x000fe20000010000 */
[----:B------:R-:W-:Y:S01]  /*2360*/  FMUL.FTZ R71, R110, R67 ;  /* 0x000000436e477220 */ /* 0x000fe20000410000 */
[----:B------:R-:W-:Y:S01]  /*2370*/  @P0 FADD.FTZ R106, R106, R53 ;  /* 0x000000356a6a0221 */ /* 0x000fe20000010000 */
[----:B------:R-:W-:Y:S01]  /*2380*/  @P0 FADD.FTZ R105, R105, R52 ;  /* 0x0000003469690221 */ /* 0x000fe20000010000 */
[----:B------:R-:W-:Y:S01]  /*2390*/  @P0 SHF.L.U32 R62, R61, 0x10, RZ ;  /* 0x000000103d3e0819 */ /* 0x000fe200000006ff */
[----:B------:R-:W-:-:S02]  /*23a0*/  @P0 IMAD.U32 R60, R60, 0x10000, RZ ;  /* 0x000100003c3c0824 */ /* 0x000fc400078e00ff */
[----:B------:R-:W-:Y:S01]  /*23b0*/  FMUL.FTZ R73, R110, R145 ;  /* 0x000000916e497220 */ /* 0x000fe20000410000 */
[----:B------:R-:W-:Y:S01]  /*23c0*/  @P0 SHF.L.U32 R53, R36, 0x10, RZ ;  /* 0x0000001024350819 */ /* 0x000fe200000006ff */
[----:B------:R-:W-:Y:S01]  /*23d0*/  FMUL.FTZ R130, R110, R143 ;  /* 0x0000008f6e827220 */ /* 0x000fe20000410000 */
[----:B------:R-:W-:Y:S01]  /*23e0*/  @P0 PRMT R52, R42, 0x7632, R52 ;  /* 0x000076322a340816 */ /* 0x000fe20000000034 */
[----:B------:R-:W-:Y:S01]  /*23f0*/  @P0 FADD.FTZ R104, R104, R63 ;  /* 0x0000003f68680221 */ /* 0x000fe20000010000 */
[----:B------:R-:W-:Y:S01]  /*2400*/  @P0 SHF.L.U32 R61, R40, 0x10, RZ ;  /* 0x00000010283d0819 */ /* 0x000fe200000006ff */
[C---:B------:R-:W-:Y:S01]  /*2410*/  FMUL.FTZ R70, R110.reuse, R135 ;  /* 0x000000876e467220 */ /* 0x040fe20000410000 */
[----:B------:R-:W-:Y:S01]  /*2420*/  @P0 SHF.L.U32 R63, R41, 0x10, RZ ;  /* 0x00000010293f0819 */ /* 0x000fe200000006ff */
[----:B------:R-:W-:Y:S01]  /*2430*/  FMUL.FTZ R72, R110, R137 ;  /* 0x000000896e487220 */ /* 0x000fe20000410000 */
[----:B------:R-:W-:Y:S01]  /*2440*/  @P0 FADD.FTZ R71, R71, R60 ;  /* 0x0000003c47470221 */ /* 0x000fe20000010000 */
        /* <DEDUP_REMOVED lines=9> */
[----:B------:R-:W-:Y:S01]  /*24e0*/  FMUL.FTZ R74, R110, R159 ;  /* 0x0000009f6e4a7220 */ /* 0x000fe20000410000 */
[----:B------:R-:W-:-:S02]  /*24f0*/  @P1 F2FP.BF16.F32.PACK_AB R63, RZ, R59 ;  /* 0x0000003bff3f123e */ /* 0x000fc400000010ff */
[----:B------:R-:W-:Y:S01]  /*2500*/  @P1 PRMT R44, R60, 0x7610, R44 ;  /* 0x000076103c2c1816 */ /* 0x000fe2000000002c */
[----:B------:R-:W-:Y:S01]  /*2510*/  @P0 FADD.FTZ R74, R74, R67 ;  /* 0x000000434a4a0221 */ /* 0x000fe20000010000 */
        /* <DEDUP_REMOVED lines=64> */
[-C--:B------:R-:W-:Y:S02]  /*2920*/  F2FP.BF16.F32.PACK_AB R56, R105, R130.reuse ;  /* 0x000000826938723e */ /* 0x080fe400000010ff */
        /* <DEDUP_REMOVED lines=65> */
[----:B0-----:R-:W-:Y:S01]  /*2d40*/  IMAD.MOV.U32 R47, RZ, RZ, R78 ;  /* 0x000000ffff2f7224 */ /* 0x001fe200078e004e */
        /* <DEDUP_REMOVED lines=15> */
[----:B------:R-:W-:Y:S01]  /*2e40*/  MOV R27, R23 ;  /* 0x00000017001b7202 */ /* 0x000fe20000000f00 */
[----:B------:R-:W-:Y:S01]  /*2e50*/  IMAD.MOV.U32 R23, RZ, RZ, R3 ;  /* 0x000000ffff177224 */ /* 0x000fe200078e0003 */
[----:B------:R-:W-:Y:S01]  /*2e60*/  MOV R16, R20 ;  /* 0x0000001400107202 */ /* 0x000fe20000000f00 */
[----:B------:R-:W-:Y:S01]  /*2e70*/  IMAD.MOV.U32 R20, RZ, RZ, R4 ;  /* 0x000000ffff147224 */ /* 0x000fe200078e0004 */
        /* <DEDUP_REMOVED lines=14> */
[----:B------:R-:W-:-:S07]  /*2f60*/  MOV R22, R2 ;  /* 0x0000000200167202 */ /* 0x000fce0000000f00 */
.L_x_80:
[----:B------:R-:W0:Y:S01]  /*2f70*/  S2UR UR4, SR_CTAID.X ;  /* 0x00000000000479c3 */ /* 0x000e220000002500 */
[----:B------:R-:W-:-:S07]  /*2f80*/  LOP3.LUT R7, R0, 0x7f, RZ, 0xc0, !PT ;  /* 0x0000007f00077812 */ /* 0x000fce00078ec0ff */
[----:B------:R-:W1:Y:S08]  /*2f90*/  LDC.64 R2, c[0x0][0x2d0] ;  /* 0x0000b400ff027b82 */ /* 0x000e700000000a00 */
[----:B------:R-:W2:Y:S01]  /*2fa0*/  LDC.64 R4, c[0x0][0x2d8] ;  /* 0x0000b600ff047b82 */ /* 0x000ea20000000a00 */
[----:B0-----:R-:W-:Y:S01]  /*2fb0*/  LEA.HI R6, R0, UR4, RZ, 0x19 ;  /* 0x0000000400067c11 */ /* 0x001fe2000f8fc8ff */
[----:B------:R-:W-:-:S04]  /*2fc0*/  ULDC UR4, c[0x0][0x218] ;  /* 0x0000860000047ab9 */ /* 0x000fc80000000800 */
[----:B------:R-:W-:-:S05]  /*2fd0*/  IMAD R6, R6, UR4, RZ ;  /* 0x0000000406067c24 */ /* 0x000fca000f8e02ff */
[----:B------:R-:W-:-:S05]  /*2fe0*/  LEA.HI R7, R6, R7, RZ, 0x1d ;  /* 0x0000000706077211 */ /* 0x000fca00078fe8ff */
[----:B-1----:R-:W-:-:S04]  /*2ff0*/  IMAD.WIDE.U32 R2, R7, 0x20, R2 ;  /* 0x0000002007027825 */ /* 0x002fc800078e0002 */
[----:B--2---:R-:W-:Y:S01]  /*3000*/  IMAD.WIDE.U32 R4, R7, 0x20, R4 ;  /* 0x0000002007047825 */ /* 0x004fe200078e0004 */
        /* <DEDUP_REMOVED lines=13> */
.L_x_81:
[----:B------:R-:W-:Y:S01]  /*30e0*/  HFMA2.MMA R159, -RZ, RZ, 0, 9.5367431640625e-07 ;  /* 0x00000010ff9f7435 */ /* 0x000fe200000001ff */
[----:B------:R-:W-:Y:S01]  /*30f0*/  MOV R160, R56 ;  /* 0x0000003800a07202 */ /* 0x000fe20000000f00 */
[----:B------:R-:W-:Y:S01]  /*3100*/  IMAD.MOV.U32 R157, RZ, RZ, -0x1 ;  /* 0xffffffffff9d7424 */ /* 0x000fe200078e00ff */
[----:B------:R-:W-:-:S08]  /*3110*/  MOV R162, 0x1f ;  /* 0x0000001f00a27802 */ /* 0x000fd00000000f00 */
[----:B-----5:R-:W-:Y:S05]  /*3120*/  WARPSYNC.COLLECTIVE R157, `(.L_x_84) ;  /* 0x000000009d087348 */ /* 0x020fea0003c00000 */
[----:B------:R0:W1:Y:S02]  /*3130*/  SHFL.DOWN P2, R158, R160, R159, R162 ;  /* 0x0800009fa09e7389 */ /* 0x00006400000400a2 */
[----:B01---5:R-:W-:Y:S01]  /*3140*/  ENDCOLLECTIVE ;  /* 0x000000000000791b */ /* 0x023fe20003800000 */
.L_x_84:
[----:B------:R-:W-:Y:S02]  /*3150*/  MOV R160, R53 ;  /* 0x0000003500a07202 */ /* 0x000fe40000000f00 */
[----:B------:R-:W-:-:S07]  /*3160*/  MOV R55, R158 ;  /* 0x0000009e00377202 */ /* 0x000fce0000000f00 */
[----:B------:R-:W-:Y:S05]  /*3170*/  WARPSYNC.COLLECTIVE R157, `(.L_x_85) ;  /* 0x000000009d087348 */ /* 0x000fea0003c00000 */
[----:B------:R0:W1:Y:S02]  /*3180*/  SHFL.DOWN P2, R158, R160, R159, R162 ;  /* 0x0800009fa09e7389 */ /* 0x00006400000400a2 */
[----:B01----:R-:W-:Y:S01]  /*3190*/  ENDCOLLECTIVE ;  /* 0x000000000000791b */ /* 0x003fe20003800000 */
.L_x_85:
[----:B------:R-:W-:Y:S01]  /*31a0*/  FADD.FTZ R55, R56, R55 ;  /* 0x0000003738377221 */ /* 0x000fe20000010000 */
[----:B------:R-:W-:-:S03]  /*31b0*/  HFMA2.MMA R159, -RZ, RZ, 0, 4.76837158203125e-07 ;  /* 0x00000008ff9f7435 */ /* 0x000fc600000001ff */
[----:B------:R-:W-:Y:S01]  /*31c0*/  IMAD.MOV.U32 R160, RZ, RZ, R55 ;  /* 0x000000ffffa07224 */ /* 0x000fe200078e0037 */
[----:B------:R-:W-:-:S07]  /*31d0*/  MOV R52, R158 ;  /* 0x0000009e00347202 */ /* 0x000fce0000000f00 */
[----:B------:R-:W-:Y:S05]  /*31e0*/  WARPSYNC.COLLECTIVE R157, `(.L_x_86) ;  /* 0x000000009d087348 */ /* 0x000fea0003c00000 */
[----:B------:R0:W1:Y:S02]  /*31f0*/  SHFL.DOWN P2, R158, R160, R159, R162 ;  /* 0x0800009fa09e7389 */ /* 0x00006400000400a2 */
[----:B01----:R-:W-:Y:S01]  /*3200*/  ENDCOLLECTIVE ;  /* 0x000000000000791b */ /* 0x003fe20003800000 */
.L_x_86:
[----:B------:R-:W-:-:S05]  /*3210*/  FADD.FTZ R54, R53, R52 ;  /* 0x0000003435367221 */ /* 0x000fca0000010000 */
[----:B------:R-:W-:Y:S02]  /*3220*/  MOV R160, R54 ;  /* 0x0000003600a07202 */ /* 0x000fe40000000f00 */
[----:B------:R-:W-:-:S07]  /*3230*/  MOV R52, R158 ;  /* 0x0000009e00347202 */ /* 0x000fce0000000f00 */
[----:B------:R-:W-:Y:S05]  /*3240*/  WARPSYNC.COLLECTIVE R157, `(.L_x_87) ;  /* 0x000000009d087348 */ /* 0x000fea0003c00000 */
[----:B------:R0:W1:Y:S02]  /*3250*/  SHFL.DOWN P2, R158, R160, R159, R162 ;  /* 0x0800009fa09e7389 */ /* 0x00006400000400a2 */
[----:B01----:R-:W-:Y:S01]  /*3260*/  ENDCOLLECTIVE ;  /* 0x000000000000791b */ /* 0x003fe20003800000 */
.L_x_87:
[----:B------:R-:W-:Y:S01]  /*3270*/  FADD.FTZ R58, R55, R52 ;  /* 0x00000034373a7221 */ /* 0x000fe20000010000 */
[----:B------:R-:W-:-:S04]  /*3280*/  HFMA2.MMA R159, -RZ, RZ, 0, 2.384185791015625e-07 ;  /* 0x00000004ff9f7435 */ /* 0x000fc800000001ff */
[----:B------:R-:W-:Y:S01]  /*3290*/  MOV R160, R58 ;  /* 0x0000003a00a07202 */ /* 0x000fe20000000f00 */
[----:B------:R-:W-:-:S07]  /*32a0*/  IMAD.MOV.U32 R57, RZ, RZ, R158 ;  /* 0x000000ffff397224 */ /* 0x000fce00078e009e */
[----:B------:R-:W-:Y:S05]  /*32b0*/  WARPSYNC.COLLECTIVE R157, `(.L_x_88) ;  /* 0x000000009d087348 */ /* 0x000fea0003c00000 */
[----:B------:R0:W1:Y:S02]  /*32c0*/  SHFL.DOWN P2, R158, R160, R159, R162 ;  /* 0x0800009fa09e7389 */ /* 0x00006400000400a2 */
[----:B01----:R-:W-:Y:S01]  /*32d0*/  ENDCOLLECTIVE ;  /* 0x000000000000791b */ /* 0x003fe20003800000 */
.L_x_88:
[----:B------:R-:W-:-:S04]  /*32e0*/  FADD.FTZ R57, R54, R57 ;  /* 0x0000003936397221 */ /* 0x000fc80000010000 */
[----:B------:R-:W-:Y:S01]  /*32f0*/  IMAD.MOV.U32 R160, RZ, RZ, R57 ;  /* 0x000000ffffa07224 */ /* 0x000fe200078e0039 */
[----:B------:R-:W-:-:S07]  /*3300*/  MOV R59, R158 ;  /* 0x0000009e003b7202 */ /* 0x000fce0000000f00 */
[----:B------:R-:W-:Y:S05]  /*3310*/  WARPSYNC.COLLECTIVE R157, `(.L_x_89) ;  /* 0x000000009d087348 */ /* 0x000fea0003c00000 */
[----:B------:R0:W1:Y:S02]  /*3320*/  SHFL.DOWN P2, R158, R160, R159, R162 ;  /* 0x0800009fa09e7389 */ /* 0x00006400000400a2 */
[----:B01----:R-:W-:Y:S01]  /*3330*/  ENDCOLLECTIVE ;  /* 0x000000000000791b */ /* 0x003fe20003800000 */
.L_x_89:
[----:B------:R-:W-:Y:S01]  /*3340*/  FADD.FTZ R59, R58, R59 ;  /* 0x0000003b3a3b7221 */ /* 0x000fe20000010000 */
[----:B------:R-:W-:-:S04]  /*3350*/  HFMA2.MMA R159, -RZ, RZ, 0, 1.1920928955078125e-07 ;  /* 0x00000002ff9f7435 */ /* 0x000fc800000001ff */
[----:B------:R-:W-:Y:S02]  /*3360*/  MOV R160, R59 ;  /* 0x0000003b00a07202 */ /* 0x000fe40000000f00 */
[----:B------:R-:W-:-:S07]  /*3370*/  MOV R52, R158 ;  /* 0x0000009e00347202 */ /* 0x000fce0000000f00 */
[----:B------:R-:W-:Y:S05]  /*3380*/  WARPSYNC.COLLECTIVE R157, `(.L_x_90) ;  /* 0x000000009d087348 */ /* 0x000fea0003c00000 */
[----:B------:R0:W1:Y:S02]  /*3390*/  SHFL.DOWN P2, R158, R160, R159, R162 ;  /* 0x0800009fa09e7389 */ /* 0x00006400000400a2 */
[----:B01----:R-:W-:Y:S01]  /*33a0*/  ENDCOLLECTIVE ;  /* 0x000000000000791b */ /* 0x003fe20003800000 */
.L_x_90:
[----:B------:R-:W-:-:S05]  /*33b0*/  FADD.FTZ R56, R57, R52 ;  /* 0x0000003439387221 */ /* 0x000fca0000010000 */
[----:B------:R-:W-:Y:S01]  /*33c0*/  MOV R160, R56 ;  /* 0x0000003800a07202 */ /* 0x000fe20000000f00 */
[----:B------:R-:W-:-:S07]  /*33d0*/  IMAD.MOV.U32 R52, RZ, RZ, R158 ;  /* 0x000000ffff347224 */ /* 0x000fce00078e009e */
[----:B------:R-:W-:Y:S05]  /*33e0*/  WARPSYNC.COLLECTIVE R157, `(.L_x_91) ;  /* 0x000000009d087348 */ /* 0x000fea0003c00000 */
[----:B------:R0:W1:Y:S02]  /*33f0*/  SHFL.DOWN P2, R158, R160, R159, R162 ;  /* 0x0800009fa09e7389 */ /* 0x00006400000400a2 */
[----:B01----:R-:W-:Y:S01]  /*3400*/  ENDCOLLECTIVE ;  /* 0x000000000000791b */ /* 0x003fe20003800000 */
.L_x_91:
[----:B------:R-:W-:-:S05]  /*3410*/  FADD.FTZ R52, R59, R52 ;  /* 0x000000343b347221 */ /* 0x000fca0000010000 */
[----:B------:R-:W-:Y:S01]  /*3420*/  MOV R160, R52 ;  /* 0x0000003400a07202 */ /* 0x000fe20000000f00 */
[----:B------:R-:W-:Y:S01]  /*3430*/  IMAD.MOV.U32 R159, RZ, RZ, 0x1 ;  /* 0x00000001ff9f7424 */ /* 0x000fe200078e00ff */
[----:B------:R-:W-:-:S07]  /*3440*/  MOV R53, R158 ;  /* 0x0000009e00357202 */ /* 0x000fce0000000f00 */
[----:B------:R-:W-:Y:S05]  /*3450*/  WARPSYNC.COLLECTIVE R157, `(.L_x_92) ;  /* 0x000000009d087348 */ /* 0x000fea0003c00000 */
[----:B------:R0:W1:Y:S02]  /*3460*/  SHFL.DOWN P2, R158, R160, R159, R162 ;  /* 0x0800009fa09e7389 */ /* 0x00006400000400a2 */
[----:B01----:R-:W-:Y:S01]  /*3470*/  ENDCOLLECTIVE ;  /* 0x000000000000791b */ /* 0x003fe20003800000 */
.L_x_92:
[----:B------:R-:W-:-:S05]  /*3480*/  FADD.FTZ R53, R56, R53 ;  /* 0x0000003538357221 */ /* 0x000fca0000010000 */
[----:B------:R-:W-:Y:S02]  /*3490*/  MOV R160, R53 ;  /* 0x0000003500a07202 */ /* 0x000fe40000000f00 */
[----:B------:R-:W-:-:S07]  /*34a0*/  MOV R55, R158 ;  /* 0x0000009e00377202 */ /* 0x000fce0000000f00 */
[----:B------:R-:W-:Y:S05]  /*34b0*/  WARPSYNC.COLLECTIVE R157, `(.L_x_93) ;  /* 0x000000009d087348 */ /* 0x000fea0003c00000 */
[----:B------:R0:W1:Y:S02]  /*34c0*/  SHFL.DOWN P2, R158, R160, R159, R162 ;  /* 0x0800009fa09e7389 */ /* 0x00006400000400a2 */
[----:B01----:R-:W-:Y:S01]  /*34d0*/  ENDCOLLECTIVE ;  /* 0x000000000000791b */ /* 0x003fe20003800000 */
.L_x_93:
[----:B------:R-:W-:Y:S01]  /*34e0*/  MOV R54, R158 ;  /* 0x0000009e00367202 */ /* 0x000fe20000000f00 */
[----:B------:R-:W-:Y:S06]  /*34f0*/  BRA `(.L_x_94) ;  /* 0xffffffe4003c7947 */ /* 0x000fec000383ffff */
.L_x_95:
        /* <DEDUP_REMOVED lines=16> */
.L_x_3217:


//--------------------- .text._ZN10layer_norm31ln_parallel_residual_bwd_kernelINS_13Kernel_traitsI13__nv_bfloat16S2_S2_S2_fjLj3072ELj1ELj1ELj4ELj16ENS_18Kernel_traits_baseILj3072ES2_S2_S2_S2_fjLj128EEEEELb1ELb0ELb0EEEvNS_9BwdParamsE --------------------------
	.section	.text._ZN10layer_norm31ln_parallel_residual_bwd_kernelINS_13Kernel_traitsI13__nv_bfloat16S2_S2_S2_fjLj3072ELj1ELj1ELj4ELj16ENS_18Kernel_traits_baseILj3072ES2_S2_S2_S2_fjLj128EEEEELb1ELb0ELb0EEEvNS_9BwdParamsE,"ax",@progbits
	.align	128
        .global         _ZN10layer_norm31ln_parallel_residual_bwd_kernelINS_13Kernel_traitsI13__nv_bfloat16S2_S2_S2_fjLj3072ELj1ELj1ELj4ELj16ENS_18Kernel_traits_baseILj3072ES2_S2_S2_S2_fjLj128EEEEELb1ELb0ELb0EEEvNS_9BwdParamsE
        .type           _ZN10layer_norm31ln_parallel_residual_bwd_kernelINS_13Kernel_traitsI13__nv_bfloat16S2_S2_S2_fjLj3072ELj1ELj1ELj4ELj16ENS_18Kernel_traits_baseILj3072ES2_S2_S2_S2_fjLj128EEEEELb1ELb0ELb0EEEvNS_9BwdParamsE,@function
        .size           _ZN10layer_norm31ln_parallel_residual_bwd_kernelINS_13Kernel_traitsI13__nv_bfloat16S2_S2_S2_fjLj3072ELj1ELj1ELj4ELj16ENS_18Kernel_traits_baseILj3072ES2_S2_S2_S2_fjLj128EEEEELb1ELb0ELb0EEEvNS_9BwdParamsE,(.L_x_3218 - _ZN10layer_norm31ln_parallel_residual_bwd_kernelINS_13Kernel_traitsI13__nv_bfloat16S2_S2_S2_fjLj3072ELj1ELj1ELj4ELj16ENS_18Kernel_traits_baseILj3072ES2_S2_S2_S2_fjLj128EEEEELb1ELb0ELb0EEEvNS_9BwdParamsE)
        .other          _ZN10layer_norm31ln_parallel_residual_bwd_kernelINS_13Kernel_traitsI13__nv_bfloat16S2_S2_S2_fjLj3072ELj1ELj1ELj4ELj16ENS_18Kernel_traits_baseILj3072ES2_S2_S2_S2_fjLj128EEEEELb1ELb0ELb0EEEvNS_9BwdParamsE,@"STO_CUDA_ENTRY STV_DEFAULT"
_ZN10layer_norm31ln_parallel_residual_bwd_kernelINS_13Kernel_traitsI13__nv_bfloat16S2_S2_S2_fjLj3072ELj1ELj1ELj4ELj16ENS_18Kernel_traits_baseILj3072ES2_S2_S2_S2_fjLj128EEEEELb1ELb0ELb0EEEvNS_9BwdParamsE:
.text._ZN10layer_norm31ln_parallel_residual_bwd_kernelINS_13Kernel_traitsI13__nv_bfloat16S2_S2_S2_fjLj3072ELj1ELj1ELj4ELj16ENS_18Kernel_traits_baseILj3072ES2_S2_S2_S2_fjLj128EEEEELb1ELb0ELb0EEEvNS_9BwdParamsE:
[----:B------:R-:W-:Y:S01]  /*0000*/  LDC R1, c[0x0][0x28] ;  /* 0x00000a00ff017b82 */ /* 0x000fe20000000800 */
[----:B------:R-:W0:Y:S01]  /*0010*/  S2R R182, SR_TID.X ;  /* 0x0000000000b67919 */ /* 0x000e220000002100 */
[----:B------:R-:W-:-:S06]  /*0020*/  ULDC UR4, c[0x0][0x218] ;  /* 0x0000860000047ab9 */ /* 0x000fcc0000000800 */
[----:B------:R-:W1:Y:S01]  /*0030*/  S2UR UR6, SR_CTAID.X ;  /* 0x00000000000679c3 */ /* 0x000e620000002500 */
[----:B------:R-:W-:Y:S01]  /*0040*/  IMAD.U32 R181, RZ, RZ, UR4 ;  /* 0x00000004ffb57e24 */ /* 0x000fe2000f8e00ff */
[----:B------:R-:W-:Y:S01]  /*0050*/  ULDC.64 UR4, c[0x0][0x208] ;  /* 0x0000820000047ab9 */ /* 0x000fe20000000a00 */
[----:B------:R-:W-:Y:S01]  /*0060*/  ULDC UR7, c[0x0][0x214] ;  /* 0x0000850000077ab9 */ /* 0x000fe20000000800 */
        /* <DEDUP_REMOVED lines=9> */
[----:B------:R-:W-:Y:S01]  /*0100*/  ULDC.64 UR18, c[0x0][0x308] ;  /* 0x0000c20000127ab9 */ /* 0x000fe20000000a00 */
[----:B0-----:R-:W-:-:S02]  /*0110*/  LOP3.LUT R3, R182, 0x7f, RZ, 0xc, !PT ;  /* 0x0000007fb6037812 */ /* 0x001fc400078e0cff */
[----:B------:R-:W-:Y:S02]  /*0120*/  LOP3.LUT R39, R182, 0x7f, RZ, 0xc0, !PT ;  /* 0x0000007fb6277812 */ /* 0x000fe400078ec0ff */
[----:B------:R-:W-:-:S04]  /*0130*/  LEA.HI.SX32 R0, R0, R3, 0x1d ;  /* 0x0000000300007211 */ /* 0x000fc800078feaff */
        /* <DEDUP_REMOVED lines=76> */
[C---:B-----5:R-:W-:Y:S01]  /*0600*/  @P1 PRMT R24, R101.reuse, 0x7632, R24 ;  /* 0x0000763265181816 */ /* 0x060fe20000000018 */
[----:B------:R-:W-:Y:S01]  /*0610*/  IMAD.U32 R179, R101, 0x10000, RZ ;  /* 0x0001000065b37824 */ /* 0x000fe200078e00ff */
[----:B------:R-:W-:Y:S01]  /*0620*/  HFMA2.MMA R129, -RZ, RZ, 0, 5.9604644775390625e-08 ;  /* 0x00000001ff817435 */ /* 0x000fe200000001ff */
[C---:B------:R-:W-:Y:S01]  /*0630*/  @P2 PRMT R33, R16.reuse, 0x7632, R33 ;  /* 0x0000763210212816 */ /* 0x040fe20000000021 */
        /* <DEDUP_REMOVED lines=25> */
[----:B------:R-:W-:Y:S01]  /*07d0*/  @P2 PRMT R12, R13, 0x7632, R12 ;  /* 0x000076320d0c2816 */ /* 0x000fe2000000000c */
[----:B------:R-:W-:Y:S01]  /*07e0*/  IMAD.MOV.U32 R37, RZ, RZ, RZ ;  /* 0x000000ffff257224 */ /* 0x000fe200078e00ff */
[----:B------:R-:W-:Y:S01]  /*07f0*/  @P3 PRMT R4, R5, 0x7632, R4 ;  /* 0x0000763205043816 */ /* 0x000fe20000000004 */
[----:B------:R-:W-:Y:S01]  /*0800*/  IMAD.U32 R17, R17, 0x10000, RZ ;  /* 0x0001000011117824 */ /* 0x000fe200078e00ff */
[----:B------:R-:W-:Y:S01]  /*0810*/  @P1 PRMT R2, R102, 0x7632, R2 ;  /* 0x0000763266021816 */ /* 0x000fe20000000002 */
[----:B------:R-:W-:Y:S01]  /*0820*/  IMAD.U32 R9, R9, 0x10000, RZ ;  /* 0x0001000009097824 */ /* 0x000fe200078e00ff */
[----:B------:R-:W-:-:S02]  /*0830*/  @P1 PRMT R3, R103, 0x7632, R3 ;  /* 0x0000763267031816 */ /* 0x000fc40000000003 */
[----:B------:R-:W-:Y:S02]  /*0840*/  SHF.L.U32 R177, R103, 0x10, RZ ;  /* 0x0000001067b17819 */ /* 0x000fe400000006ff */
[----:B------:R-:W-:Y:S02]  /*0850*/  @P1 PRMT R25, R20, 0x7632, R25 ;  /* 0x0000763214191816 */ /* 0x000fe40000000019 */
[----:B------:R-:W-:Y:S02]  /*0860*/  @P1 PRMT R21, R22, 0x7632, R21 ;  /* 0x0000763216151816 */ /* 0x000fe40000000015 */
[----:B------:R-:W-:Y:S01]  /*0870*/  @P1 PRMT R32, R23, 0x7632, R32 ;  /* 0x0000763217201816 */ /* 0x000fe20000000020 */
[----:B------:R-:W-:Y:S01]  /*0880*/  IMAD.U32 R23, R0, 0x10000, RZ ;  /* 0x0001000000177824 */ /* 0x000fe200078e00ff */
        /* <DEDUP_REMOVED lines=16> */
[----:B------:R-:W-:-:S02]  /*0990*/  SHF.L.U32 R174, R22, 0x10, RZ ;  /* 0x0000001016ae7819 */ /* 0x000fc400000006ff */
[----:B------:R-:W-:Y:S02]  /*09a0*/  SHF.L.U32 R166, R14, 0x10, RZ ;  /* 0x000000100ea67819 */ /* 0x000fe400000006ff */
[----:B------:R-:W-:Y:S02]  /*09b0*/  SHF.L.U32 R162, R10, 0x10, RZ ;  /* 0x000000100aa27819 */ /* 0x000fe400000006ff */
        /* <DEDUP_REMOVED lines=14> */
[----:B0-----:R-:W-:-:S07]  /*0aa0*/  PRMT R0, R129, 0x7610, R0 ;  /* 0x0000761081007816 */ /* 0x001fce0000000000 */
.L_x_110:
[----:B0-----:R-:W0:Y:S08]  /*0ab0*/  LDC.64 R150, c[0x0][0x250] ;  /* 0x00009400ff967b82 */ /* 0x001e300000000a00 */
[----:B-12---:R-:W1:Y:S01]  /*0ac0*/  LDC.64 R148, c[0x0][0x258] ;  /* 0x00009600ff947b82 */ /* 0x006e620000000a00 */
[----:B0-----:R-:W-:-:S05]  /*0ad0*/  IMAD.WIDE R150, R28, 0x4, R150 ;  /* 0x000000041c967825 */ /* 0x001fca00078e0296 */
[----:B-----5:R0:W5:Y:S01]  /*0ae0*/  LDG.E R233, desc[UR4][R150.64] ;  /* 0x0000000496e97981 */ /* 0x020162000c1e1900 */
[----:B-1----:R-:W-:-:S05]  /*0af0*/  IMAD.WIDE R148, R28, 0x4, R148 ;  /* 0x000000041c947825 */ /* 0x002fca00078e0294 */
[----:B------:R0:W5:Y:S01]  /*0b00*/  LDG.E R183, desc[UR4][R148.64] ;  /* 0x0000000494b77981 */ /* 0x000162000c1e1900 */
[----:B------:R-:W-:-:S05]  /*0b10*/  MOV R181, UR21 ;  /* 0x0000001500b57c02 */ /* 0x000fca0008000f00 */
[----:B------:R-:W-:-:S05]  /*0b20*/  IMAD R152, R28, R181, RZ ;  /* 0x000000b51c987224 */ /* 0x000fca00078e02ff */
[----:B------:R-:W-:-:S04]  /*0b30*/  SHF.R.S32.HI R153, RZ, 0x1f, R152 ;  /* 0x0000001fff997819 */ /* 0x000fc80000011498 */
[----:B------:R-:W-:Y:S02]  /*0b40*/  LEA.HI R153, R153, R152, RZ, 0x3 ;  /* 0x0000009899997211 */ /* 0x000fe400078f18ff */
[----:B------:R-:W-:Y:S02]  /*0b50*/  LOP3.LUT R152, R182, 0x7f, RZ, 0xc0, !PT ;  /* 0x0000007fb6987812 */ /* 0x000fe400078ec0ff */
[----:B------:R-:W-:Y:S02]  /*0b60*/  LOP3.LUT P4, RZ, R0, 0xff, RZ, 0xc0, !PT ;  /* 0x000000ff00ff7812 */ /* 0x000fe4000788c0ff */
[----:B------:R-:W-:Y:S01]  /*0b70*/  LEA.HI.SX32 R0, R153, R152, 0x1d ;  /* 0x0000009899007211 */ /* 0x000fe200078feaff */
[----:B------:R-:W-:Y:S01]  /*0b80*/  BSSY B0, `(.L_x_97) ;  /* 0x0000095000007945 */ /* 0x000fe20003800000 */
[----:B------:R-:W-:Y:S01]  /*0b90*/  IMAD.MOV.U32 R237, RZ, RZ, RZ ;  /* 0x000000ffffed7224 */ /* 0x000fe200078e00ff */
[----:B------:R-:W-:Y:S02]  /*0ba0*/  MOV R238, RZ ;  /* 0x000000ff00ee7202 */ /* 0x000fe40000000f00 */
[----:B------:R-:W-:Y:S01]  /*0bb0*/  IMAD.MOV.U32 R236, RZ, RZ, R0 ;  /* 0x000000ffffec7224 */ /* 0x000fe200078e0000 */
        /* <DEDUP_REMOVED lines=10> */
[C---:B------:R-:W-:Y:S02]  /*0c60*/  SHF.L.U32 R3, R0.reuse, 0x3, RZ ;  /* 0x0000000300037819 */ /* 0x040fe400000006ff */
[----:B------:R-:W-:Y:S02]  /*0c70*/  SHF.L.U64.HI R202, R0, 0x3, RZ ;  /* 0x0000000300ca7819 */ /* 0x000fe400000102ff */
[----:B------:R-:W-:Y:S02]  /*0c80*/  IADD3 R248, P6, R3, UR12, RZ ;  /* 0x0000000c03f87c10 */ /* 0x000fe4000ffde0ff */
[----:B------:R-:W-:Y:S02]  /*0c90*/  ISETP.NE.U32.AND P0, PT, RZ, UR14, PT ;  /* 0x0000000eff007c0c */ /* 0x000fe4000bf05070 */
[----:B------:R-:W-:Y:S02]  /*0ca0*/  IADD3.X R249, R202, UR13, RZ, P6, !PT ;  /* 0x0000000dcaf97c10 */ /* 0x000fe4000b7fe4ff */
[----:B------:R-:W-:-:S02]  /*0cb0*/  ISETP.NE.AND.EX P0, PT, RZ, UR15, PT, P0 ;  /* 0x0000000fff007c0c */ /* 0x000fc4000bf05300 */
[----:B------:R-:W-:Y:S02]  /*0cc0*/  ISETP.NE.U32.AND P5, PT, RZ, UR8, PT ;  /* 0x00000008ff007c0c */ /* 0x000fe4000bfa5070 */
[----:B------:R-:W5:Y:S02]  /*0cd0*/  LDG.E.64 R248, desc[UR4][R248.64] ;  /* 0x00000004f8f87981 */ /* 0x000f64000c1e1b00 */
[----:B------:R-:W-:-:S07]  /*0ce0*/  ISETP.NE.AND.EX P5, PT, RZ, UR9, PT, P5 ;  /* 0x00000009ff007c0c */ /* 0x000fce000bfa5350 */
[----:B------:R-:W0:Y:S02]  /*0cf0*/  @P0 LDC.64 R190, c[0x0][0x248] ;  /* 0x00009200ffbe0b82 */ /* 0x000e240000000a00 */
[----:B0-----:R-:W-:-:S05]  /*0d00*/  @P0 IADD3 R190, P6, R3, R190, RZ ;  /* 0x000000be03be0210 */ /* 0x001fca0007fde0ff */
[----:B------:R-:W-:Y:S01]  /*0d10*/  @P0 IMAD.X R191, R202, 0x1, R191, P6 ;  /* 0x00000001cabf0824 */ /* 0x000fe200030e06bf */
[----:B------:R-:W-:-:S04]  /*0d20*/  @P5 LEA R202, P6, R0, UR8, 0x4 ;  /* 0x0000000800ca5c11 */ /* 0x000fc8000f8c20ff */
[----:B------:R0:W5:Y:S01]  /*0d30*/  @P0 LDG.E.64 R242, desc[UR4][R190.64] ;  /* 0x00000004bef20981 */ /* 0x000162000c1e1b00 */
[----:B------:R-:W-:Y:S02]  /*0d40*/  ISETP.NE.AND P0, PT, R27, RZ, PT ;  /* 0x000000ff1b00720c */ /* 0x000fe40003f05270 */
[----:B------:R-:W-:Y:S02]  /*0d50*/  @P5 LEA.HI.X R203, R0, UR9, RZ, 0x4, P6 ;  /* 0x0000000900cb5c11 */ /* 0x000fe4000b0f24ff */
[----:B-----5:R-:W-:-:S03]  /*0d60*/  FSEL R205, R233, RZ, !P0 ;  /* 0x000000ffe9cd7208 */ /* 0x020fc60004000000 */
[----:B------:R1:W5:Y:S01]  /*0d70*/  @P5 LDG.E.128 R128, desc[UR4][R202.64] ;  /* 0x00000004ca805981 */ /* 0x000362000c1e1d00 */
[----:B------:R-:W-:Y:S02]  /*0d80*/  IADD3 R236, R0, 0x80, RZ ;  /* 0x0000008000ec7810 */ /* 0x000fe40007ffe0ff */
[C---:B--2---:R-:W-:Y:S02]  /*0d90*/  PRMT R3, R156.reuse, 0x7632, R3 ;  /* 0x000076329c037816 */ /* 0x044fe40000000003 */
[----:B------:R-:W-:Y:S01]  /*0da0*/  SHF.L.U32 R156, R156, 0x10, RZ ;  /* 0x000000109c9c7819 */ /* 0x000fe200000006ff */
[C---:B------:R-:W-:Y:S01]  /*0db0*/  IMAD.U32 R206, R157.reuse, 0x10000, RZ ;  /* 0x000100009dce7824 */ /* 0x040fe200078e00ff */
[----:B------:R-:W-:Y:S02]  /*0dc0*/  PRMT R204, R157, 0x7632, R204 ;  /* 0x000076329dcc7816 */ /* 0x000fe400000000cc */
[C---:B------:R-:W-:Y:S02]  /*0dd0*/  PRMT R157, R158.reuse, 0x7632, R157 ;  /* 0x000076329e9d7816 */ /* 0x040fe4000000009d */
[----:B------:R-:W-:Y:S01]  /*0de0*/  SHF.L.U32 R208, R158, 0x10, RZ ;  /* 0x000000109ed07819 */ /* 0x000fe200000006ff */
[----:B------:R-:W-:Y:S01]  /*0df0*/  FADD.FTZ R158, R156, -R205 ;  /* 0x800000cd9c9e7221 */ /* 0x000fe20000010000 */
[----:B------:R-:W-:Y:S01]  /*0e00*/  IMAD.U32 R214, R3, 0x10000, RZ ;  /* 0x0001000003d67824 */ /* 0x000fe200078e00ff */
[C---:B0-----:R-:W-:Y:S01]  /*0e10*/  PRMT R191, R159.reuse, 0x7632, R191 ;  /* 0x000076329fbf7816 */ /* 0x041fe200000000bf */
[----:B-1----:R-:W-:-:S02]  /*0e20*/  IMAD.U32 R202, R159, 0x10000, RZ ;  /* 0x000100009fca7824 */ /* 0x002fc400078e00ff */
[----:B------:R-:W-:Y:S01]  /*0e30*/  FMUL.FTZ R3, R183, R158 ;  /* 0x0000009eb7037220 */ /* 0x000fe20000410000 */
[----:B------:R-:W-:Y:S01]  /*0e40*/  FADD.FTZ R214, -R205, R214 ;  /* 0x000000d6cdd67221 */ /* 0x000fe20000010100 */
[----:B------:R-:W-:Y:S02]  /*0e50*/  SHF.L.U32 R204, R204, 0x10, RZ ;  /* 0x00000010cccc7819 */ /* 0x000fe400000006ff */
[C---:B---3--:R-:W-:Y:S02]  /*0e60*/  SHF.L.U32 R159, R148.reuse, 0x10, RZ ;  /* 0x00000010949f7819 */ /* 0x048fe400000006ff */
[----:B------:R-:W-:Y:S01]  /*0e70*/  PRMT R148, R148, 0x7632, R148 ;  /* 0x0000763294947816 */ /* 0x000fe20000000094 */
[----:B------:R-:W-:Y:S01]  /*0e80*/  IMAD.U32 R226, R157, 0x10000, RZ ;  /* 0x000100009de27824 */ /* 0x000fe200078e00ff */
[----:B------:R-:W-:Y:S01]  /*0e90*/  SHF.L.U32 R232, R191, 0x10, RZ ;  /* 0x00000010bfe87819 */ /* 0x000fe200000006ff */
[-C--:B------:R-:W-:Y:S01]  /*0ea0*/  FMUL.FTZ R191, R176, R159.reuse ;  /* 0x0000009fb0bf7220 */ /* 0x080fe20000410000 */
[----:B------:R-:W-:Y:S01]  /*0eb0*/  FADD.FTZ R104, R104, R159 ;  /* 0x0000009f68687221 */ /* 0x000fe20000010000 */
[----:B------:R-:W-:Y:S01]  /*0ec0*/  FFMA.FTZ R84, R3, R159, R84 ;  /* 0x0000009f03547223 */ /* 0x000fe20000010054 */
[----:B----4-:R-:W-:Y:S01]  /*0ed0*/  IMAD.U32 R157, R152, 0x10000, RZ ;  /* 0x00010000989d7824 */ /* 0x010fe200078e00ff */
[----:B------:R-:W-:Y:S01]  /*0ee0*/  SHF.L.U32 R148, R148, 0x10, RZ ;  /* 0x0000001094947819 */ /* 0x000fe200000006ff */
[----:B------:R-:W-:Y:S01]  /*0ef0*/  FADD.FTZ R206, -R205, R206 ;  /* 0x000000cecdce7221 */ /* 0x000fe20000010100 */
[----:B------:R-:W-:Y:S01]  /*0f00*/  SHF.L.U32 R159, R149, 0x10, RZ ;  /* 0x00000010959f7819 */ /* 0x000fe200000006ff */
[----:B------:R-:W-:Y:S01]  /*0f10*/  FMUL.FTZ R214, R183, R214 ;  /* 0x000000d6b7d67220 */ /* 0x000fe20000410000 */
[----:B------:R-:W-:Y:S01]  /*0f20*/  PRMT R149, R149, 0x7632, R149 ;  /* 0x0000763295957816 */ /* 0x000fe20000000095 */
[C---:B------:R-:W-:Y:S01]  /*0f30*/  FADD.FTZ R190, -R205.reuse, R208 ;  /* 0x000000d0cdbe7221 */ /* 0x040fe20000010100 */
[----:B------:R-:W-:Y:S01]  /*0f40*/  FADD.FTZ R220, -R205, R204 ;  /* 0x000000cccddc7221 */ /* 0x000fe20000010100 */
[----:B------:R-:W-:Y:S01]  /*0f50*/  PRMT R152, R152, 0x7632, R152 ;  /* 0x0000763298987816 */ /* 0x000fe20000000098 */
[----:B------:R-:W-:Y:S01]  /*0f60*/  FADD.FTZ R60, R60, R157 ;  /* 0x0000009d3c3c7221 */ /* 0x000fe20000010000 */
[-C--:B------:R-:W-:Y:S01]  /*0f70*/  FFMA.FTZ R36, R3, R157.reuse, R36 ;  /* 0x0000009d03247223 */ /* 0x080fe20000010024 */
[----:B------:R-:W-:Y:S01]  /*0f80*/  FFMA.FTZ R208, R180, R157, R191 ;  /* 0x0000009db4d07223 */ /* 0x000fe200000100bf */
[----:B------:R-:W-:-:S02]  /*0f90*/  IMAD.U32 R157, R153, 0x10000, RZ ;  /* 0x00010000999d7824 */ /* 0x000fc400078e00ff */
[----:B------:R-:W-:Y:S01]  /*0fa0*/  FMUL.FTZ R207, R183, R206 ;  /* 0x000000ceb7cf7220 */ /* 0x000fe20000410000 */
[-C--:B------:R-:W-:Y:S01]  /*0fb0*/  FMUL.FTZ R213, R25, R148.reuse ;  /* 0x0000009419d57220 */ /* 0x080fe20000410000 */
[----:B------:R-:W-:Y:S01]  /*0fc0*/  FADD.FTZ R105, R105, R148 ;  /* 0x0000009469697221 */ /* 0x000fe20000010000 */
[----:B------:R-:W-:Y:S01]  /*0fd0*/  FFMA.FTZ R85, R214, R148, R85 ;  /* 0x00000094d6557223 */ /* 0x000fe20000010055 */
[----:B------:R-:W-:Y:S01]  /*0fe0*/  PRMT R153, R153, 0x7632, R153 ;  /* 0x0000763299997816 */ /* 0x000fe20000000099 */
[----:B------:R-:W-:Y:S01]  /*0ff0*/  FMUL.FTZ R220, R183, R220 ;  /* 0x000000dcb7dc7220 */ /* 0x000fe20000410000 */
[----:B------:R-:W-:Y:S01]  /*1000*/  SHF.L.U32 R148, R149, 0x10, RZ ;  /* 0x0000001095947819 */ /* 0x000fe200000006ff */
[----:B------:R-:W-:Y:S02]  /*1010*/  IMAD.U32 R152, R152, 0x10000, RZ ;  /* 0x0001000098987824 */ /* 0x000fe400078e00ff */
[-C--:B------:R-:W-:Y:S01]  /*1020*/  FMUL.FTZ R206, R175, R159.reuse ;  /* 0x0000009fafce7220 */ /* 0x080fe20000410000 */
[----:B------:R-:W-:Y:S01]  /*1030*/  FADD.FTZ R106, R106, R159 ;  /* 0x0000009f6a6a7221 */ /* 0x000fe20000010000 */
[----:B------:R-:W-:Y:S01]  /*1040*/  FFMA.FTZ R86, R207, R159, R86 ;  /* 0x0000009fcf567223 */ /* 0x000fe20000010056 */
[----:B------:R-:W-:Y:S01]  /*1050*/  SHF.L.U32 R159, R150, 0x10, RZ ;  /* 0x00000010969f7819 */ /* 0x000fe200000006ff */
[----:B------:R-:W-:-:S02]  /*1060*/  IMAD.U32 R153, R153, 0x10000, RZ ;  /* 0x0001000099997824 */ /* 0x000fc400078e00ff */
[-C--:B------:R-:W-:Y:S01]  /*1070*/  FMUL.FTZ R219, R23, R148.reuse ;  /* 0x0000009417db7220 */ /* 0x080fe20000410000 */
[----:B------:R-:W-:Y:S01]  /*1080*/  FADD.FTZ R107, R107, R148 ;  /* 0x000000946b6b7221 */ /* 0x000fe20000010000 */
[----:B------:R-:W-:Y:S01]  /*1090*/  FFMA.FTZ R87, R220, R148, R87 ;  /* 0x00000094dc577223 */ /* 0x000fe20000010057 */
[----:B------:R-:W-:Y:S01]  /*10a0*/  PRMT R150, R150, 0x7632, R150 ;  /* 0x0000763296967816 */ /* 0x000fe20000000096 */
[----:B------:R-:W-:Y:S01]  /*10b0*/  FADD.FTZ R226, -R205, R226 ;  /* 0x000000e2cde27221 */ /* 0x000fe20000010100 */
[----:B------:R-:W-:Y:S01]  /*10c0*/  FFMA.FTZ R213, R26, R152, R213 ;  /* 0x000000981ad57223 */ /* 0x000fe200000100d5 */
[----:B------:R-:W-:Y:S01]  /*10d0*/  FADD.FTZ R148, RZ, R208 ;  /* 0x000000d0ff947221 */ /* 0x000fe20000010000 */
[----:B------:R-:W-:Y:S01]  /*10e0*/  FFMA.FTZ R149, R3, R208, RZ ;  /* 0x000000d003957223 */ /* 0x000fe200000100ff */
[----:B------:R-:W-:Y:S01]  /*10f0*/  FADD.FTZ R63, R63, R153 ;  /* 0x000000993f3f7221 */ /* 0x000fe20000010000 */
[-C--:B------:R-:W-:Y:S01]  /*1100*/  FFMA.FTZ R39, R220, R153.reuse, R39 ;  /* 0x00000099dc277223 */ /* 0x080fe20000010027 */
[----:B------:R-:W-:Y:S01]  /*1110*/  FFMA.FTZ R219, R24, R153, R219 ;  /* 0x0000009918db7223 */ /* 0x000fe200000100db */
[----:B------:R-:W-:Y:S01]  /*1120*/  SHF.L.U32 R150, R150, 0x10, RZ ;  /* 0x0000001096967819 */ /* 0x000fe200000006ff */
[----:B------:R-:W-:Y:S01]  /*1130*/  FMUL.FTZ R226, R183, R226 ;  /* 0x000000e2b7e27220 */ /* 0x000fe20000410000 */
[----:B------:R-:W-:Y:S01]  /*1140*/  FADD.FTZ R153, R148, R213 ;  /* 0x000000d594997221 */ /* 0x000fe20000010000 */
[----:B------:R-:W-:Y:S01]  /*1150*/  FFMA.FTZ R206, R179, R157, R206 ;  /* 0x0000009db3ce7223 */ /* 0x000fe200000100ce */
[----:B------:R-:W-:Y:S01]  /*1160*/  FFMA.FTZ R148, R214, R213, R149 ;  /* 0x000000d5d6947223 */ /* 0x000fe20000010095 */
[C---:B------:R-:W-:Y:S01]  /*1170*/  FADD.FTZ R156, -R205.reuse, R202 ;  /* 0x000000cacd9c7221 */ /* 0x040fe20000010100 */
[----:B------:R-:W-:Y:S01]  /*1180*/  FADD.FTZ R232, -R205, R232 ;  /* 0x000000e8cde87221 */ /* 0x000fe20000010100 */
[----:B------:R-:W-:Y:S01]  /*1190*/  FADD.FTZ R62, R62, R157 ;  /* 0x0000009d3e3e7221 */ /* 0x000fe20000010000 */
[----:B------:R-:W-:Y:S01]  /*11a0*/  FFMA.FTZ R38, R207, R157, R38 ;  /* 0x0000009dcf267223 */ /* 0x000fe20000010026 */
[----:B------:R-:W-:-:S02]  /*11b0*/  IMAD.U32 R157, R154, 0x10000, RZ ;  /* 0x000100009a9d7824 */ /* 0x000fc400078e00ff */
[----:B------:R-:W-:Y:S01]  /*11c0*/  FMUL.FTZ R205, R183, R190 ;  /* 0x000000beb7cd7220 */ /* 0x000fe20000410000 */
[----:B------:R-:W-:Y:S01]  /*11d0*/  FMUL.FTZ R191, R174, R159 ;  /* 0x0000009faebf7220 */ /* 0x000fe20000410000 */
[----:B------:R-:W-:Y:S01]  /*11e0*/  PRMT R154, R154, 0x7632, R154 ;  /* 0x000076329a9a7816 */ /* 0x000fe2000000009a */
[-C--:B------:R-:W-:Y:S01]  /*11f0*/  FMUL.FTZ R225, R21, R150.reuse ;  /* 0x0000009615e17220 */ /* 0x080fe20000410000 */
[----:B------:R-:W-:Y:S01]  /*1200*/  FADD.FTZ R109, R109, R150 ;  /* 0x000000966d6d7221 */ /* 0x000fe20000010000 */
[----:B------:R-:W-:Y:S01]  /*1210*/  FFMA.FTZ R89, R226, R150, R89 ;  /* 0x00000096e2597223 */ /* 0x000fe20000010059 */
[----:B------:R-:W-:Y:S01]  /*1220*/  FADD.FTZ R150, R153, R206 ;  /* 0x000000ce99967221 */ /* 0x000fe20000010000 */
[----:B------:R-:W-:Y:S01]  /*1230*/  FFMA.FTZ R149, R207, R206, R148 ;  /* 0x000000cecf957223 */ /* 0x000fe20000010094 */
[----:B------:R-:W-:Y:S01]  /*1240*/  FADD.FTZ R64, R64, R157 ;  /* 0x0000009d40407221 */ /* 0x000fe20000010000 */
[-C--:B------:R-:W-:Y:S01]  /*1250*/  FFMA.FTZ R40, R205, R157.reuse, R40 ;  /* 0x0000009dcd287223 */ /* 0x080fe20000010028 */
[----:B------:R-:W-:Y:S01]  /*1260*/  FFMA.FTZ R204, R178, R157, R191 ;  /* 0x0000009db2cc7223 */ /* 0x000fe200000100bf */
[--C-:B------:R-:W-:Y:S01]  /*1270*/  FADD.FTZ R61, R61, R152.reuse ;  /* 0x000000983d3d7221 */ /* 0x100fe20000010000 */
[----:B------:R-:W-:Y:S01]  /*1280*/  FFMA.FTZ R37, R214, R152, R37 ;  /* 0x00000098d6257223 */ /* 0x000fe20000010025 */
[C---:B------:R-:W-:Y:S01]  /*1290*/  SHF.L.U32 R157, R151.reuse, 0x10, RZ ;  /* 0x00000010979d7819 */ /* 0x040fe200000006ff */
[----:B------:R-:W-:Y:S01]  /*12a0*/  IMAD.U32 R154, R154, 0x10000, RZ ;  /* 0x000100009a9a7824 */ /* 0x000fe200078e00ff */
[----:B------:R-:W-:Y:S01]  /*12b0*/  PRMT R152, R151, 0x7632, R152 ;  /* 0x0000763297987816 */ /* 0x000fe20000000098 */
[----:B------:R-:W-:Y:S01]  /*12c0*/  FADD.FTZ R151, R150, R219 ;  /* 0x000000db96977221 */ /* 0x000fe20000010000 */
[----:B------:R-:W-:Y:S01]  /*12d0*/  FFMA.FTZ R148, R220, R219, R149 ;  /* 0x000000dbdc947223 */ /* 0x000fe20000010095 */
[----:B------:R-:W-:-:S02]  /*12e0*/  IMAD.U32 R202, R155, 0x10000, RZ ;  /* 0x000100009bca7824 */ /* 0x000fc400078e00ff */
[----:B------:R-:W-:Y:S01]  /*12f0*/  FMUL.FTZ R203, R183, R156 ;  /* 0x0000009cb7cb7220 */ /* 0x000fe20000410000 */
[----:B------:R-:W-:Y:S01]  /*1300*/  PRMT R155, R155, 0x7632, R155 ;  /* 0x000076329b9b7816 */ /* 0x000fe2000000009b */
[----:B------:R-:W-:Y:S01]  /*1310*/  FMUL.FTZ R156, R173, R157 ;  /* 0x0000009dad9c7220 */ /* 0x000fe20000410000 */
[----:B------:R-:W-:Y:S01]  /*1320*/  FFMA.FTZ R225, R22, R154, R225 ;  /* 0x0000009a16e17223 */ /* 0x000fe200000100e1 */
[----:B------:R-:W-:Y:S02]  /*1330*/  IMAD.U32 R152, R152, 0x10000, RZ ;  /* 0x0001000098987824 */ /* 0x000fe400078e00ff */
[----:B------:R-:W-:Y:S01]  /*1340*/  FADD.FTZ R150, R151, R204 ;  /* 0x000000cc97967221 */ /* 0x000fe20000010000 */
[----:B------:R-:W-:Y:S01]  /*1350*/  FFMA.FTZ R149, R205, R204, R148 ;  /* 0x000000cccd957223 */ /* 0x000fe20000010094 */
[----:B------:R-:W-:Y:S01]  /*1360*/  FADD.FTZ R66, R66, R202 ;  /* 0x000000ca42427221 */ /* 0x000fe20000010000 */
[-C--:B------:R-:W-:Y:S01]  /*1370*/  FFMA.FTZ R42, R203, R202.reuse, R42 ;  /* 0x000000cacb2a7223 */ /* 0x080fe2000001002a */
[----:B------:R-:W-:Y:S01]  /*1380*/  SHF.L.U32 R155, R155, 0x10, RZ ;  /* 0x000000109b9b7819 */ /* 0x000fe200000006ff */
[----:B------:R-:W-:Y:S01]  /*1390*/  FFMA.FTZ R202, R177, R202, R156 ;  /* 0x000000cab1ca7223 */ /* 0x000fe2000001009c */
[----:B------:R-:W-:Y:S01]  /*13a0*/  FADD.FTZ R151, R150, R225 ;  /* 0x000000e196977221 */ /* 0x000fe20000010000 */
[----:B------:R-:W-:Y:S01]  /*13b0*/  FMUL.FTZ R231, R19, R152 ;  /* 0x0000009813e77220 */ /* 0x000fe20000410000 */
[----:B------:R-:W-:Y:S01]  /*13c0*/  FFMA.FTZ R148, R226, R225, R149 ;  /* 0x000000e1e2947223 */ /* 0x000fe20000010095 */
[----:B------:R-:W-:Y:S01]  /*13d0*/  FMUL.FTZ R232, R183, R232 ;  /* 0x000000e8b7e87220 */ /* 0x000fe20000410000 */
[----:B------:R-:W-:Y:S01]  /*13e0*/  FADD.FTZ R150, R151, R202 ;  /* 0x000000ca97967221 */ /* 0x000fe20000010000 */
[----:B------:R-:W-:Y:S01]  /*13f0*/  FFMA.FTZ R231, R20, R155, R231 ;  /* 0x0000009b14e77223 */ /* 0x000fe200000100e7 */
        /* <DEDUP_REMOVED lines=13> */
.L_x_98:
[----:B------:R-:W-:Y:S05]  /*14d0*/  BSYNC B0 ;  /* 0x0000000000007941 */ /* 0x000fea0003800000 */
.L_x_97:
[----:B------:R-:W-:Y:S04]  /*14e0*/  BSSY B0, `(.L_x_99) ;  /* 0x0000092000007945 */ /* 0x000fe80003800000 */
[----:B------:R-:W-:Y:S05]  /*14f0*/  @!P2 BRA `(.L_x_100) ;  /* 0x000000080040a947 */ /* 0x000fea0003800000 */
        /* <DEDUP_REMOVED lines=9> */
[C---:B------:R-:W-:Y:S01]  /*1590*/  IMAD.SHL.U32 R195, R236.reuse, 0x8, RZ ;  /* 0x00000008ecc37824 */ /* 0x040fe200078e00ff */
[----:B------:R-:W-:-:S04]  /*15a0*/  SHF.L.U64.HI R194, R236, 0x3, RZ ;  /* 0x00000003ecc27819 */ /* 0x000fc800000102ff */
[----:B------:R-:W-:-:S04]  /*15b0*/  IADD3 R246, P6, R195, UR12, RZ ;  /* 0x0000000cc3f67c10 */ /* 0x000fc8000ffde0ff */
[----:B------:R-:W-:-:S06]  /*15c0*/  IADD3.X R247, R194, UR13, RZ, P6, !PT ;  /* 0x0000000dc2f77c10 */ /* 0x000fcc000b7fe4ff */
[----:B------:R-:W5:Y:S01]  /*15d0*/  LDG.E.64 R246, desc[UR4][R246.64] ;  /* 0x00000004f6f67981 */ /* 0x000f62000c1e1b00 */
[----:B------:R-:W-:-:S04]  /*15e0*/  ISETP.NE.U32.AND P0, PT, RZ, UR14, PT ;  /* 0x0000000eff007c0c */ /* 0x000fc8000bf05070 */
[----:B------:R-:W-:-:S13]  /*15f0*/  ISETP.NE.AND.EX P0, PT, RZ, UR15, PT, P0 ;  /* 0x0000000fff007c0c */ /* 0x000fda000bf05300 */
[----:B------:R-:W0:Y:S01]  /*1600*/  @P0 LDC.64 R190, c[0x0][0x248] ;  /* 0x00009200ffbe0b82 */ /* 0x000e220000000a00 */
[----:B------:R-:W-:-:S04]  /*1610*/  ISETP.NE.U32.AND P5, PT, RZ, UR8, PT ;  /* 0x00000008ff007c0c */ /* 0x000fc8000bfa5070 */
[----:B------:R-:W-:Y:S02]  /*1620*/  ISETP.NE.AND.EX P5, PT, RZ, UR9, PT, P5 ;  /* 0x00000009ff007c0c */ /* 0x000fe4000bfa5350 */
[----:B0-----:R-:W-:-:S04]  /*1630*/  @P0 IADD3 R190, P6, R195, R190, RZ ;  /* 0x000000bec3be0210 */ /* 0x001fc80007fde0ff */
[----:B------:R-:W-:-:S05]  /*1640*/  @P0 IADD3.X R191, R194, R191, RZ, P6, !PT ;  /* 0x000000bfc2bf0210 */ /* 0x000fca00037fe4ff */
[----:B------:R0:W5:Y:S01]  /*1650*/  @P0 LDG.E.64 R240, desc[UR4][R190.64] ;  /* 0x00000004bef00981 */ /* 0x000162000c1e1b00 */
[----:B------:R-:W-:-:S04]  /*1660*/  ISETP.NE.AND P0, PT, R27, RZ, PT ;  /* 0x000000ff1b00720c */ /* 0x000fc80003f05270 */
[----:B-----5:R-:W-:Y:S02]  /*1670*/  FSEL R230, R233, RZ, !P0 ;  /* 0x000000ffe9e67208 */ /* 0x020fe40004000000 */
[----:B------:R-:W-:-:S04]  /*1680*/  @P5 LEA R194, P6, R236, UR8, 0x4 ;  /* 0x00000008ecc25c11 */ /* 0x000fc8000f8c20ff */
[----:B------:R-:W-:-:S05]  /*1690*/  @P5 LEA.HI.X R195, R236, UR9, RZ, 0x4, P6 ;  /* 0x00000009ecc35c11 */ /* 0x000fca000b0f24ff */
[----:B------:R1:W5:Y:S01]  /*16a0*/  @P5 LDG.E.128 R132, desc[UR4][R194.64] ;  /* 0x00000004c2845981 */ /* 0x000362000c1e1d00 */
[----:B------:R-:W-:Y:S02]  /*16b0*/  VIADD R236, R236, 0x80 ;  /* 0x00000080ecec7836 */ /* 0x000fe40000000000 */
[C---:B--2---:R-:W-:Y:S01]  /*16c0*/  IMAD.U32 R196, R148.reuse, 0x10000, RZ ;  /* 0x0001000094c47824 */ /* 0x044fe200078e00ff */
[----:B------:R-:W-:Y:S02]  /*16d0*/  PRMT R148, R148, 0x7632, R148 ;  /* 0x0000763294947816 */ /* 0x000fe40000000094 */
[----:B------:R-:W-:Y:S02]  /*16e0*/  PRMT R197, R149, 0x7632, R197 ;  /* 0x0000763295c57816 */ /* 0x000fe400000000c5 */
[----:B------:R-:W-:Y:S02]  /*16f0*/  PRMT R198, R150, 0x7632, R198 ;  /* 0x0000763296c67816 */ /* 0x000fe400000000c6 */
[----:B0-----:R-:W-:-:S02]  /*1700*/  PRMT R191, R151, 0x7632, R191 ;  /* 0x0000763297bf7816 */ /* 0x001fc400000000bf */
[----:B------:R-:W-:Y:S01]  /*1710*/  SHF.L.U32 R151, R151, 0x10, RZ ;  /* 0x0000001097977819 */ /* 0x000fe200000006ff */
[----:B------:R-:W-:Y:S01]  /*1720*/  IMAD.U32 R150, R150, 0x10000, RZ ;  /* 0x0001000096967824 */ /* 0x000fe200078e00ff */
[----:B------:R-:W-:Y:S01]  /*1730*/  SHF.L.U32 R149, R149, 0x10, RZ ;  /* 0x0000001095957819 */ /* 0x000fe200000006ff */
[----:B------:R-:W-:Y:S01]  /*1740*/  IMAD.U32 R212, R148, 0x10000, RZ ;  /* 0x0001000094d47824 */ /* 0x000fe200078e00ff */
[----:B------:R-:W-:Y:S01]  /*1750*/  SHF.L.U32 R197, R197, 0x10, RZ ;  /* 0x00000010c5c57819 */ /* 0x000fe200000006ff */
[----:B------:R-:W-:Y:S01]  /*1760*/  IMAD.U32 R198, R198, 0x10000, RZ ;  /* 0x00010000c6c67824 */ /* 0x000fe200078e00ff */
[----:B------:R-:W-:Y:S01]  /*1770*/  SHF.L.U32 R191, R191, 0x10, RZ ;  /* 0x00000010bfbf7819 */ /* 0x000fe200000006ff */
[C---:B------:R-:W-:Y:S01]  /*1780*/  FADD.FTZ R148, -R230.reuse, R151 ;  /* 0x00000097e6947221 */ /* 0x040fe20000010100 */
[----:B------:R-:W-:Y:S01]  /*1790*/  FADD.FTZ R196, -R230, R196 ;  /* 0x000000c4e6c47221 */ /* 0x000fe20000010100 */
[----:B---3--:R-:W-:Y:S02]  /*17a0*/  IMAD.U32 R151, R152, 0x10000, RZ ;  /* 0x0001000098977824 */ /* 0x008fe400078e00ff */
[C---:B------:R-:W-:Y:S01]  /*17b0*/  FADD.FTZ R190, -R230.reuse, R149 ;  /* 0x00000095e6be7221 */ /* 0x040fe20000010100 */
[C---:B------:R-:W-:Y:S01]  /*17c0*/  FADD.FTZ R150, -R230.reuse, R150 ;  /* 0x00000096e6967221 */ /* 0x040fe20000010100 */
[C---:B------:R-:W-:Y:S01]  /*17d0*/  FADD.FTZ R212, -R230.reuse, R212 ;  /* 0x000000d4e6d47221 */ /* 0x040fe20000010100 */
[C---:B------:R-:W-:Y:S01]  /*17e0*/  FADD.FTZ R218, -R230.reuse, R197 ;  /* 0x000000c5e6da7221 */ /* 0x040fe20000010100 */
[C---:B------:R-:W-:Y:S01]  /*17f0*/  FADD.FTZ R224, -R230.reuse, R198 ;  /* 0x000000c6e6e07221 */ /* 0x040fe20000010100 */
[----:B------:R-:W-:Y:S01]  /*1800*/  FADD.FTZ R230, -R230, R191 ;  /* 0x000000bfe6e67221 */ /* 0x000fe20000010100 */
[C---:B------:R-:W-:Y:S01]  /*1810*/  FMUL.FTZ R201, R183.reuse, R196 ;  /* 0x000000c4b7c97220 */ /* 0x040fe20000410000 */
[----:B----4-:R-:W-:Y:S01]  /*1820*/  SHF.L.U32 R149, R156, 0x10, RZ ;  /* 0x000000109c957819 */ /* 0x010fe200000006ff */
[----:B------:R-:W-:Y:S01]  /*1830*/  FMUL.FTZ R191, R168, R151 ;  /* 0x00000097a8bf7220 */ /* 0x000fe20000410000 */
[----:B------:R-:W-:Y:S01]  /*1840*/  FMUL.FTZ R199, R183, R190 ;  /* 0x000000beb7c77220 */ /* 0x000fe20000410000 */
[----:B------:R-:W-:-:S02]  /*1850*/  FADD.FTZ R112, R112, R151 ;  /* 0x0000009770707221 */ /* 0x000fc40000010000 */
[----:B------:R-:W-:Y:S01]  /*1860*/  FADD.FTZ R68, R68, R149 ;  /* 0x0000009544447221 */ /* 0x000fe20000010000 */
[-C--:B------:R-:W-:Y:S01]  /*1870*/  FFMA.FTZ R44, R201, R149.reuse, R44 ;  /* 0x00000095c92c7223 */ /* 0x080fe2000001002c */
[----:B------:R-:W-:Y:S01]  /*1880*/  FFMA.FTZ R200, R172, R149, R191 ;  /* 0x00000095acc87223 */ /* 0x000fe200000100bf */
[----:B------:R-:W-:Y:S02]  /*1890*/  IMAD.U32 R149, R153, 0x10000, RZ ;  /* 0x0001000099957824 */ /* 0x000fe400078e00ff */
[----:B------:R-:W-:Y:S01]  /*18a0*/  FFMA.FTZ R92, R201, R151, R92 ;  /* 0x00000097c95c7223 */ /* 0x000fe2000001005c */
[----:B------:R-:W-:Y:S02]  /*18b0*/  IMAD.U32 R151, R154, 0x10000, RZ ;  /* 0x000100009a977824 */ /* 0x000fe400078e00ff */
[-C--:B------:R-:W-:Y:S01]  /*18c0*/  FMUL.FTZ R190, R167, R149.reuse ;  /* 0x00000095a7be7220 */ /* 0x080fe20000410000 */
[----:B------:R-:W-:Y:S01]  /*18d0*/  FADD.FTZ R114, R114, R149 ;  /* 0x0000009572727221 */ /* 0x000fe20000010000 */
[----:B------:R-:W-:Y:S01]  /*18e0*/  FFMA.FTZ R94, R199, R149, R94 ;  /* 0x00000095c75e7223 */ /* 0x000fe2000001005e */
[----:B------:R-:W-:Y:S01]  /*18f0*/  SHF.L.U32 R149, R158, 0x10, RZ ;  /* 0x000000109e957819 */ /* 0x000fe200000006ff */
[----:B------:R-:W-:Y:S01]  /*1900*/  FMUL.FTZ R197, R183, R150 ;  /* 0x00000096b7c57220 */ /* 0x000fe20000410000 */
[----:B------:R-:W-:-:S03]  /*1910*/  FMUL.FTZ R191, R166, R151 ;  /* 0x00000097a6bf7220 */ /* 0x000fc60000410000 */
[----:B------:R-:W-:Y:S01]  /*1920*/  FADD.FTZ R72, R72, R149 ;  /* 0x0000009548487221 */ /* 0x000fe20000010000 */
[-C--:B------:R-:W-:Y:S01]  /*1930*/  FFMA.FTZ R48, R197, R149.reuse, R48 ;  /* 0x00000095c5307223 */ /* 0x080fe20000010030 */
[----:B------:R-:W-:Y:S01]  /*1940*/  FFMA.FTZ R196, R170, R149, R191 ;  /* 0x00000095aac47223 */ /* 0x000fe200000100bf */
[----:B------:R-:W-:Y:S01]  /*1950*/  IMAD.U32 R149, R155, 0x10000, RZ ;  /* 0x000100009b957824 */ /* 0x000fe200078e00ff */
[----:B-1----:R-:W-:Y:S01]  /*1960*/  SHF.L.U32 R194, R159, 0x10, RZ ;  /* 0x000000109fc27819 */ /* 0x002fe200000006ff */
[----:B------:R-:W-:Y:S01]  /*1970*/  FMUL.FTZ R195, R183, R148 ;  /* 0x00000094b7c37220 */ /* 0x000fe20000410000 */
[----:B------:R-:W-:Y:S01]  /*1980*/  PRMT R153, R153, 0x7632, R153 ;  /* 0x0000763299997816 */ /* 0x000fe20000000099 */
[----:B------:R-:W-:Y:S01]  /*1990*/  FMUL.FTZ R148, R165, R149 ;  /* 0x00000095a5947220 */ /* 0x000fe20000410000 */
[----:B------:R-:W-:Y:S01]  /*19a0*/  PRMT R152, R152, 0x7632, R152 ;  /* 0x0000763298987816 */ /* 0x000fe20000000098 */
[----:B------:R-:W-:Y:S01]  /*19b0*/  FADD.FTZ R74, R74, R194 ;  /* 0x000000c24a4a7221 */ /* 0x000fe20000010000 */
[-C--:B------:R-:W-:Y:S01]  /*19c0*/  FFMA.FTZ R50, R195, R194.reuse, R50 ;  /* 0x000000c2c3327223 */ /* 0x080fe20000010032 */
[----:B------:R-:W-:Y:S01]  /*19d0*/  FFMA.FTZ R194, R169, R194, R148 ;  /* 0x000000c2a9c27223 */ /* 0x000fe20000010094 */
[----:B------:R-:W-:-:S02]  /*19e0*/  IMAD.U32 R148, R153, 0x10000, RZ ;  /* 0x0001000099947824 */ /* 0x000fc400078e00ff */
[----:B------:R-:W-:Y:S01]  /*19f0*/  FMUL.FTZ R218, R183, R218 ;  /* 0x000000dab7da7220 */ /* 0x000fe20000410000 */
[----:B------:R-:W-:Y:S01]  /*1a00*/  PRMT R155, R155, 0x7632, R155 ;  /* 0x000076329b9b7816 */ /* 0x000fe2000000009b */
[----:B------:R-:W-:Y:S01]  /*1a10*/  IMAD.U32 R152, R152, 0x10000, RZ ;  /* 0x0001000098987824 */ /* 0x000fe200078e00ff */
[----:B------:R-:W-:Y:S01]  /*1a20*/  PRMT R156, R156, 0x7632, R156 ;  /* 0x000076329c9c7816 */ /* 0x000fe2000000009c */
[-C--:B------:R-:W-:Y:S01]  /*1a30*/  FMUL.FTZ R217, R15, R148.reuse ;  /* 0x000000940fd97220 */ /* 0x080fe20000410000 */
[----:B------:R-:W-:Y:S01]  /*1a40*/  FADD.FTZ R115, R115, R148 ;  /* 0x0000009473737221 */ /* 0x000fe20000010000 */
[----:B------:R-:W-:Y:S01]  /*1a50*/  FFMA.FTZ R95, R218, R148, R95 ;  /* 0x00000094da5f7223 */ /* 0x000fe2000001005f */
[----:B------:R-:W-:Y:S01]  /*1a60*/  SHF.L.U32 R156, R156, 0x10, RZ ;  /* 0x000000109c9c7819 */ /* 0x000fe200000006ff */
[----:B------:R-:W-:Y:S02]  /*1a70*/  IMAD.U32 R148, R155, 0x10000, RZ ;  /* 0x000100009b947824 */ /* 0x000fe400078e00ff */
[----:B------:R-:W-:Y:S01]  /*1a80*/  FMUL.FTZ R230, R183, R230 ;  /* 0x000000e6b7e67220 */ /* 0x000fe20000410000 */
[----:B------:R-:W-:Y:S01]  /*1a90*/  FMUL.FTZ R211, R17, R152 ;  /* 0x0000009811d37220 */ /* 0x000fe20000410000 */
[----:B------:R-:W-:Y:S01]  /*1aa0*/  SHF.L.U32 R198, R157, 0x10, RZ ;  /* 0x000000109dc67819 */ /* 0x000fe200000006ff */
[-C--:B------:R-:W-:Y:S01]  /*1ab0*/  FMUL.FTZ R229, R11, R148.reuse ;  /* 0x000000940be57220 */ /* 0x080fe20000410000 */
[----:B------:R-:W-:Y:S01]  /*1ac0*/  FADD.FTZ R119, R119, R148 ;  /* 0x0000009477777221 */ /* 0x000fe20000010000 */
[----:B------:R-:W-:Y:S01]  /*1ad0*/  FFMA.FTZ R99, R230, R148, R99 ;  /* 0x00000094e6637223 */ /* 0x000fe20000010063 */
[----:B------:R-:W-:Y:S01]  /*1ae0*/  FADD.FTZ R118, R118, R149 ;  /* 0x0000009576767221 */ /* 0x000fe20000010000 */
[----:B------:R-:W-:Y:S01]  /*1af0*/  FFMA.FTZ R98, R195, R149, R98 ;  /* 0x00000095c3627223 */ /* 0x000fe20000010062 */
[----:B------:R-:W-:Y:S01]  /*1b00*/  FFMA.FTZ R211, R18, R156, R211 ;  /* 0x0000009c12d37223 */ /* 0x000fe200000100d3 */
[----:B------:R-:W-:Y:S01]  /*1b10*/  PRMT R157, R157, 0x7632, R157 ;  /* 0x000076329d9d7816 */ /* 0x000fe2000000009d */
[----:B------:R-:W-:Y:S01]  /*1b20*/  FADD.FTZ R148, R237, R200 ;  /* 0x000000c8ed947221 */ /* 0x000fe20000010000 */
[----:B------:R-:W-:Y:S01]  /*1b30*/  FMUL.FTZ R212, R183, R212 ;  /* 0x000000d4b7d47220 */ /* 0x000fe20000410000 */
[----:B------:R-:W-:Y:S01]  /*1b40*/  FFMA.FTZ R149, R201, R200, R238 ;  /* 0x000000c8c9957223 */ /* 0x000fe200000100ee */
[----:B------:R-:W-:Y:S01]  /*1b50*/  FADD.FTZ R116, R116, R151 ;  /* 0x0000009774747221 */ /* 0x000fe20000010000 */
[----:B------:R-:W-:Y:S01]  /*1b60*/  FFMA.FTZ R96, R197, R151, R96 ;  /* 0x00000097c5607223 */ /* 0x000fe20000010060 */
[----:B------:R-:W-:Y:S01]  /*1b70*/  FADD.FTZ R70, R70, R198 ;  /* 0x000000c646467221 */ /* 0x000fe20000010000 */
[-C--:B------:R-:W-:Y:S01]  /*1b80*/  FFMA.FTZ R46, R199, R198.reuse, R46 ;  /* 0x000000c6c72e7223 */ /* 0x080fe2000001002e */
[----:B------:R-:W-:Y:S01]  /*1b90*/  SHF.L.U32 R157, R157, 0x10, RZ ;  /* 0x000000109d9d7819 */ /* 0x000fe200000006ff */
[----:B------:R-:W-:Y:S01]  /*1ba0*/  FADD.FTZ R151, R148, R211 ;  /* 0x000000d394977221 */ /* 0x000fe20000010000 */
[----:B------:R-:W-:Y:S01]  /*1bb0*/  PRMT R154, R154, 0x7632, R154 ;  /* 0x000076329a9a7816 */ /* 0x000fe2000000009a */
[----:B------:R-:W-:Y:S01]  /*1bc0*/  FFMA.FTZ R198, R171, R198, R190 ;  /* 0x000000c6abc67223 */ /* 0x000fe200000100be */
[----:B------:R-:W-:Y:S01]  /*1bd0*/  FFMA.FTZ R148, R212, R211, R149 ;  /* 0x000000d3d4947223 */ /* 0x000fe20000010095 */
[----:B------:R-:W-:Y:S01]  /*1be0*/  PRMT R158, R158, 0x7632, R158 ;  /* 0x000076329e9e7816 */ /* 0x000fe2000000009e */
[----:B------:R-:W-:Y:S01]  /*1bf0*/  FFMA.FTZ R217, R16, R157, R217 ;  /* 0x0000009d10d97223 */ /* 0x000fe200000100d9 */
[----:B------:R-:W-:-:S02]  /*1c00*/  IMAD.U32 R154, R154, 0x10000, RZ ;  /* 0x000100009a9a7824 */ /* 0x000fc400078e00ff */
[----:B------:R-:W-:Y:S01]  /*1c10*/  FADD.FTZ R150, R151, R198 ;  /* 0x000000c697967221 */ /* 0x000fe20000010000 */
[----:B------:R-:W-:Y:S01]  /*1c20*/  FFMA.FTZ R149, R199, R198, R148 ;  /* 0x000000c6c7957223 */ /* 0x000fe20000010094 */
[----:B------:R-:W-:Y:S01]  /*1c30*/  SHF.L.U32 R158, R158, 0x10, RZ ;  /* 0x000000109e9e7819 */ /* 0x000fe200000006ff */
[----:B------:R-:W-:Y:S01]  /*1c40*/  FMUL.FTZ R223, R13, R154 ;  /* 0x0000009a0ddf7220 */ /* 0x000fe20000410000 */
[----:B------:R-:W-:Y:S01]  /*1c50*/  FADD.FTZ R151, R150, R217 ;  /* 0x000000d996977221 */ /* 0x000fe20000010000 */
[----:B------:R-:W-:Y:S01]  /*1c60*/  FFMA.FTZ R148, R218, R217, R149 ;  /* 0x000000d9da947223 */ /* 0x000fe20000010095 */
[----:B------:R-:W-:Y:S01]  /*1c70*/  PRMT R159, R159, 0x7632, R159 ;  /* 0x000076329f9f7816 */ /* 0x000fe2000000009f */
[----:B------:R-:W-:Y:S01]  /*1c80*/  FMUL.FTZ R224, R183, R224 ;  /* 0x000000e0b7e07220 */ /* 0x000fe20000410000 */
[----:B------:R-:W-:Y:S01]  /*1c90*/  FFMA.FTZ R223, R14, R158, R223 ;  /* 0x0000009e0edf7223 */ /* 0x000fe200000100df */
[----:B------:R-:W-:Y:S01]  /*1ca0*/  FADD.FTZ R150, R151, R196 ;  /* 0x000000c497967221 */ /* 0x000fe20000010000 */
[----:B------:R-:W-:Y:S01]  /*1cb0*/  FFMA.FTZ R149, R197, R196, R148 ;  /* 0x000000c4c5957223 */ /* 0x000fe20000010094 */
[----:B------:R-:W-:-:S02]  /*1cc0*/  SHF.L.U32 R159, R159, 0x10, RZ ;  /* 0x000000109f9f7819 */ /* 0x000fc400000006ff */
[----:B------:R-:W-:Y:S01]  /*1cd0*/  FADD.FTZ R151, R150, R223 ;  /* 0x000000df96977221 */ /* 0x000fe20000010000 */
[----:B------:R-:W-:Y:S02]  /*1ce0*/  FFMA.FTZ R148, R224, R223, R149 ;  /* 0x000000dfe0947223 */ /* 0x000fe40000010095 */
        /* <DEDUP_REMOVED lines=16> */
[----:B------:R-:W-:-:S07]  /*1df0*/  FFMA.FTZ R238, R230, R229, R149 ;  /* 0x000000e5e6ee7223 */ /* 0x000fce0000010095 */
.L_x_100:
[----:B------:R-:W-:Y:S05]  /*1e00*/  BSYNC B0 ;  /* 0x0000000000007941 */ /* 0x000fea0003800000 */
.L_x_99:
        /* <DEDUP_REMOVED lines=12> */
[----:B------:R-:W-:Y:S02]  /*1ed0*/  ISETP.NE.AND.EX P5, PT, RZ, UR9, PT, P5 ;  /* 0x00000009ff007c0c */ /* 0x000fe4000bfa5350 */
[----:B------:R-:W-:Y:S02]  /*1ee0*/  SHF.L.U32 R189, R236, 0x3, RZ ;  /* 0x00000003ecbd7819 */ /* 0x000fe400000006ff */
[----:B------:R-:W-:-:S09]  /*1ef0*/  SHF.R.U32.HI R188, RZ, 0x1d, R236 ;  /* 0x0000001dffbc7819 */ /* 0x000fd200000116ec */
[----:B------:R-:W-:-:S04]  /*1f00*/  @P5 LEA R186, P6, R236, UR8, 0x4 ;  /* 0x00000008ecba5c11 */ /* 0x000fc8000f8c20ff */
[----:B------:R-:W-:Y:S02]  /*1f10*/  @P5 LEA.HI.X R187, R236, UR9, RZ, 0x4, P6 ;  /* 0x00000009ecbb5c11 */ /* 0x000fe4000b0f24ff */
[----:B------:R-:W-:Y:S02]  /*1f20*/  IADD3 R244, P6, R189, UR12, RZ ;  /* 0x0000000cbdf47c10 */ /* 0x000fe4000ffde0ff */
[----:B------:R-:W-:Y:S01]  /*1f30*/  ISETP.NE.U32.AND P0, PT, RZ, UR14, PT ;  /* 0x0000000eff007c0c */ /* 0x000fe2000bf05070 */
[----:B------:R-:W5:Y:S01]  /*1f40*/  @P5 LDG.E.128 R32, desc[UR4][R186.64] ;  /* 0x00000004ba205981 */ /* 0x000f62000c1e1d00 */
[----:B------:R-:W-:-:S06]  /*1f50*/  IADD3.X R245, R188, UR13, RZ, P6, !PT ;  /* 0x0000000dbcf57c10 */ /* 0x000fcc000b7fe4ff */
[----:B------:R-:W5:Y:S01]  /*1f60*/  LDG.E.64 R244, desc[UR4][R244.64] ;  /* 0x00000004f4f47981 */ /* 0x000f62000c1e1b00 */
[----:B------:R-:W-:-:S13]  /*1f70*/  ISETP.NE.AND.EX P0, PT, RZ, UR15, PT, P0 ;  /* 0x0000000fff007c0c */ /* 0x000fda000bf05300 */
[----:B------:R-:W0:Y:S02]  /*1f80*/  @P0 LDC.64 R184, c[0x0][0x248] ;  /* 0x00009200ffb80b82 */ /* 0x000e240000000a00 */
[----:B0-----:R-:W-:-:S05]  /*1f90*/  @P0 IADD3 R184, P6, R189, R184, RZ ;  /* 0x000000b8bdb80210 */ /* 0x001fca0007fde0ff */
[----:B------:R-:W-:-:S05]  /*1fa0*/  @P0 IMAD.X R185, R188, 0x1, R185, P6 ;  /* 0x00000001bcb90824 */ /* 0x000fca00030e06b9 */
[----:B------:R0:W5:Y:S01]  /*1fb0*/  @P0 LDG.E.64 R234, desc[UR4][R184.64] ;  /* 0x00000004b8ea0981 */ /* 0x000162000c1e1b00 */
[----:B------:R-:W-:-:S04]  /*1fc0*/  ISETP.NE.AND P0, PT, R27, RZ, PT ;  /* 0x000000ff1b00720c */ /* 0x000fc80003f05270 */
[----:B-----5:R-:W-:Y:S02]  /*1fd0*/  FSEL R228, R233, RZ, !P0 ;  /* 0x000000ffe9e47208 */ /* 0x020fe40004000000 */
[C---:B--2---:R-:W-:Y:S02]  /*1fe0*/  PRMT R188, R148.reuse, 0x7632, R188 ;  /* 0x0000763294bc7816 */ /* 0x044fe400000000bc */
[----:B------:R-:W-:Y:S02]  /*1ff0*/  SHF.L.U32 R148, R148, 0x10, RZ ;  /* 0x0000001094947819 */ /* 0x000fe400000006ff */
[----:B------:R-:W-:Y:S02]  /*2000*/  PRMT R189, R149, 0x7632, R189 ;  /* 0x0000763295bd7816 */ /* 0x000fe400000000bd */
[C---:B------:R-:W-:Y:S02]  /*2010*/  PRMT R190, R150.reuse, 0x7632, R190 ;  /* 0x0000763296be7816 */ /* 0x040fe400000000be */
[C---:B0-----:R-:W-:Y:S01]  /*2020*/  PRMT R185, R151.reuse, 0x7632, R185 ;  /* 0x0000763297b97816 */ /* 0x041fe200000000b9 */
[----:B------:R-:W-:Y:S01]  /*2030*/  IMAD.U32 R151, R151, 0x10000, RZ ;  /* 0x0001000097977824 */ /* 0x000fe200078e00ff */
[----:B------:R-:W-:Y:S01]  /*2040*/  SHF.L.U32 R191, R150, 0x10, RZ ;  /* 0x0000001096bf7819 */ /* 0x000fe200000006ff */
[----:B------:R-:W-:Y:S01]  /*2050*/  FADD.FTZ R150, -R228, R148 ;  /* 0x00000094e4967221 */ /* 0x000fe20000010100 */
[----:B------:R-:W-:Y:S01]  /*2060*/  SHF.L.U32 R188, R188, 0x10, RZ ;  /* 0x00000010bcbc7819 */ /* 0x000fe200000006ff */
[----:B------:R-:W-:Y:S01]  /*2070*/  IMAD.U32 R149, R149, 0x10000, RZ ;  /* 0x0001000095957824 */ /* 0x000fe200078e00ff */
[----:B------:R-:W-:Y:S01]  /*2080*/  SHF.L.U32 R190, R190, 0x10, RZ ;  /* 0x00000010bebe7819 */ /* 0x000fe200000006ff */
[----:B------:R-:W-:-:S02]  /*2090*/  IMAD.U32 R189, R189, 0x10000, RZ ;  /* 0x00010000bdbd7824 */ /* 0x000fc400078e00ff */
[----:B------:R-:W-:Y:S01]  /*20a0*/  FADD.FTZ R148, -R228, R151 ;  /* 0x00000097e4947221 */ /* 0x000fe20000010100 */
[----:B------:R-:W-:Y:S01]  /*20b0*/  IMAD.U32 R185, R185, 0x10000, RZ ;  /* 0x00010000b9b97824 */ /* 0x000fe200078e00ff */
[----:B---3--:R-:W-:Y:S01]  /*20c0*/  SHF.L.U32 R151, R152, 0x10, RZ ;  /* 0x0000001098977819 */ /* 0x008fe200000006ff */
[C---:B------:R-:W-:Y:S01]  /*20d0*/  FADD.FTZ R184, -R228.reuse, R149 ;  /* 0x00000095e4b87221 */ /* 0x040fe20000010100 */
[C---:B------:R-:W-:Y:S01]  /*20e0*/  FADD.FTZ R186, -R228.reuse, R191 ;  /* 0x000000bfe4ba7221 */ /* 0x040fe20000010100 */
[C---:B------:R-:W-:Y:S01]  /*20f0*/  FADD.FTZ R210, -R228.reuse, R188 ;  /* 0x000000bce4d27221 */ /* 0x040fe20000010100 */
[C---:B------:R-:W-:Y:S01]  /*2100*/  FADD.FTZ R216, -R228.reuse, R189 ;  /* 0x000000bde4d87221 */ /* 0x040fe20000010100 */
[C---:B------:R-:W-:Y:S01]  /*2110*/  FADD.FTZ R222, -R228.reuse, R190 ;  /* 0x000000bee4de7221 */ /* 0x040fe20000010100 */
[----:B------:R-:W-:Y:S01]  /*2120*/  FADD.FTZ R228, -R228, R185 ;  /* 0x000000b9e4e47221 */ /* 0x000fe20000010100 */
[----:B------:R-:W-:Y:S01]  /*2130*/  FMUL.FTZ R193, R183, R150 ;  /* 0x00000096b7c17220 */ /* 0x000fe20000410000 */
[----:B----4-:R-:W-:-:S02]  /*2140*/  IMAD.U32 R149, R156, 0x10000, RZ ;  /* 0x000100009c957824 */ /* 0x010fc400078e00ff */
[-C--:B------:R-:W-:Y:S01]  /*2150*/  FMUL.FTZ R185, R160, R151.reuse ;  /* 0x00000097a0b97220 */ /* 0x080fe20000410000 */
[----:B------:R-:W-:Y:S01]  /*2160*/  FADD.FTZ R136, R136, R151 ;  /* 0x0000009788887221 */ /* 0x000fe20000010000 */
[C---:B------:R-:W-:Y:S01]  /*2170*/  FFMA.FTZ R120, R193.reuse, R151, R120 ;  /* 0x00000097c1787223 */ /* 0x040fe20000010078 */
[----:B------:R-:W-:Y:S01]  /*2180*/  FADD.FTZ R52, R52, R149 ;  /* 0x0000009534347221 */ /* 0x000fe20000010000 */
[-C--:B------:R-:W-:Y:S01]  /*2190*/  FFMA.FTZ R76, R193, R149.reuse, R76 ;  /* 0x00000095c14c7223 */ /* 0x080fe2000001004c */
[----:B------:R-:W-:Y:S01]  /*21a0*/  FFMA.FTZ R192, R164, R149, R185 ;  /* 0x00000095a4c07223 */ /* 0x000fe200000100b9 */
[----:B------:R-:W-:Y:S01]  /*21b0*/  SHF.L.U32 R149, R153, 0x10, RZ ;  /* 0x0000001099957819 */ /* 0x000fe200000006ff */
[C---:B------:R-:W-:Y:S01]  /*21c0*/  FMUL.FTZ R189, R183.reuse, R184 ;  /* 0x000000b8b7bd7220 */ /* 0x040fe20000410000 */
[----:B------:R-:W-:Y:S01]  /*21d0*/  SHF.L.U32 R151, R154, 0x10, RZ ;  /* 0x000000109a977819 */ /* 0x000fe200000006ff */
[----:B------:R-:W-:Y:S02]  /*21e0*/  FMUL.FTZ R187, R183, R186 ;  /* 0x000000bab7bb7220 */ /* 0x000fe40000410000 */
[-C--:B------:R-:W-:Y:S01]  /*21f0*/  FMUL.FTZ R150, R31, R149.reuse ;  /* 0x000000951f967220 */ /* 0x080fe20000410000 */
[----:B------:R-:W-:Y:S01]  /*2200*/  FADD.FTZ R138, R138, R149 ;  /* 0x000000958a8a7221 */ /* 0x000fe20000010000 */
[----:B------:R-:W-:Y:S01]  /*2210*/  FFMA.FTZ R122, R189, R149, R122 ;  /* 0x00000095bd7a7223 */ /* 0x000fe2000001007a */
[----:B------:R-:W-:-:S02]  /*2220*/  IMAD.U32 R149, R158, 0x10000, RZ ;  /* 0x000100009e957824 */ /* 0x000fc400078e00ff */
[----:B------:R-:W-:Y:S02]  /*2230*/  FMUL.FTZ R185, R30, R151 ;  /* 0x000000971eb97220 */ /* 0x000fe40000410000 */
[----:B------:R-:W-:Y:S01]  /*2240*/  FADD.FTZ R56, R56, R149 ;  /* 0x0000009538387221 */ /* 0x000fe20000010000 */
[-C--:B------:R-:W-:Y:S01]  /*2250*/  FFMA.FTZ R80, R187, R149.reuse, R80 ;  /* 0x00000095bb507223 */ /* 0x080fe20000010050 */
[----:B------:R-:W-:Y:S01]  /*2260*/  FFMA.FTZ R186, R162, R149, R185 ;  /* 0x00000095a2ba7223 */ /* 0x000fe200000100b9 */
[----:B------:R-:W-:Y:S01]  /*2270*/  SHF.L.U32 R149, R155, 0x10, RZ ;  /* 0x000000109b957819 */ /* 0x000fe200000006ff */
[----:B------:R-:W-:Y:S01]  /*2280*/  IMAD.U32 R184, R159, 0x10000, RZ ;  /* 0x000100009fb87824 */ /* 0x000fe200078e00ff */
[----:B------:R-:W-:Y:S01]  /*2290*/  PRMT R152, R152, 0x7632, R152 ;  /* 0x0000763298987816 */ /* 0x000fe20000000098 */
[----:B------:R-:W-:Y:S01]  /*22a0*/  FMUL.FTZ R185, R183, R148 ;  /* 0x00000094b7b97220 */ /* 0x000fe20000410000 */
[----:B------:R-:W-:Y:S01]  /*22b0*/  PRMT R153, R153, 0x7632, R153 ;  /* 0x0000763299997816 */ /* 0x000fe20000000099 */
[----:B------:R-:W-:Y:S01]  /*22c0*/  FMUL.FTZ R148, R29, R149 ;  /* 0x000000951d947220 */ /* 0x000fe20000410000 */
[----:B------:R-:W-:Y:S01]  /*22d0*/  PRMT R156, R156, 0x7632, R156 ;  /* 0x000076329c9c7816 */ /* 0x000fe2000000009c */
[----:B------:R-:W-:Y:S01]  /*22e0*/  FADD.FTZ R58, R58, R184 ;  /* 0x000000b83a3a7221 */ /* 0x000fe20000010000 */
[----:B------:R-:W-:Y:S01]  /*22f0*/  SHF.L.U32 R152, R152, 0x10, RZ ;  /* 0x0000001098987819 */ /* 0x000fe200000006ff */
[-C--:B------:R-:W-:Y:S01]  /*2300*/  FFMA.FTZ R82, R185, R184.reuse, R82 ;  /* 0x000000b8b9527223 */ /* 0x080fe20000010052 */
[----:B------:R-:W-:Y:S01]  /*2310*/  FFMA.FTZ R184, R161, R184, R148 ;  /* 0x000000b8a1b87223 */ /* 0x000fe20000010094 */
[----:B------:R-:W-:Y:S01]  /*2320*/  SHF.L.U32 R148, R153, 0x10, RZ ;  /* 0x0000001099947819 */ /* 0x000fe200000006ff */
[----:B------:R-:W-:Y:S01]  /*2330*/  FMUL.FTZ R216, R183, R216 ;  /* 0x000000d8b7d87220 */ /* 0x000fe20000410000 */
[----:B------:R-:W-:-:S02]  /*2340*/  IMAD.U32 R156, R156, 0x10000, RZ ;  /* 0x000100009c9c7824 */ /* 0x000fc400078e00ff */
[----:B------:R-:W-:Y:S01]  /*2350*/  FMUL.FTZ R209, R9, R152 ;  /* 0x0000009809d17220 */ /* 0x000fe20000410000 */
[----:B------:R-:W-:Y:S02]  /*2360*/  IMAD.U32 R188, R157, 0x10000, RZ ;  /* 0x000100009dbc7824 */ /* 0x000fe400078e00ff */
        /* <DEDUP_REMOVED lines=14> */
[----:B------:R-:W-:Y:S01]  /*2450*/  PRMT R154, R154, 0x7632, R154 ;  /* 0x000076329a9a7816 */ /* 0x000fe2000000009a */
[----:B------:R-:W-:Y:S01]  /*2460*/  FADD.FTZ R151, R148, R209 ;  /* 0x000000d194977221 */ /* 0x000fe20000010000 */
[----:B------:R-:W-:Y:S01]  /*2470*/  FFMA.FTZ R188, R163, R188, R150 ;  /* 0x000000bca3bc7223 */ /* 0x000fe20000010096 */
[----:B------:R-:W-:-:S02]  /*2480*/  IMAD.U32 R157, R157, 0x10000, RZ ;  /* 0x000100009d9d7824 */ /* 0x000fc400078e00ff */
[----:B------:R-:W-:Y:S01]  /*2490*/  FFMA.FTZ R148, R210, R209, R149 ;  /* 0x000000d1d2947223 */ /* 0x000fe20000010095 */
[----:B------:R-:W-:Y:S01]  /*24a0*/  PRMT R158, R158, 0x7632, R158 ;  /* 0x000076329e9e7816 */ /* 0x000fe2000000009e */
[----:B------:R-:W-:Y:S01]  /*24b0*/  FADD.FTZ R150, R151, R188 ;  /* 0x000000bc97967221 */ /* 0x000fe20000010000 */
[----:B------:R-:W-:Y:S01]  /*24c0*/  SHF.L.U32 R154, R154, 0x10, RZ ;  /* 0x000000109a9a7819 */ /* 0x000fe200000006ff */
[----:B------:R-:W-:Y:S01]  /*24d0*/  FFMA.FTZ R215, R8, R157, R215 ;  /* 0x0000009d08d77223 */ /* 0x000fe200000100d7 */
[----:B------:R-:W-:Y:S01]  /*24e0*/  FFMA.FTZ R149, R189, R188, R148 ;  /* 0x000000bcbd957223 */ /* 0x000fe20000010094 */
[----:B------:R-:W-:Y:S01]  /*24f0*/  PRMT R155, R155, 0x7632, R155 ;  /* 0x000076329b9b7816 */ /* 0x000fe2000000009b */
[----:B------:R-:W-:Y:S02]  /*2500*/  IMAD.U32 R158, R158, 0x10000, RZ ;  /* 0x000100009e9e7824 */ /* 0x000fe400078e00ff */
[----:B------:R-:W-:Y:S01]  /*2510*/  FMUL.FTZ R221, R5, R154 ;  /* 0x0000009a05dd7220 */ /* 0x000fe20000410000 */
[----:B------:R-:W-:Y:S01]  /*2520*/  FADD.FTZ R151, R150, R215 ;  /* 0x000000d796977221 */ /* 0x000fe20000010000 */
[----:B------:R-:W-:Y:S01]  /*2530*/  FFMA.FTZ R148, R216, R215, R149 ;  /* 0x000000d7d8947223 */ /* 0x000fe20000010095 */
[----:B------:R-:W-:Y:S01]  /*2540*/  PRMT R159, R159, 0x7632, R159 ;  /* 0x000076329f9f7816 */ /* 0x000fe2000000009f */
[----:B------:R-:W-:Y:S01]  /*2550*/  FMUL.FTZ R222, R183, R222 ;  /* 0x000000deb7de7220 */ /* 0x000fe20000410000 */
        /* <DEDUP_REMOVED lines=8> */
[----:B------:R-:W-:Y:S01]  /*25e0*/  FMUL.FTZ R228, R183, R228 ;  /* 0x000000e4b7e47220 */ /* 0x000fe20000410000 */
        /* <DEDUP_REMOVED lines=19> */
.L_x_102:
[----:B------:R-:W-:Y:S05]  /*2720*/  BSYNC B0 ;  /* 0x0000000000007941 */ /* 0x000fea0003800000 */
.L_x_101:
[----:B------:R-:W-:Y:S01]  /*2730*/  SHF.R.U32.HI R149, RZ, 0x5, R182 ;  /* 0x00000005ff957819 */ /* 0x000fe200000116b6 */
[----:B------:R-:W-:Y:S01]  /*2740*/  UMOV UR20, 0xffffffff ;  /* 0xffffffff00147882 */ /* 0x000fe20000000000 */
[----:B------:R-:W-:Y:S02]  /*2750*/  IADD3 R28, R28, UR6, RZ ;  /* 0x000000061c1c7c10 */ /* 0x000fe4000fffe0ff */
[----:B------:R-:W-:Y:S02]  /*2760*/  LOP3.LUT R148, R149, 0x7fffffc, RZ, 0xc0, !PT ;  /* 0x07fffffc95947812 */ /* 0x000fe400078ec0ff */
[----:B------:R-:W-:Y:S02]  /*2770*/  LOP3.LUT P0, RZ, R182, 0x1f, RZ, 0xc0, !PT ;  /* 0x0000001fb6ff7812 */ /* 0x000fe4000780c0ff */
[----:B------:R-:W-:Y:S01]  /*2780*/  ISETP.GE.AND P5, PT, R28, UR7, PT ;  /* 0x000000071c007c0c */ /* 0x000fe2000bfa6270 */
[----:B------:R-:W-:Y:S01]  /*2790*/  @!P4 VIADD R148, R148, 0x4 ;  /* 0x000000049494c836 */ /* 0x000fe20000000000 */
[----:B------:R-:W-:Y:S11]  /*27a0*/  BRA.DIV UR20, `(.L_x_103) ;  /* 0x0000002214787947 */ /* 0x000ff6000b800000 */
        /* <DEDUP_REMOVED lines=18> */
.L_x_125:
[----:B------:R-:W3:Y:S01]  /*28d0*/  S2R R153, SR_CgaCtaId ;  /* 0x0000000000997919 */ /* 0x000ee20000008800 */
[----:B------:R-:W-:Y:S01]  /*28e0*/  @!P0 LOP3.LUT R149, R149, 0x3, RZ, 0xc0, !PT ;  /* 0x0000000395958812 */ /* 0x000fe200078ec0ff */
[----:B-1----:R-:W-:Y:S01]  /*28f0*/  FADD.FTZ R156, R157, R156 ;  /* 0x0000009c9d9c7221 */ /* 0x002fe20000010000 */
[----:B------:R-:W-:Y:S01]  /*2900*/  MOV R152, 0x400 ;  /* 0x0000040000987802 */ /* 0x000fe20000000f00 */
[----:B0-2---:R-:W-:Y:S01]  /*2910*/  FADD.FTZ R157, R150, R151 ;  /* 0x00000097969d7221 */ /* 0x005fe20000010000 */
[----:B------:R-:W-:Y:S01]  /*2920*/  @!P0 IADD3 R149, R148, R149, RZ ;  /* 0x0000009594958210 */ /* 0x000fe20007ffe0ff */
        /* <DEDUP_REMOVED lines=18> */
[----:B------:R-:W-:Y:S01]  /*2a50*/  FMUL.FTZ R155, R155, UR16 ;  /* 0x000000109b9b7c20 */ /* 0x000fe20008410000 */
[----:B------:R-:W-:Y:S06]  /*2a60*/  @!P1 BRA `(.L_x_105) ;  /* 0x0000000800389947 */ /* 0x000fec0003800000 */
[----:B------:R-:W-:Y:S02]  /*2a70*/  ISETP.NE.U32.AND P0, PT, RZ, UR8, PT ;  /* 0x00000008ff007c0c */ /* 0x000fe4000bf05070 */
[----:B------:R-:W-:Y:S02]  /*2a80*/  ISETP.NE.AND P6, PT, R27, RZ, PT ;  /* 0x000000ff1b00720c */ /* 0x000fe40003fc5270 */
[----:B------:R-:W-:Y:S02]  /*2a90*/  ISETP.NE.AND.EX P0, PT, RZ, UR9, PT, P0 ;  /* 0x00000009ff007c0c */ /* 0x000fe4000bf05300 */
[----:B------:R-:W-:Y:S02]  /*2aa0*/  FSEL R148, R154, RZ, !P6 ;  /* 0x000000ff9a947208 */ /* 0x000fe40007000000 */
[----:B------:R-:W-:-:S03]  /*2ab0*/  ISETP.NE.U32.AND P6, PT, RZ, UR18, PT ;  /* 0x00000012ff007c0c */ /* 0x000fc6000bfc5070 */
[-CC-:B------:R-:W-:Y:S01]  /*2ac0*/  FFMA.FTZ R150, R214, R155.reuse, R148.reuse ;  /* 0x0000009bd6967223 */ /* 0x180fe20000010094 */
[----:B------:R-:W-:-:S03]  /*2ad0*/  FFMA.FTZ R152, R220, R155, R148 ;  /* 0x0000009bdc987223 */ /* 0x000fc60000010094 */
[----:B------:R-:W-:Y:S01]  /*2ae0*/  FADD.FTZ R150, R213, -R150 ;  /* 0x80000096d5967221 */ /* 0x000fe20000010000 */
[----:B------:R-:W-:Y:S01]  /*2af0*/  FADD.FTZ R190, R219, -R152 ;  /* 0x80000098dbbe7221 */ /* 0x000fe20000010000 */
[----:B-----5:R-:W-:Y:S02]  /*2b00*/  @P0 PRMT R149, R128, 0x7632, R149 ;  /* 0x0000763280950816 */ /* 0x020fe40000000095 */
[----:B------:R-:W-:Y:S01]  /*2b10*/  FMUL.FTZ R157, R183, R150 ;  /* 0x00000096b79d7220 */ /* 0x000fe20000410000 */
[-CC-:B------:R-:W-:Y:S01]  /*2b20*/  FFMA.FTZ R150, R226, R155.reuse, R148.reuse ;  /* 0x0000009be2967223 */ /* 0x180fe20000010094 */
[----:B------:R-:W-:Y:S01]  /*2b30*/  @P0 PRMT R151, R129, 0x7632, R151 ;  /* 0x0000763281970816 */ /* 0x000fe20000000097 */
[----:B------:R-:W-:Y:S02]  /*2b40*/  @P0 IMAD.U32 R152, R149, 0x10000, RZ ;  /* 0x0001000095980824 */ /* 0x000fe400078e00ff */
[-C--:B------:R-:W-:Y:S01]  /*2b50*/  FFMA.FTZ R149, R3, R155.reuse, R148 ;  /* 0x0000009b03957223 */ /* 0x080fe20000010094 */
[----:B------:R-:W-:Y:S01]  /*2b60*/  FADD.FTZ R150, R225, -R150 ;  /* 0x80000096e1967221 */ /* 0x000fe20000010000 */
[----:B------:R-:W-:Y:S01]  /*2b70*/  @P0 SHF.L.U32 R151, R151, 0x10, RZ ;  /* 0x0000001097970819 */ /* 0x000fe200000006ff */
[----:B------:R-:W-:Y:S01]  /*2b80*/  FMUL.FTZ R190, R183, R190 ;  /* 0x000000beb7be7220 */ /* 0x000fe20000410000 */
[----:B------:R-:W-:Y:S01]  /*2b90*/  @P0 FADD.FTZ R157, R157, R152 ;  /* 0x000000989d9d0221 */ /* 0x000fe20000010000 */
[----:B------:R-:W-:Y:S01]  /*2ba0*/  FMUL.FTZ R152, R183, R150 ;  /* 0x00000096b7987220 */ /* 0x000fe20000410000 */
[----:B------:R-:W-:Y:S01]  /*2bb0*/  FADD.FTZ R150, R208, -R149 ;  /* 0x80000095d0967221 */ /* 0x000fe20000010000 */
[----:B------:R-:W-:Y:S01]  /*2bc0*/  FFMA.FTZ R149, R207, R155, R148 ;  /* 0x0000009bcf957223 */ /* 0x000fe20000010094 */
[--C-:B------:R-:W-:Y:S01]  /*2bd0*/  @P0 FADD.FTZ R190, R190, R151.reuse ;  /* 0x00000097bebe0221 */ /* 0x100fe20000010000 */
[----:B------:R-:W-:Y:S01]  /*2be0*/  @P0 PRMT R151, R130, 0x7632, R151 ;  /* 0x0000763282970816 */ /* 0x000fe20000000097 */
[----:B------:R-:W-:Y:S01]  /*2bf0*/  FMUL.FTZ R159, R183, R150 ;  /* 0x00000096b79f7220 */ /* 0x000fe20000410000 */
[----:B------:R-:W-:Y:S01]  /*2c00*/  FADD.FTZ R156, R206, -R149 ;  /* 0x80000095ce9c7221 */ /* 0x000fe20000010000 */
[----:B------:R-:W-:Y:S01]  /*2c10*/  @P0 IMAD.U32 R149, R129, 0x10000, RZ ;  /* 0x0001000081950824 */ /* 0x000fe200078e00ff */
[----:B------:R-:W-:Y:S01]  /*2c20*/  @P0 SHF.L.U32 R150, R128, 0x10, RZ ;  /* 0x0000001080960819 */ /* 0x000fe200000006ff */
[----:B------:R-:W-:-:S02]  /*2c30*/  @P0 IMAD.U32 R151, R151, 0x10000, RZ ;  /* 0x0001000097970824 */ /* 0x000fc400078e00ff */
[----:B------:R-:W-:Y:S02]  /*2c40*/  FMUL.FTZ R156, R183, R156 ;  /* 0x0000009cb79c7220 */ /* 0x000fe40000410000 */
[----:B------:R-:W-:Y:S01]  /*2c50*/  @P0 FADD.FTZ R152, R152, R151 ;  /* 0x0000009798980221 */ /* 0x000fe20000010000 */
[-CC-:B------:R-:W-:Y:S01]  /*2c60*/  FFMA.FTZ R151, R205, R155.reuse, R148.reuse ;  /* 0x0000009bcd977223 */ /* 0x180fe20000010094 */
[----:B------:R-:W-:Y:S01]  /*2c70*/  @P0 FADD.FTZ R156, R156, R149 ;  /* 0x000000959c9c0221 */ /* 0x000fe20000010000 */
[-C--:B------:R-:W-:Y:S01]  /*2c80*/  FFMA.FTZ R149, R203, R155.reuse, R148 ;  /* 0x0000009bcb957223 */ /* 0x080fe20000010094 */
[----:B------:R-:W-:Y:S01]  /*2c90*/  @P0 FADD.FTZ R159, R159, R150 ;  /* 0x000000969f9f0221 */ /* 0x000fe20000010000 */
[----:B------:R-:W-:Y:S01]  /*2ca0*/  FADD.FTZ R158, R204, -R151 ;  /* 0x80000097cc9e7221 */ /* 0x000fe20000010000 */
[----:B------:R-:W-:Y:S01]  /*2cb0*/  FFMA.FTZ R148, R232, R155, R148 ;  /* 0x0000009be8947223 */ /* 0x000fe20000010094 */
[--C-:B------:R-:W-:Y:S01]  /*2cc0*/  FADD.FTZ R150, R202, -R149.reuse ;  /* 0x80000095ca967221 */ /* 0x100fe20000010000 */
[----:B------:R-:W-:Y:S01]  /*2cd0*/  @P0 PRMT R149, R131, 0x7632, R149 ;  /* 0x0000763283950816 */ /* 0x000fe20000000095 */
[----:B------:R-:W-:Y:S01]  /*2ce0*/  FMUL.FTZ R158, R183, R158 ;  /* 0x0000009eb79e7220 */ /* 0x000fe20000410000 */
[----:B------:R-:W-:Y:S01]  /*2cf0*/  @P0 SHF.L.U32 R151, R130, 0x10, RZ ;  /* 0x0000001082970819 */ /* 0x000fe200000006ff */
[----:B------:R-:W-:Y:S01]  /*2d00*/  FADD.FTZ R148, R231, -R148 ;  /* 0x80000094e7947221 */ /* 0x000fe20000010000 */
[----:B------:R-:W-:Y:S01]  /*2d10*/  FMUL.FTZ R150, R183, R150 ;  /* 0x00000096b7967220 */ /* 0x000fe20000410000 */
[----:B------:R-:W-:Y:S01]  /*2d20*/  @P0 IMAD.U32 R236, R149, 0x10000, RZ ;  /* 0x0001000095ec0824 */ /* 0x000fe200078e00ff */
[----:B------:R-:W-:Y:S01]  /*2d30*/  @P0 SHF.L.U32 R149, R131, 0x10, RZ ;  /* 0x0000001083950819 */ /* 0x000fe200000006ff */
[----:B------:R-:W-:Y:S01]  /*2d40*/  @P0 FADD.FTZ R158, R158, R151 ;  /* 0x000000979e9e0221 */ /* 0x000fe20000010000 */
[----:B------:R-:W-:-:S03]  /*2d50*/  FMUL.FTZ R151, R183, R148 ;  /* 0x00000094b7977220 */ /* 0x000fc60000410000 */
[----:B------:R-:W-:Y:S01]  /*2d60*/  @P0 FADD.FTZ R150, R150, R149 ;  /* 0x0000009596960221 */ /* 0x000fe20000010000 */
[----:B------:R-:W-:Y:S01]  /*2d70*/  @P0 FADD.FTZ R151, R151, R236 ;  /* 0x000000ec97970221 */ /* 0x000fe20000010000 */
[----:B------:R-:W-:Y:S02]  /*2d80*/  ISETP.NE.AND.EX P0, PT, RZ, UR19, PT, P6 ;  /* 0x00000013ff007c0c */ /* 0x000fe4000bf05360 */
[----:B------:R-:W-:-:S04]  /*2d90*/  ISETP.NE.U32.AND P6, PT, RZ, UR18, PT ;  /* 0x00000012ff007c0c */ /* 0x000fc8000bfc5070 */
[----:B------:R-:W-:-:S07]  /*2da0*/  ISETP.NE.AND.EX P6, PT, RZ, UR19, PT, P6 ;  /* 0x00000013ff007c0c */ /* 0x000fce000bfc5360 */
[----:B------:R-:W0:Y:S06]  /*2db0*/  @P0 LDC.64 R148, c[0x0][0x308] ;  /* 0x0000c200ff940b82 */ /* 0x000e2c0000000a00 */
[----:B------:R-:W-:Y:S01]  /*2dc0*/  @P6 F2FP.BF16.F32.PACK_AB R153, RZ, R159 ;  /* 0x0000009fff99623e */ /* 0x000fe200000010ff */
[----:B------:R-:W-:Y:S01]  /*2dd0*/  FMUL.FTZ R159, R159, UR17 ;  /* 0x000000119f9f7c20 */ /* 0x000fe20008410000 */
[----:B------:R-:W-:Y:S01]  /*2de0*/  @P6 F2FP.BF16.F32.PACK_AB R191, RZ, R156 ;  /* 0x0000009cffbf623e */ /* 0x000fe200000010ff */
[----:B------:R-:W-:Y:S01]  /*2df0*/  FMUL.FTZ R156, R156, UR17 ;  /* 0x000000119c9c7c20 */ /* 0x000fe20008410000 */
[----:B------:R-:W-:-:S02]  /*2e00*/  @P6 PRMT R100, R153, 0x7610, R100 ;  /* 0x0000761099646816 */ /* 0x000fc40000000064 */
[----:B------:R-:W-:Y:S01]  /*2e10*/  @P6 F2FP.BF16.F32.PACK_AB R153, RZ, R157 ;  /* 0x0000009dff99623e */ /* 0x000fe200000010ff */
[----:B------:R-:W-:Y:S01]  /*2e20*/  FMUL.FTZ R157, R157, UR17 ;  /* 0x000000119d9d7c20 */ /* 0x000fe20008410000 */
[----:B------:R-:W-:Y:S01]  /*2e30*/  @P6 F2FP.BF16.F32.PACK_AB R236, RZ, R158 ;  /* 0x0000009effec623e */ /* 0x000fe200000010ff */
[----:B------:R-:W-:Y:S01]  /*2e40*/  FMUL.FTZ R158, R158, UR17 ;  /* 0x000000119e9e7c20 */ /* 0x000fe20008410000 */
[----:B------:R-:W-:Y:S02]  /*2e50*/  @P6 F2FP.BF16.F32.PACK_AB R237, RZ, R150 ;  /* 0x00000096ffed623e */ /* 0x000fe400000010ff */
[----:B------:R-:W-:Y:S02]  /*2e60*/  @P6 PRMT R101, R191, 0x7610, R101 ;  /* 0x00007610bf656816 */ /* 0x000fe40000000065 */
[----:B------:R-:W-:Y:S02]  /*2e70*/  @P6 PRMT R100, R100, 0x5410, R153 ;  /* 0x0000541064646816 */ /* 0x000fe40000000099 */
[----:B------:R-:W-:Y:S01]  /*2e80*/  @P6 F2FP.BF16.F32.PACK_AB R233, RZ, R190 ;  /* 0x000000beffe9623e */ /* 0x000fe200000010ff */
[----:B------:R-:W-:Y:S01]  /*2e90*/  FMUL.FTZ R190, R190, UR17 ;  /* 0x00000011bebe7c20 */ /* 0x000fe20008410000 */
[----:B------:R-:W-:Y:S01]  /*2ea0*/  @P6 PRMT R102, R236, 0x7610, R102 ;  /* 0x00007610ec666816 */ /* 0x000fe20000000066 */
[----:B0-----:R-:W-:Y:S01]  /*2eb0*/  @P0 IMAD.WIDE.U32 R148, R0, 0x10, R148 ;  /* 0x0000001000940825 */ /* 0x001fe200078e0094 */
[----:B------:R-:W-:-:S03]  /*2ec0*/  @P6 PRMT R103, R237, 0x7610, R103 ;  /* 0x00007610ed676816 */ /* 0x000fc60000000067 */
[----:B------:R-:W-:Y:S01]  /*2ed0*/  FMUL.FTZ R236, R150, UR17 ;  /* 0x0000001196ec7c20 */ /* 0x000fe20008410000 */
[----:B------:R-:W-:Y:S02]  /*2ee0*/  @P6 F2FP.BF16.F32.PACK_AB R153, RZ, R152 ;  /* 0x00000098ff99623e */ /* 0x000fe400000010ff */
[----:B------:R-:W-:Y:S02]  /*2ef0*/  @P6 F2FP.BF16.F32.PACK_AB R191, RZ, R151 ;  /* 0x00000097ffbf623e */ /* 0x000fe400000010ff */
[----:B------:R-:W-:Y:S01]  /*2f00*/  @P6 PRMT R101, R101, 0x5410, R233 ;  /* 0x0000541065656816 */ /* 0x000fe200000000e9 */
[----:B------:R-:W-:Y:S01]  /*2f10*/  FMUL.FTZ R233, R152, UR17 ;  /* 0x0000001198e97c20 */ /* 0x000fe20008410000 */
[----:B------:R-:W-:Y:S01]  /*2f20*/  @P6 PRMT R102, R102, 0x5410, R153 ;  /* 0x0000541066666816 */ /* 0x000fe20000000099 */
[----:B------:R-:W-:Y:S01]  /*2f30*/  IMAD.MOV.U32 R153, RZ, RZ, R248 ;  /* 0x000000ffff997224 */ /* 0x000fe200078e00f8 */
[----:B------:R-:W-:-:S05]  /*2f40*/  @P6 PRMT R103, R103, 0x5410, R191 ;  /* 0x0000541067676816 */ /* 0x000fca00000000bf */
[----:B------:R0:W-:Y:S01]  /*2f50*/  @P0 STG.E.128 desc[UR4][R148.64], R100 ;  /* 0x0000006494000986 */ /* 0x0001e2000c101d04 */
[----:B------:R-:W-:Y:S02]  /*2f60*/  LOP3.LUT P0, RZ, R153, 0xff, RZ, 0xc0, !PT ;  /* 0x000000ff99ff7812 */ /* 0x000fe4000780c0ff */
[----:B------:R-:W1:Y:S02]  /*2f70*/  LDC.64 R152, c[0x0][0x2f8] ;  /* 0x0000be00ff987b82 */ /* 0x000e640000000a00 */
[----:B------:R-:W-:Y:S02]  /*2f80*/  FSEL R191, R159, RZ, P0 ;  /* 0x000000ff9fbf7208 */ /* 0x000fe40000000000 */
[----:B------:R-:W-:-:S04]  /*2f90*/  LOP3.LUT P0, RZ, R248, 0xff00, RZ, 0xc0, !PT ;  /* 0x0000ff00f8ff7812 */ /* 0x000fc8000780c0ff */
[----:B------:R-:W-:Y:S02]  /*2fa0*/  FSEL R238, R157, RZ, P0 ;  /* 0x000000ff9dee7208 */ /* 0x000fe40000000000 */
[----:B------:R-:W-:-:S04]  /*2fb0*/  LOP3.LUT P0, RZ, R248, 0xff0000, RZ, 0xc0, !PT ;  /* 0x00ff0000f8ff7812 */ /* 0x000fc8000780c0ff */
[----:B0-----:R-:W-:Y:S02]  /*2fc0*/  FSEL R149, R156, RZ, P0 ;  /* 0x000000ff9c957208 */ /* 0x001fe40000000000 */
[----:B------:R-:W-:-:S04]  /*2fd0*/  LOP3.LUT P0, RZ, R249, 0xff, RZ, 0xc0, !PT ;  /* 0x000000fff9ff7812 */ /* 0x000fc8000780c0ff */
[----:B------:R-:W-:Y:S02]  /*2fe0*/  FSEL R237, R158, RZ, P0 ;  /* 0x000000ff9eed7208 */ /* 0x000fe40000000000 */
[----:B------:R-:W-:Y:S01]  /*2ff0*/  LOP3.LUT P0, RZ, R249, 0xff00, RZ, 0xc0, !PT ;  /* 0x0000ff00f9ff7812 */ /* 0x000fe2000780c0ff */
[----:B-1----:R-:W-:-:S03]  /*3000*/  IMAD.WIDE.U32 R152, R0, 0x10, R152 ;  /* 0x0000001000987825 */ /* 0x002fc600078e0098 */
[----:B------:R-:W-:Y:S02]  /*3010*/  FSEL R250, R233, RZ, P0 ;  /* 0x000000ffe9fa7208 */ /* 0x000fe40000000000 */
[----:B------:R-:W-:Y:S02]  /*3020*/  LOP3.LUT P0, RZ, R248, 0xff000000, RZ, 0xc0, !PT ;  /* 0xff000000f8ff7812 */ /* 0x000fe4000780c0ff */
[----:B------:R-:W-:Y:S01]  /*3030*/  F2FP.BF16.F32.PACK_AB R150, R250, R237 ;  /* 0x000000edfa96723e */ /* 0x000fe200000010ff */
[----:B------:R-:W-:Y:S01]  /*3040*/  FMUL.FTZ R237, R151, UR17 ;  /* 0x0000001197ed7c20 */ /* 0x000fe20008410000 */
[----:B------:R-:W-:Y:S02]  /*3050*/  FSEL R148, R190, RZ, P0 ;  /* 0x000000ffbe947208 */ /* 0x000fe40000000000 */
[----:B------:R-:W-:Y:S02]  /*3060*/  LOP3.LUT P0, RZ, R249, 0xff0000, RZ, 0xc0, !PT ;  /* 0x00ff0000f9ff7812 */ /* 0x000fe4000780c0ff */
[----:B------:R-:W-:-:S02]  /*3070*/  F2FP.BF16.F32.PACK_AB R149, R148, R149 ;  /* 0x000000959495723e */ /* 0x000fc400000010ff */
[----:B------:R-:W-:Y:S02]  /*3080*/  FSEL R151, R236, RZ, P0 ;  /* 0x000000ffec977208 */ /* 0x000fe40000000000 */
[----:B------:R-:W-:Y:S02]  /*3090*/  LOP3.LUT P0, RZ, R249, 0xff000000, RZ, 0xc0, !PT ;  /* 0xff000000f9ff7812 */ /* 0x000fe4000780c0ff */
[----:B------:R-:W-:Y:S02]  /*30a0*/  F2FP.BF16.F32.PACK_AB R148, R238, R191 ;  /* 0x000000bfee94723e */ /* 0x000fe400000010ff */
[----:B------:R-:W-:Y:S02]  /*30b0*/  FSEL R238, R237, RZ, P0 ;  /* 0x000000ffedee7208 */ /* 0x000fe40000000000 */
[----:B------:R-:W-:Y:S02]  /*30c0*/  ISETP.NE.U32.AND P0, PT, RZ, UR14, PT ;  /* 0x0000000eff007c0c */ /* 0x000fe4000bf05070 */
[----:B------:R-:W-:-:S02]  /*30d0*/  F2FP.BF16.F32.PACK_AB R151, R238, R151 ;  /* 0x00000097ee97723e */ /* 0x000fc400000010ff */
[----:B------:R-:W-:-:S03]  /*30e0*/  ISETP.NE.AND.EX P0, PT, RZ, UR15, PT, P0 ;  /* 0x0000000fff007c0c */ /* 0x000fc6000bf05300 */
[----:B------:R0:W-:Y:S10]  /*30f0*/  STG.E.128 desc[UR4][R152.64], R148 ;  /* 0x0000009498007986 */ /* 0x0001f4000c101d04 */
[----:B------:R-:W-:-:S04]  /*3100*/  @P0 MOV R191, R242 ;  /* 0x000000f200bf0202 */ /* 0x000fc80000000f00 */
[----:B------:R-:W-:-:S04]  /*3110*/  @P0 LOP3.LUT P6, RZ, R191, 0xff, RZ, 0xc0, !PT ;  /* 0x000000ffbfff0812 */ /* 0x000fc800078cc0ff */
[----:B------:R-:W-:Y:S02]  /*3120*/  @P0 FSEL R159, R159, RZ, P6 ;  /* 0x000000ff9f9f0208 */ /* 0x000fe40003000000 */
[C---:B------:R-:W-:Y:S02]  /*3130*/  @P0 LOP3.LUT P6, RZ, R242.reuse, 0xff00, RZ, 0xc0, !PT ;  /* 0x0000ff00f2ff0812 */ /* 0x040fe400078cc0ff */
[----:B------:R-:W-:Y:S02]  /*3140*/  @P0 F2FP.BF16.F32.PACK_AB R159, RZ, R159 ;  /* 0x0000009fff9f023e */ /* 0x000fe400000010ff */
[----:B------:R-:W-:Y:S02]  /*3150*/  @P0 FSEL R157, R157, RZ, P6 ;  /* 0x000000ff9d9d0208 */ /* 0x000fe40003000000 */
[----:B------:R-:W-:Y:S02]  /*3160*/  @P0 LOP3.LUT P6, RZ, R242, 0xff0000, RZ, 0xc0, !PT ;  /* 0x00ff0000f2ff0812 */ /* 0x000fe400078cc0ff */
[----:B------:R-:W-:-:S02]  /*3170*/  @P0 F2FP.BF16.F32.PACK_AB R157, RZ, R157 ;  /* 0x0000009dff9d023e */ /* 0x000fc400000010ff */
[----:B------:R-:W-:Y:S02]  /*3180*/  @P0 FSEL R156, R156, RZ, P6 ;  /* 0x000000ff9c9c0208 */ /* 0x000fe40003000000 */
[----:B------:R-:W-:Y:S02]  /*3190*/  @P0 LOP3.LUT P6, RZ, R242, 0xff000000, RZ, 0xc0, !PT ;  /* 0xff000000f2ff0812 */ /* 0x000fe400078cc0ff */
        /* <DEDUP_REMOVED lines=14> */
[----:B------:R-:W-:Y:S02]  /*3280*/  @P0 PRMT R144, R159, 0x7610, R144 ;  /* 0x000076109f900816 */ /* 0x000fe40000000090 */
[----:B------:R-:W-:-:S02]  /*3290*/  @P0 F2FP.BF16.F32.PACK_AB R237, RZ, R237 ;  /* 0x000000edffed023e */ /* 0x000fc400000010ff */
[----:B------:R-:W-:Y:S02]  /*32a0*/  @P0 PRMT R145, R156, 0x7610, R145 ;  /* 0x000076109c910816 */ /* 0x000fe40000000091 */
[----:B------:R-:W-:Y:S02]  /*32b0*/  @P0 PRMT R146, R158, 0x7610, R146 ;  /* 0x000076109e920816 */ /* 0x000fe40000000092 */
[----:B------:R-:W-:Y:S02]  /*32c0*/  @P0 PRMT R147, R236, 0x7610, R147 ;  /* 0x00007610ec930816 */ /* 0x000fe40000000093 */
[----:B0-----:R-:W-:Y:S02]  /*32d0*/  @P0 LEA R148, P6, R0, UR14, 0x4 ;  /* 0x0000000e00940c11 */ /* 0x001fe4000f8c20ff */
[----:B------:R-:W-:Y:S02]  /*32e0*/  @P0 PRMT R144, R144, 0x5410, R157 ;  /* 0x0000541090900816 */ /* 0x000fe4000000009d */
[----:B------:R-:W-:-:S02]  /*32f0*/  @P0 PRMT R145, R145, 0x5410, R190 ;  /* 0x0000541091910816 */ /* 0x000fc400000000be */
[C---:B------:R-:W-:Y:S01]  /*3300*/  @P0 LEA.HI.X R149, R0.reuse, UR15, RZ, 0x4, P6 ;  /* 0x0000000f00950c11 */ /* 0x040fe2000b0f24ff */
[----:B------:R-:W-:Y:S01]  /*3310*/  VIADD R0, R0, 0x80 ;  /* 0x0000008000007836 */ /* 0x000fe20000000000 */
[----:B------:R-:W-:Y:S02]  /*3320*/  @P0 PRMT R146, R146, 0x5410, R233 ;  /* 0x0000541092920816 */ /* 0x000fe400000000e9 */
[----:B------:R-:W-:-:S05]  /*3330*/  @P0 PRMT R147, R147, 0x5410, R237 ;  /* 0x0000541093930816 */ /* 0x000fca00000000ed */
[----:B------:R0:W-:Y:S02]  /*3340*/  @P0 STG.E.128 desc[UR4][R148.64], R144 ;  /* 0x0000009094000986 */ /* 0x0001e4000c101d04 */
.L_x_105:
[----:B------:R-:W-:Y:S05]  /*3350*/  BSYNC B0 ;  /* 0x0000000000007941 */ /* 0x000fea0003800000 */
.L_x_104:
[----:B------:R-:W-:Y:S04]  /*3360*/  BSSY B0, `(.L_x_106) ;  /* 0x0000090000007945 */ /* 0x000fe80003800000 */
[----:B------:R-:W-:Y:S05]  /*3370*/  @!P2 BRA `(.L_x_107) ;  /* 0x000000080038a947 */ /* 0x000fea0003800000 */
[----:B------:R-:W-:Y:S02]  /*3380*/  ISETP.NE.U32.AND P0, PT, RZ, UR8, PT ;  /* 0x00000008ff007c0c */ /* 0x000fe4000bf05070 */
[----:B------:R-:W-:Y:S02]  /*3390*/  ISETP.NE.AND P6, PT, R27, RZ, PT ;  /* 0x000000ff1b00720c */ /* 0x000fe40003fc5270 */
[----:B------:R-:W-:Y:S02]  /*33a0*/  ISETP.NE.AND.EX P0, PT, RZ, UR9, PT, P0 ;  /* 0x00000009ff007c0c */ /* 0x000fe4000bf05300 */
[----:B0-----:R-:W-:Y:S02]  /*33b0*/  FSEL R148, R154, RZ, !P6 ;  /* 0x000000ff9a947208 */ /* 0x001fe40007000000 */
[----:B------:R-:W-:-:S03]  /*33c0*/  ISETP.NE.U32.AND P6, PT, RZ, UR18, PT ;  /* 0x00000012ff007c0c */ /* 0x000fc6000bfc5070 */
[-CC-:B------:R-:W-:Y:S01]  /*33d0*/  FFMA.FTZ R150, R212, R155.reuse, R148.reuse ;  /* 0x0000009bd4967223 */ /* 0x180fe20000010094 */
[----:B------:R-:W-:-:S03]  /*33e0*/  FFMA.FTZ R152, R218, R155, R148 ;  /* 0x0000009bda987223 */ /* 0x000fc60000010094 */
[----:B------:R-:W-:Y:S01]  /*33f0*/  FADD.FTZ R150, R211, -R150 ;  /* 0x80000096d3967221 */ /* 0x000fe20000010000 */
[----:B------:R-:W-:Y:S01]  /*3400*/  FADD.FTZ R190, R217, -R152 ;  /* 0x80000098d9be7221 */ /* 0x000fe20000010000 */
[----:B-----5:R-:W-:Y:S02]  /*3410*/  @P0 PRMT R149, R132, 0x7632, R149 ;  /* 0x0000763284950816 */ /* 0x020fe40000000095 */
[----:B------:R-:W-:Y:S01]  /*3420*/  FMUL.FTZ R157, R183, R150 ;  /* 0x00000096b79d7220 */ /* 0x000fe20000410000 */
[----:B------:R-:W-:Y:S01]  /*3430*/  @P0 PRMT R151, R133, 0x7632, R151 ;  /* 0x0000763285970816 */ /* 0x000fe20000000097 */
[-CC-:B------:R-:W-:Y:S01]  /*3440*/  FFMA.FTZ R150, R224, R155.reuse, R148.reuse ;  /* 0x0000009be0967223 */ /* 0x180fe20000010094 */
[----:B------:R-:W-:Y:S01]  /*3450*/  @P0 SHF.L.U32 R152, R149, 0x10, RZ ;  /* 0x0000001095980819 */ /* 0x000fe200000006ff */
[----:B------:R-:W-:Y:S01]  /*3460*/  FMUL.FTZ R190, R183, R190 ;  /* 0x000000beb7be7220 */ /* 0x000fe20000410000 */
[----:B------:R-:W-:Y:S01]  /*3470*/  FFMA.FTZ R149, R201, R155, R148 ;  /* 0x0000009bc9957223 */ /* 0x000fe20000010094 */
[----:B------:R-:W-:Y:S01]  /*3480*/  FADD.FTZ R150, R223, -R150 ;  /* 0x80000096df967221 */ /* 0x000fe20000010000 */
[----:B------:R-:W-:-:S02]  /*3490*/  @P0 IMAD.U32 R151, R151, 0x10000, RZ ;  /* 0x0001000097970824 */ /* 0x000fc400078e00ff */
[----:B------:R-:W-:Y:S01]  /*34a0*/  @P0 FADD.FTZ R157, R157, R152 ;  /* 0x000000989d9d0221 */ /* 0x000fe20000010000 */
[----:B------:R-:W-:Y:S01]  /*34b0*/  FMUL.FTZ R152, R183, R150 ;  /* 0x00000096b7987220 */ /* 0x000fe20000410000 */
[----:B------:R-:W-:Y:S01]  /*34c0*/  @P0 FADD.FTZ R190, R190, R151 ;  /* 0x00000097bebe0221 */ /* 0x000fe20000010000 */
[----:B------:R-:W-:Y:S01]  /*34d0*/  FADD.FTZ R150, R200, -R149 ;  /* 0x80000095c8967221 */ /* 0x000fe20000010000 */
[----:B------:R-:W-:Y:S01]  /*34e0*/  @P0 PRMT R151, R134, 0x7632, R151 ;  /* 0x0000763286970816 */ /* 0x000fe20000000097 */
[----:B------:R-:W-:Y:S02]  /*34f0*/  FFMA.FTZ R149, R199, R155, R148 ;  /* 0x0000009bc7957223 */ /* 0x000fe40000010094 */
[----:B------:R-:W-:Y:S01]  /*3500*/  FMUL.FTZ R159, R183, R150 ;  /* 0x00000096b79f7220 */ /* 0x000fe20000410000 */
[----:B------:R-:W-:Y:S01]  /*3510*/  @P0 SHF.L.U32 R151, R151, 0x10, RZ ;  /* 0x0000001097970819 */ /* 0x000fe200000006ff */
[----:B------:R-:W-:Y:S01]  /*3520*/  FADD.FTZ R156, R198, -R149 ;  /* 0x80000095c69c7221 */ /* 0x000fe20000010000 */
[----:B------:R-:W-:Y:S01]  /*3530*/  @P0 SHF.L.U32 R149, R133, 0x10, RZ ;  /* 0x0000001085950819 */ /* 0x000fe200000006ff */
[----:B------:R-:W-:-:S02]  /*3540*/  @P0 IMAD.U32 R150, R132, 0x10000, RZ ;  /* 0x0001000084960824 */ /* 0x000fc400078e00ff */
[----:B------:R-:W-:Y:S01]  /*3550*/  FMUL.FTZ R156, R183, R156 ;  /* 0x0000009cb79c7220 */ /* 0x000fe20000410000 */
[----:B------:R-:W-:Y:S01]  /*3560*/  @P0 FADD.FTZ R152, R152, R151 ;  /* 0x0000009798980221 */ /* 0x000fe20000010000 */
[-C--:B------:R-:W-:Y:S01]  /*3570*/  FFMA.FTZ R151, R197, R155.reuse, R148 ;  /* 0x0000009bc5977223 */ /* 0x080fe20000010094 */
[----:B------:R-:W-:Y:S01]  /*3580*/  @P0 FADD.FTZ R159, R159, R150 ;  /* 0x000000969f9f0221 */ /* 0x000fe20000010000 */
[----:B------:R-:W-:Y:S01]  /*3590*/  @P0 FADD.FTZ R156, R156, R149 ;  /* 0x000000959c9c0221 */ /* 0x000fe20000010000 */
[-CC-:B------:R-:W-:Y:S01]  /*35a0*/  FFMA.FTZ R149, R195, R155.reuse, R148.reuse ;  /* 0x0000009bc3957223 */ /* 0x180fe20000010094 */
[----:B------:R-:W-:Y:S01]  /*35b0*/  FADD.FTZ R158, R196, -R151 ;  /* 0x80000097c49e7221 */ /* 0x000fe20000010000 */
[----:B------:R-:W-:Y:S01]  /*35c0*/  FFMA.FTZ R148, R230, R155, R148 ;  /* 0x0000009be6947223 */ /* 0x000fe20000010094 */
[----:B------:R-:W-:Y:S02]  /*35d0*/  @P0 IMAD.U32 R151, R134, 0x10000, RZ ;  /* 0x0001000086970824 */ /* 0x000fe400078e00ff */
[--C-:B------:R-:W-:Y:S01]  /*35e0*/  FADD.FTZ R150, R194, -R149.reuse ;  /* 0x80000095c2967221 */ /* 0x100fe20000010000 */
[----:B------:R-:W-:Y:S01]  /*35f0*/  FMUL.FTZ R158, R183, R158 ;  /* 0x0000009eb79e7220 */ /* 0x000fe20000410000 */
[----:B------:R-:W-:Y:S01]  /*3600*/  @P0 PRMT R149, R135, 0x7632, R149 ;  /* 0x0000763287950816 */ /* 0x000fe20000000095 */
[----:B------:R-:W-:Y:S01]  /*3610*/  FADD.FTZ R148, R229, -R148 ;  /* 0x80000094e5947221 */ /* 0x000fe20000010000 */
[----:B------:R-:W-:Y:S01]  /*3620*/  FMUL.FTZ R150, R183, R150 ;  /* 0x00000096b7967220 */ /* 0x000fe20000410000 */
[----:B------:R-:W-:Y:S01]  /*3630*/  @P0 FADD.FTZ R158, R158, R151 ;  /* 0x000000979e9e0221 */ /* 0x000fe20000010000 */
[----:B------:R-:W-:Y:S01]  /*3640*/  @P0 SHF.L.U32 R236, R149, 0x10, RZ ;  /* 0x0000001095ec0819 */ /* 0x000fe200000006ff */
[----:B------:R-:W-:-:S02]  /*3650*/  @P0 IMAD.U32 R149, R135, 0x10000, RZ ;  /* 0x0001000087950824 */ /* 0x000fc400078e00ff */
[----:B------:R-:W-:Y:S02]  /*3660*/  FMUL.FTZ R151, R183, R148 ;  /* 0x00000094b7977220 */ /* 0x000fe40000410000 */
[----:B------:R-:W-:Y:S02]  /*3670*/  @P0 FADD.FTZ R150, R150, R149 ;  /* 0x0000009596960221 */ /* 0x000fe40000010000 */
        /* <DEDUP_REMOVED lines=27> */
[----:B------:R-:W-:Y:S02]  /*3830*/  @P6 PRMT R102, R102, 0x5410, R153 ;  /* 0x0000541066666816 */ /* 0x000fe40000000099 */
[----:B------:R-:W-:Y:S02]  /*3840*/  @P6 PRMT R103, R103, 0x5410, R191 ;  /* 0x0000541067676816 */ /* 0x000fe400000000bf */
[----:B------:R-:W-:-:S03]  /*3850*/  MOV R153, R246 ;  /* 0x000000f600997202 */ /* 0x000fc60000000f00 */
        /* <DEDUP_REMOVED lines=27> */
[----:B------:R-:W-:-:S05]  /*3a10*/  @P0 IMAD.MOV.U32 R191, RZ, RZ, R240 ;  /* 0x000000ffffbf0224 */ /* 0x000fca00078e00f0 */
        /* <DEDUP_REMOVED lines=31> */
[----:B------:R-:W-:Y:S02]  /*3c10*/  @P0 LEA.HI.X R149, R0, UR15, RZ, 0x4, P6 ;  /* 0x0000000f00950c11 */ /* 0x000fe4000b0f24ff */
[----:B------:R-:W-:Y:S02]  /*3c20*/  @P0 PRMT R146, R146, 0x5410, R233 ;  /* 0x0000541092920816 */ /* 0x000fe400000000e9 */
[----:B------:R-:W-:Y:S02]  /*3c30*/  @P0 PRMT R147, R147, 0x5410, R237 ;  /* 0x0000541093930816 */ /* 0x000fe400000000ed */
[----:B------:R-:W-:-:S03]  /*3c40*/  IADD3 R0, R0, 0x80, RZ ;  /* 0x0000008000007810 */ /* 0x000fc60007ffe0ff */
[----:B------:R1:W-:Y:S04]  /*3c50*/  @P0 STG.E.128 desc[UR4][R148.64], R144 ;  /* 0x0000009094000986 */ /* 0x0003e8000c101d04 */
.L_x_107:
[----:B------:R-:W-:Y:S05]  /*3c60*/  BSYNC B0 ;  /* 0x0000000000007941 */ /* 0x000fea0003800000 */
.L_x_106:
[----:B------:R-:W-:Y:S04]  /*3c70*/  BSSY B0, `(.L_x_108) ;  /* 0x000008f000007945 */ /* 0x000fe80003800000 */
[----:B------:R-:W-:Y:S05]  /*3c80*/  @!P3 BRA `(.L_x_109) ;  /* 0x000000080034b947 */ /* 0x000fea0003800000 */
[----:B------:R-:W-:Y:S02]  /*3c90*/  ISETP.NE.AND P0, PT, R27, RZ, PT ;  /* 0x000000ff1b00720c */ /* 0x000fe40003f05270 */
[----:B------:R-:W-:Y:S02]  /*3ca0*/  ISETP.NE.U32.AND P6, PT, RZ, UR18, PT ;  /* 0x00000012ff007c0c */ /* 0x000fe4000bfc5070 */
[----:B------:R-:W-:Y:S02]  /*3cb0*/  FSEL R154, R154, RZ, !P0 ;  /* 0x000000ff9a9a7208 */ /* 0x000fe40004000000 */
[----:B------:R-:W-:-:S03]  /*3cc0*/  ISETP.NE.U32.AND P0, PT, RZ, UR8, PT ;  /* 0x00000008ff007c0c */ /* 0x000fc6000bf05070 */
[-CC-:B01----:R-:W-:Y:S01]  /*3cd0*/  FFMA.FTZ R148, R210, R155.reuse, R154.reuse ;  /* 0x0000009bd2947223 */ /* 0x183fe2000001009a */
[----:B------:R-:W-:Y:S01]  /*3ce0*/  ISETP.NE.AND.EX P0, PT, RZ, UR9, PT, P0 ;  /* 0x00000009ff007c0c */ /* 0x000fe2000bf05300 */
[-CC-:B------:R-:W-:Y:S01]  /*3cf0*/  FFMA.FTZ R149, R193, R155.reuse, R154.reuse ;  /* 0x0000009bc1957223 */ /* 0x180fe2000001009a */
[-C--:B------:R-:W-:Y:S01]  /*3d00*/  FFMA.FTZ R150, R216, R155.reuse, R154 ;  /* 0x0000009bd8967223 */ /* 0x080fe2000001009a */
[----:B------:R-:W-:Y:S01]  /*3d10*/  FADD.FTZ R148, R209, -R148 ;  /* 0x80000094d1947221 */ /* 0x000fe20000010000 */
[-CC-:B------:R-:W-:Y:S01]  /*3d20*/  FFMA.FTZ R151, R189, R155.reuse, R154.reuse ;  /* 0x0000009bbd977223 */ /* 0x180fe2000001009a */
[-CC-:B------:R-:W-:Y:S01]  /*3d30*/  FFMA.FTZ R153, R187, R155.reuse, R154.reuse ;  /* 0x0000009bbb997223 */ /* 0x180fe2000001009a */
[-CC-:B------:R-:W-:Y:S01]  /*3d40*/  FFMA.FTZ R152, R222, R155.reuse, R154.reuse ;  /* 0x0000009bde987223 */ /* 0x180fe2000001009a */
[-CC-:B------:R-:W-:Y:S01]  /*3d50*/  FFMA.FTZ R157, R185, R155.reuse, R154.reuse ;  /* 0x0000009bb99d7223 */ /* 0x180fe2000001009a */
[----:B------:R-:W-:Y:S01]  /*3d60*/  FFMA.FTZ R238, R228, R155, R154 ;  /* 0x0000009be4ee7223 */ /* 0x000fe2000001009a */
[--C-:B------:R-:W-:Y:S01]  /*3d70*/  FADD.FTZ R154, R192, -R149.reuse ;  /* 0x80000095c09a7221 */ /* 0x100fe20000010000 */
[----:B-----5:R-:W-:Y:S01]  /*3d80*/  FMUL.FTZ R155, R183, R148 ;  /* 0x00000094b79b7220 */ /* 0x020fe20000410000 */
[----:B------:R-:W-:Y:S01]  /*3d90*/  FADD.FTZ R150, R215, -R150 ;  /* 0x80000096d7967221 */ /* 0x000fe20000010000 */
[----:B------:R-:W-:Y:S01]  /*3da0*/  FADD.FTZ R190, R221, -R152 ;  /* 0x80000098ddbe7221 */ /* 0x000fe20000010000 */
[----:B------:R-:W-:Y:S01]  /*3db0*/  @P0 PRMT R149, R33, 0x7632, R149 ;  /* 0x0000763221950816 */ /* 0x000fe20000000095 */
[----:B------:R-:W-:Y:S01]  /*3dc0*/  FADD.FTZ R158, R186, -R153 ;  /* 0x80000099ba9e7221 */ /* 0x000fe20000010000 */
[----:B------:R-:W-:Y:S01]  /*3dd0*/  @P0 PRMT R148, R32, 0x7632, R148 ;  /* 0x0000763220940816 */ /* 0x000fe20000000094 */
[----:B------:R-:W-:Y:S01]  /*3de0*/  FMUL.FTZ R152, R183, R150 ;  /* 0x00000096b7987220 */ /* 0x000fe20000410000 */
[----:B------:R-:W-:Y:S01]  /*3df0*/  @P0 SHF.L.U32 R149, R149, 0x10, RZ ;  /* 0x0000001095950819 */ /* 0x000fe200000006ff */
[----:B------:R-:W-:Y:S01]  /*3e00*/  FADD.FTZ R236, R184, -R157 ;  /* 0x8000009db8ec7221 */ /* 0x000fe20000010000 */
[----:B------:R-:W-:Y:S01]  /*3e10*/  FMUL.FTZ R154, R183, R154 ;  /* 0x0000009ab79a7220 */ /* 0x000fe20000410000 */
[----:B------:R-:W-:-:S02]  /*3e20*/  @P0 IMAD.U32 R148, R148, 0x10000, RZ ;  /* 0x0001000094940824 */ /* 0x000fc400078e00ff */
[----:B------:R-:W-:Y:S01]  /*3e30*/  FADD.FTZ R156, R188, -R151 ;  /* 0x80000097bc9c7221 */ /* 0x000fe20000010000 */
[----:B------:R-:W-:Y:S01]  /*3e40*/  @P0 FADD.FTZ R152, R152, R149 ;  /* 0x0000009598980221 */ /* 0x000fe20000010000 */
[----:B------:R-:W-:Y:S01]  /*3e50*/  @P0 SHF.L.U32 R149, R32, 0x10, RZ ;  /* 0x0000001020950819 */ /* 0x000fe200000006ff */
[----:B------:R-:W-:Y:S01]  /*3e60*/  @P0 FADD.FTZ R155, R155, R148 ;  /* 0x000000949b9b0221 */ /* 0x000fe20000010000 */
[----:B------:R-:W-:Y:S01]  /*3e70*/  @P0 SHF.L.U32 R148, R34, 0x10, RZ ;  /* 0x0000001022940819 */ /* 0x000fe200000006ff */
[C---:B------:R-:W-:Y:S01]  /*3e80*/  FMUL.FTZ R157, R183.reuse, R158 ;  /* 0x0000009eb79d7220 */ /* 0x040fe20000410000 */
[----:B------:R-:W-:Y:S01]  /*3e90*/  FMUL.FTZ R156, R183, R156 ;  /* 0x0000009cb79c7220 */ /* 0x000fe20000410000 */
[----:B------:R-:W-:Y:S01]  /*3ea0*/  @P0 FADD.FTZ R154, R154, R149 ;  /* 0x000000959a9a0221 */ /* 0x000fe20000010000 */
[----:B------:R-:W-:Y:S02]  /*3eb0*/  @P0 IMAD.U32 R149, R33, 0x10000, RZ ;  /* 0x0001000021950824 */ /* 0x000fe400078e00ff */
[----:B------:R-:W-:Y:S01]  /*3ec0*/  @P0 FADD.FTZ R157, R157, R148 ;  /* 0x000000949d9d0221 */ /* 0x000fe20000010000 */
[----:B------:R-:W-:Y:S01]  /*3ed0*/  @P0 PRMT R153, R34, 0x7632, R153 ;  /* 0x0000763222990816 */ /* 0x000fe20000000099 */
[----:B------:R-:W-:Y:S01]  /*3ee0*/  FADD.FTZ R238, R227, -R238 ;  /* 0x800000eee3ee7221 */ /* 0x000fe20000010000 */
[----:B------:R-:W-:Y:S01]  /*3ef0*/  @P0 PRMT R148, R35, 0x7632, R148 ;  /* 0x0000763223940816 */ /* 0x000fe20000000094 */
[----:B------:R-:W-:Y:S01]  /*3f00*/  @P0 FADD.FTZ R156, R156, R149 ;  /* 0x000000959c9c0221 */ /* 0x000fe20000010000 */
[C---:B------:R-:W-:Y:S01]  /*3f10*/  FMUL.FTZ R151, R183.reuse, R190 ;  /* 0x000000beb7977220 */ /* 0x040fe20000410000 */
[----:B------:R-:W-:Y:S01]  /*3f20*/  FMUL.FTZ R150, R183, R236 ;  /* 0x000000ecb7967220 */ /* 0x000fe20000410000 */
[----:B------:R-:W-:Y:S01]  /*3f30*/  @P0 SHF.L.U32 R149, R35, 0x10, RZ ;  /* 0x0000001023950819 */ /* 0x000fe200000006ff */
[----:B------:R-:W-:Y:S01]  /*3f40*/  FMUL.FTZ R183, R183, R238 ;  /* 0x000000eeb7b77220 */ /* 0x000fe20000410000 */
[----:B------:R-:W-:-:S02]  /*3f50*/  @P0 IMAD.U32 R158, R153, 0x10000, RZ ;  /* 0x00010000999e0824 */ /* 0x000fc400078e00ff */
[----:B------:R-:W-:Y:S02]  /*3f60*/  @P0 IMAD.U32 R148, R148, 0x10000, RZ ;  /* 0x0001000094940824 */ /* 0x000fe400078e00ff */
[----:B------:R-:W-:Y:S01]  /*3f70*/  @P0 FADD.FTZ R150, R150, R149 ;  /* 0x0000009596960221 */ /* 0x000fe20000010000 */
        /* <DEDUP_REMOVED lines=18> */
[----:B------:R-:W-:-:S02]  /*40a0*/  @P6 F2FP.BF16.F32.PACK_AB R159, RZ, R152 ;  /* 0x00000098ff9f623e */ /* 0x000fc400000010ff */
[----:B------:R-:W-:Y:S01]  /*40b0*/  @P6 PRMT R102, R190, 0x7610, R102 ;  /* 0x00007610be666816 */ /* 0x000fe20000000066 */
[----:B0-----:R-:W-:Y:S01]  /*40c0*/  @P0 IMAD.WIDE.U32 R148, R0, 0x10, R148 ;  /* 0x0000001000940825 */ /* 0x001fe200078e0094 */
[----:B------:R-:W-:-:S03]  /*40d0*/  @P6 PRMT R103, R191, 0x7610, R103 ;  /* 0x00007610bf676816 */ /* 0x000fc60000000067 */
[----:B------:R-:W-:Y:S01]  /*40e0*/  FMUL.FTZ R190, R150, UR17 ;  /* 0x0000001196be7c20 */ /* 0x000fe20008410000 */
[----:B------:R-:W-:Y:S02]  /*40f0*/  @P6 F2FP.BF16.F32.PACK_AB R153, RZ, R151 ;  /* 0x00000097ff99623e */ /* 0x000fe400000010ff */
[----:B------:R-:W-:Y:S01]  /*4100*/  @P6 F2FP.BF16.F32.PACK_AB R158, RZ, R183 ;  /* 0x000000b7ff9e623e */ /* 0x000fe200000010ff */
[----:B------:R-:W-:Y:S01]  /*4110*/  FMUL.FTZ R183, R183, UR17 ;  /* 0x00000011b7b77c20 */ /* 0x000fe20008410000 */
[----:B------:R-:W-:Y:S01]  /*4120*/  @P6 PRMT R101, R101, 0x5410, R159 ;  /* 0x0000541065656816 */ /* 0x000fe2000000009f */
[----:B------:R-:W-:Y:S01]  /*4130*/  FMUL.FTZ R159, R151, UR17 ;  /* 0x00000011979f7c20 */ /* 0x000fe20008410000 */
[----:B------:R-:W-:Y:S01]  /*4140*/  @P6 PRMT R102, R102, 0x5410, R153 ;  /* 0x0000541066666816 */ /* 0x000fe20000000099 */
[----:B------:R-:W-:Y:S01]  /*4150*/  IMAD.MOV.U32 R153, RZ, RZ, R244 ;  /* 0x000000ffff997224 */ /* 0x000fe200078e00f4 */
[----:B------:R-:W-:Y:S01]  /*4160*/  @P6 PRMT R103, R103, 0x5410, R158 ;  /* 0x0000541067676816 */ /* 0x000fe2000000009e */
[----:B------:R-:W-:-:S04]  /*4170*/  FMUL.FTZ R158, R152, UR17 ;  /* 0x00000011989e7c20 */ /* 0x000fc80008410000 */
        /* <DEDUP_REMOVED lines=14> */
[----:B------:R-:W-:Y:S02]  /*4260*/  F2FP.BF16.F32.PACK_AB R150, R238, R233 ;  /* 0x000000e9ee96723e */ /* 0x000fe400000010ff */
        /* <DEDUP_REMOVED lines=38> */
[----:B0-----:R-:W-:Y:S02]  /*44d0*/  @P0 LEA R148, P6, R0, UR14, 0x4 ;  /* 0x0000000e00940c11 */ /* 0x001fe4000f8c20ff */
[----:B------:R-:W-:Y:S02]  /*44e0*/  @P0 PRMT R146, R157, 0x7610, R146 ;  /* 0x000076109d920816 */ /* 0x000fe40000000092 */
[----:B------:R-:W-:Y:S02]  /*44f0*/  @P0 PRMT R147, R190, 0x7610, R147 ;  /* 0x00007610be930816 */ /* 0x000fe40000000093 */
[----:B------:R-:W-:Y:S02]  /*4500*/  @P0 LEA.HI.X R149, R0, UR15, RZ, 0x4, P6 ;  /* 0x0000000f00950c11 */ /* 0x000fe4000b0f24ff */
[----:B------:R-:W-:-:S02]  /*4510*/  @P0 PRMT R144, R144, 0x5410, R155 ;  /* 0x0000541090900816 */ /* 0x000fc4000000009b */
[----:B------:R-:W-:Y:S02]  /*4520*/  @P0 PRMT R145, R145, 0x5410, R158 ;  /* 0x0000541091910816 */ /* 0x000fe4000000009e */
[----:B------:R-:W-:Y:S02]  /*4530*/  @P0 PRMT R146, R146, 0x5410, R159 ;  /* 0x0000541092920816 */ /* 0x000fe4000000009f */
[----:B------:R-:W-:-:S05]  /*4540*/  @P0 PRMT R147, R147, 0x5410, R183 ;  /* 0x0000541093930816 */ /* 0x000fca00000000b7 */
[----:B------:R2:W-:Y:S02]  /*4550*/  @P0 STG.E.128 desc[UR4][R148.64], R144 ;  /* 0x0000009094000986 */ /* 0x0005e4000c101d04 */
.L_x_109:
[----:B------:R-:W-:Y:S05]  /*4560*/  BSYNC B0 ;  /* 0x0000000000007941 */ /* 0x000fea0003800000 */
.L_x_108:
[----:B------:R-:W-:Y:S01]  /*4570*/  SEL R0, RZ, 0x1, P4 ;  /* 0x00000001ff007807 */ /* 0x000fe20002000000 */
[----:B------:R-:W-:Y:S06]  /*4580*/  @!P5 BRA `(.L_x_110) ;  /* 0xffffffc40048d947 */ /* 0x000fec000383ffff */
.L_x_96:
[----:B------:R-:W3:Y:S01]  /*4590*/  S2R R0, SR_TID.X ;  /* 0x0000000000007919 */ /* 0x000ee20000002100 */
[----:B------:R-:W3:Y:S01]  /*45a0*/  S2UR UR20, SR_CTAID.X ;  /* 0x00000000001479c3 */ /* 0x000ee20000002500 */
[----:B------:R-:W-:Y:S01]  /*45b0*/  BSSY B0, `(.L_x_111) ;  /* 0x0000017000007945 */ /* 0x000fe20003800000 */
[C---:B---3--:R-:W-:Y:S02]  /*45c0*/  LEA.HI R2, R0.reuse, UR20, RZ, 0x19 ;  /* 0x0000001400027c11 */ /* 0x048fe4000f8fc8ff */
[----:B------:R-:W-:-:S03]  /*45d0*/  LOP3.LUT R0, R0, 0x7f, RZ, 0xc0, !PT ;  /* 0x0000007f00007812 */ /* 0x000fc600078ec0ff */
[----:B------:R-:W-:-:S05]  /*45e0*/  IMAD R181, R2, R181, RZ ;  /* 0x000000b502b57224 */ /* 0x000fca00078e02ff */
[----:B------:R-:W-:Y:S01]  /*45f0*/  LEA.HI R181, R181, R0, RZ, 0x1d ;  /* 0x00000000b5b57211 */ /* 0x000fe200078fe8ff */
[----:B------:R-:W-:Y:S06]  /*4600*/  @!P1 BRA `(.L_x_112) ;  /* 0x0000000000449947 */ /* 0x000fec0003800000 */
[----:B------:R-:W3:Y:S08]  /*4610*/  LDC.64 R2, c[0x0][0x2d0] ;  /* 0x0000b400ff027b82 */ /* 0x000ef00000000a00 */
[----:B-----5:R-:W4:Y:S08]  /*4620*/  LDC.64 R4, c[0x0][0x2d8] ;  /* 0x0000b600ff047b82 */ /* 0x020f300000000a00 */
[----:B------:R-:W0:Y:S08]  /*4630*/  LDC.64 R6, c[0x0][0x2e0] ;  /* 0x0000b800ff067b82 */ /* 0x000e300000000a00 */
[----:B------:R-:W1:Y:S01]  /*4640*/  LDC.64 R8, c[0x0][0x2e8] ;  /* 0x0000ba00ff087b82 */ /* 0x000e620000000a00 */
[----:B---3--:R-:W-:-:S05]  /*4650*/  IMAD.WIDE.U32 R2, R181, 0x20, R2 ;  /* 0x00000020b5027825 */ /* 0x008fca00078e0002 */
[----:B------:R3:W-:Y:S01]  /*4660*/  STG.E.128 desc[UR4][R2.64], R60 ;  /* 0x0000003c02007986 */ /* 0x0007e2000c101d04 */
[----:B----4-:R-:W-:-:S03]  /*4670*/  IMAD.WIDE.U32 R4, R181, 0x20, R4 ;  /* 0x00000020b5047825 */ /* 0x010fc600078e0004 */
[----:B------:R3:W-:Y:S04]  /*4680*/  STG.E.128 desc[UR4][R2.64+0x10], R64 ;  /* 0x0000104002007986 */ /* 0x0007e8000c101d04 */
[----:B------:R3:W-:Y:S01]  /*4690*/  STG.E.128 desc[UR4][R4.64], R36 ;  /* 0x0000002404007986 */ /* 0x0007e2000c101d04 */
[----:B0-----:R-:W-:-:S03]  /*46a0*/  IMAD.WIDE.U32 R6, R181, 0x20, R6 ;  /* 0x00000020b5067825 */ /* 0x001fc600078e0006 */
[----:B------:R3:W-:Y:S04]  /*46b0*/  STG.E.128 desc[UR4][R4.64+0x10], R40 ;  /* 0x0000102804007986 */ /* 0x0007e8000c101d04 */
[----:B------:R3:W-:Y:S01]  /*46c0*/  STG.E.128 desc[UR4][R6.64], R104 ;  /* 0x0000006806007986 */ /* 0x0007e2000c101d04 */
[----:B-1----:R-:W-:-:S03]  /*46d0*/  IMAD.WIDE.U32 R8, R181, 0x20, R8 ;  /* 0x00000020b5087825 */ /* 0x002fc600078e0008 */
[----:B------:R3:W-:Y:S01]  /*46e0*/  STG.E.128 desc[UR4][R6.64+0x10], R108 ;  /* 0x0000106c06007986 */ /* 0x0007e2000c101d04 */
[----:B------:R-:W-:-:S03]  /*46f0*/  VIADD R181, R181, 0x80 ;  /* 0x00000080b5b57836 */ /* 0x000fc60000000000 */
[----:B------:R3:W-:Y:S04]  /*4700*/  STG.E.128 desc[UR4][R8.64], R84 ;  /* 0x0000005408007986 */ /* 0x0007e8000c101d04 */
[----:B------:R3:W-:Y:S02]  /*4710*/  STG.E.128 desc[UR4][R8.64+0x10], R88 ;  /* 0x0000105808007986 */ /* 0x0007e4000c101d04 */
.L_x_112:
[----:B------:R-:W-:Y:S05]  /*4720*/  BSYNC B0 ;  /* 0x0000000000007941 */ /* 0x000fea0003800000 */
.L_x_111:
[----:B------:R-:W-:Y:S04]  /*4730*/  BSSY B0, `(.L_x_113) ;  /* 0x0000013000007945 */ /* 0x000fe80003800000 */
[----:B------:R-:W-:Y:S05]  /*4740*/  @!P2 BRA `(.L_x_114) ;  /* 0x000000000044a947 */ /* 0x000fea0003800000 */
[----:B---3--:R-:W3:Y:S08]  /*4750*/  LDC.64 R2, c[0x0][0x2d0] ;  /* 0x0000b400ff027b82 */ /* 0x008ef00000000a00 */
        /* <DEDUP_REMOVED lines=11> */
[C---:B-1----:R-:W-:Y:S01]  /*4810*/  IMAD.WIDE.U32 R8, R181.reuse, 0x20, R8 ;  /* 0x00000020b5087825 */ /* 0x042fe200078e0008 */
[----:B------:R-:W-:Y:S02]  /*4820*/  IADD3 R181, R181, 0x80, RZ ;  /* 0x00000080b5b57810 */ /* 0x000fe40007ffe0ff */
[----:B------:R3:W-:Y:S04]  /*4830*/  STG.E.128 desc[UR4][R6.64+0x10], R116 ;  /* 0x0000107406007986 */ /* 0x0007e8000c101d04 */
[----:B------:R3:W-:Y:S04]  /*4840*/  STG.E.128 desc[UR4][R8.64], R92 ;  /* 0x0000005c08007986 */ /* 0x0007e8000c101d04 */
[----:B------:R3:W-:Y:S02]  /*4850*/  STG.E.128 desc[UR4][R8.64+0x10], R96 ;  /* 0x0000106008007986 */ /* 0x0007e4000c101d04 */
.L_x_114:
[----:B------:R-:W-:Y:S05]  /*4860*/  BSYNC B0 ;  /* 0x0000000000007941 */ /* 0x000fea0003800000 */
.L_x_113:
[----:B------:R-:W-:Y:S05]  /*4870*/  @!P3 EXIT ;  /* 0x000000000000b94d */ /* 0x000fea0003800000 */
[----:B---3--:R-:W3:Y:S08]  /*4880*/  LDC.64 R2, c[0x0][0x2d0] ;  /* 0x0000b400ff027b82 */ /* 0x008ef00000000a00 */
[----:B-----5:R-:W4:Y:S08]  /*4890*/  LDC.64 R4, c[0x0][0x2d8] ;  /* 0x0000b600ff047b82 */ /* 0x020f300000000a00 */
[----:B------:R-:W0:Y:S08]  /*48a0*/  LDC.64 R6, c[0x0][0x2e0] ;  /* 0x0000b800ff067b82 */ /* 0x000e300000000a00 */
[----:B------:R-:W1:Y:S01]  /*48b0*/  LDC.64 R8, c[0x0][0x2e8] ;  /* 0x0000ba00ff087b82 */ /* 0x000e620000000a00 */
[----:B---3--:R-:W-:-:S05]  /*48c0*/  IMAD.WIDE.U32 R2, R181, 0x20, R2 ;  /* 0x00000020b5027825 */ /* 0x008fca00078e0002 */
[----:B------:R-:W-:Y:S01]  /*48d0*/  STG.E.128 desc[UR4][R2.64], R52 ;  /* 0x0000003402007986 */ /* 0x000fe2000c101d04 */
[----:B----4-:R-:W-:-:S03]  /*48e0*/  IMAD.WIDE.U32 R4, R181, 0x20, R4 ;  /* 0x00000020b5047825 */ /* 0x010fc600078e0004 */
[----:B------:R-:W-:Y:S04]  /*48f0*/  STG.E.128 desc[UR4][R2.64+0x10], R56 ;  /* 0x0000103802007986 */ /* 0x000fe8000c101d04 */
[----:B------:R-:W-:Y:S01]  /*4900*/  STG.E.128 desc[UR4][R4.64], R76 ;  /* 0x0000004c04007986 */ /* 0x000fe2000c101d04 */
[----:B0-----:R-:W-:-:S03]  /*4910*/  IMAD.WIDE.U32 R6, R181, 0x20, R6 ;  /* 0x00000020b5067825 */ /* 0x001fc600078e0006 */
[----:B------:R-:W-:Y:S04]  /*4920*/  STG.E.128 desc[UR4][R4.64+0x10], R80 ;  /* 0x0000105004007986 */ /* 0x000fe8000c101d04 */
[----:B------:R-:W-:Y:S01]  /*4930*/  STG.E.128 desc[UR4][R6.64], R136 ;  /* 0x0000008806007986 */ /* 0x000fe2000c101d04 */
[----:B-1----:R-:W-:-:S03]  /*4940*/  IMAD.WIDE.U32 R8, R181, 0x20, R8 ;  /* 0x00000020b5087825 */ /* 0x002fc600078e0008 */
[----:B------:R-:W-:Y:S04]  /*4950*/  STG.E.128 desc[UR4][R6.64+0x10], R140 ;  /* 0x0000108c06007986 */ /* 0x000fe8000c101d04 */
[----:B------:R-:W-:Y:S04]  /*4960*/  STG.E.128 desc[UR4][R8.64], R120 ;  /* 0x0000007808007986 */ /* 0x000fe8000c101d04 */
[----:B------:R-:W-:Y:S01]  /*4970*/  STG.E.128 desc[UR4][R8.64+0x10], R124 ;  /* 0x0000107c08007986 */ /* 0x000fe2000c101d04 */
[----:B------:R-:W-:Y:S05]  /*4980*/  EXIT ;  /* 0x000000000000794d */ /* 0x000fea0003800000 */
.L_x_103:
[----:B------:R-:W-:Y:S01]  /*4990*/  HFMA2.MMA R191, -RZ, RZ, 0, 1.847743988037109375e-06 ;  /* 0x0000001fffbf7435 */ /* 0x000fe200000001ff */
[----:B------:R-:W-:Y:S02]  /*49a0*/  IMAD.MOV.U32 R190, RZ, RZ, 0x10 ;  /* 0x00000010ffbe7424 */ /* 0x000fe400078e00ff */
[----:B------:R-:W-:-:S08]  /*49b0*/  IMAD.MOV.U32 R158, RZ, RZ, -0x1 ;  /* 0xffffffffff9e7424 */ /* 0x000fd000078e00ff */
[----:B-----5:R-:W-:Y:S05]  /*49c0*/  WARPSYNC.COLLECTIVE R158, `(.L_x_115) ;  /* 0x000000009e087348 */ /* 0x020fea0003c00000 */
[----:B------:R0:W1:Y:S02]  /*49d0*/  SHFL.DOWN P6, R159, R237, R190, R191 ;  /* 0x080000beed9f7389 */ /* 0x00006400000c00bf */
[----:B01---5:R-:W-:Y:S01]  /*49e0*/  ENDCOLLECTIVE ;  /* 0x000000000000791b */ /* 0x023fe20003800000 */
.L_x_115:
[----:B------:R-:W-:-:S05]  /*49f0*/  MOV R150, R159 ;  /* 0x0000009f00967202 */ /* 0x000fca0000000f00 */
[----:B------:R-:W-:Y:S01]  /*4a00*/  FADD.FTZ R150, R150, R237 ;  /* 0x000000ed96967221 */ /* 0x000fe20000010000 */
[----:B------:R-:W-:-:S07]  /*4a10*/  IMAD.MOV.U32 R237, RZ, RZ, R238 ;  /* 0x000000ffffed7224 */ /* 0x000fce00078e00ee */
[----:B------:R-:W-:Y:S05]  /*4a20*/  WARPSYNC.COLLECTIVE R158, `(.L_x_116) ;  /* 0x000000009e087348 */ /* 0x000fea0003c00000 */
[----:B------:R0:W1:Y:S02]  /*4a30*/  SHFL.DOWN P6, R159, R237, R190, R191 ;  /* 0x080000beed9f7389 */ /* 0x00006400000c00bf */
[----:B01----:R-:W-:Y:S01]  /*4a40*/  ENDCOLLECTIVE ;  /* 0x000000000000791b */ /* 0x003fe20003800000 */
.L_x_116:
[----:B------:R-:W-:Y:S01]  /*4a50*/  HFMA2.MMA R190, -RZ, RZ, 0, 4.76837158203125e-07 ;  /* 0x00000008ffbe7435 */ /* 0x000fe200000001ff */
[----:B------:R-:W-:Y:S01]  /*4a60*/  IMAD.MOV.U32 R237, RZ, RZ, R150 ;  /* 0x000000ffffed7224 */ /* 0x000fe200078e0096 */
[----:B------:R-:W-:-:S09]  /*4a70*/  MOV R151, R159 ;  /* 0x0000009f00977202 */ /* 0x000fd20000000f00 */
[----:B------:R-:W-:Y:S05]  /*4a80*/  WARPSYNC.COLLECTIVE R158, `(.L_x_117) ;  /* 0x000000009e087348 */ /* 0x000fea0003c00000 */
[----:B------:R0:W1:Y:S02]  /*4a90*/  SHFL.DOWN P6, R159, R237, R190, R191 ;  /* 0x080000beed9f7389 */ /* 0x00006400000c00bf */
[----:B01----:R-:W-:Y:S01]  /*4aa0*/  ENDCOLLECTIVE ;  /* 0x000000000000791b */ /* 0x003fe20003800000 */
.L_x_117:
[----:B------:R-:W-:-:S05]  /*4ab0*/  FADD.FTZ R151, R151, R238 ;  /* 0x000000ee97977221 */ /* 0x000fca0000010000 */
[----:B------:R-:W-:Y:S01]  /*4ac0*/  MOV R237, R151 ;  /* 0x0000009700ed7202 */ /* 0x000fe20000000f00 */
[----:B------:R-:W-:-:S07]  /*4ad0*/  IMAD.MOV.U32 R153, RZ, RZ, R159 ;  /* 0x000000ffff997224 */ /* 0x000fce00078e009f */
[----:B------:R-:W-:Y:S05]  /*4ae0*/  WARPSYNC.COLLECTIVE R158, `(.L_x_118) ;  /* 0x000000009e087348 */ /* 0x000fea0003c00000 */
[----:B------:R0:W1:Y:S02]  /*4af0*/  SHFL.DOWN P6, R159, R237, R190, R191 ;  /* 0x080000beed9f7389 */ /* 0x00006400000c00bf */
[----:B01----:R-:W-:Y:S01]  /*4b00*/  ENDCOLLECTIVE ;  /* 0x000000000000791b */ /* 0x003fe20003800000 */
.L_x_118:
[----:B------:R-:W-:-:S05]  /*4b10*/  FADD.FTZ R153, R150, R153 ;  /* 0x0000009996997221 */ /* 0x000fca0000010000 */
[----:B------:R-:W-:Y:S01]  /*4b20*/  MOV R237, R153 ;  /* 0x0000009900ed7202 */ /* 0x000fe20000000f00 */
[----:B------:R-:W-:Y:S02]  /*4b30*/  IMAD.MOV.U32 R190, RZ, RZ, 0x4 ;  /* 0x00000004ffbe7424 */ /* 0x000fe400078e00ff */
[----:B------:R-:W-:-:S07]  /*4b40*/  IMAD.MOV.U32 R152, RZ, RZ, R159 ;  /* 0x000000ffff987224 */ /* 0x000fce00078e009f */
[----:B------:R-:W-:Y:S05]  /*4b50*/  WARPSYNC.COLLECTIVE R158, `(.L_x_119) ;  /* 0x000000009e087348 */ /* 0x000fea0003c00000 */
[----:B------:R0:W1:Y:S02]  /*4b60*/  SHFL.DOWN P6, R159, R237, R190, R191 ;  /* 0x080000beed9f7389 */ /* 0x00006400000c00bf */
[----:B01----:R-:W-:Y:S01]  /*4b70*/  ENDCOLLECTIVE ;  /* 0x000000000000791b */ /* 0x003fe20003800000 */
.L_x_119:
[----:B------:R-:W-:-:S04]  /*4b80*/  FADD.FTZ R152, R151, R152 ;  /* 0x0000009897987221 */ /* 0x000fc80000010000 */
[----:B------:R-:W-:Y:S01]  /*4b90*/  IMAD.MOV.U32 R237, RZ, RZ, R152 ;  /* 0x000000ffffed7224 */ /* 0x000fe200078e0098 */
[----:B------:R-:W-:-:S07]  /*4ba0*/  MOV R154, R159 ;  /* 0x0000009f009a7202 */ /* 0x000fce0000000f00 */
[----:B------:R-:W-:Y:S05]  /*4bb0*/  WARPSYNC.COLLECTIVE R158, `(.L_x_120) ;  /* 0x000000009e087348 */ /* 0x000fea0003c00000 */
[----:B------:R0:W1:Y:S02]  /*4bc0*/  SHFL.DOWN P6, R159, R237, R190, R191 ;  /* 0x080000beed9f7389 */ /* 0x00006400000c00bf */
[----:B01----:R-:W-:Y:S01]  /*4bd0*/  ENDCOLLECTIVE ;  /* 0x000000000000791b */ /* 0x003fe20003800000 */
.L_x_120:
[----:B------:R-:W-:Y:S01]  /*4be0*/  FADD.FTZ R154, R153, R154 ;  /* 0x0000009a999a7221 */ /* 0x000fe20000010000 */
[----:B------:R-:W-:-:S03]  /*4bf0*/  HFMA2.MMA R190, -RZ, RZ, 0, 1.1920928955078125e-07 ;  /* 0x00000002ffbe7435 */ /* 0x000fc600000001ff */
[----:B------:R-:W-:Y:S01]  /*4c00*/  IMAD.MOV.U32 R237, RZ, RZ, R154 ;  /* 0x000000ffffed7224 */ /* 0x000fe200078e009a */
[----:B------:R-:W-:-:S07]  /*4c10*/  MOV R155, R159 ;  /* 0x0000009f009b7202 */ /* 0x000fce0000000f00 */
[----:B------:R-:W-:Y:S05]  /*4c20*/  WARPSYNC.COLLECTIVE R158, `(.L_x_121) ;  /* 0x000000009e087348 */ /* 0x000fea0003c00000 */
[----:B------:R0:W1:Y:S02]  /*4c30*/  SHFL.DOWN P6, R159, R237, R190, R191 ;  /* 0x080000beed9f7389 */ /* 0x00006400000c00bf */
[----:B01----:R-:W-:Y:S01]  /*4c40*/  ENDCOLLECTIVE ;  /* 0x000000000000791b */ /* 0x003fe20003800000 */
.L_x_121:
[----:B------:R-:W-:-:S05]  /*4c50*/  FADD.FTZ R155, R152, R155 ;  /* 0x0000009b989b7221 */ /* 0x000fca0000010000 */
[----:B------:R-:W-:Y:S01]  /*4c60*/  MOV R237, R155 ;  /* 0x0000009b00ed7202 */ /* 0x000fe20000000f00 */
[----:B------:R-:W-:-:S07]  /*4c70*/  IMAD.MOV.U32 R157, RZ, RZ, R159 ;  /* 0x000000ffff9d7224 */ /* 0x000fce00078e009f */
[----:B------:R-:W-:Y:S05]  /*4c80*/  WARPSYNC.COLLECTIVE R158, `(.L_x_122) ;  /* 0x000000009e087348 */ /* 0x000fea0003c00000 */
[----:B------:R0:W1:Y:S02]  /*4c90*/  SHFL.DOWN P6, R159, R237, R190, R191 ;  /* 0x080000beed9f7389 */ /* 0x00006400000c00bf */
[----:B01----:R-:W-:Y:S01]  /*4ca0*/  ENDCOLLECTIVE ;  /* 0x000000000000791b */ /* 0x003fe20003800000 */
.L_x_122:
[----:B------:R-:W-:-:S05]  /*4cb0*/  FADD.FTZ R157, R154, R157 ;  /* 0x0000009d9a9d7221 */ /* 0x000fca0000010000 */
[----:B------:R-:W-:Y:S01]  /*4cc0*/  MOV R237, R157 ;  /* 0x0000009d00ed7202 */ /* 0x000fe20000000f00 */
[----:B------:R-:W-:Y:S02]  /*4cd0*/  IMAD.MOV.U32 R190, RZ, RZ, 0x1 ;  /* 0x00000001ffbe7424 */ /* 0x000fe400078e00ff */
[----:B------:R-:W-:-:S07]  /*4ce0*/  IMAD.MOV.U32 R156, RZ, RZ, R159 ;  /* 0x000000ffff9c7224 */ /* 0x000fce00078e009f */
[----:B------:R-:W-:Y:S05]  /*4cf0*/  WARPSYNC.COLLECTIVE R158, `(.L_x_123) ;  /* 0x000000009e087348 */ /* 0x000fea0003c00000 */
[----:B------:R0:W1:Y:S02]  /*4d00*/  SHFL.DOWN P6, R159, R237, R190, R191 ;  /* 0x080000beed9f7389 */ /* 0x00006400000c00bf */
[----:B01----:R-:W-:Y:S01]  /*4d10*/  ENDCOLLECTIVE ;  /* 0x000000000000791b */ /* 0x003fe20003800000 */
.L_x_123:
[----:B------:R-:W-:-:S04]  /*4d20*/  FADD.FTZ R150, R155, R156 ;  /* 0x0000009c9b967221 */ /* 0x000fc80000010000 */
[----:B------:R-:W-:Y:S01]  /*4d30*/  IMAD.MOV.U32 R237, RZ, RZ, R150 ;  /* 0x000000ffffed7224 */ /* 0x000fe200078e0096 */
[----:B------:R-:W-:-:S07]  /*4d40*/  MOV R156, R159 ;  /* 0x0000009f009c7202 */ /* 0x000fce0000000f00 */
[----:B------:R-:W-:Y:S05]  /*4d50*/  WARPSYNC.COLLECTIVE R158, `(.L_x_124) ;  /* 0x000000009e087348 */ /* 0x000fea0003c00000 */
[----:B------:R0:W1:Y:S02]  /*4d60*/  SHFL.DOWN P6, R159, R237, R190, R191 ;  /* 0x080000beed9f7389 */ /* 0x00006400000c00bf */
[----:B01----:R-:W-:Y:S01]  /*4d70*/  ENDCOLLECTIVE ;  /* 0x000000000000791b */ /* 0x003fe20003800000 */
.L_x_124:
[----:B------:R-:W-:Y:S01]  /*4d80*/  MOV R151, R159 ;  /* 0x0000009f00977202 */ /* 0x000fe20000000f00 */
[----:B------:R-:W-:Y:S06]  /*4d90*/  BRA `(.L_x_125) ;  /* 0xffffffd800cc7947 */ /* 0x000fec000383ffff */
.L_x_126:
        /* <DEDUP_REMOVED lines=14> */
.L_x_3218:


//--------------------- .text._ZN10layer_norm31ln_parallel_residual_bwd_kernelINS_13Kernel_traitsI13__nv_bfloat16S2_S2_S2_fjLj3072ELj1ELj1ELj4ELj16ENS_18Kernel_traits_baseILj3072ES2_S2_S2_S2_fjLj128EEEEELb1ELb0ELb1EEEvNS_9BwdParamsE --------------------------
	.section	.text._ZN10layer_norm31ln_parallel_residual_bwd_kernelINS_13Kernel_traitsI13__nv_bfloat16S2_S2_S2_fjLj3072ELj1ELj1ELj4ELj16ENS_18Kernel_traits_baseILj3072ES2_S2_S2_S2_fjLj128EEEEELb1ELb0ELb1EEEvNS_9BwdParamsE,"ax",@progbits
	.align	128
        .global         _ZN10layer_norm31ln_parallel_residual_bwd_kernelINS_13Kernel_traitsI13__nv_bfloat16S2_S2_S2_fjLj3072ELj1ELj1ELj4ELj16ENS_18Kernel_traits_baseILj3072ES2_S2_S2_S2_fjLj128EEEEELb1ELb0ELb1EEEvNS_9BwdParamsE
        .type           _ZN10layer_norm31ln_parallel_residual_bwd_kernelINS_13Kernel_traitsI13__nv_bfloat16S2_S2_S2_fjLj3072ELj1ELj1ELj4ELj16ENS_18Kernel_traits_baseILj3072ES2_S2_S2_S2_fjLj128EEEEELb1ELb0ELb1EEEvNS_9BwdParamsE,@function
        .size           _ZN10layer_norm31ln_parallel_residual_bwd_kernelINS_13Kernel_traitsI13__nv_bfloat16S2_S2_S2_fjLj3072ELj1ELj1ELj4ELj16ENS_18Kernel_traits_baseILj3072ES2_S2_S2_S2_fjLj128EEEEELb1ELb0ELb1EEEvNS_9BwdParamsE,(.L_x_3219 - _ZN10layer_norm31ln_parallel_residual_bwd_kernelINS_13Kernel_traitsI13__nv_bfloat16S2_S2_S2_fjLj3072ELj1ELj1ELj4ELj16ENS_18Kernel_traits_baseILj3072ES2_S2_S2_S2_fjLj128EEEEELb1ELb0ELb1EEEvNS_9BwdParamsE)
        .other          _ZN10layer_norm31ln_parallel_residual_bwd_kernelINS_13Kernel_traitsI13__nv_bfloat16S2_S2_S2_fjLj3072ELj1ELj1ELj4ELj16ENS_18Kernel_traits_baseILj3072ES2_S2_S2_S2_fjLj128EEEEELb1ELb0ELb1EEEvNS_9BwdParamsE,@"STO_CUDA_ENTRY STV_DEFAULT"
_ZN10layer_norm31ln_parallel_residual_bwd_kernelINS_13Kernel_traitsI13__nv_bfloat16S2_S2_S2_fjLj3072ELj1ELj1ELj4ELj16ENS_18Kernel_traits_baseILj3072ES2_S2_S2_S2_fjLj128EEEEELb1ELb0ELb1EEEvNS_9BwdParamsE:
.text._ZN10layer_norm31ln_parallel_residual_bwd_kernelINS_13Kernel_traitsI13__nv_bfloat16S2_S2_S2_fjLj3072ELj1ELj1ELj4ELj16ENS_18Kernel_traits_baseILj3072ES2_S2_S2_S2_fjLj128EEEEELb1ELb0ELb1EEEvNS_9BwdParamsE:
[----:B------:R-:W-:Y:S01]  /*0000*/  LDC R1, c[0x0][0x28] ;  /* 0x00000a00ff017b82 */ /* 0x000fe20000000800 */
[----:B------:R-:W0:Y:S07]  /*0010*/  S2R R50, SR_TID.X ;  /* 0x0000000000327919 */ /* 0x000e2e0000002100 */
[----:B------:R-:W0:Y:S01]  /*0020*/  S2UR UR4, SR_CTAID.X ;  /* 0x00000000000479c3 */ /* 0x000e220000002500 */
[----:B------:R-:W-:Y:S01]  /*0030*/  ULDC.64 UR6, c[0x0][0x208] ;  /* 0x0000820000067ab9 */ /* 0x000fe20000000a00 */
[----:B------:R-:W-:Y:S01]  /*0040*/  ULDC UR8, c[0x0][0x218] ;  /* 0x0000860000087ab9 */ /* 0x000fe20000000800 */
[----:B------:R-:W-:Y:S01]  /*0050*/  ULDC.U8 UR9, c[0x0][0x2a0] ;  /* 0x0000a80000097ab9 */ /* 0x000fe20000000000 */
[----:B------:R-:W-:Y:S01]  /*0060*/  ULDC UR14, c[0x0][0x290] ;  /* 0x0000a400000e7ab9 */ /* 0x000fe20000000800 */
        /* <DEDUP_REMOVED lines=57> */
.L_x_127:
        /* <DEDUP_REMOVED lines=13> */
[----:B------:R-:W5:Y:S04]  /*04d0*/  LDG.E.128 R24, desc[UR6][R2.64+0x1000] ;  /* 0x0010000602187981 */ /* 0x000f68000c1e1d00 */
        /* <DEDUP_REMOVED lines=38> */
[----:B0-----:R-:W-:Y:S02]  /*0740*/  CS2R R4, SRZ ;  /* 0x0000000000047805 */ /* 0x001fe4000001ff00 */
[----:B------:R-:W-:Y:S01]  /*0750*/  CS2R R2, SRZ ;  /* 0x0000000000027805 */ /* 0x000fe2000001ff00 */
[----:B------:R-:W-:Y:S01]  /*0760*/  IMAD.MOV.U32 R187, RZ, RZ, RZ ;  /* 0x000000ffffbb7224 */ /* 0x000fe200078e00ff */
[----:B------:R-:W-:-:S02]  /*0770*/  LOP3.LUT R186, R50, 0x7f, RZ, 0xc0, !PT ;  /* 0x0000007f32ba7812 */ /* 0x000fc400078ec0ff */
[----:B--2---:R-:W-:Y:S02]  /*0780*/  PRMT R184, R9, 0x7632, R184 ;  /* 0x0000763209b87816 */ /* 0x004fe400000000b8 */
[----:B------:R-:W-:Y:S02]  /*0790*/  PRMT R182, R11, 0x7632, R182 ;  /* 0x000076320bb67816 */ /* 0x000fe400000000b6 */
[----:B---3--:R-:W-:Y:S02]  /*07a0*/  PRMT R176, R17, 0x7632, R176 ;  /* 0x0000763211b07816 */ /* 0x008fe400000000b0 */
[----:B------:R-:W-:Y:S02]  /*07b0*/  PRMT R174, R19, 0x7632, R174 ;  /* 0x0000763213ae7816 */ /* 0x000fe400000000ae */
[----:B----4-:R-:W-:Y:S02]  /*07c0*/  PRMT R180, R13, 0x7632, R180 ;  /* 0x000076320db47816 */ /* 0x010fe400000000b4 */
[----:B------:R-:W-:-:S02]  /*07d0*/  PRMT R178, R15, 0x7632, R178 ;  /* 0x000076320fb27816 */ /* 0x000fc400000000b2 */
[----:B-----5:R-:W-:Y:S02]  /*07e0*/  PRMT R172, R21, 0x7632, R172 ;  /* 0x0000763215ac7816 */ /* 0x020fe400000000ac */
        /* <DEDUP_REMOVED lines=76> */
[----:B------:R-:W-:-:S07]  /*0cb0*/  IMAD.U32 R162, R162, 0x10000, RZ ;  /* 0x00010000a2a27824 */ /* 0x000fce00078e00ff */
.L_x_131:
[----:B------:R-:W-:Y:S01]  /*0cc0*/  IMAD R0, R212, UR8, RZ ;  /* 0x00000008d4007c24 */ /* 0x000fe2000f8e02ff */
[----:B0-----:R-:W0:Y:S04]  /*0cd0*/  LDC.64 R84, c[0x0][0x238] ;  /* 0x00008e00ff547b82 */ /* 0x001e280000000a00 */
[----:B------:R-:W-:-:S04]  /*0ce0*/  SHF.R.S32.HI R73, RZ, 0x1f, R0 ;  /* 0x0000001fff497819 */ /* 0x000fc80000011400 */
[----:B------:R-:W1:Y:S01]  /*0cf0*/  LDC.64 R86, c[0x0][0x250] ;  /* 0x00009400ff567b82 */ /* 0x000e620000000a00 */
[----:B------:R-:W-:-:S04]  /*0d00*/  LEA.HI R73, R73, R0, RZ, 0x3 ;  /* 0x0000000049497211 */ /* 0x000fc800078f18ff */
[----:B------:R-:W-:-:S03]  /*0d10*/  LEA.HI.SX32 R213, R73, R186, 0x1d ;  /* 0x000000ba49d57211 */ /* 0x000fc600078feaff */
[----:B------:R-:W2:Y:S08]  /*0d20*/  LDC.64 R92, c[0x0][0x2b8] ;  /* 0x0000ae00ff5c7b82 */ /* 0x000eb00000000a00 */
[----:B------:R-:W3:Y:S01]  /*0d30*/  LDC.64 R88, c[0x0][0x2c0] ;  /* 0x0000b000ff587b82 */ /* 0x000ee20000000a00 */
[----:B0-----:R-:W-:-:S06]  /*0d40*/  IMAD.WIDE.U32 R96, R213, 0x10, R84 ;  /* 0x00000010d5607825 */ /* 0x001fcc00078e0054 */
[----:B------:R-:W4:Y:S01]  /*0d50*/  LDG.E.128 R96, desc[UR6][R96.64] ;  /* 0x0000000660607981 */ /* 0x000f22000c1e1d00 */
[----:B------:R-:W0:Y:S01]  /*0d60*/  LDC.64 R72, c[0x0][0x258] ;  /* 0x00009600ff487b82 */ /* 0x000e220000000a00 */
[----:B-1----:R-:W-:-:S05]  /*0d70*/  IMAD.WIDE R86, R212, 0x4, R86 ;  /* 0x00000004d4567825 */ /* 0x002fca00078e0256 */
[----:B------:R-:W4:Y:S01]  /*0d80*/  LDG.E R232, desc[UR6][R86.64] ;  /* 0x0000000656e87981 */ /* 0x000f22000c1e1900 */
[C---:B--2---:R-:W-:Y:S01]  /*0d90*/  IMAD.WIDE.U32 R100, R213.reuse, 0x10, R92 ;  /* 0x00000010d5647825 */ /* 0x044fe200078e005c */
[----:B------:R-:W-:Y:S01]  /*0da0*/  ISETP.NE.AND P2, PT, RZ, UR9, PT ;  /* 0x00000009ff007c0c */ /* 0x000fe2000bf45270 */
[----:B------:R-:W1:Y:S04]  /*0db0*/  @P0 LDC.64 R236, c[0x0][0x2c8] ;  /* 0x0000b200ffec0b82 */ /* 0x000e680000000a00 */
[----:B------:R-:W2:Y:S01]  /*0dc0*/  LDG.E.128 R100, desc[UR6][R100.64] ;  /* 0x0000000664647981 */ /* 0x000ea2000c1e1d00 */
[----:B---3--:R-:W-:-:S06]  /*0dd0*/  IMAD.WIDE.U32 R104, R213, 0x10, R88 ;  /* 0x00000010d5687825 */ /* 0x008fcc00078e0058 */
[----:B------:R-:W3:Y:S01]  /*0de0*/  LDG.E.128 R104, desc[UR6][R104.64] ;  /* 0x0000000668687981 */ /* 0x000ee2000c1e1d00 */
[----:B0-----:R-:W-:-:S05]  /*0df0*/  IMAD.WIDE R90, R212, 0x4, R72 ;  /* 0x00000004d45a7825 */ /* 0x001fca00078e0248 */
[----:B------:R-:W3:Y:S01]  /*0e00*/  LDG.E R214, desc[UR6][R90.64] ;  /* 0x000000065ad67981 */ /* 0x000ee2000c1e1900 */
[----:B------:R-:W-:-:S05]  /*0e10*/  IADD3 R161, R213, 0x80, RZ ;  /* 0x00000080d5a17810 */ /* 0x000fca0007ffe0ff */
[----:B------:R-:W-:-:S06]  /*0e20*/  IMAD.WIDE.U32 R72, R161, 0x10, R84 ;  /* 0x00000010a1487825 */ /* 0x000fcc00078e0054 */
[----:B------:R-:W3:Y:S01]  /*0e30*/  LDG.E.128 R72, desc[UR6][R72.64] ;  /* 0x0000000648487981 */ /* 0x000ee2000c1e1d00 */
[----:B------:R-:W-:-:S04]  /*0e40*/  IMAD.WIDE.U32 R76, R161, 0x10, R88 ;  /* 0x00000010a14c7825 */ /* 0x000fc800078e0058 */
[----:B------:R-:W-:Y:S02]  /*0e50*/  IMAD.WIDE.U32 R80, R161, 0x10, R92 ;  /* 0x00000010a1507825 */ /* 0x000fe400078e005c */
[----:B------:R-:W3:Y:S04]  /*0e60*/  LDG.E.128 R76, desc[UR6][R76.64] ;  /* 0x000000064c4c7981 */ /* 0x000ee8000c1e1d00 */
[----:B------:R-:W3:Y:S01]  /*0e70*/  LDG.E.128 R80, desc[UR6][R80.64] ;  /* 0x0000000650507981 */ /* 0x000ee2000c1e1d00 */
[----:B------:R-:W-:-:S04]  /*0e80*/  VIADD R160, R213, 0x100 ;  /* 0x00000100d5a07836 */ /* 0x000fc80000000000 */
[----:B------:R-:W-:-:S04]  /*0e90*/  IMAD.WIDE.U32 R84, R160, 0x10, R84 ;  /* 0x00000010a0547825 */ /* 0x000fc800078e0054 */
[C---:B------:R-:W-:Y:S02]  /*0ea0*/  IMAD.WIDE.U32 R88, R160.reuse, 0x10, R88 ;  /* 0x00000010a0587825 */ /* 0x040fe400078e0058 */
[----:B------:R-:W3:Y:S02]  /*0eb0*/  LDG.E.128 R84, desc[UR6][R84.64] ;  /* 0x0000000654547981 */ /* 0x000ee4000c1e1d00 */
[----:B------:R-:W-:Y:S02]  /*0ec0*/  IMAD.WIDE.U32 R92, R160, 0x10, R92 ;  /* 0x00000010a05c7825 */ /* 0x000fe400078e005c */
[----:B------:R-:W3:Y:S04]  /*0ed0*/  LDG.E.128 R88, desc[UR6][R88.64] ;  /* 0x0000000658587981 */ /* 0x000ee8000c1e1d00 */
[----:B------:R-:W3:Y:S01]  /*0ee0*/  LDG.E.128 R92, desc[UR6][R92.64] ;  /* 0x000000065c5c7981 */ /* 0x000ee2000c1e1d00 */
[----:B------:R-:W-:-:S04]  /*0ef0*/  ISETP.NE.U32.AND P1, PT, RZ, UR12, PT ;  /* 0x0000000cff007c0c */ /* 0x000fc8000bf25070 */
[----:B------:R-:W-:Y:S01]  /*0f00*/  ISETP.NE.AND.EX P1, PT, RZ, UR13, PT, P1 ;  /* 0x0000000dff007c0c */ /* 0x000fe2000bf25310 */
[----:B----4-:R-:W-:Y:S01]  /*0f10*/  IMAD.U32 R221, R97, 0x10000, RZ ;  /* 0x0001000061dd7824 */ /* 0x010fe200078e00ff */
[C---:B------:R-:W-:Y:S01]  /*0f20*/  PRMT R218, R96.reuse, 0x7632, R218 ;  /* 0x0000763260da7816 */ /* 0x040fe200000000da */
[C---:B------:R-:W-:Y:S01]  /*0f30*/  IMAD.U32 R231, R99.reuse, 0x10000, RZ ;  /* 0x0001000063e77824 */ /* 0x040fe200078e00ff */
[----:B------:R-:W-:Y:S02]  /*0f40*/  SHF.L.U32 R219, R96, 0x10, RZ ;  /* 0x0000001060db7819 */ /* 0x000fe400000006ff */
[----:B------:R-:W-:Y:S02]  /*0f50*/  FSEL R232, R232, RZ, !P2 ;  /* 0x000000ffe8e87208 */ /* 0x000fe40005000000 */
[----:B------:R-:W-:Y:S02]  /*0f60*/  PRMT R96, R99, 0x7632, R96 ;  /* 0x0000763263607816 */ /* 0x000fe40000000060 */
[----:B------:R-:W-:Y:S01]  /*0f70*/  PRMT R216, R97, 0x7632, R216 ;  /* 0x0000763261d87816 */ /* 0x000fe200000000d8 */
[----:B------:R-:W-:Y:S01]  /*0f80*/  FADD.FTZ R221, -R232, R221 ;  /* 0x000000dde8dd7221 */ /* 0x000fe20000010100 */
[----:B------:R-:W-:-:S02]  /*0f90*/  PRMT R97, R98, 0x7632, R97 ;  /* 0x0000763262617816 */ /* 0x000fc40000000061 */
[C---:B--2---:R-:W-:Y:S01]  /*0fa0*/  PRMT R99, R101.reuse, 0x7632, R99 ;  /* 0x0000763265637816 */ /* 0x044fe20000000063 */
[----:B------:R-:W-:Y:S01]  /*0fb0*/  IMAD.U32 R226, R101, 0x10000, RZ ;  /* 0x0001000065e27824 */ /* 0x000fe200078e00ff */
[----:B------:R-:W-:Y:S01]  /*0fc0*/  SHF.L.U32 R223, R98, 0x10, RZ ;  /* 0x0000001062df7819 */ /* 0x000fe200000006ff */
[----:B------:R-:W-:Y:S01]  /*0fd0*/  IMAD.U32 R230, R103, 0x10000, RZ ;  /* 0x0001000067e67824 */ /* 0x000fe200078e00ff */
[C---:B------:R-:W-:Y:S02]  /*0fe0*/  PRMT R98, R102.reuse, 0x7632, R98 ;  /* 0x0000763266627816 */ /* 0x040fe40000000062 */
[----:B------:R-:W-:Y:S02]  /*0ff0*/  SHF.L.U32 R224, R102, 0x10, RZ ;  /* 0x0000001066e07819 */ /* 0x000fe400000006ff */
[C---:B---3--:R-:W-:Y:S01]  /*1000*/  PRMT R101, R105.reuse, 0x7632, R101 ;  /* 0x0000763269657816 */ /* 0x048fe20000000065 */
[----:B------:R-:W-:Y:S01]  /*1010*/  IMAD.U32 R105, R105, 0x10000, RZ ;  /* 0x0001000069697824 */ /* 0x000fe200078e00ff */
[----:B------:R-:W-:Y:S01]  /*1020*/  PRMT R102, R103, 0x7632, R102 ;  /* 0x0000763267667816 */ /* 0x000fe20000000066 */
[----:B------:R-:W-:Y:S01]  /*1030*/  IMAD.U32 R103, R107, 0x10000, RZ ;  /* 0x000100006b677824 */ /* 0x000fe200078e00ff */
[----:B------:R-:W-:-:S02]  /*1040*/  PRMT R228, R104, 0x7632, R228 ;  /* 0x0000763268e47816 */ /* 0x000fc400000000e4 */
[----:B------:R-:W-:Y:S01]  /*1050*/  SHF.L.U32 R220, R104, 0x10, RZ ;  /* 0x0000001068dc7819 */ /* 0x000fe200000006ff */
[----:B------:R-:W-:Y:S01]  /*1060*/  FMUL.FTZ R227, R214, R221 ;  /* 0x000000ddd6e37220 */ /* 0x000fe20000410000 */
[----:B------:R-:W-:Y:S01]  /*1070*/  PRMT R104, R107, 0x7632, R104 ;  /* 0x000076326b687816 */ /* 0x000fe20000000068 */
[----:B------:R-:W-:Y:S01]  /*1080*/  FMUL.FTZ R107, R206, R105 ;  /* 0x00000069ce6b7220 */ /* 0x000fe20000410000 */
[----:B------:R-:W-:Y:S01]  /*1090*/  FADD.FTZ R151, R226, R151 ;  /* 0x00000097e2977221 */ /* 0x000fe20000010000 */
[-C--:B------:R-:W-:Y:S02]  /*10a0*/  FFMA.FTZ R152, R227, R226.reuse, R152 ;  /* 0x000000e2e3987223 */ /* 0x080fe40000010098 */
[----:B------:R-:W-:Y:S01]  /*10b0*/  FFMA.FTZ R226, R210, R226, R107 ;  /* 0x000000e2d2e27223 */ /* 0x000fe2000001006b */
[----:B------:R-:W-:Y:S01]  /*10c0*/  SHF.L.U32 R107, R218, 0x10, RZ ;  /* 0x00000010da6b7819 */ /* 0x000fe200000006ff */
[----:B------:R-:W-:Y:S01]  /*10d0*/  FADD.FTZ R219, R219, -R232 ;  /* 0x800000e8dbdb7221 */ /* 0x000fe20000010000 */
[----:B------:R-:W-:-:S02]  /*10e0*/  SHF.L.U32 R97, R97, 0x10, RZ ;  /* 0x0000001061617819 */ /* 0x000fc400000006ff */
[----:B------:R-:W-:Y:S01]  /*10f0*/  PRMT R217, R100, 0x7632, R217 ;  /* 0x0000763264d97816 */ /* 0x000fe200000000d9 */
[----:B------:R-:W-:Y:S01]  /*1100*/  FADD.FTZ R107, -R232, R107 ;  /* 0x0000006be86b7221 */ /* 0x000fe20000010100 */
[----:B------:R-:W-:Y:S01]  /*1110*/  SHF.L.U32 R229, R100, 0x10, RZ ;  /* 0x0000001064e57819 */ /* 0x000fe200000006ff */
[----:B------:R-:W-:Y:S01]  /*1120*/  FMUL.FTZ R0, R214, R219 ;  /* 0x000000dbd6007220 */ /* 0x000fe20000410000 */
[C---:B------:R-:W-:Y:S01]  /*1130*/  PRMT R100, R106.reuse, 0x7632, R100 ;  /* 0x000076326a647816 */ /* 0x040fe20000000064 */
[----:B------:R-:W-:Y:S01]  /*1140*/  FMUL.FTZ R222, R207, R220 ;  /* 0x000000dccfde7220 */ /* 0x000fe20000410000 */
[----:B------:R-:W-:Y:S01]  /*1150*/  SHF.L.U32 R106, R106, 0x10, RZ ;  /* 0x000000106a6a7819 */ /* 0x000fe200000006ff */
[----:B------:R-:W-:Y:S01]  /*1160*/  FADD.FTZ R223, -R232, R223 ;  /* 0x000000dfe8df7221 */ /* 0x000fe20000010100 */
[----:B------:R-:W-:Y:S01]  /*1170*/  FMUL.FTZ R221, R214, R107 ;  /* 0x0000006bd6dd7220 */ /* 0x000fe20000410000 */
[----:B------:R-:W-:Y:S01]  /*1180*/  FADD.FTZ R97, -R232, R97 ;  /* 0x00000061e8617221 */ /* 0x000fe20000010100 */
[----:B------:R-:W-:Y:S01]  /*1190*/  FADD.FTZ R158, R229, R158 ;  /* 0x0000009ee59e7221 */ /* 0x000fe20000010000 */
[----:B------:R-:W-:Y:S01]  /*11a0*/  FFMA.FTZ R187, R0, R229, R187 ;  /* 0x000000e500bb7223 */ /* 0x000fe200000100bb */
[----:B------:R-:W-:-:S02]  /*11b0*/  IMAD.U32 R107, R216, 0x10000, RZ ;  /* 0x00010000d86b7824 */ /* 0x000fc400078e00ff */
[----:B------:R-:W-:Y:S01]  /*11c0*/  FFMA.FTZ R229, R211, R229, R222 ;  /* 0x000000e5d3e57223 */ /* 0x000fe200000100de */
[----:B------:R-:W-:Y:S01]  /*11d0*/  FMUL.FTZ R225, R214, R223 ;  /* 0x000000dfd6e17220 */ /* 0x000fe20000410000 */
[----:B------:R-:W-:Y:S01]  /*11e0*/  FMUL.FTZ R222, R205, R106 ;  /* 0x0000006acdde7220 */ /* 0x000fe20000410000 */
[----:B------:R-:W-:Y:S01]  /*11f0*/  SHF.L.U32 R218, R217, 0x10, RZ ;  /* 0x00000010d9da7819 */ /* 0x000fe200000006ff */
[----:B------:R-:W-:Y:S01]  /*1200*/  FMUL.FTZ R219, R204, R103 ;  /* 0x00000067ccdb7220 */ /* 0x000fe20000410000 */
[----:B------:R-:W-:Y:S01]  /*1210*/  FMUL.FTZ R217, R214, R97 ;  /* 0x00000061d6d97220 */ /* 0x000fe20000410000 */
[----:B------:R-:W-:Y:S01]  /*1220*/  FADD.FTZ R107, -R232, R107 ;  /* 0x0000006be86b7221 */ /* 0x000fe20000010100 */
[----:B------:R-:W-:Y:S02]  /*1230*/  IMAD.U32 R97, R96, 0x10000, RZ ;  /* 0x0001000060617824 */ /* 0x000fe400078e00ff */
[----:B------:R-:W-:Y:S01]  /*1240*/  FADD.FTZ R137, R224, R137 ;  /* 0x00000089e0897221 */ /* 0x000fe20000010000 */
[-C--:B------:R-:W-:Y:S01]  /*1250*/  FFMA.FTZ R138, R225, R224.reuse, R138 ;  /* 0x000000e0e18a7223 */ /* 0x080fe2000001008a */
[----:B------:R-:W-:Y:S01]  /*1260*/  FFMA.FTZ R224, R209, R224, R222 ;  /* 0x000000e0d1e07223 */ /* 0x000fe200000100de */
[----:B------:R-:W-:Y:S01]  /*1270*/  FFMA.FTZ R222, R208, R230, R219 ;  /* 0x000000e6d0de7223 */ /* 0x000fe200000100db */
[----:B------:R-:W-:Y:S01]  /*1280*/  FMUL.FTZ R219, R214, R107 ;  /* 0x0000006bd6db7220 */ /* 0x000fe20000410000 */
[----:B------:R-:W-:-:S02]  /*1290*/  FADD.FTZ R107, -R232, R97 ;  /* 0x00000061e86b7221 */ /* 0x000fc40000010100 */
[----:B------:R-:W0:Y:S01]  /*12a0*/  @P1 LDC.64 R96, c[0x0][0x248] ;  /* 0x00009200ff601b82 */ /* 0x000e220000000a00 */
[----:B------:R-:W-:-:S04]  /*12b0*/  FADD.FTZ R223, -R232, R231 ;  /* 0x000000e7e8df7221 */ /* 0x000fc80000010100 */
[----:B------:R-:W-:Y:S01]  /*12c0*/  FMUL.FTZ R223, R214, R223 ;  /* 0x000000dfd6df7220 */ /* 0x000fe20000410000 */
[----:B------:R-:W-:Y:S01]  /*12d0*/  SHF.L.U32 R104, R104, 0x10, RZ ;  /* 0x0000001068687819 */ /* 0x000fe200000006ff */
[----:B------:R-:W-:Y:S02]  /*12e0*/  FADD.FTZ R127, R103, R127 ;  /* 0x0000007f677f7221 */ /* 0x000fe40000010000 */
[----:B------:R-:W-:Y:S01]  /*12f0*/  FFMA.FTZ R128, R223, R103, R128 ;  /* 0x00000067df807223 */ /* 0x000fe20000010080 */
[----:B------:R-:W-:Y:S01]  /*1300*/  SHF.L.U32 R103, R72, 0x10, RZ ;  /* 0x0000001048677819 */ /* 0x000fe200000006ff */
[----:B------:R-:W-:Y:S01]  /*1310*/  FADD.FTZ R149, R105, R149 ;  /* 0x0000009569957221 */ /* 0x000fe20000010000 */
[----:B------:R-:W-:Y:S01]  /*1320*/  FFMA.FTZ R150, R227, R105, R150 ;  /* 0x00000069e3967223 */ /* 0x000fe20000010096 */
[----:B------:R-:W-:Y:S02]  /*1330*/  IMAD.U32 R102, R102, 0x10000, RZ ;  /* 0x0001000066667824 */ /* 0x000fe400078e00ff */
[----:B------:R-:W-:Y:S01]  /*1340*/  FMUL.FTZ R105, R178, R104 ;  /* 0x00000068b2697220 */ /* 0x000fe20000410000 */
[----:B------:R-:W-:Y:S01]  /*1350*/  FADD.FTZ R103, -R232, R103 ;  /* 0x00000067e8677221 */ /* 0x000fe20000010100 */
[----:B------:R-:W-:Y:S01]  /*1360*/  FADD.FTZ R135, R106, R135 ;  /* 0x000000876a877221 */ /* 0x000fe20000010000 */
[----:B------:R-:W-:Y:S01]  /*1370*/  FFMA.FTZ R136, R225, R106, R136 ;  /* 0x0000006ae1887223 */ /* 0x000fe20000010088 */
[----:B0-----:R-:W-:-:S04]  /*1380*/  @P1 IMAD.WIDE.U32 R238, R160, 0x8, R96 ;  /* 0x00000008a0ee1825 */ /* 0x001fc800078e0060 */
[----:B------:R-:W-:Y:S02]  /*1390*/  IMAD.U32 R97, R73, 0x10000, RZ ;  /* 0x0001000049617824 */ /* 0x000fe400078e00ff */
[----:B------:R-:W-:Y:S01]  /*13a0*/  FFMA.FTZ R106, R182, R102, R105 ;  /* 0x00000066b66a7223 */ /* 0x000fe20000010069 */
[----:B------:R0:W5:Y:S01]  /*13b0*/  @P1 LDG.E.64 R146, desc[UR6][R238.64] ;  /* 0x00000006ee921981 */ /* 0x000162000c1e1b00 */
[----:B------:R-:W-:Y:S01]  /*13c0*/  FADD.FTZ R97, -R232, R97 ;  /* 0x00000061e8617221 */ /* 0x000fe20000010100 */
[----:B------:R-:W-:-:S03]  /*13d0*/  FMUL.FTZ R105, R214, R103 ;  /* 0x00000067d6697220 */ /* 0x000fc60000410000 */
[----:B------:R-:W-:Y:S02]  /*13e0*/  FMUL.FTZ R103, R214, R97 ;  /* 0x00000061d6677220 */ /* 0x000fe40000410000 */
[----:B------:R-:W2:Y:S02]  /*13f0*/  LDC.64 R96, c[0x0][0x240] ;  /* 0x00009000ff607b82 */ /* 0x000ea40000000a00 */
[----:B--2---:R-:W-:-:S04]  /*1400*/  IMAD.WIDE.U32 R240, R213, 0x8, R96 ;  /* 0x00000008d5f07825 */ /* 0x004fc800078e0060 */
[--C-:B0-----:R-:W-:Y:S02]  /*1410*/  IMAD.WIDE.U32 R238, R161, 0x8, R96.reuse ;  /* 0x00000008a1ee7825 */ /* 0x101fe400078e0060 */
[----:B------:R-:W5:Y:S02]  /*1420*/  LDG.E.64 R240, desc[UR6][R240.64] ;  /* 0x00000006f0f07981 */ /* 0x000f64000c1e1b00 */
[----:B------:R-:W-:Y:S02]  /*1430*/  IMAD.WIDE.U32 R96, R160, 0x8, R96 ;  /* 0x00000008a0607825 */ /* 0x000fe400078e0060 */
[----:B------:R-:W5:Y:S04]  /*1440*/  LDG.E.64 R238, desc[UR6][R238.64] ;  /* 0x00000006eeee7981 */ /* 0x000f68000c1e1b00 */
[----:B------:R-:W5:Y:S01]  /*1450*/  LDG.E.64 R96, desc[UR6][R96.64] ;  /* 0x0000000660607981 */ /* 0x000f62000c1e1b00 */
[----:B------:R-:W-:Y:S01]  /*1460*/  FADD.FTZ R129, R230, R129 ;  /* 0x00000081e6817221 */ /* 0x000fe20000010000 */
[----:B------:R-:W-:Y:S01]  /*1470*/  FFMA.FTZ R130, R223, R230, R130 ;  /* 0x000000e6df827223 */ /* 0x000fe20000010082 */
[----:B------:R-:W-:Y:S01]  /*1480*/  IMAD.U32 R228, R228, 0x10000, RZ ;  /* 0x00010000e4e47824 */ /* 0x000fe200078e00ff */
[----:B------:R-:W-:Y:S01]  /*1490*/  SHF.L.U32 R230, R101, 0x10, RZ ;  /* 0x0000001065e67819 */ /* 0x000fe200000006ff */
[----:B------:R-:W-:-:S02]  /*14a0*/  IMAD.U32 R234, R100, 0x10000, RZ ;  /* 0x0001000064ea7824 */ /* 0x000fc400078e00ff */
[----:B------:R-:W-:Y:S01]  /*14b0*/  FADD.FTZ R157, R220, R157 ;  /* 0x0000009ddc9d7221 */ /* 0x000fe20000010000 */
[----:B------:R-:W-:Y:S01]  /*14c0*/  FFMA.FTZ R159, R0, R220, R159 ;  /* 0x000000dc009f7223 */ /* 0x000fe2000001009f */
[----:B------:R-:W-:Y:S01]  /*14d0*/  FMUL.FTZ R220, R181, R228 ;  /* 0x000000e4b5dc7220 */ /* 0x000fe20000410000 */
[----:B------:R-:W-:Y:S01]  /*14e0*/  IMAD.U32 R99, R99, 0x10000, RZ ;  /* 0x0001000063637824 */ /* 0x000fe200078e00ff */
        /* <DEDUP_REMOVED lines=9> */
[----:B------:R-:W-:Y:S01]  /*1580*/  FADD.FTZ R133, R98, R133 ;  /* 0x0000008562857221 */ /* 0x000fe20000010000 */
[-C--:B------:R-:W-:Y:S01]  /*1590*/  FFMA.FTZ R134, R217, R98.reuse, R134 ;  /* 0x00000062d9867223 */ /* 0x080fe20000010086 */
[----:B------:R-:W-:Y:S01]  /*15a0*/  FFMA.FTZ R216, R183, R98, R216 ;  /* 0x00000062b7d87223 */ /* 0x000fe200000100d8 */
[----:B------:R-:W0:Y:S08]  /*15b0*/  @P1 LDC.64 R100, c[0x0][0x248] ;  /* 0x00009200ff641b82 */ /* 0x000e300000000a00 */
[----:B------:R-:W2:Y:S01]  /*15c0*/  @P1 LDC.64 R98, c[0x0][0x248] ;  /* 0x00009200ff621b82 */ /* 0x000ea20000000a00 */
[----:B------:R-:W-:Y:S01]  /*15d0*/  FMUL.FTZ R107, R214, R107 ;  /* 0x0000006bd66b7220 */ /* 0x000fe20000410000 */
[----:B------:R-:W-:Y:S01]  /*15e0*/  FADD.FTZ R153, R228, R153 ;  /* 0x00000099e4997221 */ /* 0x000fe20000010000 */
[----:B------:R-:W-:Y:S01]  /*15f0*/  FFMA.FTZ R154, R221, R228, R154 ;  /* 0x000000e4dd9a7223 */ /* 0x000fe2000001009a */
[----:B------:R-:W-:-:S02]  /*1600*/  IMAD.U32 R228, R76, 0x10000, RZ ;  /* 0x000100004ce47824 */ /* 0x000fc400078e00ff */
[----:B------:R-:W-:Y:S01]  /*1610*/  FADD.FTZ R125, R102, R125 ;  /* 0x0000007d667d7221 */ /* 0x000fe20000010000 */
[----:B------:R-:W-:Y:S01]  /*1620*/  FFMA.FTZ R126, R107, R102, R126 ;  /* 0x000000666b7e7223 */ /* 0x000fe2000001007e */
[----:B------:R-:W-:Y:S01]  /*1630*/  FADD.FTZ R139, R230, R139 ;  /* 0x0000008be68b7221 */ /* 0x000fe20000010000 */
[----:B------:R-:W-:Y:S01]  /*1640*/  FFMA.FTZ R140, R219, R230, R140 ;  /* 0x000000e6db8c7223 */ /* 0x000fe2000001008c */
[----:B------:R-:W-:Y:S01]  /*1650*/  SHF.L.U32 R102, R80, 0x10, RZ ;  /* 0x0000001050667819 */ /* 0x000fe200000006ff */
[----:B------:R-:W-:Y:S01]  /*1660*/  FMUL.FTZ R230, R199, R228 ;  /* 0x000000e4c7e67220 */ /* 0x000fe20000410000 */
[----:B------:R-:W-:Y:S01]  /*1670*/  FADD.FTZ R123, R104, R123 ;  /* 0x0000007b687b7221 */ /* 0x000fe20000010000 */
[----:B------:R-:W-:Y:S02]  /*1680*/  FFMA.FTZ R124, R107, R104, R124 ;  /* 0x000000686b7c7223 */ /* 0x000fe4000001007c */
[----:B------:R-:W-:Y:S02]  /*1690*/  FFMA.FTZ R104, R203, R102, R230 ;  /* 0x00000066cb687223 */ /* 0x000fe400000100e6 */
[----:B------:R-:W3:Y:S01]  /*16a0*/  @P0 LDC.64 R230, c[0x0][0x2c8] ;  /* 0x0000b200ffe60b82 */ /* 0x000ee20000000a00 */
[----:B0-----:R-:W-:-:S04]  /*16b0*/  @P1 IMAD.WIDE.U32 R100, R213, 0x8, R100 ;  /* 0x00000008d5641825 */ /* 0x001fc800078e0064 */
[----:B------:R-:W-:Y:S01]  /*16c0*/  FADD.FTZ R119, R228, R119 ;  /* 0x00000077e4777221 */ /* 0x000fe20000010000 */
[----:B------:R-:W-:Y:S01]  /*16d0*/  FFMA.FTZ R120, R105, R228, R120 ;  /* 0x000000e469787223 */ /* 0x000fe20000010078 */
[----:B--2---:R-:W-:Y:S01]  /*16e0*/  @P1 IMAD.WIDE.U32 R98, R161, 0x8, R98 ;  /* 0x00000008a1621825 */ /* 0x004fe200078e0062 */
[----:B------:R-:W-:Y:S01]  /*16f0*/  SHF.L.U32 R228, R77, 0x10, RZ ;  /* 0x000000104de47819 */ /* 0x000fe200000006ff */
[----:B------:R0:W5:Y:S04]  /*1700*/  @P1 LDG.E.64 R142, desc[UR6][R100.64] ;  /* 0x00000006648e1981 */ /* 0x000168000c1e1b00 */
[----:B------:R2:W5:Y:S01]  /*1710*/  @P1 LDG.E.64 R144, desc[UR6][R98.64] ;  /* 0x0000000662901981 */ /* 0x000562000c1e1b00 */
[----:B------:R-:W-:Y:S01]  /*1720*/  FADD.FTZ R121, R102, R121 ;  /* 0x0000007966797221 */ /* 0x000fe20000010000 */
[----:B------:R-:W-:Y:S01]  /*1730*/  FFMA.FTZ R122, R105, R102, R122 ;  /* 0x00000066697a7223 */ /* 0x000fe2000001007a */
[----:B------:R-:W-:-:S02]  /*1740*/  IMAD.U32 R102, R81, 0x10000, RZ ;  /* 0x0001000051667824 */ /* 0x000fc400078e00ff */
[----:B0-----:R-:W-:Y:S01]  /*1750*/  IMAD.U32 R100, R78, 0x10000, RZ ;  /* 0x000100004e647824 */ /* 0x001fe200078e00ff */
[----:B--2---:R-:W-:Y:S01]  /*1760*/  SHF.L.U32 R99, R74, 0x10, RZ ;  /* 0x000000104a637819 */ /* 0x004fe200000006ff */
[-C--:B------:R-:W-:Y:S01]  /*1770*/  FMUL.FTZ R101, R198, R228.reuse ;  /* 0x000000e4c6657220 */ /* 0x080fe20000410000 */
[----:B------:R-:W-:Y:S01]  /*1780*/  FADD.FTZ R111, R228, R111 ;  /* 0x0000006fe46f7221 */ /* 0x000fe20000010000 */
[----:B------:R-:W-:Y:S01]  /*1790*/  FFMA.FTZ R112, R103, R228, R112 ;  /* 0x000000e467707223 */ /* 0x000fe20000010070 */
[----:B------:R-:W-:Y:S01]  /*17a0*/  SHF.L.U32 R98, R82, 0x10, RZ ;  /* 0x0000001052627819 */ /* 0x000fe200000006ff */
[----:B------:R-:W-:Y:S01]  /*17b0*/  FADD.FTZ R99, -R232, R99 ;  /* 0x00000063e8637221 */ /* 0x000fe20000010100 */
[----:B------:R-:W-:Y:S01]  /*17c0*/  FMUL.FTZ R228, R197, R100 ;  /* 0x00000064c5e47220 */ /* 0x000fe20000410000 */
[----:B------:R-:W-:Y:S02]  /*17d0*/  IMAD.U32 R233, R75, 0x10000, RZ ;  /* 0x000100004be97824 */ /* 0x000fe400078e00ff */
[----:B------:R-:W-:Y:S01]  /*17e0*/  FADD.FTZ R113, R102, R113 ;  /* 0x0000007166717221 */ /* 0x000fe20000010000 */
[-C--:B------:R-:W-:Y:S01]  /*17f0*/  FFMA.FTZ R114, R103, R102.reuse, R114 ;  /* 0x0000006667727223 */ /* 0x080fe20000010072 */
[----:B------:R-:W-:Y:S01]  /*1800*/  FFMA.FTZ R101, R202, R102, R101 ;  /* 0x00000066ca657223 */ /* 0x000fe20000010065 */
[----:B------:R-:W-:Y:S01]  /*1810*/  FMUL.FTZ R102, R214, R99 ;  /* 0x00000063d6667220 */ /* 0x000fe20000410000 */
[-C--:B------:R-:W-:Y:S01]  /*1820*/  FFMA.FTZ R99, R201, R98.reuse, R228 ;  /* 0x00000062c9637223 */ /* 0x080fe200000100e4 */
[----:B------:R-:W-:Y:S01]  /*1830*/  SHF.L.U32 R228, R79, 0x10, RZ ;  /* 0x000000104fe47819 */ /* 0x000fe200000006ff */
[----:B------:R-:W-:Y:S01]  /*1840*/  FADD.FTZ R233, -R232, R233 ;  /* 0x000000e9e8e97221 */ /* 0x000fe20000010100 */
[----:B------:R-:W-:Y:S01]  /*1850*/  FADD.FTZ R15, R98, R15 ;  /* 0x0000000f620f7221 */ /* 0x000fe20000010000 */
[----:B------:R-:W-:Y:S01]  /*1860*/  FFMA.FTZ R3, R102, R98, R3 ;  /* 0x0000006266037223 */ /* 0x000fe20000010003 */
[----:B------:R-:W-:Y:S01]  /*1870*/  FADD.FTZ R48, R100, R48 ;  /* 0x0000003064307221 */ /* 0x000fe20000010000 */
[----:B------:R-:W-:Y:S01]  /*1880*/  FFMA.FTZ R27, R102, R100, R27 ;  /* 0x00000064661b7223 */ /* 0x000fe2000001001b */
[----:B------:R-:W-:Y:S01]  /*1890*/  FADD.FTZ R131, R234, R131 ;  /* 0x00000083ea837221 */ /* 0x000fe20000010000 */
[----:B------:R-:W-:Y:S01]  /*18a0*/  FFMA.FTZ R132, R217, R234, R132 ;  /* 0x000000ead9847223 */ /* 0x000fe20000010084 */
[----:B------:R-:W-:-:S02]  /*18b0*/  IMAD.U32 R98, R83, 0x10000, RZ ;  /* 0x0001000053627824 */ /* 0x000fc400078e00ff */
[----:B------:R-:W-:Y:S01]  /*18c0*/  FMUL.FTZ R100, R214, R233 ;  /* 0x000000e9d6647220 */ /* 0x000fe20000410000 */
[----:B------:R-:W-:Y:S01]  /*18d0*/  PRMT R72, R72, 0x7632, R72 ;  /* 0x0000763248487816 */ /* 0x000fe20000000048 */
[----:B------:R-:W0:Y:S01]  /*18e0*/  @P0 LDC.64 R234, c[0x0][0x2c8] ;  /* 0x0000b200ffea0b82 */ /* 0x000e220000000a00 */
[----:B------:R-:W-:Y:S01]  /*18f0*/  FMUL.FTZ R233, R196, R228 ;  /* 0x000000e4c4e97220 */ /* 0x000fe20000410000 */
[----:B------:R-:W-:Y:S01]  /*1900*/  PRMT R74, R73, 0x7632, R74 ;  /* 0x00007632494a7816 */ /* 0x000fe2000000004a */
[----:B---3--:R-:W-:-:S04]  /*1910*/  @P0 IMAD.WIDE.U32 R230, R160, 0x10, R230 ;  /* 0x00000010a0e60825 */ /* 0x008fc800078e00e6 */
[----:B------:R-:W-:Y:S01]  /*1920*/  FADD.FTZ R17, R98, R17 ;  /* 0x0000001162117221 */ /* 0x000fe20000010000 */
[-C--:B------:R-:W-:Y:S01]  /*1930*/  FFMA.FTZ R5, R100, R98.reuse, R5 ;  /* 0x0000006264057223 */ /* 0x080fe20000010005 */
[----:B------:R-:W-:Y:S01]  /*1940*/  PRMT R76, R76, 0x7632, R76 ;  /* 0x000076324c4c7816 */ /* 0x000fe2000000004c */
[----:B------:R-:W-:Y:S01]  /*1950*/  FFMA.FTZ R98, R200, R98, R233 ;  /* 0x00000062c8627223 */ /* 0x000fe200000100e9 */
[----:B------:R-:W-:Y:S01]  /*1960*/  SHF.L.U32 R73, R72, 0x10, RZ ;  /* 0x0000001048497819 */ /* 0x000fe200000006ff */
[----:B------:R-:W-:Y:S01]  /*1970*/  IMAD.U32 R233, R74, 0x10000, RZ ;  /* 0x000100004ae97824 */ /* 0x000fe200078e00ff */
[----:B------:R-:W-:Y:S01]  /*1980*/  PRMT R81, R81, 0x7632, R81 ;  /* 0x0000763251517816 */ /* 0x000fe20000000051 */
[----:B------:R2:W5:Y:S01]  /*1990*/  @P0 LDG.E.128 R68, desc[UR6][R230.64] ;  /* 0x00000006e6440981 */ /* 0x000562000c1e1d00 */
[----:B------:R-:W-:Y:S02]  /*19a0*/  PRMT R77, R77, 0x7632, R77 ;  /* 0x000076324d4d7816 */ /* 0x000fe4000000004d */
[----:B------:R-:W-:-:S02]  /*19b0*/  PRMT R80, R80, 0x7632, R80 ;  /* 0x0000763250507816 */ /* 0x000fc40000000050 */
[----:B------:R-:W-:Y:S02]  /*19c0*/  SHF.L.U32 R72, R76, 0x10, RZ ;  /* 0x000000104c487819 */ /* 0x000fe400000006ff */
[----:B------:R-:W-:Y:S01]  /*19d0*/  SHF.L.U32 R76, R81, 0x10, RZ ;  /* 0x00000010514c7819 */ /* 0x000fe200000006ff */
[C---:B------:R-:W-:Y:S01]  /*19e0*/  FADD.FTZ R81, -R232.reuse, R233 ;  /* 0x000000e9e8517221 */ /* 0x040fe20000010100 */
[----:B--2---:R-:W-:Y:S01]  /*19f0*/  FADD.FTZ R231, -R232, R73 ;  /* 0x00000049e8e77221 */ /* 0x004fe20000010100 */
[----:B------:R-:W-:Y:S02]  /*1a00*/  IMAD.U32 R73, R77, 0x10000, RZ ;  /* 0x000100004d497824 */ /* 0x000fe400078e00ff */
[----:B------:R-:W-:Y:S01]  /*1a10*/  FADD.FTZ R46, R228, R46 ;  /* 0x0000002ee42e7221 */ /* 0x000fe20000010000 */
[----:B------:R-:W-:Y:S01]  /*1a20*/  FFMA.FTZ R29, R100, R228, R29 ;  /* 0x000000e4641d7223 */ /* 0x000fe2000001001d */
[----:B------:R-:W-:Y:S02]  /*1a30*/  IMAD.U32 R80, R80, 0x10000, RZ ;  /* 0x0001000050507824 */ /* 0x000fe400078e00ff */
[C---:B------:R-:W-:Y:S01]  /*1a40*/  FMUL.FTZ R231, R214.reuse, R231 ;  /* 0x000000e7d6e77220 */ /* 0x040fe20000410000 */
[----:B------:R-:W-:Y:S01]  /*1a50*/  FMUL.FTZ R228, R173, R72 ;  /* 0x00000048ade47220 */ /* 0x000fe20000410000 */
        /* <DEDUP_REMOVED lines=8> */
[----:B------:R-:W-:-:S02]  /*1ae0*/  PRMT R74, R74, 0x7632, R74 ;  /* 0x000076324a4a7816 */ /* 0x000fc4000000004a */
[----:B------:R-:W-:Y:S02]  /*1af0*/  PRMT R76, R75, 0x7632, R76 ;  /* 0x000076324b4c7816 */ /* 0x000fe4000000004c */
[----:B------:R-:W-:Y:S02]  /*1b00*/  PRMT R78, R78, 0x7632, R78 ;  /* 0x000076324e4e7816 */ /* 0x000fe4000000004e */
[----:B------:R-:W-:Y:S01]  /*1b10*/  SHF.L.U32 R75, R74, 0x10, RZ ;  /* 0x000000104a4b7819 */ /* 0x000fe200000006ff */
[----:B------:R-:W-:Y:S01]  /*1b20*/  IMAD.U32 R77, R76, 0x10000, RZ ;  /* 0x000100004c4d7824 */ /* 0x000fe200078e00ff */
[----:B------:R-:W-:Y:S01]  /*1b30*/  PRMT R79, R79, 0x7632, R79 ;  /* 0x000076324f4f7816 */ /* 0x000fe2000000004f */
[----:B0-----:R-:W-:Y:S01]  /*1b40*/  @P0 IMAD.WIDE.U32 R234, R161, 0x10, R234 ;  /* 0x00000010a1ea0825 */ /* 0x001fe200078e00ea */
[----:B------:R-:W-:-:S03]  /*1b50*/  PRMT R82, R82, 0x7632, R82 ;  /* 0x0000763252527816 */ /* 0x000fc60000000052 */
[----:B------:R-:W-:Y:S01]  /*1b60*/  FADD.FTZ R75, -R232, R75 ;  /* 0x0000004be84b7221 */ /* 0x000fe20000010100 */
[----:B------:R-:W-:Y:S01]  /*1b70*/  SHF.L.U32 R78, R78, 0x10, RZ ;  /* 0x000000104e4e7819 */ /* 0x000fe200000006ff */
[----:B------:R-:W-:Y:S01]  /*1b80*/  IMAD.U32 R79, R79, 0x10000, RZ ;  /* 0x000100004f4f7824 */ /* 0x000fe200078e00ff */
[----:B------:R-:W-:Y:S01]  /*1b90*/  PRMT R83, R83, 0x7632, R83 ;  /* 0x0000763253537816 */ /* 0x000fe20000000053 */
[----:B------:R-:W-:Y:S01]  /*1ba0*/  FADD.FTZ R77, -R232, R77 ;  /* 0x0000004de84d7221 */ /* 0x000fe20000010100 */
[----:B-1----:R-:W-:Y:S01]  /*1bb0*/  @P0 IMAD.WIDE.U32 R236, R213, 0x10, R236 ;  /* 0x00000010d5ec0825 */ /* 0x002fe200078e00ec */
[----:B------:R0:W5:Y:S03]  /*1bc0*/  @P0 LDG.E.128 R64, desc[UR6][R234.64] ;  /* 0x00000006ea400981 */ /* 0x000166000c1e1d00 */
[----:B------:R-:W-:Y:S01]  /*1bd0*/  FMUL.FTZ R233, R214, R75 ;  /* 0x0000004bd6e97220 */ /* 0x000fe20000410000 */
[----:B------:R-:W-:Y:S01]  /*1be0*/  FMUL.FTZ R230, R171, R78 ;  /* 0x0000004eabe67220 */ /* 0x000fe20000410000 */
[----:B------:R-:W-:-:S02]  /*1bf0*/  IMAD.U32 R82, R82, 0x10000, RZ ;  /* 0x0001000052527824 */ /* 0x000fc400078e00ff */
[----:B------:R-:W-:Y:S01]  /*1c00*/  FADD.FTZ R115, R72, R115 ;  /* 0x0000007348737221 */ /* 0x000fe20000010000 */
[----:B------:R-:W-:Y:S01]  /*1c10*/  FFMA.FTZ R116, R231, R72, R116 ;  /* 0x00000048e7747223 */ /* 0x000fe20000010074 */
[----:B------:R-:W-:Y:S01]  /*1c20*/  FADD.FTZ R51, R73, R51 ;  /* 0x0000003349337221 */ /* 0x000fe20000010000 */
[----:B------:R-:W-:Y:S01]  /*1c30*/  FFMA.FTZ R108, R81, R73, R108 ;  /* 0x00000049516c7223 */ /* 0x000fe2000001006c */
[----:B------:R-:W-:Y:S01]  /*1c40*/  FMUL.FTZ R75, R170, R79 ;  /* 0x0000004faa4b7220 */ /* 0x000fe20000410000 */
[----:B------:R-:W-:Y:S01]  /*1c50*/  PRMT R72, R84, 0x7632, R72 ;  /* 0x0000763254487816 */ /* 0x000fe20000000048 */
[----:B------:R1:W5:Y:S01]  /*1c60*/  @P0 LDG.E.128 R60, desc[UR6][R236.64] ;  /* 0x00000006ec3c0981 */ /* 0x000362000c1e1d00 */
[----:B0-----:R-:W-:Y:S01]  /*1c70*/  SHF.L.U32 R235, R83, 0x10, RZ ;  /* 0x0000001053eb7819 */ /* 0x001fe200000006ff */
[----:B------:R-:W-:Y:S01]  /*1c80*/  FMUL.FTZ R83, R214, R77 ;  /* 0x0000004dd6537220 */ /* 0x000fe20000410000 */
[----:B------:R-:W-:Y:S01]  /*1c90*/  SHF.L.U32 R73, R84, 0x10, RZ ;  /* 0x0000001054497819 */ /* 0x000fe200000006ff */
[----:B------:R-:W-:Y:S01]  /*1ca0*/  FADD.FTZ R14, R82, R14 ;  /* 0x0000000e520e7221 */ /* 0x000fe20000010000 */
[-C--:B------:R-:W-:Y:S01]  /*1cb0*/  FFMA.FTZ R2, R233, R82.reuse, R2 ;  /* 0x00000052e9027223 */ /* 0x080fe20000010002 */
[----:B------:R-:W-:Y:S01]  /*1cc0*/  FFMA.FTZ R230, R175, R82, R230 ;  /* 0x00000052afe67223 */ /* 0x000fe200000100e6 */
[----:B------:R-:W-:Y:S01]  /*1cd0*/  FADD.FTZ R16, R235, R16 ;  /* 0x00000010eb107221 */ /* 0x000fe20000010000 */
[-C--:B------:R-:W-:Y:S01]  /*1ce0*/  FFMA.FTZ R4, R83, R235.reuse, R4 ;  /* 0x000000eb53047223 */ /* 0x080fe20000010004 */
[----:B------:R-:W-:Y:S01]  /*1cf0*/  FFMA.FTZ R82, R174, R235, R75 ;  /* 0x000000ebae527223 */ /* 0x000fe2000001004b */
[----:B------:R-:W-:Y:S01]  /*1d00*/  PRMT R74, R85, 0x7632, R74 ;  /* 0x00007632554a7816 */ /* 0x000fe2000000004a */
[----:B------:R-:W-:Y:S01]  /*1d10*/  FADD.FTZ R235, -R232, R73 ;  /* 0x00000049e8eb7221 */ /* 0x000fe20000010100 */
[----:B-1----:R-:W-:-:S02]  /*1d20*/  SHF.L.U32 R237, R72, 0x10, RZ ;  /* 0x0000001048ed7819 */ /* 0x002fc400000006ff */
[----:B------:R-:W-:Y:S02]  /*1d30*/  SHF.L.U32 R72, R88, 0x10, RZ ;  /* 0x0000001058487819 */ /* 0x000fe400000006ff */
[C---:B------:R-:W-:Y:S02]  /*1d40*/  PRMT R75, R86.reuse, 0x7632, R75 ;  /* 0x00007632564b7816 */ /* 0x040fe4000000004b */
[----:B------:R-:W-:Y:S01]  /*1d50*/  PRMT R76, R87, 0x7632, R76 ;  /* 0x00007632574c7816 */ /* 0x000fe2000000004c */
[----:B------:R-:W-:Y:S01]  /*1d60*/  FADD.FTZ R47, R79, R47 ;  /* 0x0000002f4f2f7221 */ /* 0x000fe20000010000 */
[----:B------:R-:W-:Y:S01]  /*1d70*/  FFMA.FTZ R28, R83, R79, R28 ;  /* 0x0000004f531c7223 */ /* 0x000fe2000001001c */
[----:B------:R-:W-:Y:S01]  /*1d80*/  IMAD.U32 R85, R85, 0x10000, RZ ;  /* 0x0001000055557824 */ /* 0x000fe200078e00ff */
[----:B------:R-:W-:Y:S01]  /*1d90*/  SHF.L.U32 R79, R86, 0x10, RZ ;  /* 0x00000010564f7819 */ /* 0x000fe200000006ff */
[----:B------:R-:W-:Y:S02]  /*1da0*/  IMAD.U32 R77, R74, 0x10000, RZ ;  /* 0x000100004a4d7824 */ /* 0x000fe400078e00ff */
[----:B------:R-:W-:Y:S01]  /*1db0*/  FMUL.FTZ R236, R214, R235 ;  /* 0x000000ebd6ec7220 */ /* 0x000fe20000410000 */
[----:B------:R-:W-:Y:S01]  /*1dc0*/  IMAD.U32 R234, R92, 0x10000, RZ ;  /* 0x000100005cea7824 */ /* 0x000fe200078e00ff */
[----:B------:R-:W-:Y:S01]  /*1dd0*/  SHF.L.U32 R75, R75, 0x10, RZ ;  /* 0x000000104b4b7819 */ /* 0x000fe200000006ff */
[----:B------:R-:W-:Y:S01]  /*1de0*/  FMUL.FTZ R74, R191, R72 ;  /* 0x00000048bf4a7220 */ /* 0x000fe20000410000 */
[----:B------:R-:W-:-:S02]  /*1df0*/  IMAD.U32 R243, R87, 0x10000, RZ ;  /* 0x0001000057f37824 */ /* 0x000fc400078e00ff */
[----:B------:R-:W-:Y:S01]  /*1e00*/  FADD.FTZ R87, -R232, R85 ;  /* 0x00000055e8577221 */ /* 0x000fe20000010100 */
[----:B------:R-:W-:Y:S02]  /*1e10*/  IMAD.U32 R73, R76, 0x10000, RZ ;  /* 0x000100004c497824 */ /* 0x000fe400078e00ff */
[----:B------:R-:W-:Y:S01]  /*1e20*/  FADD.FTZ R19, R234, R19 ;  /* 0x00000013ea137221 */ /* 0x000fe20000010000 */
[-C--:B------:R-:W-:Y:S01]  /*1e30*/  FFMA.FTZ R7, R236, R234.reuse, R7 ;  /* 0x000000eaec077223 */ /* 0x080fe20000010007 */
[C---:B------:R-:W-:Y:S01]  /*1e40*/  FADD.FTZ R85, -R232.reuse, R79 ;  /* 0x0000004fe8557221 */ /* 0x040fe20000010100 */
[----:B------:R-:W-:Y:S01]  /*1e50*/  FFMA.FTZ R234, R195, R234, R74 ;  /* 0x000000eac3ea7223 */ /* 0x000fe2000001004a */
[C---:B------:R-:W-:Y:S01]  /*1e60*/  FADD.FTZ R79, -R232.reuse, R243 ;  /* 0x000000f3e84f7221 */ /* 0x040fe20000010100 */
[C---:B------:R-:W-:Y:S01]  /*1e70*/  FADD.FTZ R237, -R232.reuse, R237 ;  /* 0x000000ede8ed7221 */ /* 0x040fe20000010100 */
[C---:B------:R-:W-:Y:S01]  /*1e80*/  FADD.FTZ R77, -R232.reuse, R77 ;  /* 0x0000004de84d7221 */ /* 0x040fe20000010100 */
[C---:B------:R-:W-:Y:S01]  /*1e90*/  FADD.FTZ R75, -R232.reuse, R75 ;  /* 0x0000004be84b7221 */ /* 0x040fe20000010100 */
[----:B------:R-:W-:Y:S01]  /*1ea0*/  FADD.FTZ R73, -R232, R73 ;  /* 0x00000049e8497221 */ /* 0x000fe20000010100 */
[----:B------:R-:W-:Y:S01]  /*1eb0*/  SHF.L.U32 R74, R89, 0x10, RZ ;  /* 0x00000010594a7819 */ /* 0x000fe200000006ff */
[----:B------:R-:W-:Y:S01]  /*1ec0*/  FMUL.FTZ R232, R214, R87 ;  /* 0x00000057d6e87220 */ /* 0x000fe20000410000 */
[----:B------:R-:W-:Y:S01]  /*1ed0*/  FADD.FTZ R44, R72, R44 ;  /* 0x0000002c482c7221 */ /* 0x000fe20000010000 */
[----:B------:R-:W-:Y:S01]  /*1ee0*/  FFMA.FTZ R31, R236, R72, R31 ;  /* 0x00000048ec1f7223 */ /* 0x000fe2000001001f */
[----:B------:R-:W-:-:S02]  /*1ef0*/  IMAD.U32 R72, R93, 0x10000, RZ ;  /* 0x000100005d487824 */ /* 0x000fc400078e00ff */
[-C--:B------:R-:W-:Y:S01]  /*1f00*/  FMUL.FTZ R87, R190, R74.reuse ;  /* 0x0000004abe577220 */ /* 0x080fe20000410000 */
[----:B------:R-:W-:Y:S01]  /*1f10*/  FADD.FTZ R42, R74, R42 ;  /* 0x0000002a4a2a7221 */ /* 0x000fe20000010000 */
[----:B------:R-:W-:Y:S01]  /*1f20*/  FFMA.FTZ R33, R232, R74, R33 ;  /* 0x0000004ae8217223 */ /* 0x000fe20000010021 */
[----:B------:R-:W-:Y:S01]  /*1f30*/  SHF.L.U32 R74, R90, 0x10, RZ ;  /* 0x000000105a4a7819 */ /* 0x000fe200000006ff */
[----:B------:R-:W-:Y:S01]  /*1f40*/  FADD.FTZ R21, R72, R21 ;  /* 0x0000001548157221 */ /* 0x000fe20000010000 */
[-C--:B------:R-:W-:Y:S01]  /*1f50*/  FFMA.FTZ R9, R232, R72.reuse, R9 ;  /* 0x00000048e8097223 */ /* 0x080fe20000010009 */
[----:B------:R-:W-:Y:S01]  /*1f60*/  FFMA.FTZ R87, R194, R72, R87 ;  /* 0x00000048c2577223 */ /* 0x000fe20000010057 */
[----:B------:R-:W-:Y:S02]  /*1f70*/  IMAD.U32 R72, R94, 0x10000, RZ ;  /* 0x000100005e487824 */ /* 0x000fe400078e00ff */
[----:B------:R-:W-:Y:S01]  /*1f80*/  FMUL.FTZ R86, R214, R85 ;  /* 0x00000055d6567220 */ /* 0x000fe20000410000 */
[----:B------:R-:W-:Y:S01]  /*1f90*/  FMUL.FTZ R76, R189, R74 ;  /* 0x0000004abd4c7220 */ /* 0x000fe20000410000 */
[----:B------:R-:W-:-:S02]  /*1fa0*/  FADD.FTZ R23, R72, R23 ;  /* 0x0000001748177221 */ /* 0x000fc40000010000 */
[-C--:B------:R-:W-:Y:S01]  /*1fb0*/  FFMA.FTZ R11, R86, R72.reuse, R11 ;  /* 0x00000048560b7223 */ /* 0x080fe2000001000b */
[----:B------:R-:W-:Y:S01]  /*1fc0*/  FFMA.FTZ R85, R193, R72, R76 ;  /* 0x00000048c1557223 */ /* 0x000fe2000001004c */
[----:B------:R-:W-:Y:S01]  /*1fd0*/  SHF.L.U32 R72, R91, 0x10, RZ ;  /* 0x000000105b487819 */ /* 0x000fe200000006ff */
[----:B------:R-:W-:Y:S02]  /*1fe0*/  IMAD.U32 R235, R95, 0x10000, RZ ;  /* 0x000100005feb7824 */ /* 0x000fe400078e00ff */
[----:B------:R-:W-:Y:S01]  /*1ff0*/  FMUL.FTZ R84, R214, R79 ;  /* 0x0000004fd6547220 */ /* 0x000fe20000410000 */
[----:B------:R-:W-:Y:S01]  /*2000*/  PRMT R88, R88, 0x7632, R88 ;  /* 0x0000763258587816 */ /* 0x000fe20000000058 */
[-C--:B------:R-:W-:Y:S01]  /*2010*/  FMUL.FTZ R79, R188, R72.reuse ;  /* 0x00000048bc4f7220 */ /* 0x080fe20000410000 */
[----:B------:R-:W-:Y:S01]  /*2020*/  PRMT R89, R89, 0x7632, R89 ;  /* 0x0000763259597816 */ /* 0x000fe20000000059 */
[----:B------:R-:W-:Y:S01]  /*2030*/  FADD.FTZ R25, R235, R25 ;  /* 0x00000019eb197221 */ /* 0x000fe20000010000 */
[-C--:B------:R-:W-:Y:S01]  /*2040*/  FFMA.FTZ R13, R84, R235.reuse, R13 ;  /* 0x000000eb540d7223 */ /* 0x080fe2000001000d */
[----:B------:R-:W-:Y:S01]  /*2050*/  FADD.FTZ R38, R72, R38 ;  /* 0x0000002648267221 */ /* 0x000fe20000010000 */
[----:B------:R-:W-:Y:S01]  /*2060*/  FFMA.FTZ R37, R84, R72, R37 ;  /* 0x0000004854257223 */ /* 0x000fe20000010025 */
[----:B------:R-:W-:Y:S01]  /*2070*/  FFMA.FTZ R235, R192, R235, R79 ;  /* 0x000000ebc0eb7223 */ /* 0x000fe2000001004f */
[----:B------:R-:W-:-:S02]  /*2080*/  PRMT R92, R92, 0x7632, R92 ;  /* 0x000076325c5c7816 */ /* 0x000fc4000000005c */
[----:B------:R-:W-:Y:S02]  /*2090*/  SHF.L.U32 R72, R88, 0x10, RZ ;  /* 0x0000001058487819 */ /* 0x000fe400000006ff */
[----:B------:R-:W-:Y:S02]  /*20a0*/  PRMT R93, R93, 0x7632, R93 ;  /* 0x000076325d5d7816 */ /* 0x000fe4000000005d */
[----:B------:R-:W-:Y:S01]  /*20b0*/  SHF.L.U32 R79, R89, 0x10, RZ ;  /* 0x00000010594f7819 */ /* 0x000fe200000006ff */
[----:B------:R-:W-:Y:S02]  /*20c0*/  IMAD.U32 R92, R92, 0x10000, RZ ;  /* 0x000100005c5c7824 */ /* 0x000fe400078e00ff */
[C---:B------:R-:W-:Y:S01]  /*20d0*/  FMUL.FTZ R237, R214.reuse, R237 ;  /* 0x000000edd6ed7220 */ /* 0x040fe20000410000 */
[----:B------:R-:W-:Y:S01]  /*20e0*/  FMUL.FTZ R88, R165, R72 ;  /* 0x00000048a5587220 */ /* 0x000fe20000410000 */
[----:B------:R-:W-:Y:S01]  /*20f0*/  FMUL.FTZ R89, R214, R77 ;  /* 0x0000004dd6597220 */ /* 0x000fe20000410000 */
[----:B------:R-:W-:-:S02]  /*2100*/  IMAD.U32 R93, R93, 0x10000, RZ ;  /* 0x000100005d5d7824 */ /* 0x000fc400078e00ff */
[----:B------:R-:W-:Y:S01]  /*2110*/  FMUL.FTZ R77, R164, R79 ;  /* 0x0000004fa44d7220 */ /* 0x000fe20000410000 */
[----:B------:R-:W-:Y:S01]  /*2120*/  PRMT R90, R90, 0x7632, R90 ;  /* 0x000076325a5a7816 */ /* 0x000fe2000000005a */
[----:B------:R-:W-:Y:S01]  /*2130*/  FADD.FTZ R18, R92, R18 ;  /* 0x000000125c127221 */ /* 0x000fe20000010000 */
[----:B------:R-:W-:Y:S01]  /*2140*/  PRMT R91, R91, 0x7632, R91 ;  /* 0x000076325b5b7816 */ /* 0x000fe2000000005b */
[-C--:B------:R-:W-:Y:S01]  /*2150*/  FFMA.FTZ R6, R237, R92.reuse, R6 ;  /* 0x0000005ced067223 */ /* 0x080fe20000010006 */
[----:B------:R-:W-:Y:S01]  /*2160*/  FFMA.FTZ R88, R169, R92, R88 ;  /* 0x0000005ca9587223 */ /* 0x000fe20000010058 */
[----:B------:R-:W-:Y:S01]  /*2170*/  FADD.FTZ R45, R72, R45 ;  /* 0x0000002d482d7221 */ /* 0x000fe20000010000 */
[----:B------:R-:W-:Y:S01]  /*2180*/  FFMA.FTZ R30, R237, R72, R30 ;  /* 0x00000048ed1e7223 */ /* 0x000fe2000001001e */
[----:B------:R-:W-:Y:S01]  /*2190*/  FADD.FTZ R20, R93, R20 ;  /* 0x000000145d147221 */ /* 0x000fe20000010000 */
[-C--:B------:R-:W-:Y:S01]  /*21a0*/  FFMA.FTZ R8, R89, R93.reuse, R8 ;  /* 0x0000005d59087223 */ /* 0x080fe20000010008 */
[----:B------:R-:W-:Y:S01]  /*21b0*/  FFMA.FTZ R92, R168, R93, R77 ;  /* 0x0000005da85c7223 */ /* 0x000fe2000001004d */
[----:B------:R-:W-:Y:S01]  /*21c0*/  PRMT R94, R94, 0x7632, R94 ;  /* 0x000076325e5e7816 */ /* 0x000fe2000000005e */
[----:B------:R-:W-:Y:S01]  /*21d0*/  FMUL.FTZ R93, R214, R75 ;  /* 0x0000004bd65d7220 */ /* 0x000fe20000410000 */
[----:B------:R-:W-:-:S02]  /*21e0*/  SHF.L.U32 R72, R90, 0x10, RZ ;  /* 0x000000105a487819 */ /* 0x000fc400000006ff */
[----:B------:R-:W-:Y:S02]  /*21f0*/  PRMT R95, R95, 0x7632, R95 ;  /* 0x000076325f5f7816 */ /* 0x000fe4000000005f */
[----:B------:R-:W-:Y:S01]  /*2200*/  SHF.L.U32 R75, R91, 0x10, RZ ;  /* 0x000000105b4b7819 */ /* 0x000fe200000006ff */
[----:B------:R-:W-:Y:S02]  /*2210*/  IMAD.U32 R94, R94, 0x10000, RZ ;  /* 0x000100005e5e7824 */ /* 0x000fe400078e00ff */
[----:B------:R-:W-:Y:S01]  /*2220*/  FMUL.FTZ R90, R163, R72 ;  /* 0x00000048a35a7220 */ /* 0x000fe20000410000 */
[----:B------:R-:W-:Y:S01]  /*2230*/  FMUL.FTZ R91, R214, R73 ;  /* 0x00000049d65b7220 */ /* 0x000fe20000410000 */
[----:B------:R-:W-:Y:S02]  /*2240*/  IMAD.U32 R95, R95, 0x10000, RZ ;  /* 0x000100005f5f7824 */ /* 0x000fe400078e00ff */
[----:B------:R-:W-:Y:S01]  /*2250*/  FMUL.FTZ R73, R162, R75 ;  /* 0x0000004ba2497220 */ /* 0x000fe20000410000 */
[----:B------:R-:W-:Y:S01]  /*2260*/  FADD.FTZ R22, R94, R22 ;  /* 0x000000165e167221 */ /* 0x000fe20000010000 */
[-C--:B------:R-:W-:Y:S01]  /*2270*/  FFMA.FTZ R10, R93, R94.reuse, R10 ;  /* 0x0000005e5d0a7223 */ /* 0x080fe2000001000a */
[----:B------:R-:W-:Y:S01]  /*2280*/  FFMA.FTZ R90, R167, R94, R90 ;  /* 0x0000005ea75a7223 */ /* 0x000fe2000001005a */
[----:B------:R-:W-:Y:S01]  /*2290*/  FADD.FTZ R41, R72, R41 ;  /* 0x0000002948297221 */ /* 0x000fe20000010000 */
[----:B------:R-:W-:Y:S01]  /*22a0*/  FFMA.FTZ R34, R93, R72, R34 ;  /* 0x000000485d227223 */ /* 0x000fe20000010022 */
[----:B------:R-:W-:Y:S01]  /*22b0*/  FFMA.FTZ R94, R166, R95, R73 ;  /* 0x0000005fa65e7223 */ /* 0x000fe20000010049 */
[----:B------:R-:W-:Y:S01]  /*22c0*/  FFMA.FTZ R72, R0, R229, RZ ;  /* 0x000000e500487223 */ /* 0x000fe200000100ff */
[----:B------:R-:W-:-:S03]  /*22d0*/  FADD.FTZ R73, RZ, R229 ;  /* 0x000000e5ff497221 */ /* 0x000fc60000010000 */
[----:B------:R-:W-:Y:S01]  /*22e0*/  FFMA.FTZ R72, R221, R220, R72 ;  /* 0x000000dcdd487223 */ /* 0x000fe20000010048 */
[----:B------:R-:W-:-:S03]  /*22f0*/  FADD.FTZ R73, R220, R73 ;  /* 0x00000049dc497221 */ /* 0x000fc60000010000 */
        /* <DEDUP_REMOVED lines=14> */
[----:B------:R-:W-:Y:S01]  /*23e0*/  FADD.FTZ R40, R74, R40 ;  /* 0x000000284a287221 */ /* 0x000fe20000010000 */
[----:B------:R-:W-:Y:S01]  /*23f0*/  FFMA.FTZ R35, R86, R74, R35 ;  /* 0x0000004a56237223 */ /* 0x000fe20000010023 */
[----:B------:R-:W-:Y:S01]  /*2400*/  FFMA.FTZ R72, R231, R228, R72 ;  /* 0x000000e4e7487223 */ /* 0x000fe20000010048 */
[----:B------:R-:W-:Y:S01]  /*2410*/  FADD.FTZ R74, R228, R73 ;  /* 0x00000049e44a7221 */ /* 0x000fe20000010000 */
[----:B------:R-:W-:Y:S01]  /*2420*/  FADD.FTZ R39, R75, R39 ;  /* 0x000000274b277221 */ /* 0x000fe20000010000 */
[----:B------:R-:W-:Y:S01]  /*2430*/  FFMA.FTZ R36, R91, R75, R36 ;  /* 0x0000004b5b247223 */ /* 0x000fe20000010024 */
        /* <DEDUP_REMOVED lines=24> */
[----:B------:R-:W-:Y:S01]  /*25c0*/  UMOV UR4, 0xffffffff ;  /* 0xffffffff00047882 */ /* 0x000fe20000000000 */
[----:B------:R-:W-:Y:S01]  /*25d0*/  IADD3 R212, R212, UR10, RZ ;  /* 0x0000000ad4d47c10 */ /* 0x000fe2000fffe0ff */
[----:B------:R-:W-:Y:S01]  /*25e0*/  FFMA.FTZ R74, R84, R235, R75 ;  /* 0x000000eb544a7223 */ /* 0x000fe2000001004b */
[----:B------:R-:W-:Y:S01]  /*25f0*/  FADD.FTZ R73, R72, R235 ;  /* 0x000000eb48497221 */ /* 0x000fe20000010000 */
[----:B------:R-:W-:Y:S01]  /*2600*/  FADD.FTZ R49, R78, R49 ;  /* 0x000000314e317221 */ /* 0x000fe20000010000 */
[----:B------:R-:W-:Y:S01]  /*2610*/  FFMA.FTZ R26, R233, R78, R26 ;  /* 0x0000004ee91a7223 */ /* 0x000fe2000001001a */
[----:B------:R-:W-:Y:S01]  /*2620*/  FADD.FTZ R43, R79, R43 ;  /* 0x0000002b4f2b7221 */ /* 0x000fe20000010000 */
[----:B------:R-:W-:Y:S01]  /*2630*/  FFMA.FTZ R32, R89, R79, R32 ;  /* 0x0000004f59207223 */ /* 0x000fe20000010020 */
[----:B------:R-:W-:Y:S01]  /*2640*/  FADD.FTZ R24, R95, R24 ;  /* 0x000000185f187221 */ /* 0x000fe20000010000 */
[C---:B------:R-:W-:Y:S01]  /*2650*/  FFMA.FTZ R12, R91.reuse, R95, R12 ;  /* 0x0000005f5b0c7223 */ /* 0x040fe2000001000c */
[----:B------:R-:W-:Y:S01]  /*2660*/  LOP3.LUT P5, RZ, R50, 0x1f, RZ, 0xc0, !PT ;  /* 0x0000001f32ff7812 */ /* 0x000fe200078ac0ff */
[----:B------:R-:W-:Y:S01]  /*2670*/  FFMA.FTZ R72, R91, R94, R74 ;  /* 0x0000005e5b487223 */ /* 0x000fe2000001004a */
[----:B------:R-:W-:Y:S01]  /*2680*/  ISETP.GE.AND P3, PT, R212, UR11, PT ;  /* 0x0000000bd4007c0c */ /* 0x000fe2000bf66270 */
[----:B------:R-:W-:Y:S01]  /*2690*/  FADD.FTZ R76, R73, R94 ;  /* 0x0000005e494c7221 */ /* 0x000fe20000010000 */
        /* <DEDUP_REMOVED lines=19> */
.L_x_142:
        /* <DEDUP_REMOVED lines=13> */
.L_x_130:
[----:B------:R-:W-:Y:S05]  /*28a0*/  WARPSYNC.ALL ;  /* 0x0000000000007948 */ /* 0x000fea0003800000 */
[----:B------:R-:W1:Y:S08]  /*28b0*/  S2UR UR5, SR_CgaCtaId ;  /* 0x00000000000579c3 */ /* 0x000e700000008800 */
[----:B------:R-:W-:Y:S01]  /*28c0*/  BAR.SYNC.DEFER_BLOCKING 0x0 ;  /* 0x0000000000007b1d */ /* 0x000fe20000010000 */
[----:B0-----:R-:W-:-:S04]  /*28d0*/  SHF.R.U32.HI R72, RZ, 0x5, R50 ;  /* 0x00000005ff487819 */ /* 0x001fc80000011632 */
[----:B------:R-:W-:Y:S01]  /*28e0*/  LOP3.LUT R72, R72, 0x7fffffc, RZ, 0xc0, !PT ;  /* 0x07fffffc48487812 */ /* 0x000fe200078ec0ff */
[----:B------:R-:W-:-:S03]  /*28f0*/  UMOV UR4, 0x400 ;  /* 0x0000040000047882 */ /* 0x000fc60000000000 */
        /* <DEDUP_REMOVED lines=8> */
[----:B------:R-:W-:Y:S01]  /*2980*/  FADD.FTZ R72, R75, R72 ;  /* 0x000000484b487221 */ /* 0x000fe20000010000 */
[----:B-----5:R-:W-:Y:S02]  /*2990*/  IMAD.MOV.U32 R74, RZ, RZ, R240 ;  /* 0x000000ffff4a7224 */ /* 0x020fe400078e00f0 */
[--C-:B-1----:R-:W-:Y:S01]  /*29a0*/  FADD.FTZ R215, R215, R76.reuse ;  /* 0x0000004cd7d77221 */ /* 0x102fe20000010000 */
[----:B------:R-:W-:Y:S01]  /*29b0*/  FADD.FTZ R72, R72, R77 ;  /* 0x0000004d48487221 */ /* 0x000fe20000010000 */
[----:B------:R-:W-:Y:S02]  /*29c0*/  @P0 PRMT R76, R61, 0x7632, R76 ;  /* 0x000076323d4c0816 */ /* 0x000fe4000000004c */
[----:B------:R-:W-:Y:S01]  /*29d0*/  FADD.FTZ R78, R78, R215 ;  /* 0x000000d74e4e7221 */ /* 0x000fe20000010000 */
[----:B------:R-:W-:Y:S01]  /*29e0*/  FADD.FTZ R73, R79, R72 ;  /* 0x000000484f497221 */ /* 0x000fe20000010000 */
[----:B------:R-:W-:Y:S01]  /*29f0*/  LOP3.LUT P6, RZ, R74, 0xff, RZ, 0xc0, !PT ;  /* 0x000000ff4aff7812 */ /* 0x000fe200078cc0ff */
[----:B------:R-:W-:-:S02]  /*2a00*/  @P0 IMAD.U32 R76, R76, 0x10000, RZ ;  /* 0x000100004c4c0824 */ /* 0x000fc400078e00ff */
[----:B------:R-:W-:Y:S01]  /*2a10*/  FMUL.FTZ R72, R78, UR14 ;  /* 0x0000000e4e487c20 */ /* 0x000fe20008410000 */
[----:B------:R-:W-:Y:S01]  /*2a20*/  FMUL.FTZ R73, R73, UR14 ;  /* 0x0000000e49497c20 */ /* 0x000fe20008410000 */
[----:B------:R-:W-:-:S03]  /*2a30*/  @P1 MOV R74, R142 ;  /* 0x0000008e004a1202 */ /* 0x000fc60000000f00 */
[----:B------:R-:W-:Y:S02]  /*2a40*/  FSEL R72, R72, RZ, !P2 ;  /* 0x000000ff48487208 */ /* 0x000fe40005000000 */
[----:B------:R-:W-:Y:S02]  /*2a50*/  @P1 LOP3.LUT P5, RZ, R74, 0xff, RZ, 0xc0, !PT ;  /* 0x000000ff4aff1812 */ /* 0x000fe400078ac0ff */
[----:B------:R-:W-:Y:S01]  /*2a60*/  @P0 PRMT R74, R60, 0x7632, R74 ;  /* 0x000076323c4a0816 */ /* 0x000fe2000000004a */
[-CC-:B------:R-:W-:Y:S01]  /*2a70*/  FFMA.FTZ R0, R0, R73.reuse, R72.reuse ;  /* 0x0000004900007223 */ /* 0x180fe20000010048 */
[-CC-:B------:R-:W-:Y:S01]  /*2a80*/  FFMA.FTZ R221, R221, R73.reuse, R72.reuse ;  /* 0x00000049dddd7223 */ /* 0x180fe20000010048 */
[-CC-:B------:R-:W-:Y:S01]  /*2a90*/  FFMA.FTZ R227, R227, R73.reuse, R72.reuse ;  /* 0x00000049e3e37223 */ /* 0x180fe20000010048 */
[----:B------:R-:W-:Y:S01]  /*2aa0*/  FFMA.FTZ R219, R219, R73, R72 ;  /* 0x00000049dbdb7223 */ /* 0x000fe20000010048 */
[----:B------:R-:W-:Y:S01]  /*2ab0*/  FADD.FTZ R75, R229, -R0 ;  /* 0x80000000e54b7221 */ /* 0x000fe20000010000 */
[----:B------:R-:W-:Y:S01]  /*2ac0*/  FADD.FTZ R221, R220, -R221 ;  /* 0x800000dddcdd7221 */ /* 0x000fe20000010000 */
[----:B------:R-:W-:Y:S01]  /*2ad0*/  @P0 IMAD.U32 R0, R60, 0x10000, RZ ;  /* 0x000100003c000824 */ /* 0x000fe200078e00ff */
[----:B------:R-:W-:Y:S01]  /*2ae0*/  @P0 SHF.L.U32 R77, R74, 0x10, RZ ;  /* 0x000000104a4d0819 */ /* 0x000fe200000006ff */
[----:B------:R-:W-:Y:S01]  /*2af0*/  FMUL.FTZ R75, R214, R75 ;  /* 0x0000004bd64b7220 */ /* 0x000fe20000410000 */
[----:B------:R-:W-:Y:S01]  /*2b00*/  FADD.FTZ R227, R226, -R227 ;  /* 0x800000e3e2e37221 */ /* 0x000fe20000010000 */
[----:B------:R-:W-:Y:S01]  /*2b10*/  FFMA.FTZ R225, R225, R73, R72 ;  /* 0x00000049e1e17223 */ /* 0x000fe20000010048 */
[----:B------:R-:W-:Y:S01]  /*2b20*/  FMUL.FTZ R74, R214, R221 ;  /* 0x000000ddd64a7220 */ /* 0x000fe20000410000 */
[----:B------:R-:W-:Y:S01]  /*2b30*/  @P0 FADD.FTZ R75, R75, R0 ;  /* 0x000000004b4b0221 */ /* 0x000fe20000010000 */
[----:B------:R-:W-:Y:S01]  /*2b40*/  FADD.FTZ R219, R218, -R219 ;  /* 0x800000dbdadb7221 */ /* 0x000fe20000010000 */
[----:B------:R-:W-:Y:S01]  /*2b50*/  FADD.FTZ R225, R224, -R225 ;  /* 0x800000e1e0e17221 */ /* 0x000fe20000010000 */
[----:B------:R-:W-:Y:S01]  /*2b60*/  @P0 FADD.FTZ R74, R74, R77 ;  /* 0x0000004d4a4a0221 */ /* 0x000fe20000010000 */
[----:B------:R-:W-:-:S02]  /*2b70*/  @P0 IMAD.U32 R0, R61, 0x10000, RZ ;  /* 0x000100003d000824 */ /* 0x000fc400078e00ff */
[C---:B------:R-:W-:Y:S01]  /*2b80*/  FMUL.FTZ R215, R214.reuse, R227 ;  /* 0x000000e3d6d77220 */ /* 0x040fe20000410000 */
[----:B------:R-:W-:Y:S01]  /*2b90*/  FMUL.FTZ R221, R75, UR15 ;  /* 0x0000000f4bdd7c20 */ /* 0x000fe20008410000 */
[----:B------:R-:W-:Y:S01]  /*2ba0*/  FMUL.FTZ R95, R214, R219 ;  /* 0x000000dbd65f7220 */ /* 0x000fe20000410000 */
[----:B------:R-:W-:Y:S01]  /*2bb0*/  @P0 SHF.L.U32 R77, R62, 0x10, RZ ;  /* 0x000000103e4d0819 */ /* 0x000fe200000006ff */
[----:B------:R-:W-:Y:S01]  /*2bc0*/  FMUL.FTZ R218, R214, R225 ;  /* 0x000000e1d6da7220 */ /* 0x000fe20000410000 */
[----:B------:R-:W-:Y:S01]  /*2bd0*/  @P0 FADD.FTZ R215, R215, R0 ;  /* 0x00000000d7d70221 */ /* 0x000fe20000010000 */
[----:B------:R-:W-:Y:S01]  /*2be0*/  FMUL.FTZ R220, R74, UR15 ;  /* 0x0000000f4adc7c20 */ /* 0x000fe20008410000 */
[----:B------:R-:W-:Y:S01]  /*2bf0*/  LOP3.LUT P2, RZ, R240, 0xff00, RZ, 0xc0, !PT ;  /* 0x0000ff00f0ff7812 */ /* 0x000fe2000784c0ff */
[----:B------:R-:W-:Y:S01]  /*2c00*/  @P0 FADD.FTZ R95, R95, R76 ;  /* 0x0000004c5f5f0221 */ /* 0x000fe20000010000 */
[----:B------:R-:W-:Y:S01]  /*2c10*/  FSEL R0, R221, RZ, P6 ;  /* 0x000000ffdd007208 */ /* 0x000fe20003000000 */
[----:B------:R-:W-:Y:S01]  /*2c20*/  @P0 FADD.FTZ R218, R218, R77 ;  /* 0x0000004ddada0221 */ /* 0x000fe20000010000 */
[----:B------:R-:W-:Y:S01]  /*2c30*/  @P1 LOP3.LUT P6, RZ, R142, 0xff00, RZ, 0xc0, !PT ;  /* 0x0000ff008eff1812 */ /* 0x000fe200078cc0ff */
[----:B------:R-:W-:Y:S01]  /*2c40*/  FMUL.FTZ R224, R215, UR15 ;  /* 0x0000000fd7e07c20 */ /* 0x000fe20008410000 */
[----:B------:R-:W-:Y:S01]  /*2c50*/  @P1 FSEL R221, R221, RZ, P5 ;  /* 0x000000ffdddd1208 */ /* 0x000fe20002800000 */
[----:B------:R-:W-:Y:S01]  /*2c60*/  FMUL.FTZ R219, R95, UR15 ;  /* 0x0000000f5fdb7c20 */ /* 0x000fe20008410000 */
[----:B------:R-:W-:Y:S01]  /*2c70*/  LOP3.LUT P5, RZ, R240, 0xff0000, RZ, 0xc0, !PT ;  /* 0x00ff0000f0ff7812 */ /* 0x000fe200078ac0ff */
[-CC-:B------:R-:W-:Y:S01]  /*2c80*/  FFMA.FTZ R217, R217, R73.reuse, R72.reuse ;  /* 0x00000049d9d97223 */ /* 0x180fe20000010048 */
[----:B------:R-:W-:Y:S01]  /*2c90*/  FSEL R77, R220, RZ, P2 ;  /* 0x000000ffdc4d7208 */ /* 0x000fe20001000000 */
[-CC-:B------:R-:W-:Y:S01]  /*2ca0*/  FFMA.FTZ R227, R107, R73.reuse, R72.reuse ;  /* 0x000000496be37223 */ /* 0x180fe20000010048 */
[----:B------:R-:W-:Y:S01]  /*2cb0*/  @P1 LOP3.LUT P2, RZ, R142, 0xff0000, RZ, 0xc0, !PT ;  /* 0x00ff00008eff1812 */ /* 0x000fe2000784c0ff */
[----:B------:R-:W-:Y:S01]  /*2cc0*/  FMUL.FTZ R225, R218, UR15 ;  /* 0x0000000fdae17c20 */ /* 0x000fe20008410000 */
[----:B------:R-:W-:Y:S01]  /*2cd0*/  @P1 FSEL R220, R220, RZ, P6 ;  /* 0x000000ffdcdc1208 */ /* 0x000fe20003000000 */
[-CC-:B------:R-:W-:Y:S01]  /*2ce0*/  FFMA.FTZ R107, R105, R73.reuse, R72.reuse ;  /* 0x00000049696b7223 */ /* 0x180fe20000010048 */
[----:B------:R-:W-:Y:S01]  /*2cf0*/  LOP3.LUT P6, RZ, R240, 0xff000000, RZ, 0xc0, !PT ;  /* 0xff000000f0ff7812 */ /* 0x000fe200078cc0ff */
[----:B------:R-:W-:Y:S01]  /*2d00*/  FADD.FTZ R217, R216, -R217 ;  /* 0x800000d9d8d97221 */ /* 0x000fe20000010000 */
[C---:B------:R-:W-:Y:S01]  /*2d10*/  FSEL R76, R224.reuse, RZ, P5 ;  /* 0x000000ffe04c7208 */ /* 0x040fe20002800000 */
[-CC-:B------:R-:W-:Y:S01]  /*2d20*/  FFMA.FTZ R223, R223, R73.reuse, R72.reuse ;  /* 0x00000049dfdf7223 */ /* 0x180fe20000010048 */
[----:B------:R-:W-:Y:S01]  /*2d30*/  @P1 FSEL R224, R224, RZ, P2 ;  /* 0x000000ffe0e01208 */ /* 0x000fe20001000000 */
[----:B------:R-:W-:Y:S01]  /*2d40*/  FADD.FTZ R107, R104, -R107 ;  /* 0x8000006b686b7221 */ /* 0x000fe20000010000 */
[----:B------:R-:W-:Y:S01]  /*2d50*/  LOP3.LUT P2, RZ, R241, 0xff, RZ, 0xc0, !PT ;  /* 0x000000fff1ff7812 */ /* 0x000fe2000784c0ff */
[-CC-:B------:R-:W-:Y:S01]  /*2d60*/  FFMA.FTZ R81, R81, R73.reuse, R72.reuse ;  /* 0x0000004951517223 */ /* 0x180fe20000010048 */
[----:B------:R-:W-:Y:S01]  /*2d70*/  FSEL R79, R219, RZ, P6 ;  /* 0x000000ffdb4f7208 */ /* 0x000fe20003000000 */
[----:B------:R-:W-:Y:S01]  /*2d80*/  FADD.FTZ R223, R222, -R223 ;  /* 0x800000dfdedf7221 */ /* 0x000fe20000010000 */
[----:B------:R-:W-:Y:S01]  /*2d90*/  @P0 PRMT R105, R62, 0x7632, R105 ;  /* 0x000076323e690816 */ /* 0x000fe20000000069 */
[----:B------:R-:W-:Y:S01]  /*2da0*/  FADD.FTZ R227, R106, -R227 ;  /* 0x800000e36ae37221 */ /* 0x000fe20000010000 */
[----:B------:R-:W-:Y:S01]  /*2db0*/  @P1 LOP3.LUT P5, RZ, R142, 0xff000000, RZ, 0xc0, !PT ;  /* 0xff0000008eff1812 */ /* 0x000fe200078ac0ff */
[--C-:B------:R-:W-:Y:S01]  /*2dc0*/  FFMA.FTZ R102, R102, R73, R72.reuse ;  /* 0x0000004966667223 */ /* 0x100fe20000010048 */
[----:B------:R-:W-:Y:S01]  /*2dd0*/  @P1 LOP3.LUT P6, RZ, R143, 0xff, RZ, 0xc0, !PT ;  /* 0x000000ff8fff1812 */ /* 0x000fe200078cc0ff */
[C---:B------:R-:W-:Y:S01]  /*2de0*/  FMUL.FTZ R227, R214.reuse, R227 ;  /* 0x000000e3d6e37220 */ /* 0x040fe20000410000 */
[----:B------:R-:W-:Y:S01]  /*2df0*/  FSEL R78, R225, RZ, P2 ;  /* 0x000000ffe14e7208 */ /* 0x000fe20001000000 */
[----:B------:R-:W-:Y:S01]  /*2e00*/  FFMA.FTZ R231, R231, R73, R72 ;  /* 0x00000049e7e77223 */ /* 0x000fe20000010048 */
[----:B------:R-:W-:Y:S01]  /*2e10*/  @P0 SHF.L.U32 R104, R105, 0x10, RZ ;  /* 0x0000001069680819 */ /* 0x000fe200000006ff */
[C---:B------:R-:W-:Y:S01]  /*2e20*/  FMUL.FTZ R105, R214.reuse, R217 ;  /* 0x000000d9d6697220 */ /* 0x040fe20000410000 */
[----:B------:R-:W-:Y:S01]  /*2e30*/  @P1 FSEL R219, R219, RZ, P5 ;  /* 0x000000ffdbdb1208 */ /* 0x000fe20002800000 */
[----:B------:R-:W-:Y:S01]  /*2e40*/  FMUL.FTZ R217, R214, R223 ;  /* 0x000000dfd6d97220 */ /* 0x000fe20000410000 */
[----:B------:R-:W-:Y:S01]  /*2e50*/  @P1 FSEL R225, R225, RZ, P6 ;  /* 0x000000ffe1e11208 */ /* 0x000fe20003000000 */
[----:B------:R-:W-:Y:S01]  /*2e60*/  @P0 FADD.FTZ R105, R105, R104 ;  /* 0x0000006869690221 */ /* 0x000fe20000010000 */
[----:B------:R-:W-:Y:S01]  /*2e70*/  LOP3.LUT P5, RZ, R241, 0xff00, RZ, 0xc0, !PT ;  /* 0x0000ff00f1ff7812 */ /* 0x000fe200078ac0ff */
[----:B------:R-:W-:Y:S01]  /*2e80*/  @P0 IMAD.U32 R104, R63, 0x10000, RZ ;  /* 0x000100003f680824 */ /* 0x000fe200078e00ff */
[----:B------:R-:W-:Y:S01]  /*2e90*/  LOP3.LUT P2, RZ, R241, 0xff0000, RZ, 0xc0, !PT ;  /* 0x00ff0000f1ff7812 */ /* 0x000fe2000784c0ff */
[----:B------:R-:W-:Y:S01]  /*2ea0*/  FMUL.FTZ R229, R105, UR15 ;  /* 0x0000000f69e57c20 */ /* 0x000fe20008410000 */
[----:B------:R-:W-:Y:S01]  /*2eb0*/  LOP3.LUT P6, RZ, R241, 0xff000000, RZ, 0xc0, !PT ;  /* 0xff000000f1ff7812 */ /* 0x000fe200078cc0ff */
[----:B------:R-:W-:Y:S01]  /*2ec0*/  FADD.FTZ R241, R80, -R81 ;  /* 0x8000005150f17221 */ /* 0x000fe20000010000 */
[----:B------:R-:W-:Y:S01]  /*2ed0*/  @P0 PRMT R80, R63, 0x7632, R80 ;  /* 0x000076323f500816 */ /* 0x000fe20000000050 */
[----:B------:R-:W-:Y:S01]  /*2ee0*/  @P0 FADD.FTZ R217, R217, R104 ;  /* 0x00000068d9d90221 */ /* 0x000fe20000010000 */
[----:B------:R-:W-:Y:S01]  /*2ef0*/  FSEL R223, R229, RZ, P5 ;  /* 0x000000ffe5df7208 */ /* 0x000fe20002800000 */
[----:B------:R-:W-:Y:S01]  /*2f00*/  FFMA.FTZ R106, R103, R73, R72 ;  /* 0x00000049676a7223 */ /* 0x000fe20000010048 */
[----:B------:R-:W-:Y:S01]  /*2f10*/  @P1 LOP3.LUT P5, RZ, R143, 0xff00, RZ, 0xc0, !PT ;  /* 0x0000ff008fff1812 */ /* 0x000fe200078ac0ff */
[----:B------:R-:W-:-:S02]  /*2f20*/  @P0 IMAD.U32 R80, R80, 0x10000, RZ ;  /* 0x0001000050500824 */ /* 0x000fc400078e00ff */
[----:B------:R-:W-:Y:S01]  /*2f30*/  FMUL.FTZ R244, R217, UR15 ;  /* 0x0000000fd9f47c20 */ /* 0x000fe20008410000 */
[----:B------:R-:W-:Y:S01]  /*2f40*/  MOV R81, R238 ;  /* 0x000000ee00517202 */ /* 0x000fe20000000f00 */
[----:B------:R-:W-:Y:S01]  /*2f50*/  FADD.FTZ R103, R99, -R102 ;  /* 0x8000006663677221 */ /* 0x000fe20000010000 */
[--C-:B------:R-:W-:Y:S01]  /*2f60*/  @P0 FADD.FTZ R227, R227, R80.reuse ;  /* 0x00000050e3e30221 */ /* 0x100fe20000010000 */
[----:B------:R-:W-:Y:S01]  /*2f70*/  @P0 PRMT R80, R65, 0x7632, R80 ;  /* 0x0000763241500816 */ /* 0x000fe20000000050 */
[----:B------:R-:W-:Y:S01]  /*2f80*/  FADD.FTZ R231, R228, -R231 ;  /* 0x800000e7e4e77221 */ /* 0x000fe20000010000 */
[----:B------:R-:W-:Y:S01]  /*2f90*/  FSEL R222, R244, RZ, P2 ;  /* 0x000000fff4de7208 */ /* 0x000fe20001000000 */
[----:B------:R-:W-:Y:S01]  /*2fa0*/  FMUL.FTZ R228, R214, R107 ;  /* 0x0000006bd6e47220 */ /* 0x000fe20000410000 */
[----:B------:R-:W-:Y:S01]  /*2fb0*/  @P1 FSEL R229, R229, RZ, P5 ;  /* 0x000000ffe5e51208 */ /* 0x000fe20002800000 */
[----:B------:R-:W-:Y:S01]  /*2fc0*/  @P0 IMAD.U32 R102, R80, 0x10000, RZ ;  /* 0x0001000050660824 */ /* 0x000fe200078e00ff */
[----:B------:R-:W-:Y:S01]  /*2fd0*/  @P1 LOP3.LUT P2, RZ, R143, 0xff0000, RZ, 0xc0, !PT ;  /* 0x00ff00008fff1812 */ /* 0x000fe2000784c0ff */
[----:B------:R-:W-:Y:S01]  /*2fe0*/  @P1 IMAD.MOV.U32 R80, RZ, RZ, R144 ;  /* 0x000000ffff501224 */ /* 0x000fe200078e0090 */
[----:B------:R-:W-:Y:S01]  /*2ff0*/  LOP3.LUT P5, RZ, R81, 0xff, RZ, 0xc0, !PT ;  /* 0x000000ff51ff7812 */ /* 0x000fe200078ac0ff */
[----:B------:R-:W-:Y:S01]  /*3000*/  FMUL.FTZ R242, R214, R231 ;  /* 0x000000e7d6f27220 */ /* 0x000fe20000410000 */
[C---:B------:R-:W-:Y:S01]  /*3010*/  @P0 PRMT R99, R64.reuse, 0x7632, R99 ;  /* 0x0000763240630816 */ /* 0x040fe20000000063 */
[----:B------:R-:W-:Y:S01]  /*3020*/  FMUL.FTZ R226, R227, UR15 ;  /* 0x0000000fe3e27c20 */ /* 0x000fe20008410000 */
[----:B------:R-:W-:Y:S01]  /*3030*/  @P0 SHF.L.U32 R81, R64, 0x10, RZ ;  /* 0x0000001040510819 */ /* 0x000fe200000006ff */
[----:B------:R-:W-:Y:S01]  /*3040*/  FADD.FTZ R101, R101, -R106 ;  /* 0x8000006a65657221 */ /* 0x000fe20000010000 */
[----:B------:R-:W-:Y:S01]  /*3050*/  @P1 FSEL R244, R244, RZ, P2 ;  /* 0x000000fff4f41208 */ /* 0x000fe20001000000 */
[----:B------:R-:W-:Y:S01]  /*3060*/  FMUL.FTZ R231, R214, R103 ;  /* 0x00000067d6e77220 */ /* 0x000fe20000410000 */
[----:B------:R-:W-:Y:S01]  /*3070*/  @P1 LOP3.LUT P2, RZ, R80, 0xff, RZ, 0xc0, !PT ;  /* 0x000000ff50ff1812 */ /* 0x000fe2000784c0ff */
[----:B------:R-:W-:Y:S01]  /*3080*/  @P0 IMAD.U32 R80, R66, 0x10000, RZ ;  /* 0x0001000042500824 */ /* 0x000fe200078e00ff */
[----:B------:R-:W-:Y:S01]  /*3090*/  @P0 SHF.L.U32 R99, R99, 0x10, RZ ;  /* 0x0000001063630819 */ /* 0x000fe200000006ff */
[----:B------:R-:W-:Y:S01]  /*30a0*/  @P0 FADD.FTZ R228, R228, R81 ;  /* 0x00000051e4e40221 */ /* 0x000fe20000010000 */
[----:B------:R-:W-:Y:S01]  /*30b0*/  @P0 SHF.L.U32 R81, R65, 0x10, RZ ;  /* 0x0000001041510819 */ /* 0x000fe200000006ff */
[----:B------:R-:W-:Y:S01]  /*30c0*/  FMUL.FTZ R240, R214, R101 ;  /* 0x00000065d6f07220 */ /* 0x000fe20000410000 */
[----:B------:R-:W-:Y:S01]  /*30d0*/  @P0 FADD.FTZ R231, R231, R80 ;  /* 0x00000050e7e70221 */ /* 0x000fe20000010000 */
[----:B------:R-:W-:Y:S01]  /*30e0*/  FSEL R243, R226, RZ, P6 ;  /* 0x000000ffe2f37208 */ /* 0x000fe20003000000 */
[----:B------:R-:W-:Y:S01]  /*30f0*/  @P0 FADD.FTZ R242, R242, R99 ;  /* 0x00000063f2f20221 */ /* 0x000fe20000010000 */
[----:B------:R-:W-:Y:S01]  /*3100*/  @P1 LOP3.LUT P6, RZ, R143, 0xff000000, RZ, 0xc0, !PT ;  /* 0xff0000008fff1812 */ /* 0x000fe200078cc0ff */
[----:B------:R-:W-:Y:S01]  /*3110*/  FMUL.FTZ R80, R228, UR15 ;  /* 0x0000000fe4507c20 */ /* 0x000fe20008410000 */
[----:B------:R-:W-:Y:S01]  /*3120*/  FMUL.FTZ R241, R214, R241 ;  /* 0x000000f1d6f17220 */ /* 0x000fe20000410000 */
[----:B------:R-:W-:Y:S01]  /*3130*/  @P0 FADD.FTZ R240, R240, R81 ;  /* 0x00000051f0f00221 */ /* 0x000fe20000010000 */
[----:B------:R-:W-:Y:S01]  /*3140*/  @P1 FSEL R226, R226, RZ, P6 ;  /* 0x000000ffe2e21208 */ /* 0x000fe20003000000 */
[----:B------:R-:W-:Y:S01]  /*3150*/  FMUL.FTZ R81, R242, UR15 ;  /* 0x0000000ff2517c20 */ /* 0x000fe20008410000 */
[----:B------:R-:W-:Y:S01]  /*3160*/  LOP3.LUT P6, RZ, R238, 0xff00, RZ, 0xc0, !PT ;  /* 0x0000ff00eeff7812 */ /* 0x000fe200078cc0ff */
[----:B------:R-:W-:Y:S01]  /*3170*/  @P0 FADD.FTZ R241, R241, R102 ;  /* 0x00000066f1f10221 */ /* 0x000fe20000010000 */
[----:B------:R-:W-:Y:S01]  /*3180*/  FSEL R103, R80, RZ, P5 ;  /* 0x000000ff50677208 */ /* 0x000fe20002800000 */
[----:B------:R-:W-:Y:S01]  /*3190*/  FMUL.FTZ R99, R240, UR15 ;  /* 0x0000000ff0637c20 */ /* 0x000fe20008410000 */
        /* <DEDUP_REMOVED lines=9> */
[-CC-:B------:R-:W-:Y:S01]  /*3230*/  FFMA.FTZ R245, R236, R73.reuse, R72.reuse ;  /* 0x00000049ecf57223 */ /* 0x180fe20000010048 */
[----:B------:R-:W-:Y:S01]  /*3240*/  @P1 FSEL R81, R81, RZ, P5 ;  /* 0x000000ff51511208 */ /* 0x000fe20002800000 */
[-CC-:B------:R-:W-:Y:S01]  /*3250*/  FFMA.FTZ R237, R237, R73.reuse, R72.reuse ;  /* 0x00000049eded7223 */ /* 0x180fe20000010048 */
[----:B------:R-:W-:Y:S01]  /*3260*/  LOP3.LUT P5, RZ, R238, 0xff000000, RZ, 0xc0, !PT ;  /* 0xff000000eeff7812 */ /* 0x000fe200078ac0ff */
[-CC-:B------:R-:W-:Y:S01]  /*3270*/  FFMA.FTZ R232, R232, R73.reuse, R72.reuse ;  /* 0x00000049e8e87223 */ /* 0x180fe20000010048 */
[----:B------:R-:W-:Y:S01]  /*3280*/  FSEL R107, R99, RZ, P2 ;  /* 0x000000ff636b7208 */ /* 0x000fe20001000000 */
[-CC-:B------:R-:W-:Y:S01]  /*3290*/  FFMA.FTZ R89, R89, R73.reuse, R72.reuse ;  /* 0x0000004959597223 */ /* 0x180fe20000010048 */
[----:B------:R-:W-:Y:S01]  /*32a0*/  @P1 FSEL R99, R99, RZ, P6 ;  /* 0x000000ff63631208 */ /* 0x000fe20003000000 */
[-CC-:B------:R-:W-:Y:S01]  /*32b0*/  FFMA.FTZ R86, R86, R73.reuse, R72.reuse ;  /* 0x0000004956567223 */ /* 0x180fe20000010048 */
[----:B------:R-:W-:Y:S01]  /*32c0*/  LOP3.LUT P6, RZ, R239, 0xff, RZ, 0xc0, !PT ;  /* 0x000000ffefff7812 */ /* 0x000fe200078cc0ff */
[-CC-:B------:R-:W-:Y:S01]  /*32d0*/  FFMA.FTZ R83, R93, R73.reuse, R72.reuse ;  /* 0x000000495d537223 */ /* 0x180fe20000010048 */
[----:B------:R-:W-:Y:S01]  /*32e0*/  FSEL R106, R101, RZ, P5 ;  /* 0x000000ff656a7208 */ /* 0x000fe20002800000 */
[-CC-:B------:R-:W-:Y:S01]  /*32f0*/  FFMA.FTZ R84, R84, R73.reuse, R72.reuse ;  /* 0x0000004954547223 */ /* 0x180fe20000010048 */
[----:B------:R-:W-:Y:S01]  /*3300*/  @P1 LOP3.LUT P2, RZ, R144, 0xff000000, RZ, 0xc0, !PT ;  /* 0xff00000090ff1812 */ /* 0x000fe2000784c0ff */
[--C-:B------:R-:W-:Y:S01]  /*3310*/  FFMA.FTZ R251, R91, R73, R72.reuse ;  /* 0x000000495bfb7223 */ /* 0x100fe20000010048 */
[----:B------:R-:W-:Y:S01]  /*3320*/  @P1 LOP3.LUT P5, RZ, R145, 0xff, RZ, 0xc0, !PT ;  /* 0x000000ff91ff1812 */ /* 0x000fe200078ac0ff */
[----:B------:R-:W-:Y:S01]  /*3330*/  FADD.FTZ R233, R230, -R233 ;  /* 0x800000e9e6e97221 */ /* 0x000fe20000010000 */
[----:B------:R-:W-:Y:S01]  /*3340*/  FSEL R216, R102, RZ, P6 ;  /* 0x000000ff66d87208 */ /* 0x000fe20003000000 */
[----:B------:R-:W-:Y:S01]  /*3350*/  FADD.FTZ R249, R82, -R249 ;  /* 0x800000f952f97221 */ /* 0x000fe20000010000 */
[----:B------:R-:W-:Y:S01]  /*3360*/  @P1 FSEL R101, R101, RZ, P2 ;  /* 0x000000ff65651208 */ /* 0x000fe20001000000 */
[----:B------:R-:W-:Y:S01]  /*3370*/  FMUL.FTZ R247, R214, R233 ;  /* 0x000000e9d6f77220 */ /* 0x000fe20000410000 */
[----:B------:R-:W-:Y:S01]  /*3380*/  @P1 FSEL R102, R102, RZ, P5 ;  /* 0x000000ff66661208 */ /* 0x000fe20002800000 */
[----:B------:R-:W-:Y:S01]  /*3390*/  FADD.FTZ R233, R90, -R83 ;  /* 0x800000535ae97221 */ /* 0x000fe20000010000 */
[C---:B------:R-:W-:Y:S01]  /*33a0*/  LOP3.LUT P2, RZ, R239.reuse, 0xff00, RZ, 0xc0, !PT ;  /* 0x0000ff00efff7812 */ /* 0x040fe2000784c0ff */
[----:B------:R-:W-:Y:S01]  /*33b0*/  FMUL.FTZ R249, R214, R249 ;  /* 0x000000f9d6f97220 */ /* 0x000fe20000410000 */
[C---:B------:R-:W-:Y:S01]  /*33c0*/  LOP3.LUT P6, RZ, R239.reuse, 0xff0000, RZ, 0xc0, !PT ;  /* 0x00ff0000efff7812 */ /* 0x040fe200078cc0ff */
[----:B------:R-:W-:Y:S01]  /*33d0*/  FADD.FTZ R91, R234, -R245 ;  /* 0x800000f5ea5b7221 */ /* 0x000fe20000010000 */
[----:B------:R-:W-:Y:S01]  /*33e0*/  LOP3.LUT P5, RZ, R239, 0xff000000, RZ, 0xc0, !PT ;  /* 0xff000000efff7812 */ /* 0x000fe200078ac0ff */
[--C-:B------:R-:W-:Y:S01]  /*33f0*/  FFMA.FTZ R239, R100, R73, R72.reuse ;  /* 0x0000004964ef7223 */ /* 0x100fe20000010048 */
[----:B------:R-:W-:Y:S01]  /*3400*/  @P0 PRMT R72, R66, 0x7632, R72 ;  /* 0x0000763242480816 */ /* 0x000fe20000000048 */
[----:B------:R-:W-:Y:S01]  /*3410*/  FADD.FTZ R73, R88, -R237 ;  /* 0x800000ed58497221 */ /* 0x000fe20000010000 */
[----:B------:R-:W-:Y:S01]  /*3420*/  FMUL.FTZ R91, R214, R91 ;  /* 0x0000005bd65b7220 */ /* 0x000fe20000410000 */
[----:B------:R-:W-:Y:S01]  /*3430*/  FADD.FTZ R239, R98, -R239 ;  /* 0x800000ef62ef7221 */ /* 0x000fe20000010000 */
[----:B------:R-:W-:Y:S01]  /*3440*/  @P0 SHF.L.U32 R72, R72, 0x10, RZ ;  /* 0x0000001048480819 */ /* 0x000fe200000006ff */
[----:B------:R-:W-:Y:S01]  /*3450*/  FADD.FTZ R93, R87, -R232 ;  /* 0x800000e8575d7221 */ /* 0x000fe20000010000 */
[----:B------:R-:W-:-:S02]  /*3460*/  @P0 IMAD.U32 R83, R67, 0x10000, RZ ;  /* 0x0001000043530824 */ /* 0x000fc400078e00ff */
[----:B------:R-:W-:Y:S01]  /*3470*/  FMUL.FTZ R248, R214, R239 ;  /* 0x000000efd6f87220 */ /* 0x000fe20000410000 */
[----:B------:R-:W-:Y:S01]  /*3480*/  @P0 PRMT R82, R68, 0x7632, R82 ;  /* 0x0000763244520816 */ /* 0x000fe20000000052 */
[--C-:B------:R-:W-:Y:S01]  /*3490*/  @P0 FADD.FTZ R247, R247, R72.reuse ;  /* 0x00000048f7f70221 */ /* 0x100fe20000010000 */
[----:B------:R-:W-:Y:S01]  /*34a0*/  @P0 PRMT R72, R67, 0x7632, R72 ;  /* 0x0000763243480816 */ /* 0x000fe20000000048 */
[----:B------:R-:W-:Y:S01]  /*34b0*/  FMUL.FTZ R88, R214, R73 ;  /* 0x00000049d6587220 */ /* 0x000fe20000410000 */
[----:B------:R-:W-:Y:S01]  /*34c0*/  FADD.FTZ R89, R92, -R89 ;  /* 0x800000595c597221 */ /* 0x000fe20000010000 */
[----:B------:R-:W-:Y:S01]  /*34d0*/  FMUL.FTZ R90, R247, UR15 ;  /* 0x0000000ff75a7c20 */ /* 0x000fe20008410000 */
[----:B------:R-:W-:Y:S01]  /*34e0*/  @P0 SHF.L.U32 R72, R72, 0x10, RZ ;  /* 0x0000001048480819 */ /* 0x000fe200000006ff */
[----:B------:R-:W-:Y:S01]  /*34f0*/  @P0 FADD.FTZ R248, R248, R83 ;  /* 0x00000053f8f80221 */ /* 0x000fe20000010000 */
[----:B------:R-:W-:Y:S01]  /*3500*/  @P0 PRMT R73, R70, 0x7632, R73 ;  /* 0x0000763246490816 */ /* 0x000fe20000000049 */
[----:B------:R-:W-:Y:S01]  /*3510*/  FMUL.FTZ R93, R214, R93 ;  /* 0x0000005dd65d7220 */ /* 0x000fe20000410000 */
[----:B------:R-:W-:Y:S01]  /*3520*/  FSEL R239, R90, RZ, P2 ;  /* 0x000000ff5aef7208 */ /* 0x000fe20001000000 */
[----:B------:R-:W-:Y:S01]  /*3530*/  @P0 FADD.FTZ R249, R249, R72 ;  /* 0x00000048f9f90221 */ /* 0x000fe20000010000 */
[----:B------:R-:W-:Y:S01]  /*3540*/  @P1 LOP3.LUT P2, RZ, R145, 0xff00, RZ, 0xc0, !PT ;  /* 0x0000ff0091ff1812 */ /* 0x000fe2000784c0ff */
[----:B------:R-:W-:-:S02]  /*3550*/  IMAD.MOV.U32 R72, RZ, RZ, R96 ;  /* 0x000000ffff487224 */ /* 0x000fc400078e0060 */
[--C-:B------:R-:W-:Y:S01]  /*3560*/  FADD.FTZ R235, R235, -R84.reuse ;  /* 0x80000054ebeb7221 */ /* 0x100fe20000010000 */
[----:B------:R-:W-:Y:S01]  /*3570*/  @P0 IMAD.U32 R83, R82, 0x10000, RZ ;  /* 0x0001000052530824 */ /* 0x000fe200078e00ff */
[----:B------:R-:W-:Y:S01]  /*3580*/  @P1 FSEL R90, R90, RZ, P2 ;  /* 0x000000ff5a5a1208 */ /* 0x000fe20001000000 */
[----:B------:R-:W-:Y:S01]  /*3590*/  FMUL.FTZ R87, R214, R89 ;  /* 0x00000059d6577220 */ /* 0x000fe20000410000 */
[----:B------:R-:W-:Y:S01]  /*35a0*/  LOP3.LUT P2, RZ, R72, 0xff, RZ, 0xc0, !PT ;  /* 0x000000ff48ff7812 */ /* 0x000fe2000784c0ff */
[----:B------:R-:W-:Y:S01]  /*35b0*/  @P0 IMAD.U32 R72, R68, 0x10000, RZ ;  /* 0x0001000044480824 */ /* 0x000fe200078e00ff */
[----:B------:R-:W-:Y:S01]  /*35c0*/  @P0 SHF.L.U32 R82, R73, 0x10, RZ ;  /* 0x0000001049520819 */ /* 0x000fe200000006ff */
[----:B------:R-:W-:Y:S01]  /*35d0*/  FMUL.FTZ R89, R214, R233 ;  /* 0x000000e9d6597220 */ /* 0x000fe20000410000 */
[----:B------:R-:W-:Y:S01]  /*35e0*/  @P0 PRMT R84, R69, 0x7632, R84 ;  /* 0x0000763245540816 */ /* 0x000fe20000000054 */
[----:B------:R-:W-:Y:S01]  /*35f0*/  @P0 FADD.FTZ R91, R91, R72 ;  /* 0x000000485b5b0221 */ /* 0x000fe20000010000 */
[----:B------:R-:W-:-:S02]  /*3600*/  @P0 IMAD.U32 R72, R69, 0x10000, RZ ;  /* 0x0001000045480824 */ /* 0x000fc400078e00ff */
[----:B------:R-:W-:Y:S01]  /*3610*/  @P0 FADD.FTZ R89, R89, R82 ;  /* 0x0000005259590221 */ /* 0x000fe20000010000 */
[----:B------:R-:W-:Y:S01]  /*3620*/  @P0 SHF.L.U32 R84, R84, 0x10, RZ ;  /* 0x0000001054540819 */ /* 0x000fe200000006ff */
[----:B------:R-:W-:Y:S01]  /*3630*/  FMUL.FTZ R230, R91, UR15 ;  /* 0x0000000f5be67c20 */ /* 0x000fe20008410000 */
[----:B------:R-:W-:Y:S01]  /*3640*/  @P0 FADD.FTZ R93, R93, R72 ;  /* 0x000000485d5d0221 */ /* 0x000fe20000010000 */
[----:B------:R-:W-:Y:S01]  /*3650*/  FMUL.FTZ R92, R248, UR15 ;  /* 0x0000000ff85c7c20 */ /* 0x000fe20008410000 */
[----:B------:R-:W-:Y:S01]  /*3660*/  @P1 MOV R73, R146 ;  /* 0x0000009200491202 */ /* 0x000fe20000000f00 */
[----:B------:R-:W-:Y:S01]  /*3670*/  @P0 FADD.FTZ R87, R87, R84 ;  /* 0x0000005457570221 */ /* 0x000fe20000010000 */
[----:B------:R-:W-:Y:S01]  /*3680*/  FSEL R82, R230, RZ, P2 ;  /* 0x000000ffe6527208 */ /* 0x000fe20001000000 */
[----:B------:R-:W-:Y:S01]  /*3690*/  FMUL.FTZ R234, R93, UR15 ;  /* 0x0000000f5dea7c20 */ /* 0x000fe20008410000 */
[----:B------:R-:W-:Y:S01]  /*36a0*/  LOP3.LUT P2, RZ, R96, 0xff0000, RZ, 0xc0, !PT ;  /* 0x00ff000060ff7812 */ /* 0x000fe2000784c0ff */
[----:B------:R-:W-:Y:S01]  /*36b0*/  FADD.FTZ R85, R85, -R86 ;  /* 0x8000005655557221 */ /* 0x000fe20000010000 */
[----:B------:R-:W-:Y:S01]  /*36c0*/  FSEL R245, R92, RZ, P6 ;  /* 0x000000ff5cf57208 */ /* 0x000fe20003000000 */
[----:B------:R-:W-:Y:S01]  /*36d0*/  FADD.FTZ R251, R94, -R251 ;  /* 0x800000fb5efb7221 */ /* 0x000fe20000010000 */
[----:B------:R-:W-:Y:S01]  /*36e0*/  FSEL R84, R234, RZ, P2 ;  /* 0x000000ffea547208 */ /* 0x000fe20001000000 */
[C---:B------:R-:W-:Y:S01]  /*36f0*/  FMUL.FTZ R94, R214.reuse, R85 ;  /* 0x00000055d65e7220 */ /* 0x040fe20000410000 */
[----:B------:R-:W-:Y:S01]  /*3700*/  ISETP.NE.U32.AND P2, PT, RZ, UR16, PT ;  /* 0x00000010ff007c0c */ /* 0x000fe2000bf45070 */
[C---:B------:R-:W-:Y:S01]  /*3710*/  FMUL.FTZ R98, R214.reuse, R235 ;  /* 0x000000ebd6627220 */ /* 0x040fe20000410000 */
[----:B------:R-:W-:Y:S01]  /*3720*/  @P1 LOP3.LUT P6, RZ, R145, 0xff0000, RZ, 0xc0, !PT ;  /* 0x00ff000091ff1812 */ /* 0x000fe200078cc0ff */
[----:B------:R-:W-:Y:S01]  /*3730*/  FMUL.FTZ R100, R249, UR15 ;  /* 0x0000000ff9647c20 */ /* 0x000fe20008410000 */
[----:B------:R-:W-:Y:S01]  /*3740*/  ISETP.NE.AND.EX P2, PT, RZ, UR17, PT, P2 ;  /* 0x00000011ff007c0c */ /* 0x000fe2000bf45320 */
[----:B------:R-:W-:Y:S01]  /*3750*/  FMUL.FTZ R251, R214, R251 ;  /* 0x000000fbd6fb7220 */ /* 0x000fe20000410000 */
[----:B------:R-:W-:Y:S01]  /*3760*/  @P1 FSEL R92, R92, RZ, P6 ;  /* 0x000000ff5c5c1208 */ /* 0x000fe20003000000 */
[----:B------:R-:W-:Y:S01]  /*3770*/  @P0 FADD.FTZ R88, R88, R83 ;  /* 0x0000005358580221 */ /* 0x000fe20000010000 */
[----:B------:R-:W-:Y:S01]  /*3780*/  @P1 LOP3.LUT P6, RZ, R73, 0xff, RZ, 0xc0, !PT ;  /* 0x000000ff49ff1812 */ /* 0x000fe200078cc0ff */
[----:B------:R-:W-:Y:S01]  /*3790*/  FMUL.FTZ R235, R87, UR15 ;  /* 0x0000000f57eb7c20 */ /* 0x000fe20008410000 */
[----:B------:R-:W-:Y:S01]  /*37a0*/  @P0 SHF.L.U32 R73, R70, 0x10, RZ ;  /* 0x0000001046490819 */ /* 0x000fe200000006ff */
[----:B------:R-:W-:Y:S01]  /*37b0*/  FMUL.FTZ R232, R88, UR15 ;  /* 0x0000000f58e87c20 */ /* 0x000fe20008410000 */
[----:B------:R-:W-:Y:S01]  /*37c0*/  FSEL R246, R100, RZ, P5 ;  /* 0x000000ff64f67208 */ /* 0x000fe20002800000 */
[----:B------:R-:W-:Y:S01]  /*37d0*/  FMUL.FTZ R237, R89, UR15 ;  /* 0x0000000f59ed7c20 */ /* 0x000fe20008410000 */
[----:B------:R-:W-:Y:S01]  /*37e0*/  @P1 LOP3.LUT P5, RZ, R145, 0xff000000, RZ, 0xc0, !PT ;  /* 0xff00000091ff1812 */ /* 0x000fe200078ac0ff */
[----:B------:R-:W-:Y:S01]  /*37f0*/  @P0 FADD.FTZ R94, R94, R73 ;  /* 0x000000495e5e0221 */ /* 0x000fe20000010000 */
[----:B------:R-:W-:Y:S01]  /*3800*/  @P0 IMAD.U32 R73, R71, 0x10000, RZ ;  /* 0x0001000047490824 */ /* 0x000fe200078e00ff */
[----:B------:R-:W-:-:S02]  /*3810*/  @P2 F2FP.BF16.F32.PACK_AB R75, RZ, R75 ;  /* 0x0000004bff4b223e */ /* 0x000fc400000010ff */
[----:B------:R-:W-:Y:S01]  /*3820*/  @P2 F2FP.BF16.F32.PACK_AB R74, RZ, R74 ;  /* 0x0000004aff4a223e */ /* 0x000fe200000010ff */
[----:B------:R-:W-:Y:S01]  /*3830*/  @P0 FADD.FTZ R98, R98, R73 ;  /* 0x0000004962620221 */ /* 0x000fe20000010000 */
[----:B------:R-:W-:Y:S01]  /*3840*/  @P2 PRMT R52, R75, 0x7610, R52 ;  /* 0x000076104b342816 */ /* 0x000fe20000000034 */
[----:B------:R-:W0:Y:S01]  /*3850*/  @P2 LDC.64 R72, c[0x0][0x308] ;  /* 0x0000c200ff482b82 */ /* 0x000e220000000a00 */
[----:B------:R-:W-:Y:S01]  /*3860*/  @P2 F2FP.BF16.F32.PACK_AB R215, RZ, R215 ;  /* 0x000000d7ffd7223e */ /* 0x000fe200000010ff */
[----:B------:R-:W-:Y:S01]  /*3870*/  FMUL.FTZ R236, R94, UR15 ;  /* 0x0000000f5eec7c20 */ /* 0x000fe20008410000 */
[--C-:B------:R-:W-:Y:S01]  /*3880*/  @P2 PRMT R52, R52, 0x5410, R74.reuse ;  /* 0x0000541034342816 */ /* 0x100fe2000000004a */
[----:B------:R-:W-:Y:S01]  /*3890*/  FMUL.FTZ R250, R98, UR15 ;  /* 0x0000000f62fa7c20 */ /* 0x000fe20008410000 */
[----:B------:R-:W-:Y:S02]  /*38a0*/  @P0 PRMT R74, R71, 0x7632, R74 ;  /* 0x00007632474a0816 */ /* 0x000fe4000000004a */
[----:B------:R-:W-:-:S02]  /*38b0*/  @P2 F2FP.BF16.F32.PACK_AB R95, RZ, R95 ;  /* 0x0000005fff5f223e */ /* 0x000fc400000010ff */
[----:B------:R-:W-:Y:S02]  /*38c0*/  @P0 SHF.L.U32 R74, R74, 0x10, RZ ;  /* 0x000000104a4a0819 */ /* 0x000fe400000006ff */
[----:B------:R-:W-:Y:S02]  /*38d0*/  @P2 F2FP.BF16.F32.PACK_AB R218, RZ, R218 ;  /* 0x000000daffda223e */ /* 0x000fe400000010ff */
[----:B------:R-:W-:Y:S01]  /*38e0*/  @P2 PRMT R53, R215, 0x7610, R53 ;  /* 0x00007610d7352816 */ /* 0x000fe20000000035 */
[----:B------:R-:W-:Y:S01]  /*38f0*/  @P0 FADD.FTZ R251, R251, R74 ;  /* 0x0000004afbfb0221 */ /* 0x000fe20000010000 */
[----:B------:R-:W1:Y:S01]  /*3900*/  LDC.64 R214, c[0x0][0x2f8] ;  /* 0x0000be00ffd67b82 */ /* 0x000e620000000a00 */
[----:B------:R-:W-:Y:S02]  /*3910*/  @P1 FSEL R100, R100, RZ, P5 ;  /* 0x000000ff64641208 */ /* 0x000fe40002800000 */
[----:B------:R-:W-:Y:S02]  /*3920*/  @P2 PRMT R53, R53, 0x5410, R95 ;  /* 0x0000541035352816 */ /* 0x000fe4000000005f */
[----:B------:R-:W-:-:S02]  /*3930*/  F2FP.BF16.F32.PACK_AB R75, R243, R222 ;  /* 0x000000def34b723e */ /* 0x000fc400000010ff */
[----:B------:R-:W-:Y:S02]  /*3940*/  F2FP.BF16.F32.PACK_AB R74, R223, R78 ;  /* 0x0000004edf4a723e */ /* 0x000fe400000010ff */
[----:B------:R-:W-:Y:S01]  /*3950*/  @P1 LOP3.LUT P5, RZ, R146, 0xff00, RZ, 0xc0, !PT ;  /* 0x0000ff0092ff1812 */ /* 0x000fe200078ac0ff */
[----:B------:R-:W2:Y:S01]  /*3960*/  @P1 LDC.64 R222, c[0x0][0x300] ;  /* 0x0000c000ffde1b82 */ /* 0x000ea20000000a00 */
[----:B------:R-:W-:Y:S01]  /*3970*/  @P2 PRMT R54, R218, 0x7610, R54 ;  /* 0x00007610da362816 */ /* 0x000fe20000000036 */
[----:B0-----:R-:W-:Y:S01]  /*3980*/  @P2 IMAD.WIDE.U32 R72, R213, 0x10, R72 ;  /* 0x00000010d5482825 */ /* 0x001fe200078e0048 */
[----:B------:R-:W-:Y:S02]  /*3990*/  @P1 F2FP.BF16.F32.PACK_AB R95, RZ, R219 ;  /* 0x000000dbff5f123e */ /* 0x000fe400000010ff */
[----:B------:R-:W-:Y:S02]  /*39a0*/  @P1 FSEL R230, R230, RZ, P6 ;  /* 0x000000ffe6e61208 */ /* 0x000fe40003000000 */
[----:B------:R-:W-:Y:S01]  /*39b0*/  @P1 LOP3.LUT P6, RZ, R146, 0xff0000, RZ, 0xc0, !PT ;  /* 0x00ff000092ff1812 */ /* 0x000fe200078cc0ff */
[----:B------:R-:W0:Y:S01]  /*39c0*/  @P2 LDC.64 R218, c[0x0][0x308] ;  /* 0x0000c200ffda2b82 */ /* 0x000e220000000a00 */
[----:B------:R-:W-:-:S02]  /*39d0*/  @P1 FSEL R233, R232, RZ, P5 ;  /* 0x000000ffe8e91208 */ /* 0x000fc40002800000 */
[----:B------:R-:W-:Y:S02]  /*39e0*/  @P2 F2FP.BF16.F32.PACK_AB R217, RZ, R217 ;  /* 0x000000d9ffd9223e */ /* 0x000fe400000010ff */
[----:B------:R-:W-:Y:S02]  /*39f0*/  LOP3.LUT P5, RZ, R96, 0xff000000, RZ, 0xc0, !PT ;  /* 0xff00000060ff7812 */ /* 0x000fe400078ac0ff */
[----:B------:R-:W-:Y:S02]  /*3a00*/  @P1 FSEL R234, R234, RZ, P6 ;  /* 0x000000ffeaea1208 */ /* 0x000fe40003000000 */
[----:B------:R-:W-:Y:S02]  /*3a10*/  @P1 LOP3.LUT P6, RZ, R146, 0xff000000, RZ, 0xc0, !PT ;  /* 0xff00000092ff1812 */ /* 0x000fe400078cc0ff */
[----:B------:R-:W-:Y:S02]  /*3a20*/  @P2 F2FP.BF16.F32.PACK_AB R105, RZ, R105 ;  /* 0x00000069ff69223e */ /* 0x000fe400000010ff */
[----:B------:R-:W-:-:S02]  /*3a30*/  @P2 F2FP.BF16.F32.PACK_AB R227, RZ, R227 ;  /* 0x000000e3ffe3223e */ /* 0x000fc400000010ff */
[----:B------:R-:W-:Y:S01]  /*3a40*/  @P2 PRMT R55, R217, 0x7610, R55 ;  /* 0x00007610d9372816 */ /* 0x000fe20000000037 */
[----:B--2---:R-:W-:Y:S01]  /*3a50*/  @P1 IMAD.WIDE.U32 R222, R213, 0x10, R222 ;  /* 0x00000010d5de1825 */ /* 0x004fe200078e00de */
[----:B------:R-:W-:Y:S02]  /*3a60*/  FSEL R83, R235, RZ, P5 ;  /* 0x000000ffeb537208 */ /* 0x000fe40002800000 */
[----:B------:R-:W-:Y:S02]  /*3a70*/  LOP3.LUT P5, RZ, R97, 0xff, RZ, 0xc0, !PT ;  /* 0x000000ff61ff7812 */ /* 0x000fe400078ac0ff */
[----:B------:R-:W-:Y:S02]  /*3a80*/  @P1 FSEL R235, R235, RZ, P6 ;  /* 0x000000ffebeb1208 */ /* 0x000fe40003000000 */
[----:B------:R-:W-:Y:S01]  /*3a90*/  @P1 LOP3.LUT P6, RZ, R147, 0xff, RZ, 0xc0, !PT ;  /* 0x000000ff93ff1812 */ /* 0x000fe200078cc0ff */
[----:B0-----:R-:W-:Y:S01]  /*3aa0*/  @P2 IMAD.WIDE.U32 R218, R161, 0x10, R218 ;  /* 0x00000010a1da2825 */ /* 0x001fe200078e00da */
[----:B------:R-:W-:-:S02]  /*3ab0*/  @P2 PRMT R54, R54, 0x5410, R105 ;  /* 0x0000541036362816 */ /* 0x000fc40000000069 */
[----:B------:R-:W-:Y:S02]  /*3ac0*/  @P2 PRMT R55, R55, 0x5410, R227 ;  /* 0x0000541037372816 */ /* 0x000fe400000000e3 */
[C---:B------:R-:W-:Y:S02]  /*3ad0*/  FSEL R86, R236.reuse, RZ, P5 ;  /* 0x000000ffec567208 */ /* 0x040fe40002800000 */
[----:B------:R-:W-:Y:S01]  /*3ae0*/  LOP3.LUT P5, RZ, R97, 0xff00, RZ, 0xc0, !PT ;  /* 0x0000ff0061ff7812 */ /* 0x000fe200078ac0ff */
[----:B------:R0:W-:Y:S01]  /*3af0*/  @P2 STG.E.128 desc[UR6][R72.64], R52 ;  /* 0x0000003448002986 */ /* 0x0001e2000c101d06 */
[----:B------:R-:W-:Y:S02]  /*3b00*/  @P1 FSEL R236, R236, RZ, P6 ;  /* 0x000000ffecec1208 */ /* 0x000fe40003000000 */
[----:B------:R-:W-:Y:S02]  /*3b10*/  @P1 F2FP.BF16.F32.PACK_AB R221, RZ, R221 ;  /* 0x000000ddffdd123e */ /* 0x000fe400000010ff */
[----:B------:R-:W-:-:S02]  /*3b20*/  @P1 F2FP.BF16.F32.PACK_AB R224, RZ, R224 ;  /* 0x000000e0ffe0123e */ /* 0x000fc400000010ff */
[----:B------:R-:W-:Y:S02]  /*3b30*/  @P1 F2FP.BF16.F32.PACK_AB R225, RZ, R225 ;  /* 0x000000e1ffe1123e */ /* 0x000fe400000010ff */
[----:B------:R-:W-:Y:S02]  /*3b40*/  @P1 F2FP.BF16.F32.PACK_AB R244, RZ, R244 ;  /* 0x000000f4fff4123e */ /* 0x000fe400000010ff */
[----:B------:R-:W-:Y:S02]  /*3b50*/  @P1 LOP3.LUT P6, RZ, R147, 0xff00, RZ, 0xc0, !PT ;  /* 0x0000ff0093ff1812 */ /* 0x000fe400078cc0ff */
[----:B------:R-:W-:Y:S02]  /*3b60*/  @P2 F2FP.BF16.F32.PACK_AB R228, RZ, R228 ;  /* 0x000000e4ffe4223e */ /* 0x000fe400000010ff */
[----:B------:R-:W-:Y:S02]  /*3b70*/  @P2 F2FP.BF16.F32.PACK_AB R240, RZ, R240 ;  /* 0x000000f0fff0223e */ /* 0x000fe400000010ff */
[----:B------:R-:W-:-:S02]  /*3b80*/  @P2 F2FP.BF16.F32.PACK_AB R231, RZ, R231 ;  /* 0x000000e7ffe7223e */ /* 0x000fc400000010ff */
[----:B------:R-:W-:Y:S02]  /*3b90*/  @P2 F2FP.BF16.F32.PACK_AB R248, RZ, R248 ;  /* 0x000000f8fff8223e */ /* 0x000fe400000010ff */
[----:B0-----:R-:W-:Y:S02]  /*3ba0*/  F2FP.BF16.F32.PACK_AB R73, R79, R76 ;  /* 0x0000004c4f49723e */ /* 0x001fe400000010ff */
[----:B------:R-:W-:Y:S02]  /*3bb0*/  FSEL R85, R237, RZ, P5 ;  /* 0x000000ffed557208 */ /* 0x000fe40002800000 */
[----:B------:R-:W-:Y:S01]  /*3bc0*/  F2FP.BF16.F32.PACK_AB R76, R104, R103 ;  /* 0x00000067684c723e */ /* 0x000fe200000010ff */
[----:B-1----:R-:W-:Y:S01]  /*3bd0*/  IMAD.WIDE.U32 R104, R213, 0x10, R214 ;  /* 0x00000010d5687825 */ /* 0x002fe200078e00d6 */
[----:B------:R-:W-:Y:S02]  /*3be0*/  LOP3.LUT P5, RZ, R97, 0xff0000, RZ, 0xc0, !PT ;  /* 0x00ff000061ff7812 */ /* 0x000fe400078ac0ff */
[----:B------:R-:W-:-:S02]  /*3bf0*/  @P1 F2FP.BF16.F32.PACK_AB R220, RZ, R220 ;  /* 0x000000dcffdc123e */ /* 0x000fc400000010ff */
[----:B------:R-:W-:Y:S02]  /*3c00*/  @P1 F2FP.BF16.F32.PACK_AB R229, RZ, R229 ;  /* 0x000000e5ffe5123e */ /* 0x000fe400000010ff */
[----:B------:R-:W-:Y:S02]  /*3c10*/  @P1 F2FP.BF16.F32.PACK_AB R226, RZ, R226 ;  /* 0x000000e2ffe2123e */ /* 0x000fe400000010ff */
[----:B------:R-:W-:Y:S02]  /*3c20*/  F2FP.BF16.F32.PACK_AB R72, R77, R0 ;  /* 0x000000004d48723e */ /* 0x000fe400000010ff */
[----:B------:R-:W-:Y:S02]  /*3c30*/  @P1 PRMT R56, R221, 0x7610, R56 ;  /* 0x00007610dd381816 */ /* 0x000fe40000000038 */
[----:B------:R-:W-:Y:S01]  /*3c40*/  @P1 PRMT R57, R224, 0x7610, R57 ;  /* 0x00007610e0391816 */ /* 0x000fe20000000039 */
[----:B------:R0:W-:Y:S01]  /*3c50*/  STG.E.128 desc[UR6][R104.64], R72 ;  /* 0x0000004868007986 */ /* 0x0001e2000c101d06 */
[----:B------:R-:W-:-:S02]  /*3c60*/  @P1 PRMT R58, R225, 0x7610, R58 ;  /* 0x00007610e13a1816 */ /* 0x000fc4000000003a */
[----:B------:R-:W-:Y:S02]  /*3c70*/  @P1 PRMT R59, R244, 0x7610, R59 ;  /* 0x00007610f43b1816 */ /* 0x000fe4000000003b */
[----:B------:R-:W-:Y:S02]  /*3c80*/  @P1 FSEL R237, R237, RZ, P6 ;  /* 0x000000ffeded1208 */ /* 0x000fe40003000000 */
[----:B------:R-:W-:Y:S02]  /*3c90*/  @P2 F2FP.BF16.F32.PACK_AB R242, RZ, R242 ;  /* 0x000000f2fff2223e */ /* 0x000fe400000010ff */
[----:B------:R-:W-:Y:S02]  /*3ca0*/  @P2 F2FP.BF16.F32.PACK_AB R241, RZ, R241 ;  /* 0x000000f1fff1223e */ /* 0x000fe400000010ff */
[----:B------:R-:W-:Y:S02]  /*3cb0*/  @P2 F2FP.BF16.F32.PACK_AB R247, RZ, R247 ;  /* 0x000000f7fff7223e */ /* 0x000fe400000010ff */
[----:B------:R-:W-:-:S02]  /*3cc0*/  @P2 F2FP.BF16.F32.PACK_AB R249, RZ, R249 ;  /* 0x000000f9fff9223e */ /* 0x000fc400000010ff */
[----:B------:R-:W-:Y:S02]  /*3cd0*/  @P2 PRMT R52, R228, 0x7610, R52 ;  /* 0x00007610e4342816 */ /* 0x000fe40000000034 */
[----:B------:R-:W-:Y:S01]  /*3ce0*/  @P2 PRMT R53, R240, 0x7610, R53 ;  /* 0x00007610f0352816 */ /* 0x000fe20000000035 */
[----:B0-----:R-:W-:Y:S01]  /*3cf0*/  FMUL.FTZ R72, R251, UR15 ;  /* 0x0000000ffb487c20 */ /* 0x001fe20008410000 */
[----:B------:R-:W-:Y:S02]  /*3d00*/  @P2 PRMT R54, R231, 0x7610, R54 ;  /* 0x00007610e7362816 */ /* 0x000fe40000000036 */
[----:B------:R-:W-:Y:S02]  /*3d10*/  @P2 PRMT R55, R248, 0x7610, R55 ;  /* 0x00007610f8372816 */ /* 0x000fe40000000037 */
[----:B------:R-:W-:Y:S02]  /*3d20*/  @P1 LOP3.LUT P6, RZ, R147, 0xff0000, RZ, 0xc0, !PT ;  /* 0x00ff000093ff1812 */ /* 0x000fe400078cc0ff */
[----:B------:R-:W-:-:S02]  /*3d30*/  FSEL R238, R250, RZ, P5 ;  /* 0x000000fffaee7208 */ /* 0x000fc40002800000 */
[----:B------:R-:W-:Y:S02]  /*3d40*/  @P1 PRMT R56, R56, 0x5410, R220 ;  /* 0x0000541038381816 */ /* 0x000fe400000000dc */
[----:B------:R-:W-:Y:S02]  /*3d50*/  @P1 PRMT R57, R57, 0x5410, R95 ;  /* 0x0000541039391816 */ /* 0x000fe4000000005f */
[----:B------:R-:W-:Y:S02]  /*3d60*/  @P1 PRMT R58, R58, 0x5410, R229 ;  /* 0x000054103a3a1816 */ /* 0x000fe400000000e5 */
[----:B------:R-:W-:Y:S02]  /*3d70*/  @P1 PRMT R59, R59, 0x5410, R226 ;  /* 0x000054103b3b1816 */ /* 0x000fe400000000e2 */
[----:B------:R-:W-:Y:S02]  /*3d80*/  LOP3.LUT P5, RZ, R96, 0xff00, RZ, 0xc0, !PT ;  /* 0x0000ff0060ff7812 */ /* 0x000fe400078ac0ff */
[----:B------:R-:W-:Y:S01]  /*3d90*/  F2FP.BF16.F32.PACK_AB R77, R106, R107 ;  /* 0x0000006b6a4d723e */ /* 0x000fe200000010ff */
[----:B------:R-:W-:Y:S01]  /*3da0*/  IMAD.WIDE.U32 R106, R161, 0x10, R214 ;  /* 0x00000010a16a7825 */ /* 0x000fe200078e00d6 */
[----:B------:R-:W-:Y:S01]  /*3db0*/  @P2 PRMT R52, R52, 0x5410, R242 ;  /* 0x0000541034342816 */ /* 0x000fe200000000f2 */
[----:B------:R0:W-:Y:S01]  /*3dc0*/  @P1 STG.E.128 desc[UR6][R222.64], R56 ;  /* 0x00000038de001986 */ /* 0x0001e2000c101d06 */
[----:B------:R-:W-:-:S02]  /*3dd0*/  @P2 PRMT R53, R53, 0x5410, R241 ;  /* 0x0000541035352816 */ /* 0x000fc400000000f1 */
[----:B------:R-:W-:Y:S02]  /*3de0*/  @P2 PRMT R54, R54, 0x5410, R247 ;  /* 0x0000541036362816 */ /* 0x000fe400000000f7 */
[----:B------:R-:W-:Y:S02]  /*3df0*/  @P2 PRMT R55, R55, 0x5410, R249 ;  /* 0x0000541037372816 */ /* 0x000fe400000000f9 */
[----:B------:R-:W-:Y:S02]  /*3e00*/  @P1 FSEL R96, R250, RZ, P6 ;  /* 0x000000fffa601208 */ /* 0x000fe40003000000 */
[----:B------:R-:W-:Y:S01]  /*3e10*/  F2FP.BF16.F32.PACK_AB R79, R246, R245 ;  /* 0x000000f5f64f723e */ /* 0x000fe200000010ff */
[----:B------:R-:W-:Y:S01]  /*3e20*/  @P2 STG.E.128 desc[UR6][R218.64], R52 ;  /* 0x00000034da002986 */ /* 0x000fe2000c101d06 */
[----:B------:R-:W-:Y:S02]  /*3e30*/  F2FP.BF16.F32.PACK_AB R78, R239, R216 ;  /* 0x000000d8ef4e723e */ /* 0x000fe400000010ff */
[----:B------:R-:W-:-:S02]  /*3e40*/  LOP3.LUT P6, RZ, R97, 0xff000000, RZ, 0xc0, !PT ;  /* 0xff00000061ff7812 */ /* 0x000fc400078cc0ff */
[----:B------:R-:W-:Y:S01]  /*3e50*/  @P1 F2FP.BF16.F32.PACK_AB R80, RZ, R80 ;  /* 0x00000050ff50123e */ /* 0x000fe200000010ff */
[----:B------:R1:W-:Y:S01]  /*3e60*/  STG.E.128 desc[UR6][R106.64], R76 ;  /* 0x0000004c6a007986 */ /* 0x0003e2000c101d06 */
[C---:B------:R-:W-:Y:S02]  /*3e70*/  FSEL R75, R72.reuse, RZ, P6 ;  /* 0x000000ff484b7208 */ /* 0x040fe40003000000 */
[----:B------:R-:W-:Y:S02]  /*3e80*/  @P1 LOP3.LUT P6, RZ, R147, 0xff000000, RZ, 0xc0, !PT ;  /* 0xff00000093ff1812 */ /* 0x000fe400078cc0ff */
[----:B------:R-:W-:Y:S02]  /*3e90*/  @P1 F2FP.BF16.F32.PACK_AB R0, RZ, R81 ;  /* 0x00000051ff00123e */ /* 0x000fe400000010ff */
[----:B------:R-:W-:Y:S02]  /*3ea0*/  @P1 FSEL R72, R72, RZ, P6 ;  /* 0x000000ff48481208 */ /* 0x000fe40003000000 */
[----:B0-----:R-:W-:-:S02]  /*3eb0*/  @P1 PRMT R56, R80, 0x7610, R56 ;  /* 0x0000761050381816 */ /* 0x001fc40000000038 */
[----:B------:R-:W-:Y:S01]  /*3ec0*/  @P1 F2FP.BF16.F32.PACK_AB R97, RZ, R72 ;  /* 0x00000048ff61123e */ /* 0x000fe200000010ff */
[----:B------:R-:W0:Y:S01]  /*3ed0*/  @P2 LDC.64 R80, c[0x0][0x308] ;  /* 0x0000c200ff502b82 */ /* 0x000e220000000a00 */
[----:B------:R-:W-:Y:S02]  /*3ee0*/  @P1 F2FP.BF16.F32.PACK_AB R99, RZ, R99 ;  /* 0x00000063ff63123e */ /* 0x000fe400000010ff */
[----:B------:R-:W-:Y:S02]  /*3ef0*/  @P1 F2FP.BF16.F32.PACK_AB R102, RZ, R102 ;  /* 0x00000066ff66123e */ /* 0x000fe400000010ff */
[----:B------:R-:W-:Y:S02]  /*3f00*/  @P1 F2FP.BF16.F32.PACK_AB R92, RZ, R92 ;  /* 0x0000005cff5c123e */ /* 0x000fe400000010ff */
[----:B-1----:R-:W-:Y:S01]  /*3f10*/  FSEL R79, R232, RZ, P5 ;  /* 0x000000ffe84f7208 */ /* 0x002fe20002800000 */
[----:B------:R-:W1:Y:S01]  /*3f20*/  @P1 LDC.64 R76, c[0x0][0x300] ;  /* 0x0000c000ff4c1b82 */ /* 0x000e620000000a00 */
[----:B------:R-:W-:-:S02]  /*3f30*/  @P1 F2FP.BF16.F32.PACK_AB R101, RZ, R101 ;  /* 0x00000065ff65123e */ /* 0x000fc400000010ff */
[----:B------:R-:W-:Y:S02]  /*3f40*/  F2FP.BF16.F32.PACK_AB R72, R79, R82 ;  /* 0x000000524f48723e */ /* 0x000fe400000010ff */
[----:B------:R-:W-:Y:S02]  /*3f50*/  @P1 F2FP.BF16.F32.PACK_AB R90, RZ, R90 ;  /* 0x0000005aff5a123e */ /* 0x000fe400000010ff */
[----:B------:R-:W-:Y:S01]  /*3f60*/  @P1 F2FP.BF16.F32.PACK_AB R100, RZ, R100 ;  /* 0x00000064ff64123e */ /* 0x000fe200000010ff */
[----:B------:R-:W2:Y:S01]  /*3f70*/  @P1 LDC.64 R78, c[0x0][0x300] ;  /* 0x0000c000ff4e1b82 */ /* 0x000ea20000000a00 */
[----:B------:R-:W-:Y:S02]  /*3f80*/  @P1 PRMT R57, R99, 0x7610, R57 ;  /* 0x0000761063391816 */ /* 0x000fe40000000039 */
[----:B------:R-:W-:Y:S02]  /*3f90*/  @P1 PRMT R58, R102, 0x7610, R58 ;  /* 0x00007610663a1816 */ /* 0x000fe4000000003a */
[----:B------:R-:W-:-:S02]  /*3fa0*/  @P1 PRMT R59, R92, 0x7610, R59 ;  /* 0x000076105c3b1816 */ /* 0x000fc4000000003b */
[----:B------:R-:W-:Y:S01]  /*3fb0*/  @P2 F2FP.BF16.F32.PACK_AB R91, RZ, R91 ;  /* 0x0000005bff5b223e */ /* 0x000fe200000010ff */
[----:B0-----:R-:W-:Y:S01]  /*3fc0*/  @P2 IMAD.WIDE.U32 R80, R160, 0x10, R80 ;  /* 0x00000010a0502825 */ /* 0x001fe200078e0050 */
[----:B------:R-:W-:Y:S02]  /*3fd0*/  @P2 F2FP.BF16.F32.PACK_AB R93, RZ, R93 ;  /* 0x0000005dff5d223e */ /* 0x000fe400000010ff */
[----:B------:R-:W-:Y:S02]  /*3fe0*/  @P2 F2FP.BF16.F32.PACK_AB R94, RZ, R94 ;  /* 0x0000005eff5e223e */ /* 0x000fe400000010ff */
[----:B------:R-:W-:Y:S02]  /*3ff0*/  @P2 F2FP.BF16.F32.PACK_AB R98, RZ, R98 ;  /* 0x00000062ff62223e */ /* 0x000fe400000010ff */
[----:B------:R-:W-:Y:S01]  /*4000*/  @P1 PRMT R56, R56, 0x5410, R0 ;  /* 0x0000541038381816 */ /* 0x000fe20000000000 */
[----:B-1----:R-:W-:Y:S01]  /*4010*/  @P1 IMAD.WIDE.U32 R76, R161, 0x10, R76 ;  /* 0x00000010a14c1825 */ /* 0x002fe200078e004c */
[----:B------:R-:W-:-:S02]  /*4020*/  @P1 PRMT R57, R57, 0x5410, R101 ;  /* 0x0000541039391816 */ /* 0x000fc40000000065 */
[----:B------:R-:W-:Y:S02]  /*4030*/  @P1 PRMT R58, R58, 0x5410, R90 ;  /* 0x000054103a3a1816 */ /* 0x000fe4000000005a */
[----:B------:R-:W-:Y:S02]  /*4040*/  @P1 PRMT R59, R59, 0x5410, R100 ;  /* 0x000054103b3b1816 */ /* 0x000fe40000000064 */
[----:B------:R-:W-:Y:S01]  /*4050*/  @P1 F2FP.BF16.F32.PACK_AB R230, RZ, R230 ;  /* 0x000000e6ffe6123e */ /* 0x000fe200000010ff */
[----:B--2---:R-:W-:Y:S01]  /*4060*/  @P1 IMAD.WIDE.U32 R78, R160, 0x10, R78 ;  /* 0x00000010a04e1825 */ /* 0x004fe200078e004e */
[----:B------:R-:W-:Y:S01]  /*4070*/  @P1 F2FP.BF16.F32.PACK_AB R234, RZ, R234 ;  /* 0x000000eaffea123e */ /* 0x000fe200000010ff */
[----:B------:R0:W-:Y:S01]  /*4080*/  @P1 STG.E.128 desc[UR6][R76.64], R56 ;  /* 0x000000384c001986 */ /* 0x0001e2000c101d06 */
[----:B------:R-:W-:Y:S02]  /*4090*/  @P1 F2FP.BF16.F32.PACK_AB R236, RZ, R236 ;  /* 0x000000ecffec123e */ /* 0x000fe400000010ff */
[----:B------:R-:W-:-:S02]  /*40a0*/  @P1 F2FP.BF16.F32.PACK_AB R96, RZ, R96 ;  /* 0x00000060ff60123e */ /* 0x000fc400000010ff */
[----:B------:R-:W-:Y:S02]  /*40b0*/  @P2 F2FP.BF16.F32.PACK_AB R88, RZ, R88 ;  /* 0x00000058ff58223e */ /* 0x000fe400000010ff */
[----:B------:R-:W-:Y:S02]  /*40c0*/  @P2 F2FP.BF16.F32.PACK_AB R87, RZ, R87 ;  /* 0x00000057ff57223e */ /* 0x000fe400000010ff */
[----:B------:R-:W-:Y:S02]  /*40d0*/  @P2 F2FP.BF16.F32.PACK_AB R89, RZ, R89 ;  /* 0x00000059ff59223e */ /* 0x000fe400000010ff */
        /* <DEDUP_REMOVED lines=8> */
[----:B0-----:R-:W-:-:S02]  /*4160*/  @P1 PRMT R56, R230, 0x7610, R56 ;  /* 0x00007610e6381816 */ /* 0x001fc40000000038 */
[----:B------:R-:W-:Y:S02]  /*4170*/  @P1 PRMT R57, R234, 0x7610, R57 ;  /* 0x00007610ea391816 */ /* 0x000fe40000000039 */
[----:B------:R-:W-:Y:S02]  /*4180*/  @P1 PRMT R58, R236, 0x7610, R58 ;  /* 0x00007610ec3a1816 */ /* 0x000fe4000000003a */
[----:B------:R-:W-:Y:S02]  /*4190*/  @P1 PRMT R59, R96, 0x7610, R59 ;  /* 0x00007610603b1816 */ /* 0x000fe4000000003b */
[----:B------:R-:W-:Y:S01]  /*41a0*/  F2FP.BF16.F32.PACK_AB R73, R83, R84 ;  /* 0x000000545349723e */ /* 0x000fe200000010ff */
[----:B------:R-:W-:Y:S01]  /*41b0*/  IMAD.WIDE.U32 R82, R160, 0x10, R214 ;  /* 0x00000010a0527825 */ /* 0x000fe200078e00d6 */
[----:B------:R-:W-:Y:S02]  /*41c0*/  @P2 PRMT R52, R52, 0x5410, R88 ;  /* 0x0000541034342816 */ /* 0x000fe40000000058 */
[----:B------:R-:W-:-:S02]  /*41d0*/  @P2 PRMT R53, R53, 0x5410, R87 ;  /* 0x0000541035352816 */ /* 0x000fc40000000057 */
[----:B------:R-:W-:Y:S02]  /*41e0*/  @P2 PRMT R54, R54, 0x5410, R89 ;  /* 0x0000541036362816 */ /* 0x000fe40000000059 */
[----:B------:R-:W-:Y:S02]  /*41f0*/  @P2 PRMT R55, R55, 0x5410, R95 ;  /* 0x0000541037372816 */ /* 0x000fe4000000005f */
[----:B------:R-:W-:Y:S02]  /*4200*/  F2FP.BF16.F32.PACK_AB R75, R75, R238 ;  /* 0x000000ee4b4b723e */ /* 0x000fe400000010ff */
[----:B------:R-:W-:Y:S01]  /*4210*/  F2FP.BF16.F32.PACK_AB R74, R85, R86 ;  /* 0x00000056554a723e */ /* 0x000fe200000010ff */
[----:B------:R0:W-:Y:S01]  /*4220*/  @P2 STG.E.128 desc[UR6][R80.64], R52 ;  /* 0x0000003450002986 */ /* 0x0001e2000c101d06 */
[----:B------:R-:W-:Y:S02]  /*4230*/  @P1 PRMT R56, R56, 0x5410, R233 ;  /* 0x0000541038381816 */ /* 0x000fe400000000e9 */
[----:B------:R-:W-:Y:S01]  /*4240*/  @P1 PRMT R57, R57, 0x5410, R235 ;  /* 0x0000541039391816 */ /* 0x000fe200000000eb */
[----:B------:R0:W-:Y:S01]  /*4250*/  STG.E.128 desc[UR6][R82.64], R72 ;  /* 0x0000004852007986 */ /* 0x0001e2000c101d06 */
[----:B------:R-:W-:-:S02]  /*4260*/  @P1 PRMT R58, R58, 0x5410, R237 ;  /* 0x000054103a3a1816 */ /* 0x000fc400000000ed */
        /* <DEDUP_REMOVED lines=95> */
[----:B------:R-:W-:-:S07]  /*4860*/  MOV R43, R39 ;  /* 0x00000027002b7202 */ /* 0x000fce0000000f00 */
.L_x_128:
        /* <DEDUP_REMOVED lines=39> */
.L_x_129:
[----:B------:R-:W-:Y:S01]  /*4ae0*/  HFMA2.MMA R75, -RZ, RZ, 0, 1.847743988037109375e-06 ;  /* 0x0000001fff4b7435 */ /* 0x000fe200000001ff */
[----:B------:R-:W-:Y:S01]  /*4af0*/  IMAD.MOV.U32 R74, RZ, RZ, 0x10 ;  /* 0x00000010ff4a7424 */ /* 0x000fe200078e00ff */
[----:B------:R-:W-:-:S09]  /*4b00*/  MOV R77, 0xffffffff ;  /* 0xffffffff004d7802 */ /* 0x000fd20000000f00 */
[----:B-----5:R-:W-:Y:S05]  /*4b10*/  WARPSYNC.COLLECTIVE R77, `(.L_x_132) ;  /* 0x000000004d087348 */ /* 0x020fea0003c00000 */
[----:B------:R0:W1:Y:S02]  /*4b20*/  SHFL.DOWN P4, R78, R76, R74, R75 ;  /* 0x0800004a4c4e7389 */ /* 0x000064000008004b */
[----:B01---5:R-:W-:Y:S01]  /*4b30*/  ENDCOLLECTIVE ;  /* 0x000000000000791b */ /* 0x023fe20003800000 */
.L_x_132:
[----:B------:R-:W-:Y:S01]  /*4b40*/  FADD.FTZ R79, R76, R78 ;  /* 0x0000004e4c4f7221 */ /* 0x000fe20000010000 */
[----:B------:R-:W-:-:S07]  /*4b50*/  IMAD.MOV.U32 R76, RZ, RZ, R72 ;  /* 0x000000ffff4c7224 */ /* 0x000fce00078e0048 */
[----:B------:R-:W-:Y:S05]  /*4b60*/  WARPSYNC.COLLECTIVE R77, `(.L_x_133) ;  /* 0x000000004d087348 */ /* 0x000fea0003c00000 */
[----:B------:R0:W1:Y:S02]  /*4b70*/  SHFL.DOWN P4, R78, R76, R74, R75 ;  /* 0x0800004a4c4e7389 */ /* 0x000064000008004b */
[----:B01----:R-:W-:Y:S01]  /*4b80*/  ENDCOLLECTIVE ;  /* 0x000000000000791b */ /* 0x003fe20003800000 */
.L_x_133:
[----:B------:R-:W-:Y:S01]  /*4b90*/  MOV R76, R79 ;  /* 0x0000004f004c7202 */ /* 0x000fe20000000f00 */
[----:B------:R-:W-:Y:S01]  /*4ba0*/  IMAD.MOV.U32 R74, RZ, RZ, 0x8 ;  /* 0x00000008ff4a7424 */ /* 0x000fe200078e00ff */
[----:B------:R-:W-:-:S07]  /*4bb0*/  MOV R73, R78 ;  /* 0x0000004e00497202 */ /* 0x000fce0000000f00 */
[----:B------:R-:W-:Y:S05]  /*4bc0*/  WARPSYNC.COLLECTIVE R77, `(.L_x_134) ;  /* 0x000000004d087348 */ /* 0x000fea0003c00000 */
[----:B------:R0:W1:Y:S02]  /*4bd0*/  SHFL.DOWN P4, R78, R76, R74, R75 ;  /* 0x0800004a4c4e7389 */ /* 0x000064000008004b */
[----:B01----:R-:W-:Y:S01]  /*4be0*/  ENDCOLLECTIVE ;  /* 0x000000000000791b */ /* 0x003fe20003800000 */
.L_x_134:
[----:B------:R-:W-:-:S05]  /*4bf0*/  FADD.FTZ R95, R72, R73 ;  /* 0x00000049485f7221 */ /* 0x000fca0000010000 */
[----:B------:R-:W-:Y:S01]  /*4c00*/  MOV R76, R95 ;  /* 0x0000005f004c7202 */ /* 0x000fe20000000f00 */
[----:B------:R-:W-:-:S07]  /*4c10*/  FADD.FTZ R243, R79, R78 ;  /* 0x0000004e4ff37221 */ /* 0x000fce0000010000 */
[----:B------:R-:W-:Y:S05]  /*4c20*/  WARPSYNC.COLLECTIVE R77, `(.L_x_135) ;  /* 0x000000004d087348 */ /* 0x000fea0003c00000 */
[----:B------:R0:W1:Y:S02]  /*4c30*/  SHFL.DOWN P4, R78, R76, R74, R75 ;  /* 0x0800004a4c4e7389 */ /* 0x000064000008004b */
[----:B01----:R-:W-:Y:S01]  /*4c40*/  ENDCOLLECTIVE ;  /* 0x000000000000791b */ /* 0x003fe20003800000 */
.L_x_135:
[----:B------:R-:W-:Y:S01]  /*4c50*/  HFMA2.MMA R74, -RZ, RZ, 0, 2.384185791015625e-07 ;  /* 0x00000004ff4a7435 */ /* 0x000fe200000001ff */
[----:B------:R-:W-:Y:S01]  /*4c60*/  IMAD.MOV.U32 R76, RZ, RZ, R243 ;  /* 0x000000ffff4c7224 */ /* 0x000fe200078e00f3 */
[----:B------:R-:W-:-:S09]  /*4c70*/  MOV R242, R78 ;  /* 0x0000004e00f27202 */ /* 0x000fd20000000f00 */
[----:B------:R-:W-:Y:S05]  /*4c80*/  WARPSYNC.COLLECTIVE R77, `(.L_x_136) ;  /* 0x000000004d087348 */ /* 0x000fea0003c00000 */
[----:B------:R0:W1:Y:S02]  /*4c90*/  SHFL.DOWN P4, R78, R76, R74, R75 ;  /* 0x0800004a4c4e7389 */ /* 0x000064000008004b */
[----:B01----:R-:W-:Y:S01]  /*4ca0*/  ENDCOLLECTIVE ;  /* 0x000000000000791b */ /* 0x003fe20003800000 */
.L_x_136:
[----:B------:R-:W-:-:S05]  /*4cb0*/  FADD.FTZ R242, R95, R242 ;  /* 0x000000f25ff27221 */ /* 0x000fca0000010000 */
[----:B------:R-:W-:Y:S01]  /*4cc0*/  MOV R76, R242 ;  /* 0x000000f2004c7202 */ /* 0x000fe20000000f00 */
[----:B------:R-:W-:-:S07]  /*4cd0*/  FADD.FTZ R244, R243, R78 ;  /* 0x0000004ef3f47221 */ /* 0x000fce0000010000 */
[----:B------:R-:W-:Y:S05]  /*4ce0*/  WARPSYNC.COLLECTIVE R77, `(.L_x_137) ;  /* 0x000000004d087348 */ /* 0x000fea0003c00000 */
[----:B------:R0:W1:Y:S02]  /*4cf0*/  SHFL.DOWN P4, R78, R76, R74, R75 ;  /* 0x0800004a4c4e7389 */ /* 0x000064000008004b */
[----:B01----:R-:W-:Y:S01]  /*4d00*/  ENDCOLLECTIVE ;  /* 0x000000000000791b */ /* 0x003fe20003800000 */
.L_x_137:
[----:B------:R-:W-:Y:S01]  /*4d10*/  HFMA2.MMA R74, -RZ, RZ, 0, 1.1920928955078125e-07 ;  /* 0x00000002ff4a7435 */ /* 0x000fe200000001ff */
[----:B------:R-:W-:Y:S01]  /*4d20*/  MOV R76, R244 ;  /* 0x000000f4004c7202 */ /* 0x000fe20000000f00 */
[----:B------:R-:W-:-:S09]  /*4d30*/  IMAD.MOV.U32 R73, RZ, RZ, R78 ;  /* 0x000000ffff497224 */ /* 0x000fd200078e004e */
[----:B------:R-:W-:Y:S05]  /*4d40*/  WARPSYNC.COLLECTIVE R77, `(.L_x_138) ;  /* 0x000000004d087348 */ /* 0x000fea0003c00000 */
[----:B------:R0:W1:Y:S02]  /*4d50*/  SHFL.DOWN P4, R78, R76, R74, R75 ;  /* 0x0800004a4c4e7389 */ /* 0x000064000008004b */
[----:B01----:R-:W-:Y:S01]  /*4d60*/  ENDCOLLECTIVE ;  /* 0x000000000000791b */ /* 0x003fe20003800000 */
.L_x_138:
[----:B------:R-:W-:-:S04]  /*4d70*/  FADD.FTZ R245, R242, R73 ;  /* 0x00000049f2f57221 */ /* 0x000fc80000010000 */
[----:B------:R-:W-:Y:S02]  /*4d80*/  IMAD.MOV.U32 R76, RZ, RZ, R245 ;  /* 0x000000ffff4c7224 */ /* 0x000fe400078e00f5 */
[----:B------:R-:W-:-:S07]  /*4d90*/  FADD.FTZ R72, R244, R78 ;  /* 0x0000004ef4487221 */ /* 0x000fce0000010000 */
[----:B------:R-:W-:Y:S05]  /*4da0*/  WARPSYNC.COLLECTIVE R77, `(.L_x_139) ;  /* 0x000000004d087348 */ /* 0x000fea0003c00000 */
[----:B------:R0:W1:Y:S02]  /*4db0*/  SHFL.DOWN P4, R78, R76, R74, R75 ;  /* 0x0800004a4c4e7389 */ /* 0x000064000008004b */
[----:B01----:R-:W-:Y:S01]  /*4dc0*/  ENDCOLLECTIVE ;  /* 0x000000000000791b */ /* 0x003fe20003800000 */
.L_x_139:
[----:B------:R-:W-:Y:S01]  /*4dd0*/  MOV R76, R72 ;  /* 0x00000048004c7202 */ /* 0x000fe20000000f00 */
[----:B------:R-:W-:Y:S01]  /*4de0*/  IMAD.MOV.U32 R74, RZ, RZ, 0x1 ;  /* 0x00000001ff4a7424 */ /* 0x000fe200078e00ff */
[----:B------:R-:W-:-:S07]  /*4df0*/  MOV R246, R78 ;  /* 0x0000004e00f67202 */ /* 0x000fce0000000f00 */
[----:B------:R-:W-:Y:S05]  /*4e00*/  WARPSYNC.COLLECTIVE R77, `(.L_x_140) ;  /* 0x000000004d087348 */ /* 0x000fea0003c00000 */
[----:B------:R0:W1:Y:S02]  /*4e10*/  SHFL.DOWN P4, R78, R76, R74, R75 ;  /* 0x0800004a4c4e7389 */ /* 0x000064000008004b */
[----:B01----:R-:W-:Y:S01]  /*4e20*/  ENDCOLLECTIVE ;  /* 0x000000000000791b */ /* 0x003fe20003800000 */
.L_x_140:
[----:B------:R-:W-:-:S05]  /*4e30*/  FADD.FTZ R73, R245, R246 ;  /* 0x000000f6f5497221 */ /* 0x000fca0000010000 */
[----:B------:R-:W-:Y:S02]  /*4e40*/  MOV R76, R73 ;  /* 0x00000049004c7202 */ /* 0x000fe40000000f00 */
[----:B------:R-:W-:-:S07]  /*4e50*/  MOV R79, R78 ;  /* 0x0000004e004f7202 */ /* 0x000fce0000000f00 */
[----:B------:R-:W-:Y:S05]  /*4e60*/  WARPSYNC.COLLECTIVE R77, `(.L_x_141) ;  /* 0x000000004d087348 */ /* 0x000fea0003c00000 */
[----:B------:R0:W1:Y:S02]  /*4e70*/  SHFL.DOWN P4, R78, R76, R74, R75 ;  /* 0x0800004a4c4e7389 */ /* 0x000064000008004b */
[----:B01----:R-:W-:Y:S01]  /*4e80*/  ENDCOLLECTIVE ;  /* 0x000000000000791b */ /* 0x003fe20003800000 */
.L_x_141:
[----:B------:R-:W-:Y:S05]  /*4e90*/  BRA `(.L_x_142) ;  /* 0xffffffd8004c7947 */ /* 0x000fea000383ffff */
.L_x_143:
        /* <DEDUP_REMOVED lines=14> */
.L_x_3219:


//--------------------- .text._ZN10layer_norm22ln_bwd_finalize_kernelINS_22Kernel_traits_finalizeILj3072E13__nv_bfloat16S2_S2_S2_fjLb0ELj1024ELj4ENS_18Kernel_traits_baseILj3072ES2_S2_S2_S2_fjLj1024EEEEELb0ELb0EEEvNS_9BwdParamsE --------------------------
	.section	.text._ZN10layer_norm22ln_bwd_finalize_kernelINS_22Kernel_traits_finalizeILj3072E13__nv_bfloat16S2_S2_S2_fjLb0ELj1024ELj4ENS_18Kernel_traits_baseILj3072ES2_S2_S2_S2_fjLj1024EEEEELb0ELb0EEEvNS_9BwdParamsE,"ax",@progbits
	.align	128
        .global         _ZN10layer_norm22ln_bwd_finalize_kernelINS_22Kernel_traits_finalizeILj3072E13__nv_bfloat16S2_S2_S2_fjLb0ELj1024ELj4ENS_18Kernel_traits_baseILj3072ES2_S2_S2_S2_fjLj1024EEEEELb0ELb0EEEvNS_9BwdParamsE
        .type           _ZN10layer_norm22ln_bwd_finalize_kernelINS_22Kernel_traits_finalizeILj3072E13__nv_bfloat16S2_S2_S2_fjLb0ELj1024ELj4ENS_18Kernel_traits_baseILj3072ES2_S2_S2_S2_fjLj1024EEEEELb0ELb0EEEvNS_9BwdParamsE,@function
        .size           _ZN10layer_norm22ln_bwd_finalize_kernelINS_22Kernel_traits_finalizeILj3072E13__nv_bfloat16S2_S2_S2_fjLb0ELj1024ELj4ENS_18Kernel_traits_baseILj3072ES2_S2_S2_S2_fjLj1024EEEEELb0ELb0EEEvNS_9BwdParamsE,(.L_x_3220 - _ZN10layer_norm22ln_bwd_finalize_kernelINS_22Kernel_traits_finalizeILj3072E13__nv_bfloat16S2_S2_S2_fjLb0ELj1024ELj4ENS_18Kernel_traits_baseILj3072ES2_S2_S2_S2_fjLj1024EEEEELb0ELb0EEEvNS_9BwdParamsE)
        .other          _ZN10layer_norm22ln_bwd_finalize_kernelINS_22Kernel_traits_finalizeILj3072E13__nv_bfloat16S2_S2_S2_fjLb0ELj1024ELj4ENS_18Kernel_traits_baseILj3072ES2_S2_S2_S2_fjLj1024EEEEELb0ELb0EEEvNS_9BwdParamsE,@"STO_CUDA_ENTRY STV_DEFAULT"
_ZN10layer_norm22ln_bwd_finalize_kernelINS_22Kernel_traits_finalizeILj3072E13__nv_bfloat16S2_S2_S2_fjLb0ELj1024ELj4ENS_18Kernel_traits_baseILj3072ES2_S2_S2_S2_fjLj1024EEEEELb0ELb0EEEvNS_9BwdParamsE:
.text._ZN10layer_norm22ln_bwd_finalize_kernelINS_22Kernel_traits_finalizeILj3072E13__nv_bfloat16S2_S2_S2_fjLb0ELj1024ELj4ENS_18Kernel_traits_baseILj3072ES2_S2_S2_S2_fjLj1024EEEEELb0ELb0EEEvNS_9BwdParamsE:
[----:B------:R-:W-:Y:S01]  /*0000*/  LDC R1, c[0x0][0x28] ;  /* 0x00000a00ff017b82 */ /* 0x000fe20000000800 */
[----:B------:R-:W0:Y:S01]  /*0010*/  S2R R0, SR_TID.X ;  /* 0x0000000000007919 */ /* 0x000e220000002100 */
[----:B------:R-:W1:Y:S01]  /*0020*/  S2R R6, SR_CTAID.X ;  /* 0x0000000000067919 */ /* 0x000e620000002500 */
[----:B0-----:R-:W-:Y:S02]  /*0030*/  LOP3.LUT R2, R0, 0x1f, RZ, 0xc0, !PT ;  /* 0x0000001f00027812 */ /* 0x001fe400078ec0ff */
[----:B-1----:R-:W-:-:S04]  /*0040*/  SHF.L.U32 R3, R6, 0x5, RZ ;  /* 0x0000000506037819 */ /* 0x002fc800000006ff */
[----:B------:R-:W-:-:S04]  /*0050*/  LOP3.LUT R3, R3, 0xffffffe0, R2, 0xe2, !PT ;  /* 0xffffffe003037812 */ /* 0x000fc800078ee202 */
[----:B------:R-:W-:-:S13]  /*0060*/  ISETP.GT.U32.AND P0, PT, R3, 0xbff, PT ;  /* 0x00000bff0300780c */ /* 0x000fda0003f04070 */
[----:B------:R-:W-:Y:S05]  /*0070*/  @P0 EXIT ;  /* 0x000000000000094d */ /* 0x000fea0003800000 */
[----:B------:R-:W0:Y:S01]  /*0080*/  S2UR UR5, SR_CgaCtaId ;  /* 0x00000000000579c3 */ /* 0x000e220000008800 */
[--C-:B------:R-:W-:Y:S01]  /*0090*/  SHF.R.U32.HI R5, RZ, 0x5, R0.reuse ;  /* 0x00000005ff057819 */ /* 0x100fe20000011600 */
[----:B------:R-:W-:Y:S01]  /*00a0*/  UMOV UR4, 0x400 ;  /* 0x0000040000047882 */ /* 0x000fe20000000000 */
[----:B------:R-:W-:Y:S01]  /*00b0*/  LOP3.LUT R4, R0, 0x3fffffe0, RZ, 0xc0, !PT ;  /* 0x3fffffe000047812 */ /* 0x000fe200078ec0ff */
[----:B------:R-:W-:Y:S01]  /*00c0*/  ULDC.64 UR6, c[0x0][0x208] ;  /* 0x0000820000067ab9 */ /* 0x000fe20000000a00 */
[C---:B------:R-:W-:Y:S02]  /*00d0*/  LOP3.LUT R7, R5.reuse, 0x1f, R0, 0x78, !PT ;  /* 0x0000001f05077812 */ /* 0x040fe400078e7800 */
[----:B------:R-:W-:Y:S02]  /*00e0*/  SHF.L.U32 R6, R6, 0x4, RZ ;  /* 0x0000000406067819 */ /* 0x000fe400000006ff */
[----:B------:R-:W-:Y:S01]  /*00f0*/  IADD3 R8, R4, R7, RZ ;  /* 0x0000000704087210 */ /* 0x000fe20007ffe0ff */
[----:B------:R-:W-:Y:S01]  /*0100*/  IMAD R9, R2, 0x20, R7 ;  /* 0x0000002002097824 */ /* 0x000fe200078e0207 */
[----:B------:R-:W-:-:S02]  /*0110*/  ISETP.NE.AND P0, PT, R5, 0x1f, PT ;  /* 0x0000001f0500780c */ /* 0x000fc40003f05270 */
[----:B------:R-:W-:Y:S02]  /*0120*/  LOP3.LUT R11, R6, 0x7ffffff0, RZ, 0xc0, !PT ;  /* 0x7ffffff0060b7812 */ /* 0x000fe400078ec0ff */
[C---:B------:R-:W-:Y:S02]  /*0130*/  ISETP.GT.U32.OR P0, PT, R2.reuse, 0xf, P0 ;  /* 0x0000000f0200780c */ /* 0x040fe40000704470 */
[----:B------:R-:W-:Y:S01]  /*0140*/  IADD3 R4, R2, R11, RZ ;  /* 0x0000000b02047210 */ /* 0x000fe20007ffe0ff */
[----:B0-----:R-:W-:-:S06]  /*0150*/  ULEA UR4, UR5, UR4, 0x18 ;  /* 0x0000000405047291 */ /* 0x001fcc000f8ec03f */
[----:B------:R-:W-:Y:S02]  /*0160*/  LEA R7, R8, UR4, 0x2 ;  /* 0x0000000408077c11 */ /* 0x000fe4000f8e10ff */
[----:B------:R-:W-:Y:S02]  /*0170*/  LEA R6, R5, UR4, 0x2 ;  /* 0x0000000405067c11 */ /* 0x000fe4000f8e10ff */
[----:B------:R-:W-:-:S07]  /*0180*/  LEA R8, R9, UR4, 0x2 ;  /* 0x0000000409087c11 */ /* 0x000fce000f8e10ff */
.L_x_156:
[----:B0-2---:R-:W0:Y:S01]  /*0190*/  LDC R10, c[0x0][0x210] ;  /* 0x00008400ff0a7b82 */ /* 0x005e220000000800 */
[----:B------:R-:W-:Y:S01]  /*01a0*/  BSSY B0, `(.L_x_144) ;  /* 0x0000068000007945 */ /* 0x000fe20003800000 */
[----:B------:R-:W-:Y:S01]  /*01b0*/  HFMA2.MMA R22, -RZ, RZ, 0, 0 ;  /* 0x00000000ff167435 */ /* 0x000fe200000001ff */
[----:B------:R-:W-:-:S05]  /*01c0*/  MOV R11, RZ ;  /* 0x000000ff000b7202 */ /* 0x000fca0000000f00 */
[----:B-1----:R-:W1:Y:S01]  /*01d0*/  LDC R12, c[0x0][0x218] ;  /* 0x00008600ff0c7b82 */ /* 0x002e620000000800 */
[----:B0-----:R-:W-:-:S04]  /*01e0*/  ISETP.GE.U32.AND P1, PT, R5, R10, PT ;  /* 0x0000000a0500720c */ /* 0x001fc80003f26070 */
[----:B-1----:R-:W-:-:S13]  /*01f0*/  ISETP.GE.U32.OR P1, PT, R3, R12, P1 ;  /* 0x0000000c0300720c */ /* 0x002fda0000f26470 */
[----:B------:R-:W-:Y:S05]  /*0200*/  @P1 BRA `(.L_x_145) ;  /* 0x0000000400841947 */ /* 0x000fea0003800000 */
[----:B------:R-:W-:Y:S01]  /*0210*/  ISETP.GE.U32.AND P2, PT, R5, R10, PT ;  /* 0x0000000a0500720c */ /* 0x000fe20003f46070 */
[----:B------:R-:W-:-:S12]  /*0220*/  IMAD.MOV.U32 R21, RZ, RZ, R5 ;  /* 0x000000ffff157224 */ /* 0x000fd800078e0005 */
[----:B------:R-:W0:Y:S01]  /*0230*/  @P2 LDC.64 R16, c[0x0][0x2d0] ;  /* 0x0000b400ff102b82 */ /* 0x000e220000000a00 */
[----:B------:R-:W-:-:S07]  /*0240*/  @P2 IMAD R9, R21, R12, R3 ;  /* 0x0000000c15092224 */ /* 0x000fce00078e0203 */
[----:B------:R-:W1:Y:S01]  /*0250*/  @P2 LDC.64 R14, c[0x0][0x2d8] ;  /* 0x0000b600ff0e2b82 */ /* 0x000e620000000a00 */
[----:B0-----:R-:W-:-:S06]  /*0260*/  @P2 IMAD.WIDE.U32 R16, R9, 0x4, R16 ;  /* 0x0000000409102825 */ /* 0x001fcc00078e0010 */
[----:B------:R-:W2:Y:S01]  /*0270*/  @P2 LDG.E R16, desc[UR6][R16.64] ;  /* 0x0000000610102981 */ /* 0x000ea2000c1e1900 */
[----:B-1----:R-:W-:-:S06]  /*0280*/  @P2 IMAD.WIDE.U32 R14, R9, 0x4, R14 ;  /* 0x00000004090e2825 */ /* 0x002fcc00078e000e */
[----:B------:R-:W3:Y:S01]  /*0290*/  @P2 LDG.E R15, desc[UR6][R14.64] ;  /* 0x000000060e0f2981 */ /* 0x000ee2000c1e1900 */
[----:B------:R-:W-:-:S04]  /*02a0*/  @P2 IADD3 R21, R21, 0x20, RZ ;  /* 0x0000002015152810 */ /* 0x000fc80007ffe0ff */
[CC--:B------:R-:W-:Y:S02]  /*02b0*/  ISETP.GE.U32.AND P1, PT, R21.reuse, R10.reuse, PT ;  /* 0x0000000a1500720c */ /* 0x0c0fe40003f26070 */
[----:B------:R-:W-:-:S04]  /*02c0*/  IADD3 R9, -R21, R10, RZ ;  /* 0x0000000a15097210 */ /* 0x000fc80007ffe1ff */
[----:B------:R-:W-:Y:S01]  /*02d0*/  ISETP.LE.U32.OR P1, PT, R9, 0x60, P1 ;  /* 0x000000600900780c */ /* 0x000fe20000f23470 */
[----:B------:R-:W-:Y:S01]  /*02e0*/  IMAD.MOV.U32 R22, RZ, RZ, RZ ;  /* 0x000000ffff167224 */ /* 0x000fe200078e00ff */
[----:B------:R-:W-:Y:S01]  /*02f0*/  MOV R11, RZ ;  /* 0x000000ff000b7202 */ /* 0x000fe20000000f00 */
[----:B------:R-:W-:Y:S04]  /*0300*/  BSSY B1, `(.L_x_146) ;  /* 0x000002b000017945 */ /* 0x000fe80003800000 */
[----:B--2---:R-:W-:Y:S01]  /*0310*/  @P2 FADD.FTZ R11, R11, R16 ;  /* 0x000000100b0b2221 */ /* 0x004fe20000010000 */
[----:B---3--:R-:W-:Y:S01]  /*0320*/  @P2 FADD.FTZ R22, R22, R15 ;  /* 0x0000000f16162221 */ /* 0x008fe20000010000 */
[----:B------:R-:W-:-:S04]  /*0330*/  PLOP3.LUT P2, PT, P2, PT, PT, 0x8, 0x0 ;  /* 0x000000000000781c */ /* 0x000fc8000174e170 */
[----:B------:R-:W-:Y:S09]  /*0340*/  @P1 BRA `(.L_x_147) ;  /* 0x0000000000981947 */ /* 0x000ff20003800000 */
[----:B------:R-:W-:Y:S02]  /*0350*/  PLOP3.LUT P2, PT, PT, PT, PT, 0x8, 0x0 ;  /* 0x000000000000781c */ /* 0x000fe40003f4e170 */
[----:B------:R-:W-:-:S11]  /*0360*/  IADD3 R13, R10, -0x60, RZ ;  /* 0xffffffa00a0d7810 */ /* 0x000fd60007ffe0ff */
.L_x_148:
[----:B------:R-:W0:Y:S01]  /*0370*/  LDC.64 R18, c[0x0][0x2d0] ;  /* 0x0000b400ff127b82 */ /* 0x000e220000000a00 */
[C---:B------:R-:W-:Y:S01]  /*0380*/  IADD3 R25, R21.reuse, 0x20, RZ ;  /* 0x0000002015197810 */ /* 0x040fe20007ffe0ff */
[C---:B------:R-:W-:Y:S01]  /*0390*/  IMAD R23, R21.reuse, R12, R3 ;  /* 0x0000000c15177224 */ /* 0x040fe200078e0203 */
[----:B------:R-:W-:-:S03]  /*03a0*/  IADD3 R17, R21, 0x40, RZ ;  /* 0x0000004015117810 */ /* 0x000fc60007ffe0ff */
[-CC-:B------:R-:W-:Y:S02]  /*03b0*/  IMAD R25, R25, R12.reuse, R3.reuse ;  /* 0x0000000c19197224 */ /* 0x180fe400078e0203 */
[----:B------:R-:W1:Y:S01]  /*03c0*/  LDC.64 R14, c[0x0][0x2d8] ;  /* 0x0000b600ff0e7b82 */ /* 0x000e620000000a00 */
[----:B------:R-:W-:Y:S02]  /*03d0*/  IMAD R17, R17, R12, R3 ;  /* 0x0000000c11117224 */ /* 0x000fe400078e0203 */
[----:B------:R-:W-:Y:S02]  /*03e0*/  VIADD R16, R21, 0x60 ;  /* 0x0000006015107836 */ /* 0x000fe40000000000 */
[----:B0-----:R-:W-:-:S04]  /*03f0*/  IMAD.WIDE.U32 R26, R23, 0x4, R18 ;  /* 0x00000004171a7825 */ /* 0x001fc800078e0012 */
[--C-:B------:R-:W-:Y:S01]  /*0400*/  IMAD.WIDE.U32 R28, R25, 0x4, R18.reuse ;  /* 0x00000004191c7825 */ /* 0x100fe200078e0012 */
[----:B------:R0:W2:Y:S04]  /*0410*/  LDG.E R24, desc[UR6][R26.64] ;  /* 0x000000061a187981 */ /* 0x0000a8000c1e1900 */
[----:B------:R1:W3:Y:S01]  /*0420*/  LDG.E R9, desc[UR6][R28.64] ;  /* 0x000000061c097981 */ /* 0x0002e2000c1e1900 */
[----:B0-----:R-:W-:-:S04]  /*0430*/  IMAD.WIDE.U32 R26, R17, 0x4, R18 ;  /* 0x00000004111a7825 */ /* 0x001fc800078e0012 */
[--C-:B-1----:R-:W-:Y:S01]  /*0440*/  IMAD.WIDE.U32 R28, R23, 0x4, R14.reuse ;  /* 0x00000004171c7825 */ /* 0x102fe200078e000e */
[----:B------:R0:W4:Y:S04]  /*0450*/  LDG.E R20, desc[UR6][R26.64] ;  /* 0x000000061a147981 */ /* 0x000128000c1e1900 */
[----:B------:R-:W5:Y:S01]  /*0460*/  LDG.E R23, desc[UR6][R28.64] ;  /* 0x000000061c177981 */ /* 0x000f62000c1e1900 */
[----:B0-----:R-:W-:-:S04]  /*0470*/  IMAD.WIDE.U32 R26, R25, 0x4, R14 ;  /* 0x00000004191a7825 */ /* 0x001fc800078e000e */
[----:B------:R-:W-:Y:S02]  /*0480*/  IMAD R25, R16, R12, R3 ;  /* 0x0000000c10197224 */ /* 0x000fe400078e0203 */
[----:B------:R-:W-:Y:S01]  /*0490*/  IMAD.WIDE.U32 R16, R17, 0x4, R14 ;  /* 0x0000000411107825 */ /* 0x000fe200078e000e */
[----:B------:R-:W4:Y:S03]  /*04a0*/  LDG.E R26, desc[UR6][R26.64] ;  /* 0x000000061a1a7981 */ /* 0x000f26000c1e1900 */
[C---:B------:R-:W-:Y:S02]  /*04b0*/  IMAD.WIDE.U32 R18, R25.reuse, 0x4, R18 ;  /* 0x0000000419127825 */ /* 0x040fe400078e0012 */
[----:B------:R-:W4:Y:S02]  /*04c0*/  LDG.E R16, desc[UR6][R16.64] ;  /* 0x0000000610107981 */ /* 0x000f24000c1e1900 */
[----:B------:R-:W-:-:S02]  /*04d0*/  IMAD.WIDE.U32 R14, R25, 0x4, R14 ;  /* 0x00000004190e7825 */ /* 0x000fc400078e000e */
[----:B------:R-:W4:Y:S04]  /*04e0*/  LDG.E R18, desc[UR6][R18.64] ;  /* 0x0000000612127981 */ /* 0x000f28000c1e1900 */
[----:B------:R-:W4:Y:S01]  /*04f0*/  LDG.E R14, desc[UR6][R14.64] ;  /* 0x000000060e0e7981 */ /* 0x000f22000c1e1900 */
[----:B------:R-:W-:-:S04]  /*0500*/  IADD3 R21, R21, 0x80, RZ ;  /* 0x0000008015157810 */ /* 0x000fc80007ffe0ff */
[----:B------:R-:W-:Y:S01]  /*0510*/  ISETP.GE.U32.AND P1, PT, R21, R13, PT ;  /* 0x0000000d1500720c */ /* 0x000fe20003f26070 */
[----:B--2---:R-:W-:-:S04]  /*0520*/  FADD.FTZ R24, R24, R11 ;  /* 0x0000000b18187221 */ /* 0x004fc80000010000 */
[----:B---3--:R-:W-:Y:S01]  /*0530*/  FADD.FTZ R9, R24, R9 ;  /* 0x0000000918097221 */ /* 0x008fe20000010000 */
[----:B-----5:R-:W-:-:S03]  /*0540*/  FADD.FTZ R23, R23, R22 ;  /* 0x0000001617177221 */ /* 0x020fc60000010000 */
[----:B----4-:R-:W-:Y:S01]  /*0550*/  FADD.FTZ R9, R9, R20 ;  /* 0x0000001409097221 */ /* 0x010fe20000010000 */
[----:B------:R-:W-:-:S04]  /*0560*/  FADD.FTZ R23, R23, R26 ;  /* 0x0000001a17177221 */ /* 0x000fc80000010000 */
[----:B------:R-:W-:Y:S01]  /*0570*/  FADD.FTZ R23, R23, R16 ;  /* 0x0000001017177221 */ /* 0x000fe20000010000 */
[----:B------:R-:W-:-:S03]  /*0580*/  FADD.FTZ R11, R9, R18 ;  /* 0x00000012090b7221 */ /* 0x000fc60000010000 */
[----:B------:R-:W-:Y:S01]  /*0590*/  FADD.FTZ R22, R23, R14 ;  /* 0x0000000e17167221 */ /* 0x000fe20000010000 */
[----:B------:R-:W-:Y:S06]  /*05a0*/  @!P1 BRA `(.L_x_148) ;  /* 0xfffffffc00709947 */ /* 0x000fec000383ffff */
.L_x_147:
[----:B------:R-:W-:Y:S05]  /*05b0*/  BSYNC B1 ;  /* 0x0000000000017941 */ /* 0x000fea0003800000 */
.L_x_146:
[CC--:B------:R-:W-:Y:S01]  /*05c0*/  ISETP.GE.U32.AND P1, PT, R21.reuse, R10.reuse, PT ;  /* 0x0000000a1500720c */ /* 0x0c0fe20003f26070 */
[----:B------:R-:W-:Y:S01]  /*05d0*/  BSSY B1, `(.L_x_149) ;  /* 0x0000017000017945 */ /* 0x000fe20003800000 */
[----:B------:R-:W-:-:S04]  /*05e0*/  IADD3 R9, -R21, R10, RZ ;  /* 0x0000000a15097210 */ /* 0x000fc80007ffe1ff */
[----:B------:R-:W-:-:S13]  /*05f0*/  ISETP.LE.U32.OR P1, PT, R9, 0x20, P1 ;  /* 0x000000200900780c */ /* 0x000fda0000f23470 */
[----:B------:R-:W-:Y:S05]  /*0600*/  @P1 BRA `(.L_x_150) ;  /* 0x00000000004c1947 */ /* 0x000fea0003800000 */
[----:B------:R-:W0:Y:S01]  /*0610*/  LDC.64 R24, c[0x0][0x2d0] ;  /* 0x0000b400ff187b82 */ /* 0x000e220000000a00 */
[C---:B------:R-:W-:Y:S01]  /*0620*/  IMAD R15, R21.reuse, R12, R3 ;  /* 0x0000000c150f7224 */ /* 0x040fe200078e0203 */
[----:B------:R-:W-:-:S05]  /*0630*/  IADD3 R9, R21, 0x20, RZ ;  /* 0x0000002015097810 */ /* 0x000fca0007ffe0ff */
[----:B------:R-:W-:Y:S01]  /*0640*/  IMAD R9, R9, R12, R3 ;  /* 0x0000000c09097224 */ /* 0x000fe200078e0203 */
[----:B------:R-:W1:Y:S01]  /*0650*/  LDC.64 R16, c[0x0][0x2d8] ;  /* 0x0000b600ff107b82 */ /* 0x000e620000000a00 */
[----:B0-----:R-:W-:-:S04]  /*0660*/  IMAD.WIDE.U32 R18, R15, 0x4, R24 ;  /* 0x000000040f127825 */ /* 0x001fc800078e0018 */
[----:B------:R-:W-:Y:S02]  /*0670*/  IMAD.WIDE.U32 R24, R9, 0x4, R24 ;  /* 0x0000000409187825 */ /* 0x000fe400078e0018 */
[----:B------:R-:W2:Y:S02]  /*0680*/  LDG.E R18, desc[UR6][R18.64] ;  /* 0x0000000612127981 */ /* 0x000ea4000c1e1900 */
[--C-:B-1----:R-:W-:Y:S02]  /*0690*/  IMAD.WIDE.U32 R14, R15, 0x4, R16.reuse ;  /* 0x000000040f0e7825 */ /* 0x102fe400078e0010 */
[----:B------:R-:W3:Y:S02]  /*06a0*/  LDG.E R24, desc[UR6][R24.64] ;  /* 0x0000000618187981 */ /* 0x000ee4000c1e1900 */
[----:B------:R-:W-:Y:S02]  /*06b0*/  IMAD.WIDE.U32 R16, R9, 0x4, R16 ;  /* 0x0000000409107825 */ /* 0x000fe400078e0010 */
[----:B------:R-:W4:Y:S04]  /*06c0*/  LDG.E R15, desc[UR6][R14.64] ;  /* 0x000000060e0f7981 */ /* 0x000f28000c1e1900 */
[----:B------:R-:W5:Y:S01]  /*06d0*/  LDG.E R17, desc[UR6][R16.64] ;  /* 0x0000000610117981 */ /* 0x000f62000c1e1900 */
[----:B------:R-:W-:Y:S01]  /*06e0*/  PLOP3.LUT P2, PT, PT, PT, PT, 0x8, 0x0 ;  /* 0x000000000000781c */ /* 0x000fe20003f4e170 */
[----:B------:R-:W-:-:S02]  /*06f0*/  VIADD R21, R21, 0x40 ;  /* 0x0000004015157836 */ /* 0x000fc40000000000 */
[----:B--2---:R-:W-:-:S04]  /*0700*/  FADD.FTZ R11, R11, R18 ;  /* 0x000000120b0b7221 */ /* 0x004fc80000010000 */
[----:B---3--:R-:W-:Y:S01]  /*0710*/  FADD.FTZ R11, R11, R24 ;  /* 0x000000180b0b7221 */ /* 0x008fe20000010000 */
[----:B----4-:R-:W-:-:S04]  /*0720*/  FADD.FTZ R22, R22, R15 ;  /* 0x0000000f16167221 */ /* 0x010fc80000010000 */
[----:B-----5:R-:W-:-:S07]  /*0730*/  FADD.FTZ R22, R22, R17 ;  /* 0x0000001116167221 */ /* 0x020fce0000010000 */
.L_x_150:
[----:B------:R-:W-:Y:S05]  /*0740*/  BSYNC B1 ;  /* 0x0000000000017941 */ /* 0x000fea0003800000 */
.L_x_149:
[----:B------:R-:W-:Y:S01]  /*0750*/  ISETP.LT.U32.OR P2, PT, R21, R10, P2 ;  /* 0x0000000a1500720c */ /* 0x000fe20001741470 */
[----:B------:R-:W-:-:S12]  /*0760*/  BSSY B1, `(.L_x_145) ;  /* 0x000000b000017945 */ /* 0x000fd80003800000 */
[----:B------:R-:W-:Y:S05]  /*0770*/  @!P2 BRA `(.L_x_151) ;  /* 0x000000000024a947 */ /* 0x000fea0003800000 */
[----:B------:R-:W0:Y:S01]  /*0780*/  LDC.64 R16, c[0x0][0x2d0] ;  /* 0x0000b400ff107b82 */ /* 0x000e220000000a00 */
[----:B------:R-:W-:-:S07]  /*0790*/  IMAD R9, R21, R12, R3 ;  /* 0x0000000c15097224 */ /* 0x000fce00078e0203 */
[----:B------:R-:W1:Y:S01]  /*07a0*/  LDC.64 R14, c[0x0][0x2d8] ;  /* 0x0000b600ff0e7b82 */ /* 0x000e620000000a00 */
[----:B0-----:R-:W-:-:S06]  /*07b0*/  IMAD.WIDE.U32 R16, R9, 0x4, R16 ;  /* 0x0000000409107825 */ /* 0x001fcc00078e0010 */
[----:B------:R-:W2:Y:S01]  /*07c0*/  LDG.E R16, desc[UR6][R16.64] ;  /* 0x0000000610107981 */ /* 0x000ea2000c1e1900 */
[----:B-1----:R-:W-:-:S06]  /*07d0*/  IMAD.WIDE.U32 R14, R9, 0x4, R14 ;  /* 0x00000004090e7825 */ /* 0x002fcc00078e000e */
[----:B------:R-:W3:Y:S01]  /*07e0*/  LDG.E R15, desc[UR6][R14.64] ;  /* 0x000000060e0f7981 */ /* 0x000ee2000c1e1900 */
[----:B--2---:R-:W-:Y:S01]  /*07f0*/  FADD.FTZ R11, R11, R16 ;  /* 0x000000100b0b7221 */ /* 0x004fe20000010000 */
[----:B---3--:R-:W-:-:S07]  /*0800*/  FADD.FTZ R22, R22, R15 ;  /* 0x0000000f16167221 */ /* 0x008fce0000010000 */
.L_x_151:
[----:B------:R-:W-:Y:S05]  /*0810*/  BSYNC B1 ;  /* 0x0000000000017941 */ /* 0x000fea0003800000 */
.L_x_145:
[----:B------:R-:W-:Y:S05]  /*0820*/  BSYNC B0 ;  /* 0x0000000000007941 */ /* 0x000fea0003800000 */
.L_x_144:
[----:B------:R-:W-:Y:S01]  /*0830*/  ISETP.GT.U32.AND P1, PT, R0, 0x3ff, PT ;  /* 0x000003ff0000780c */ /* 0x000fe20003f24070 */
[----:B------:R0:W-:Y:S01]  /*0840*/  STS [R7], R22 ;  /* 0x0000001607007388 */ /* 0x0001e20000000800 */
[----:B------:R-:W-:Y:S05]  /*0850*/  WARPSYNC.ALL ;  /* 0x0000000000007948 */ /* 0x000fea0003800000 */
[----:B------:R0:W-:Y:S01]  /*0860*/  STS [R7+0x1000], R11 ;  /* 0x0010000b07007388 */ /* 0x0001e20000000800 */
[----:B------:R-:W-:Y:S06]  /*0870*/  BAR.SYNC.DEFER_BLOCKING 0x0 ;  /* 0x0000000000007b1d */ /* 0x000fec0000010000 */
[----:B------:R-:W-:Y:S05]  /*0880*/  @P1 BRA `(.L_x_152) ;  /* 0x00000000006c1947 */ /* 0x000fea0003800000 */
[----:B------:R1:W2:Y:S01]  /*0890*/  LDS R9, [R8] ;  /* 0x0000000008097984 */ /* 0x0002a20000000800 */
[----:B------:R-:W-:Y:S01]  /*08a0*/  UMOV UR5, 0xffffffff ;  /* 0xffffffff00057882 */ /* 0x000fe20000000000 */
[----:B------:R-:W-:Y:S02]  /*08b0*/  ISETP.NE.AND P1, PT, R2, RZ, PT ;  /* 0x000000ff0200720c */ /* 0x000fe40003f25270 */
[----:B------:R1:W3:Y:S01]  /*08c0*/  LDS R10, [R8+0x1000] ;  /* 0x00100000080a7984 */ /* 0x0002e20000000800 */
[----:B------:R-:W-:Y:S10]  /*08d0*/  BRA.DIV UR5, `(.L_x_153) ;  /* 0x0000000205b87947 */ /* 0x000ff4000b800000 */
[----:B0--3--:R-:W0:Y:S04]  /*08e0*/  SHFL.BFLY PT, R11, R10, 0x1, 0x1f ;  /* 0x0c201f000a0b7f89 */ /* 0x009e2800000e0000 */
[----:B--2---:R-:W2:Y:S01]  /*08f0*/  SHFL.BFLY PT, R14, R9, 0x1, 0x1f ;  /* 0x0c201f00090e7f89 */ /* 0x004ea200000e0000 */
[----:B0-----:R-:W-:Y:S01]  /*0900*/  FADD.FTZ R11, R10, R11 ;  /* 0x0000000b0a0b7221 */ /* 0x001fe20000010000 */
[----:B--2---:R-:W-:-:S04]  /*0910*/  FADD.FTZ R15, R9, R14 ;  /* 0x0000000e090f7221 */ /* 0x004fc80000010000 */
[----:B------:R-:W0:Y:S04]  /*0920*/  SHFL.BFLY PT, R14, R11, 0x2, 0x1f ;  /* 0x0c401f000b0e7f89 */ /* 0x000e2800000e0000 */
[----:B------:R-:W2:Y:S01]  /*0930*/  SHFL.BFLY PT, R16, R15, 0x2, 0x1f ;  /* 0x0c401f000f107f89 */ /* 0x000ea200000e0000 */
        /* <DEDUP_REMOVED lines=10> */
[----:B------:R0:W2:Y:S04]  /*09e0*/  SHFL.BFLY PT, R11, R10, 0x10, 0x1f ;  /* 0x0e001f000a0b7f89 */ /* 0x0000a800000e0000 */
[----:B------:R0:W3:Y:S02]  /*09f0*/  SHFL.BFLY PT, R9, R18, 0x10, 0x1f ;  /* 0x0e001f0012097f89 */ /* 0x0000e400000e0000 */
.L_x_167:
[----:B---3--:R-:W-:Y:S01]  /*0a00*/  FADD.FTZ R9, R18, R9 ;  /* 0x0000000912097221 */ /* 0x008fe20000010000 */
[----:B--2---:R-:W-:-:S04]  /*0a10*/  FADD.FTZ R11, R10, R11 ;  /* 0x0000000b0a0b7221 */ /* 0x004fc80000010000 */
[----:B------:R2:W-:Y:S04]  /*0a20*/  @!P1 STS [R6+0x2000], R9 ;  /* 0x0020000906009388 */ /* 0x0005e80000000800 */
[----:B------:R2:W-:Y:S02]  /*0a30*/  @!P1 STS [R6+0x2080], R11 ;  /* 0x0020800b06009388 */ /* 0x0005e40000000800 */
.L_x_152:
[----:B--2---:R-:W-:Y:S01]  /*0a40*/  SHF.L.U32 R9, R4, 0x1, RZ ;  /* 0x0000000104097819 */ /* 0x004fe200000006ff */
[----:B------:R-:W-:Y:S05]  /*0a50*/  WARPSYNC.ALL ;  /* 0x0000000000007948 */ /* 0x000fea0003800000 */
[----:B------:R-:W-:Y:S01]  /*0a60*/  BAR.SYNC.DEFER_BLOCKING 0x0 ;  /* 0x0000000000007b1d */ /* 0x000fe20000010000 */
[----:B------:R-:W-:-:S05]  /*0a70*/  ISETP.GE.U32.OR P1, PT, R9, R12, P0 ;  /* 0x0000000c0900720c */ /* 0x000fca0000726470 */
[----:B------:R-:W-:Y:S08]  /*0a80*/  BSSY B0, `(.L_x_154) ;  /* 0x000000e000007945 */ /* 0x000ff00003800000 */
[----:B------:R-:W-:Y:S05]  /*0a90*/  @P1 BRA `(.L_x_155) ;  /* 0x0000000000301947 */ /* 0x000fea0003800000 */
[----:B------:R-:W-:Y:S01]  /*0aa0*/  SHF.L.U32 R9, R0, 0x3, RZ ;  /* 0x0000000300097819 */ /* 0x000fe200000006ff */
[----:B------:R-:W2:Y:S03]  /*0ab0*/  LDC.64 R12, c[0x0][0x318] ;  /* 0x0000c600ff0c7b82 */ /* 0x000ea60000000a00 */
[----:B------:R-:W-:-:S05]  /*0ac0*/  LOP3.LUT R9, R9, 0xf8, RZ, 0xc0, !PT ;  /* 0x000000f809097812 */ /* 0x000fca00078ec0ff */
[----:B------:R-:W3:Y:S01]  /*0ad0*/  LDS.64 R14, [R9+UR4+0x2000] ;  /* 0x00200004090e7984 */ /* 0x000ee20008000a00 */
[----:B0-----:R-:W0:Y:S03]  /*0ae0*/  LDC.64 R10, c[0x0][0x310] ;  /* 0x0000c400ff0a7b82 */ /* 0x001e260000000a00 */
[----:B------:R-:W4:Y:S01]  /*0af0*/  LDS.64 R16, [R9+UR4+0x2080] ;  /* 0x0020800409107984 */ /* 0x000f220008000a00 */
[----:B--2---:R-:W-:-:S04]  /*0b00*/  IMAD.WIDE.U32 R12, R4, 0x4, R12 ;  /* 0x00000004040c7825 */ /* 0x004fc800078e000c */
[----:B0-----:R-:W-:Y:S01]  /*0b10*/  IMAD.WIDE.U32 R10, R4, 0x4, R10 ;  /* 0x00000004040a7825 */ /* 0x001fe200078e000a */
[----:B---3--:R-:W-:Y:S02]  /*0b20*/  F2FP.BF16.F32.PACK_AB R15, R15, R14 ;  /* 0x0000000e0f0f723e */ /* 0x008fe400000010ff */
[----:B----4-:R-:W-:-:S03]  /*0b30*/  F2FP.BF16.F32.PACK_AB R17, R17, R16 ;  /* 0x000000101111723e */ /* 0x010fc600000010ff */
[----:B------:R2:W-:Y:S04]  /*0b40*/  STG.E desc[UR6][R12.64], R15 ;  /* 0x0000000f0c007986 */ /* 0x0005e8000c101906 */
[----:B------:R2:W-:Y:S02]  /*0b50*/  STG.E desc[UR6][R10.64], R17 ;  /* 0x000000110a007986 */ /* 0x0005e4000c101906 */
.L_x_155:
[----:B------:R-:W-:Y:S05]  /*0b60*/  BSYNC B0 ;  /* 0x0000000000007941 */ /* 0x000fea0003800000 */
.L_x_154:
[C---:B------:R-:W-:Y:S01]  /*0b70*/  ISETP.GT.U32.AND P1, PT, R3.reuse, -0xc01, PT ;  /* 0xfffff3ff0300780c */ /* 0x040fe20003f24070 */
[----:B------:R-:W-:Y:S01]  /*0b80*/  VIADD R4, R4, 0x600 ;  /* 0x0000060004047836 */ /* 0x000fe20000000000 */
[----:B------:R-:W-:-:S11]  /*0b90*/  IADD3 R3, R3, 0xc00, RZ ;  /* 0x00000c0003037810 */ /* 0x000fd60007ffe0ff */
[----:B------:R-:W-:Y:S05]  /*0ba0*/  @P1 BRA `(.L_x_156) ;  /* 0xfffffff400781947 */ /* 0x000fea000383ffff */
[----:B------:R-:W-:Y:S05]  /*0bb0*/  EXIT ;  /* 0x000000000000794d */ /* 0x000fea0003800000 */
.L_x_153:
[----:B------:R-:W-:Y:S01]  /*0bc0*/  HFMA2.MMA R21, -RZ, RZ, 0, 5.9604644775390625e-08 ;  /* 0x00000001ff157435 */ /* 0x000fe200000001ff */
[----:B0--3--:R-:W-:Y:S01]  /*0bd0*/  MOV R22, R10 ;  /* 0x0000000a00167202 */ /* 0x009fe20000000f00 */
[----:B------:R-:W-:Y:S01]  /*0be0*/  IMAD.MOV.U32 R19, RZ, RZ, -0x1 ;  /* 0xffffffffff137424 */ /* 0x000fe200078e00ff */
[----:B------:R-:W-:-:S08]  /*0bf0*/  MOV R24, 0x1f ;  /* 0x0000001f00187802 */ /* 0x000fd00000000f00 */
[----:B-12---:R-:W-:Y:S05]  /*0c00*/  WARPSYNC.COLLECTIVE R19, `(.L_x_157) ;  /* 0x0000000013087348 */ /* 0x006fea0003c00000 */
[----:B------:R0:W3:Y:S02]  /*0c10*/  SHFL.BFLY P2, R20, R22, R21, R24 ;  /* 0x0c00001516147389 */ /* 0x0000e40000040018 */
[----:B0123--:R-:W-:Y:S01]  /*0c20*/  ENDCOLLECTIVE ;  /* 0x000000000000791b */ /* 0x00ffe20003800000 */
.L_x_157:
[----:B------:R-:W-:Y:S01]  /*0c30*/  HFMA2.MMA R21, -RZ, RZ, 0, 1.1920928955078125e-07 ;  /* 0x00000002ff157435 */ /* 0x000fe200000001ff */
[----:B------:R-:W-:-:S05]  /*0c40*/  MOV R11, R20 ;  /* 0x00000014000b7202 */ /* 0x000fca0000000f00 */
[----:B------:R-:W-:-:S05]  /*0c50*/  FADD.FTZ R11, R10, R11 ;  /* 0x0000000b0a0b7221 */ /* 0x000fca0000010000 */
[----:B------:R-:W-:-:S07]  /*0c60*/  MOV R22, R11 ;  /* 0x0000000b00167202 */ /* 0x000fce0000000f00 */
[----:B------:R-:W-:Y:S05]  /*0c70*/  WARPSYNC.COLLECTIVE R19, `(.L_x_158) ;  /* 0x0000000013087348 */ /* 0x000fea0003c00000 */
[----:B------:R0:W1:Y:S02]  /*0c80*/  SHFL.BFLY P2, R20, R22, R21, R24 ;  /* 0x0c00001516147389 */ /* 0x0000640000040018 */
[----:B01----:R-:W-:Y:S01]  /*0c90*/  ENDCOLLECTIVE ;  /* 0x000000000000791b */ /* 0x003fe20003800000 */
.L_x_158:
[----:B------:R-:W-:Y:S01]  /*0ca0*/  HFMA2.MMA R21, -RZ, RZ, 0, 2.384185791015625e-07 ;  /* 0x00000004ff157435 */ /* 0x000fe200000001ff */
[----:B------:R-:W-:-:S04]  /*0cb0*/  IMAD.MOV.U32 R14, RZ, RZ, R20 ;  /* 0x000000ffff0e7224 */ /* 0x000fc800078e0014 */
[----:B------:R-:W-:-:S05]  /*0cc0*/  FADD.FTZ R14, R11, R14 ;  /* 0x0000000e0b0e7221 */ /* 0x000fca0000010000 */
[----:B------:R-:W-:-:S07]  /*0cd0*/  MOV R22, R14 ;  /* 0x0000000e00167202 */ /* 0x000fce0000000f00 */
[----:B------:R-:W-:Y:S05]  /*0ce0*/  WARPSYNC.COLLECTIVE R19, `(.L_x_159) ;  /* 0x0000000013087348 */ /* 0x000fea0003c00000 */
[----:B------:R0:W1:Y:S02]  /*0cf0*/  SHFL.BFLY P2, R20, R22, R21, R24 ;  /* 0x0c00001516147389 */ /* 0x0000640000040018 */
[----:B01----:R-:W-:Y:S01]  /*0d00*/  ENDCOLLECTIVE ;  /* 0x000000000000791b */ /* 0x003fe20003800000 */
.L_x_159:
[----:B------:R-:W-:Y:S01]  /*0d10*/  HFMA2.MMA R21, -RZ, RZ, 0, 4.76837158203125e-07 ;  /* 0x00000008ff157435 */ /* 0x000fe200000001ff */
[----:B------:R-:W-:-:S05]  /*0d20*/  MOV R13, R20 ;  /* 0x00000014000d7202 */ /* 0x000fca0000000f00 */
[----:B------:R-:W-:-:S04]  /*0d30*/  FADD.FTZ R13, R14, R13 ;  /* 0x0000000d0e0d7221 */ /* 0x000fc80000010000 */
[----:B------:R-:W-:-:S07]  /*0d40*/  IMAD.MOV.U32 R22, RZ, RZ, R13 ;  /* 0x000000ffff167224 */ /* 0x000fce00078e000d */
[----:B------:R-:W-:Y:S05]  /*0d50*/  WARPSYNC.COLLECTIVE R19, `(.L_x_160) ;  /* 0x0000000013087348 */ /* 0x000fea0003c00000 */
[----:B------:R0:W1:Y:S02]  /*0d60*/  SHFL.BFLY P2, R20, R22, R21, R24 ;  /* 0x0c00001516147389 */ /* 0x0000640000040018 */
[----:B01----:R-:W-:Y:S01]  /*0d70*/  ENDCOLLECTIVE ;  /* 0x000000000000791b */ /* 0x003fe20003800000 */
.L_x_160:
[----:B------:R-:W-:Y:S01]  /*0d80*/  IMAD.MOV.U32 R21, RZ, RZ, 0x10 ;  /* 0x00000010ff157424 */ /* 0x000fe200078e00ff */
[----:B------:R-:W-:-:S05]  /*0d90*/  MOV R10, R20 ;  /* 0x00000014000a7202 */ /* 0x000fca0000000f00 */
[----:B------:R-:W-:-:S05]  /*0da0*/  FADD.FTZ R10, R13, R10 ;  /* 0x0000000a0d0a7221 */ /* 0x000fca0000010000 */
[----:B------:R-:W-:-:S07]  /*0db0*/  MOV R22, R10 ;  /* 0x0000000a00167202 */ /* 0x000fce0000000f00 */
[----:B------:R-:W-:Y:S05]  /*0dc0*/  WARPSYNC.COLLECTIVE R19, `(.L_x_161) ;  /* 0x0000000013087348 */ /* 0x000fea0003c00000 */
[----:B------:R0:W1:Y:S02]  /*0dd0*/  SHFL.BFLY P2, R20, R22, R21, R24 ;  /* 0x0c00001516147389 */ /* 0x0000640000040018 */
[----:B01----:R-:W-:Y:S01]  /*0de0*/  ENDCOLLECTIVE ;  /* 0x000000000000791b */ /* 0x003fe20003800000 */
.L_x_161:
[----:B------:R-:W-:Y:S01]  /*0df0*/  HFMA2.MMA R21, -RZ, RZ, 0, 5.9604644775390625e-08 ;  /* 0x00000001ff157435 */ /* 0x000fe200000001ff */
[----:B------:R-:W-:Y:S02]  /*0e00*/  MOV R22, R9 ;  /* 0x0000000900167202 */ /* 0x000fe40000000f00 */
[----:B------:R-:W-:-:S08]  /*0e10*/  MOV R11, R20 ;  /* 0x00000014000b7202 */ /* 0x000fd00000000f00 */
[----:B------:R-:W-:Y:S05]  /*0e20*/  WARPSYNC.COLLECTIVE R19, `(.L_x_162) ;  /* 0x0000000013087348 */ /* 0x000fea0003c00000 */
[----:B------:R0:W1:Y:S02]  /*0e30*/  SHFL.BFLY P2, R20, R22, R21, R24 ;  /* 0x0c00001516147389 */ /* 0x0000640000040018 */
[----:B01----:R-:W-:Y:S01]  /*0e40*/  ENDCOLLECTIVE ;  /* 0x000000000000791b */ /* 0x003fe20003800000 */
.L_x_162:
[----:B------:R-:W-:Y:S01]  /*0e50*/  HFMA2.MMA R21, -RZ, RZ, 0, 1.1920928955078125e-07 ;  /* 0x00000002ff157435 */ /* 0x000fe200000001ff */
[----:B------:R-:W-:-:S04]  /*0e60*/  IMAD.MOV.U32 R14, RZ, RZ, R20 ;  /* 0x000000ffff0e7224 */ /* 0x000fc800078e0014 */
[----:B------:R-:W-:-:S05]  /*0e70*/  FADD.FTZ R15, R9, R14 ;  /* 0x0000000e090f7221 */ /* 0x000fca0000010000 */
[----:B------:R-:W-:-:S07]  /*0e80*/  MOV R22, R15 ;  /* 0x0000000f00167202 */ /* 0x000fce0000000f00 */
[----:B------:R-:W-:Y:S05]  /*0e90*/  WARPSYNC.COLLECTIVE R19, `(.L_x_163) ;  /* 0x0000000013087348 */ /* 0x000fea0003c00000 */
[----:B------:R0:W1:Y:S02]  /*0ea0*/  SHFL.BFLY P2, R20, R22, R21, R24 ;  /* 0x0c00001516147389 */ /* 0x0000640000040018 */
[----:B01----:R-:W-:Y:S01]  /*0eb0*/  ENDCOLLECTIVE ;  /* 0x000000000000791b */ /* 0x003fe20003800000 */
.L_x_163:
[----:B------:R-:W-:Y:S01]  /*0ec0*/  HFMA2.MMA R21, -RZ, RZ, 0, 2.384185791015625e-07 ;  /* 0x00000004ff157435 */ /* 0x000fe200000001ff */
[----:B------:R-:W-:-:S05]  /*0ed0*/  MOV R16, R20 ;  /* 0x0000001400107202 */ /* 0x000fca0000000f00 */
[----:B------:R-:W-:-:S04]  /*0ee0*/  FADD.FTZ R16, R15, R16 ;  /* 0x000000100f107221 */ /* 0x000fc80000010000 */
[----:B------:R-:W-:-:S07]  /*0ef0*/  IMAD.MOV.U32 R22, RZ, RZ, R16 ;  /* 0x000000ffff167224 */ /* 0x000fce00078e0010 */
[----:B------:R-:W-:Y:S05]  /*0f00*/  WARPSYNC.COLLECTIVE R19, `(.L_x_164) ;  /* 0x0000000013087348 */ /* 0x000fea0003c00000 */
[----:B------:R0:W1:Y:S02]  /*0f10*/  SHFL.BFLY P2, R20, R22, R21, R24 ;  /* 0x0c00001516147389 */ /* 0x0000640000040018 */
[----:B01----:R-:W-:Y:S01]  /*0f20*/  ENDCOLLECTIVE ;  /* 0x000000000000791b */ /* 0x003fe20003800000 */
.L_x_164:
[----:B------:R-:W-:Y:S01]  /*0f30*/  IMAD.MOV.U32 R21, RZ, RZ, 0x8 ;  /* 0x00000008ff157424 */ /* 0x000fe200078e00ff */
[----:B------:R-:W-:-:S05]  /*0f40*/  MOV R17, R20 ;  /* 0x0000001400117202 */ /* 0x000fca0000000f00 */
[----:B------:R-:W-:-:S05]  /*0f50*/  FADD.FTZ R17, R16, R17 ;  /* 0x0000001110117221 */ /* 0x000fca0000010000 */
[----:B------:R-:W-:-:S07]  /*0f60*/  MOV R22, R17 ;  /* 0x0000001100167202 */ /* 0x000fce0000000f00 */
[----:B------:R-:W-:Y:S05]  /*0f70*/  WARPSYNC.COLLECTIVE R19, `(.L_x_165) ;  /* 0x0000000013087348 */ /* 0x000fea0003c00000 */
[----:B------:R0:W1:Y:S02]  /*0f80*/  SHFL.BFLY P2, R20, R22, R21, R24 ;  /* 0x0c00001516147389 */ /* 0x0000640000040018 */
[----:B01----:R-:W-:Y:S01]  /*0f90*/  ENDCOLLECTIVE ;  /* 0x000000000000791b */ /* 0x003fe20003800000 */
.L_x_165:
[----:B------:R-:W-:Y:S01]  /*0fa0*/  HFMA2.MMA R21, -RZ, RZ, 0, 9.5367431640625e-07 ;  /* 0x00000010ff157435 */ /* 0x000fe200000001ff */
[----:B------:R-:W-:-:S05]  /*0fb0*/  MOV R18, R20 ;  /* 0x0000001400127202 */ /* 0x000fca0000000f00 */
[----:B------:R-:W-:-:S05]  /*0fc0*/  FADD.FTZ R18, R17, R18 ;  /* 0x0000001211127221 */ /* 0x000fca0000010000 */
[----:B------:R-:W-:-:S07]  /*0fd0*/  MOV R22, R18 ;  /* 0x0000001200167202 */ /* 0x000fce0000000f00 */
[----:B------:R-:W-:Y:S05]  /*0fe0*/  WARPSYNC.COLLECTIVE R19, `(.L_x_166) ;  /* 0x0000000013087348 */ /* 0x000fea0003c00000 */
[----:B------:R0:W1:Y:S02]  /*0ff0*/  SHFL.BFLY P2, R20, R22, R21, R24 ;  /* 0x0c00001516147389 */ /* 0x0000640000040018 */
[----:B01----:R-:W-:Y:S01]  /*1000*/  ENDCOLLECTIVE ;  /* 0x000000000000791b */ /* 0x003fe20003800000 */
.L_x_166:
[----:B------:R-:W-:Y:S01]  /*1010*/  MOV R9, R20 ;  /* 0x0000001400097202 */ /* 0x000fe20000000f00 */
[----:B------:R-:W-:Y:S06]  /*1020*/  BRA `(.L_x_167) ;  /* 0xfffffff800747947 */ /* 0x000fec000383ffff */
.L_x_168:
        /* <DEDUP_REMOVED lines=13> */
.L_x_3220:


//--------------------- .text._ZN10layer_norm40ln_parallel_residual_bwd_finalize_kernelINS_22Kernel_traits_finalizeILj3072E13__nv_bfloat16S2_S2_S2_fjLb0ELj1024ELj4ENS_18Kernel_traits_baseILj3072ES2_S2_S2_S2_fjLj1024EEEEELb0EEEvNS_9BwdParamsE --------------------------
	.section	.text._ZN10layer_norm40ln_parallel_residual_bwd_finalize_kernelINS_22Kernel_traits_finalizeILj3072E13__nv_bfloat16S2_S2_S2_fjLb0ELj1024ELj4ENS_18Kernel_traits_baseILj3072ES2_S2_S2_S2_fjLj1024EEEEELb0EEEvNS_9BwdParamsE,"ax",@progbits
	.align	128
        .global         _ZN10layer_norm40ln_parallel_residual_bwd_finalize_kernelINS_22Kernel_traits_finalizeILj3072E13__nv_bfloat16S2_S2_S2_fjLb0ELj1024ELj4ENS_18Kernel_traits_baseILj3072ES2_S2_S2_S2_fjLj1024EEEEELb0EEEvNS_9BwdParamsE
        .type           _ZN10layer_norm40ln_parallel_residual_bwd_finalize_kernelINS_22Kernel_traits_finalizeILj3072E13__nv_bfloat16S2_S2_S2_fjLb0ELj1024ELj4ENS_18Kernel_traits_baseILj3072ES2_S2_S2_S2_fjLj1024EEEEELb0EEEvNS_9BwdParamsE,@function
        .size           _ZN10layer_norm40ln_parallel_residual_bwd_finalize_kernelINS_22Kernel_traits_finalizeILj3072E13__nv_bfloat16S2_S2_S2_fjLb0ELj1024ELj4ENS_18Kernel_traits_baseILj3072ES2_S2_S2_S2_fjLj1024EEEEELb0EEEvNS_9BwdParamsE,(.L_x_3221 - _ZN10layer_norm40ln_parallel_residual_bwd_finalize_kernelINS_22Kernel_traits_finalizeILj3072E13__nv_bfloat16S2_S2_S2_fjLb0ELj1024ELj4ENS_18Kernel_traits_baseILj3072ES2_S2_S2_S2_fjLj1024EEEEELb0EEEvNS_9BwdParamsE)
        .other          _ZN10layer_norm40ln_parallel_residual_bwd_finalize_kernelINS_22Kernel_traits_finalizeILj3072E13__nv_bfloat16S2_S2_S2_fjLb0ELj1024ELj4ENS_18Kernel_traits_baseILj3072ES2_S2_S2_S2_fjLj1024EEEEELb0EEEvNS_9BwdParamsE,@"STO_CUDA_ENTRY STV_DEFAULT"
_ZN10layer_norm40ln_parallel_residual_bwd_finalize_kernelINS_22Kernel_traits_finalizeILj3072E13__nv_bfloat16S2_S2_S2_fjLb0ELj1024ELj4ENS_18Kernel_traits_baseILj3072ES2_S2_S2_S2_fjLj1024EEEEELb0EEEvNS_9BwdParamsE:
.text._ZN10layer_norm40ln_parallel_residual_bwd_finalize_kernelINS_22Kernel_traits_finalizeILj3072E13__nv_bfloat16S2_S2_S2_fjLb0ELj1024ELj4ENS_18Kernel_traits_baseILj3072ES2_S2_S2_S2_fjLj1024EEEEELb0EEEvNS_9BwdParamsE:
        /* <DEDUP_REMOVED lines=11> */
[----:B------:R-:W-:Y:S01]  /*00b0*/  SHF.L.U32 R7, R7, 0x4, RZ ;  /* 0x0000000407077819 */ /* 0x000fe200000006ff */
[----:B------:R-:W-:Y:S01]  /*00c0*/  ULDC.64 UR6, c[0x0][0x208] ;  /* 0x0000820000067ab9 */ /* 0x000fe20000000a00 */
[----:B------:R-:W-:Y:S02]  /*00d0*/  LOP3.LUT R5, R0, 0x3fffffe0, RZ, 0xc0, !PT ;  /* 0x3fffffe000057812 */ /* 0x000fe400078ec0ff */
[C---:B------:R-:W-:Y:S02]  /*00e0*/  LOP3.LUT R6, R3.reuse, 0x1f, R0, 0x78, !PT ;  /* 0x0000001f03067812 */ /* 0x040fe400078e7800 */
[----:B------:R-:W-:Y:S02]  /*00f0*/  ISETP.NE.AND P0, PT, R3, 0x1f, PT ;  /* 0x0000001f0300780c */ /* 0x000fe40003f05270 */
[----:B------:R-:W-:-:S02]  /*0100*/  LOP3.LUT R7, R7, 0x7ffffff0, RZ, 0xc0, !PT ;  /* 0x7ffffff007077812 */ /* 0x000fc400078ec0ff */
[----:B------:R-:W-:Y:S02]  /*0110*/  IADD3 R6, R5, R6, RZ ;  /* 0x0000000605067210 */ /* 0x000fe40007ffe0ff */
[C---:B------:R-:W-:Y:S02]  /*0120*/  ISETP.GT.U32.OR P0, PT, R2.reuse, 0xf, P0 ;  /* 0x0000000f0200780c */ /* 0x040fe40000704470 */
[----:B------:R-:W-:Y:S01]  /*0130*/  IADD3 R5, R2, R7, RZ ;  /* 0x0000000702057210 */ /* 0x000fe20007ffe0ff */
[----:B0-----:R-:W-:-:S06]  /*0140*/  ULEA UR4, UR5, UR4, 0x18 ;  /* 0x0000000405047291 */ /* 0x001fcc000f8ec03f */
[----:B------:R-:W-:-:S07]  /*0150*/  LEA R6, R6, UR4, 0x2 ;  /* 0x0000000406067c11 */ /* 0x000fce000f8e10ff */
.L_x_181:
[----:B01----:R-:W0:Y:S01]  /*0160*/  LDC R8, c[0x0][0x210] ;  /* 0x00008400ff087b82 */ /* 0x003e220000000800 */
[----:B------:R-:W-:Y:S01]  /*0170*/  BSSY B0, `(.L_x_169) ;  /* 0x00000a4000007945 */ /* 0x000fe20003800000 */
[----:B------:R-:W-:Y:S01]  /*0180*/  HFMA2.MMA R11, -RZ, RZ, 0, 0 ;  /* 0x00000000ff0b7435 */ /* 0x000fe200000001ff */
[----:B------:R-:W-:Y:S01]  /*0190*/  MOV R22, RZ ;  /* 0x000000ff00167202 */ /* 0x000fe20000000f00 */
[----:B------:R-:W-:Y:S01]  /*01a0*/  HFMA2.MMA R20, -RZ, RZ, 0, 0 ;  /* 0x00000000ff147435 */ /* 0x000fe200000001ff */
[----:B------:R-:W-:-:S03]  /*01b0*/  MOV R19, RZ ;  /* 0x000000ff00137202 */ /* 0x000fc60000000f00 */
[----:B------:R-:W1:Y:S01]  /*01c0*/  LDC R7, c[0x0][0x218] ;  /* 0x00008600ff077b82 */ /* 0x000e620000000800 */
[----:B0-----:R-:W-:-:S04]  /*01d0*/  ISETP.GE.U32.AND P1, PT, R3, R8, PT ;  /* 0x000000080300720c */ /* 0x001fc80003f26070 */
[----:B-1----:R-:W-:-:S13]  /*01e0*/  ISETP.GE.U32.OR P1, PT, R4, R7, P1 ;  /* 0x000000070400720c */ /* 0x002fda0000f26470 */
[----:B------:R-:W-:Y:S05]  /*01f0*/  @P1 BRA `(.L_x_170) ;  /* 0x00000008006c1947 */ /* 0x000fea0003800000 */
[----:B------:R-:W-:Y:S02]  /*0200*/  ISETP.GE.U32.AND P2, PT, R3, R8, PT ;  /* 0x000000080300720c */ /* 0x000fe40003f46070 */
[----:B------:R-:W-:-:S11]  /*0210*/  MOV R23, R3 ;  /* 0x0000000300177202 */ /* 0x000fd60000000f00 */
[----:B------:R-:W0:Y:S01]  /*0220*/  @P2 LDC.64 R10, c[0x0][0x2d0] ;  /* 0x0000b400ff0a2b82 */ /* 0x000e220000000a00 */
[----:B------:R-:W-:-:S07]  /*0230*/  @P2 IMAD R9, R23, R7, R4 ;  /* 0x0000000717092224 */ /* 0x000fce00078e0204 */
[----:B------:R-:W1:Y:S08]  /*0240*/  @P2 LDC.64 R14, c[0x0][0x2d8] ;  /* 0x0000b600ff0e2b82 */ /* 0x000e700000000a00 */
[----:B------:R-:W2:Y:S08]  /*0250*/  @P2 LDC.64 R16, c[0x0][0x2e0] ;  /* 0x0000b800ff102b82 */ /* 0x000eb00000000a00 */
[----:B------:R-:W3:Y:S01]  /*0260*/  @P2 LDC.64 R12, c[0x0][0x2e8] ;  /* 0x0000ba00ff0c2b82 */ /* 0x000ee20000000a00 */
[----:B0-----:R-:W-:-:S06]  /*0270*/  @P2 IMAD.WIDE.U32 R10, R9, 0x4, R10 ;  /* 0x00000004090a2825 */ /* 0x001fcc00078e000a */
[----:B------:R0:W4:Y:S01]  /*0280*/  @P2 LDG.E R10, desc[UR6][R10.64] ;  /* 0x000000060a0a2981 */ /* 0x000122000c1e1900 */
[----:B-1----:R-:W-:-:S06]  /*0290*/  @P2 IMAD.WIDE.U32 R14, R9, 0x4, R14 ;  /* 0x00000004090e2825 */ /* 0x002fcc00078e000e */
[----:B------:R-:W5:Y:S01]  /*02a0*/  @P2 LDG.E R15, desc[UR6][R14.64] ;  /* 0x000000060e0f2981 */ /* 0x000f62000c1e1900 */
[----:B--2---:R-:W-:-:S06]  /*02b0*/  @P2 IMAD.WIDE.U32 R16, R9, 0x4, R16 ;  /* 0x0000000409102825 */ /* 0x004fcc00078e0010 */
[----:B------:R-:W2:Y:S01]  /*02c0*/  @P2 LDG.E R17, desc[UR6][R16.64] ;  /* 0x0000000610112981 */ /* 0x000ea2000c1e1900 */
[----:B---3--:R-:W-:-:S06]  /*02d0*/  @P2 IMAD.WIDE.U32 R12, R9, 0x4, R12 ;  /* 0x00000004090c2825 */ /* 0x008fcc00078e000c */
[----:B------:R-:W3:Y:S01]  /*02e0*/  @P2 LDG.E R12, desc[UR6][R12.64] ;  /* 0x000000060c0c2981 */ /* 0x000ee2000c1e1900 */
[----:B------:R-:W-:-:S04]  /*02f0*/  @P2 IADD3 R23, R23, 0x20, RZ ;  /* 0x0000002017172810 */ /* 0x000fc80007ffe0ff */
[CC--:B------:R-:W-:Y:S02]  /*0300*/  ISETP.GE.U32.AND P1, PT, R23.reuse, R8.reuse, PT ;  /* 0x000000081700720c */ /* 0x0c0fe40003f26070 */
[----:B------:R-:W-:-:S04]  /*0310*/  IADD3 R9, -R23, R8, RZ ;  /* 0x0000000817097210 */ /* 0x000fc80007ffe1ff */
[----:B------:R-:W-:Y:S02]  /*0320*/  ISETP.LE.U32.OR P1, PT, R9, 0x60, P1 ;  /* 0x000000600900780c */ /* 0x000fe40000f23470 */
[----:B------:R-:W-:Y:S02]  /*0330*/  MOV R19, RZ ;  /* 0x000000ff00137202 */ /* 0x000fe40000000f00 */
[----:B------:R-:W-:Y:S02]  /*0340*/  MOV R20, RZ ;  /* 0x000000ff00147202 */ /* 0x000fe40000000f00 */
[----:B------:R-:W-:Y:S02]  /*0350*/  MOV R22, RZ ;  /* 0x000000ff00167202 */ /* 0x000fe40000000f00 */
[----:B0-----:R-:W-:Y:S01]  /*0360*/  MOV R11, RZ ;  /* 0x000000ff000b7202 */ /* 0x001fe20000000f00 */
[----:B------:R-:W-:Y:S01]  /*0370*/  BSSY B1, `(.L_x_171) ;  /* 0x0000047000017945 */ /* 0x000fe20003800000 */
[----:B----4-:R-:W-:Y:S01]  /*0380*/  @P2 FADD.FTZ R19, R19, R10 ;  /* 0x0000000a13132221 */ /* 0x010fe20000010000 */
[----:B-----5:R-:W-:Y:S01]  /*0390*/  @P2 FADD.FTZ R20, R20, R15 ;  /* 0x0000000f14142221 */ /* 0x020fe20000010000 */
[----:B--2---:R-:W-:Y:S01]  /*03a0*/  @P2 FADD.FTZ R22, R22, R17 ;  /* 0x0000001116162221 */ /* 0x004fe20000010000 */
[----:B---3--:R-:W-:Y:S01]  /*03b0*/  @P2 FADD.FTZ R11, R11, R12 ;  /* 0x0000000c0b0b2221 */ /* 0x008fe20000010000 */
[----:B------:R-:W-:Y:S01]  /*03c0*/  PLOP3.LUT P2, PT, P2, PT, PT, 0x8, 0x0 ;  /* 0x000000000000781c */ /* 0x000fe2000174e170 */
[----:B------:R-:W-:-:S12]  /*03d0*/  @P1 BRA `(.L_x_172) ;  /* 0x0000000400001947 */ /* 0x000fd80003800000 */
[----:B------:R-:W-:Y:S02]  /*03e0*/  PLOP3.LUT P2, PT, PT, PT, PT, 0x8, 0x0 ;  /* 0x000000000000781c */ /* 0x000fe40003f4e170 */
[----:B------:R-:W-:-:S11]  /*03f0*/  IADD3 R12, R8, -0x60, RZ ;  /* 0xffffffa0080c7810 */ /* 0x000fd60007ffe0ff */
.L_x_173:
[----:B------:R-:W0:Y:S01]  /*0400*/  LDC.64 R16, c[0x0][0x2d0] ;  /* 0x0000b400ff107b82 */ /* 0x000e220000000a00 */
[C---:B------:R-:W-:Y:S01]  /*0410*/  IADD3 R25, R23.reuse, 0x20, RZ ;  /* 0x0000002017197810 */ /* 0x040fe20007ffe0ff */
[C---:B------:R-:W-:Y:S01]  /*0420*/  IMAD R21, R23.reuse, R7, R4 ;  /* 0x0000000717157224 */ /* 0x040fe200078e0204 */
[----:B------:R-:W-:-:S03]  /*0430*/  IADD3 R9, R23, 0x40, RZ ;  /* 0x0000004017097810 */ /* 0x000fc60007ffe0ff */
[-CC-:B------:R-:W-:Y:S02]  /*0440*/  IMAD R25, R25, R7.reuse, R4.reuse ;  /* 0x0000000719197224 */ /* 0x180fe400078e0204 */
[----:B------:R-:W-:Y:S02]  /*0450*/  IMAD R9, R9, R7, R4 ;  /* 0x0000000709097224 */ /* 0x000fe400078e0204 */
[----:B0-----:R-:W-:-:S04]  /*0460*/  IMAD.WIDE.U32 R28, R21, 0x4, R16 ;  /* 0x00000004151c7825 */ /* 0x001fc800078e0010 */
[--C-:B------:R-:W-:Y:S01]  /*0470*/  IMAD.WIDE.U32 R14, R25, 0x4, R16.reuse ;  /* 0x00000004190e7825 */ /* 0x100fe200078e0010 */
[----:B------:R-:W2:Y:S03]  /*0480*/  LDG.E R24, desc[UR6][R28.64] ;  /* 0x000000061c187981 */ /* 0x000ea6000c1e1900 */
[----:B------:R-:W-:Y:S01]  /*0490*/  IMAD.WIDE.U32 R26, R9, 0x4, R16 ;  /* 0x00000004091a7825 */ /* 0x000fe200078e0010 */
[----:B------:R0:W3:Y:S04]  /*04a0*/  LDG.E R10, desc[UR6][R14.64] ;  /* 0x000000060e0a7981 */ /* 0x0000e8000c1e1900 */
[----:B------:R1:W4:Y:S01]  /*04b0*/  LDG.E R18, desc[UR6][R26.64] ;  /* 0x000000061a127981 */ /* 0x000322000c1e1900 */
[----:B0-----:R-:W0:Y:S02]  /*04c0*/  LDC.64 R14, c[0x0][0x2d8] ;  /* 0x0000b600ff0e7b82 */ /* 0x001e240000000a00 */
[----:B0-----:R-:W-:-:S06]  /*04d0*/  IMAD.WIDE.U32 R28, R21, 0x4, R14 ;  /* 0x00000004151c7825 */ /* 0x001fcc00078e000e */
[----:B------:R-:W5:Y:S01]  /*04e0*/  LDG.E R29, desc[UR6][R28.64] ;  /* 0x000000061c1d7981 */ /* 0x000f62000c1e1900 */
[----:B------:R-:W-:-:S05]  /*04f0*/  IADD3 R13, R23, 0x60, RZ ;  /* 0x00000060170d7810 */ /* 0x000fca0007ffe0ff */
[----:B-1----:R-:W-:-:S04]  /*0500*/  IMAD R27, R13, R7, R4 ;  /* 0x000000070d1b7224 */ /* 0x002fc800078e0204 */
[----:B------:R-:W-:-:S05]  /*0510*/  IMAD.WIDE.U32 R16, R27, 0x4, R16 ;  /* 0x000000041b107825 */ /* 0x000fca00078e0010 */
[----:B------:R0:W5:Y:S02]  /*0520*/  LDG.E R13, desc[UR6][R16.64] ;  /* 0x00000006100d7981 */ /* 0x000164000c1e1900 */
[----:B0-----:R-:W-:-:S04]  /*0530*/  IMAD.WIDE.U32 R16, R25, 0x4, R14 ;  /* 0x0000000419107825 */ /* 0x001fc800078e000e */
[----:B--2---:R-:W-:Y:S02]  /*0540*/  FADD.FTZ R19, R24, R19 ;  /* 0x0000001318137221 */ /* 0x004fe40000010000 */
[----:B------:R0:W2:Y:S02]  /*0550*/  LDG.E R24, desc[UR6][R16.64] ;  /* 0x0000000610187981 */ /* 0x0000a4000c1e1900 */
[----:B---3--:R-:W-:-:S04]  /*0560*/  FADD.FTZ R19, R19, R10 ;  /* 0x0000000a13137221 */ /* 0x008fc80000010000 */
[----:B----4-:R-:W-:Y:S01]  /*0570*/  FADD.FTZ R18, R19, R18 ;  /* 0x0000001213127221 */ /* 0x010fe20000010000 */
[----:B0-----:R-:W-:-:S05]  /*0580*/  IMAD.WIDE.U32 R16, R9, 0x4, R14 ;  /* 0x0000000409107825 */ /* 0x001fca00078e000e */
[----:B------:R0:W3:Y:S02]  /*0590*/  LDG.E R19, desc[UR6][R16.64] ;  /* 0x0000000610137981 */ /* 0x0000e4000c1e1900 */
[----:B0-----:R-:W0:Y:S01]  /*05a0*/  LDC.64 R16, c[0x0][0x2e0] ;  /* 0x0000b800ff107b82 */ /* 0x001e220000000a00 */
[----:B-----5:R-:W-:Y:S01]  /*05b0*/  FADD.FTZ R20, R29, R20 ;  /* 0x000000141d147221 */ /* 0x020fe20000010000 */
[----:B0-----:R-:W-:-:S05]  /*05c0*/  IMAD.WIDE.U32 R28, R21, 0x4, R16 ;  /* 0x00000004151c7825 */ /* 0x001fca00078e0010 */
[----:B------:R0:W4:Y:S02]  /*05d0*/  LDG.E R26, desc[UR6][R28.64] ;  /* 0x000000061c1a7981 */ /* 0x000124000c1e1900 */
[----:B0-----:R-:W-:-:S06]  /*05e0*/  IMAD.WIDE.U32 R28, R25, 0x4, R16 ;  /* 0x00000004191c7825 */ /* 0x001fcc00078e0010 */
[----:B------:R-:W5:Y:S01]  /*05f0*/  LDG.E R29, desc[UR6][R28.64] ;  /* 0x000000061c1d7981 */ /* 0x000f62000c1e1900 */
[----:B------:R-:W-:-:S05]  /*0600*/  IMAD.WIDE.U32 R14, R27, 0x4, R14 ;  /* 0x000000041b0e7825 */ /* 0x000fca00078e000e */
[----:B------:R0:W3:Y:S02]  /*0610*/  LDG.E R10, desc[UR6][R14.64] ;  /* 0x000000060e0a7981 */ /* 0x0000e4000c1e1900 */
[----:B0-----:R-:W-:-:S04]  /*0620*/  IMAD.WIDE.U32 R14, R9, 0x4, R16 ;  /* 0x00000004090e7825 */ /* 0x001fc800078e0010 */
[----:B------:R-:W-:-:S06]  /*0630*/  IMAD.WIDE.U32 R16, R27, 0x4, R16 ;  /* 0x000000041b107825 */ /* 0x000fcc00078e0010 */
[----:B------:R-:W3:Y:S01]  /*0640*/  LDG.E R16, desc[UR6][R16.64] ;  /* 0x0000000610107981 */ /* 0x000ee2000c1e1900 */
[----:B--2---:R-:W-:-:S03]  /*0650*/  FADD.FTZ R20, R20, R24 ;  /* 0x0000001814147221 */ /* 0x004fc60000010000 */
[----:B------:R0:W2:Y:S02]  /*0660*/  LDG.E R24, desc[UR6][R14.64] ;  /* 0x000000060e187981 */ /* 0x0000a4000c1e1900 */
[----:B0-----:R-:W0:Y:S01]  /*0670*/  LDC.64 R14, c[0x0][0x2e8] ;  /* 0x0000ba00ff0e7b82 */ /* 0x001e220000000a00 */
[----:B----4-:R-:W-:-:S04]  /*0680*/  FADD.FTZ R22, R26, R22 ;  /* 0x000000161a167221 */ /* 0x010fc80000010000 */
[----:B-----5:R-:W-:Y:S01]  /*0690*/  FADD.FTZ R22, R22, R29 ;  /* 0x0000001d16167221 */ /* 0x020fe20000010000 */
[----:B0-----:R-:W-:-:S05]  /*06a0*/  IMAD.WIDE.U32 R28, R21, 0x4, R14 ;  /* 0x00000004151c7825 */ /* 0x001fca00078e000e */
[----:B------:R0:W4:Y:S02]  /*06b0*/  LDG.E R26, desc[UR6][R28.64] ;  /* 0x000000061c1a7981 */ /* 0x000124000c1e1900 */
[----:B0-----:R-:W-:-:S05]  /*06c0*/  IMAD.WIDE.U32 R28, R25, 0x4, R14 ;  /* 0x00000004191c7825 */ /* 0x001fca00078e000e */
[----:B------:R0:W5:Y:S02]  /*06d0*/  LDG.E R21, desc[UR6][R28.64] ;  /* 0x000000061c157981 */ /* 0x000164000c1e1900 */
[----:B0-----:R-:W-:-:S04]  /*06e0*/  IMAD.WIDE.U32 R28, R9, 0x4, R14 ;  /* 0x00000004091c7825 */ /* 0x001fc800078e000e */
[----:B------:R-:W-:Y:S01]  /*06f0*/  IMAD.WIDE.U32 R14, R27, 0x4, R14 ;  /* 0x000000041b0e7825 */ /* 0x000fe200078e000e */
[----:B------:R-:W5:Y:S05]  /*0700*/  LDG.E R25, desc[UR6][R28.64] ;  /* 0x000000061c197981 */ /* 0x000f6a000c1e1900 */
[----:B------:R-:W5:Y:S01]  /*0710*/  LDG.E R14, desc[UR6][R14.64] ;  /* 0x000000060e0e7981 */ /* 0x000f62000c1e1900 */
[----:B------:R-:W-:-:S04]  /*0720*/  IADD3 R23, R23, 0x80, RZ ;  /* 0x0000008017177810 */ /* 0x000fc80007ffe0ff */
[----:B------:R-:W-:Y:S01]  /*0730*/  ISETP.GE.U32.AND P1, PT, R23, R12, PT ;  /* 0x0000000c1700720c */ /* 0x000fe20003f26070 */
[----:B---3--:R-:W-:Y:S01]  /*0740*/  FADD.FTZ R9, R20, R19 ;  /* 0x0000001314097221 */ /* 0x008fe20000010000 */
[----:B------:R-:W-:-:S03]  /*0750*/  FADD.FTZ R19, R18, R13 ;  /* 0x0000000d12137221 */ /* 0x000fc60000010000 */
[----:B------:R-:W-:Y:S01]  /*0760*/  FADD.FTZ R20, R9, R10 ;  /* 0x0000000a09147221 */ /* 0x000fe20000010000 */
[----:B----4-:R-:W-:Y:S01]  /*0770*/  FADD.FTZ R26, R26, R11 ;  /* 0x0000000b1a1a7221 */ /* 0x010fe20000010000 */
[----:B--2---:R-:W-:-:S04]  /*0780*/  FADD.FTZ R11, R22, R24 ;  /* 0x00000018160b7221 */ /* 0x004fc80000010000 */
[----:B------:R-:W-:Y:S01]  /*0790*/  FADD.FTZ R22, R11, R16 ;  /* 0x000000100b167221 */ /* 0x000fe20000010000 */
[----:B-----5:R-:W-:-:S04]  /*07a0*/  FADD.FTZ R21, R26, R21 ;  /* 0x000000151a157221 */ /* 0x020fc80000010000 */
[----:B------:R-:W-:-:S04]  /*07b0*/  FADD.FTZ R21, R21, R25 ;  /* 0x0000001915157221 */ /* 0x000fc80000010000 */
[----:B------:R-:W-:Y:S01]  /*07c0*/  FADD.FTZ R11, R21, R14 ;  /* 0x0000000e150b7221 */ /* 0x000fe20000010000 */
[----:B------:R-:W-:Y:S06]  /*07d0*/  @!P1 BRA `(.L_x_173) ;  /* 0xfffffffc00089947 */ /* 0x000fec000383ffff */
.L_x_172:
[----:B------:R-:W-:Y:S05]  /*07e0*/  BSYNC B1 ;  /* 0x0000000000017941 */ /* 0x000fea0003800000 */
.L_x_171:
[----:B------:R-:W-:Y:S01]  /*07f0*/  IMAD.IADD R9, R8, 0x1, -R23 ;  /* 0x0000000108097824 */ /* 0x000fe200078e0a17 */
[----:B------:R-:W-:Y:S01]  /*0800*/  ISETP.GE.U32.AND P1, PT, R23, R8, PT ;  /* 0x000000081700720c */ /* 0x000fe20003f26070 */
[----:B------:R-:W-:Y:S03]  /*0810*/  BSSY B1, `(.L_x_174) ;  /* 0x0000024000017945 */ /* 0x000fe60003800000 */
[----:B------:R-:W-:-:S13]  /*0820*/  ISETP.LE.U32.OR P1, PT, R9, 0x20, P1 ;  /* 0x000000200900780c */ /* 0x000fda0000f23470 */
[----:B------:R-:W-:Y:S05]  /*0830*/  @P1 BRA `(.L_x_175) ;  /* 0x0000000000841947 */ /* 0x000fea0003800000 */
[----:B------:R-:W0:Y:S01]  /*0840*/  LDC.64 R12, c[0x0][0x2d0] ;  /* 0x0000b400ff0c7b82 */ /* 0x000e220000000a00 */
[C---:B------:R-:W-:Y:S01]  /*0850*/  IADD3 R29, R23.reuse, 0x20, RZ ;  /* 0x00000020171d7810 */ /* 0x040fe20007ffe0ff */
[----:B------:R-:W-:-:S04]  /*0860*/  IMAD R18, R23, R7, R4 ;  /* 0x0000000717127224 */ /* 0x000fc800078e0204 */
[----:B------:R-:W-:Y:S02]  /*0870*/  IMAD R29, R29, R7, R4 ;  /* 0x000000071d1d7224 */ /* 0x000fe400078e0204 */
[----:B------:R-:W1:Y:S08]  /*0880*/  LDC.64 R16, c[0x0][0x2e0] ;  /* 0x0000b800ff107b82 */ /* 0x000e700000000a00 */
[----:B------:R-:W2:Y:S08]  /*0890*/  LDC.64 R24, c[0x0][0x2d8] ;  /* 0x0000b600ff187b82 */ /* 0x000eb00000000a00 */
[----:B------:R-:W3:Y:S01]  /*08a0*/  LDC.64 R14, c[0x0][0x2e8] ;  /* 0x0000ba00ff0e7b82 */ /* 0x000ee20000000a00 */
[----:B0-----:R-:W-:-:S04]  /*08b0*/  IMAD.WIDE.U32 R26, R18, 0x4, R12 ;  /* 0x00000004121a7825 */ /* 0x001fc800078e000c */
[----:B------:R-:W-:Y:S01]  /*08c0*/  IMAD.WIDE.U32 R12, R29, 0x4, R12 ;  /* 0x000000041d0c7825 */ /* 0x000fe200078e000c */
[----:B------:R2:W4:Y:S04]  /*08d0*/  LDG.E R10, desc[UR6][R26.64] ;  /* 0x000000061a0a7981 */ /* 0x000528000c1e1900 */
[----:B------:R1:W5:Y:S01]  /*08e0*/  LDG.E R9, desc[UR6][R12.64] ;  /* 0x000000060c097981 */ /* 0x000362000c1e1900 */
[----:B--2---:R-:W-:-:S04]  /*08f0*/  IMAD.WIDE.U32 R26, R18, 0x4, R24 ;  /* 0x00000004121a7825 */ /* 0x004fc800078e0018 */
[----:B-1----:R-:W-:Y:S02]  /*0900*/  IMAD.WIDE.U32 R12, R18, 0x4, R16 ;  /* 0x00000004120c7825 */ /* 0x002fe400078e0010 */
[----:B------:R-:W2:Y:S04]  /*0910*/  LDG.E R27, desc[UR6][R26.64] ;  /* 0x000000061a1b7981 */ /* 0x000ea8000c1e1900 */
[----:B------:R3:W2:Y:S01]  /*0920*/  LDG.E R21, desc[UR6][R12.64] ;  /* 0x000000060c157981 */ /* 0x0006a2000c1e1900 */
[----:B------:R-:W-:-:S04]  /*0930*/  IMAD.WIDE.U32 R24, R29, 0x4, R24 ;  /* 0x000000041d187825 */ /* 0x000fc800078e0018 */
[C---:B------:R-:W-:Y:S02]  /*0940*/  IMAD.WIDE.U32 R16, R29.reuse, 0x4, R16 ;  /* 0x000000041d107825 */ /* 0x040fe400078e0010 */
[----:B------:R-:W2:Y:S02]  /*0950*/  LDG.E R25, desc[UR6][R24.64] ;  /* 0x0000000618197981 */ /* 0x000ea4000c1e1900 */
[--C-:B---3--:R-:W-:Y:S02]  /*0960*/  IMAD.WIDE.U32 R12, R18, 0x4, R14.reuse ;  /* 0x00000004120c7825 */ /* 0x108fe400078e000e */
[----:B------:R-:W3:Y:S02]  /*0970*/  LDG.E R16, desc[UR6][R16.64] ;  /* 0x0000000610107981 */ /* 0x000ee4000c1e1900 */
[----:B------:R-:W-:Y:S02]  /*0980*/  IMAD.WIDE.U32 R14, R29, 0x4, R14 ;  /* 0x000000041d0e7825 */ /* 0x000fe400078e000e */
[----:B------:R-:W3:Y:S04]  /*0990*/  LDG.E R18, desc[UR6][R12.64] ;  /* 0x000000060c127981 */ /* 0x000ee8000c1e1900 */
[----:B------:R-:W3:Y:S01]  /*09a0*/  LDG.E R14, desc[UR6][R14.64] ;  /* 0x000000060e0e7981 */ /* 0x000ee2000c1e1900 */
[----:B------:R-:W-:-:S02]  /*09b0*/  PLOP3.LUT P2, PT, PT, PT, PT, 0x8, 0x0 ;  /* 0x000000000000781c */ /* 0x000fc40003f4e170 */
[----:B------:R-:W-:Y:S01]  /*09c0*/  IADD3 R23, R23, 0x40, RZ ;  /* 0x0000004017177810 */ /* 0x000fe20007ffe0ff */
[----:B----4-:R-:W-:-:S04]  /*09d0*/  FADD.FTZ R10, R19, R10 ;  /* 0x0000000a130a7221 */ /* 0x010fc80000010000 */
[----:B-----5:R-:W-:Y:S01]  /*09e0*/  FADD.FTZ R19, R10, R9 ;  /* 0x000000090a137221 */ /* 0x020fe20000010000 */
[----:B--2---:R-:W-:Y:S01]  /*09f0*/  FADD.FTZ R20, R20, R27 ;  /* 0x0000001b14147221 */ /* 0x004fe20000010000 */
[----:B------:R-:W-:-:S03]  /*0a00*/  FADD.FTZ R21, R22, R21 ;  /* 0x0000001516157221 */ /* 0x000fc60000010000 */
[----:B------:R-:W-:Y:S01]  /*0a10*/  FADD.FTZ R20, R20, R25 ;  /* 0x0000001914147221 */ /* 0x000fe20000010000 */
[----:B---3--:R-:W-:Y:S01]  /*0a20*/  FADD.FTZ R22, R21, R16 ;  /* 0x0000001015167221 */ /* 0x008fe20000010000 */
[----:B------:R-:W-:-:S04]  /*0a30*/  FADD.FTZ R11, R11, R18 ;  /* 0x000000120b0b7221 */ /* 0x000fc80000010000 */
[----:B------:R-:W-:-:S07]  /*0a40*/  FADD.FTZ R11, R11, R14 ;  /* 0x0000000e0b0b7221 */ /* 0x000fce0000010000 */
.L_x_175:
[----:B------:R-:W-:Y:S05]  /*0a50*/  BSYNC B1 ;  /* 0x0000000000017941 */ /* 0x000fea0003800000 */
.L_x_174:
[----:B------:R-:W-:Y:S01]  /*0a60*/  ISETP.LT.U32.OR P2, PT, R23, R8, P2 ;  /* 0x000000081700720c */ /* 0x000fe20001741470 */
[----:B------:R-:W-:-:S12]  /*0a70*/  BSSY B1, `(.L_x_170) ;  /* 0x0000013000017945 */ /* 0x000fd80003800000 */
[----:B------:R-:W-:Y:S05]  /*0a80*/  @!P2 BRA `(.L_x_176) ;  /* 0x000000000044a947 */ /* 0x000fea0003800000 */
[----:B------:R-:W0:Y:S01]  /*0a90*/  LDC.64 R16, c[0x0][0x2d0] ;  /* 0x0000b400ff107b82 */ /* 0x000e220000000a00 */
[----:B------:R-:W-:-:S07]  /*0aa0*/  IMAD R21, R23, R7, R4 ;  /* 0x0000000717157224 */ /* 0x000fce00078e0204 */
[----:B------:R-:W1:Y:S08]  /*0ab0*/  LDC.64 R14, c[0x0][0x2d8] ;  /* 0x0000b600ff0e7b82 */ /* 0x000e700000000a00 */
[----:B------:R-:W2:Y:S08]  /*0ac0*/  LDC.64 R8, c[0x0][0x2e0] ;  /* 0x0000b800ff087b82 */ /* 0x000eb00000000a00 */
[----:B------:R-:W3:Y:S01]  /*0ad0*/  LDC.64 R12, c[0x0][0x2e8] ;  /* 0x0000ba00ff0c7b82 */ /* 0x000ee20000000a00 */
[----:B0-----:R-:W-:-:S06]  /*0ae0*/  IMAD.WIDE.U32 R16, R21, 0x4, R16 ;  /* 0x0000000415107825 */ /* 0x001fcc00078e0010 */
[----:B------:R-:W4:Y:S01]  /*0af0*/  LDG.E R16, desc[UR6][R16.64] ;  /* 0x0000000610107981 */ /* 0x000f22000c1e1900 */
[----:B-1----:R-:W-:-:S06]  /*0b00*/  IMAD.WIDE.U32 R14, R21, 0x4, R14 ;  /* 0x00000004150e7825 */ /* 0x002fcc00078e000e */
[----:B------:R-:W5:Y:S01]  /*0b10*/  LDG.E R15, desc[UR6][R14.64] ;  /* 0x000000060e0f7981 */ /* 0x000f62000c1e1900 */
[----:B--2---:R-:W-:-:S06]  /*0b20*/  IMAD.WIDE.U32 R8, R21, 0x4, R8 ;  /* 0x0000000415087825 */ /* 0x004fcc00078e0008 */
[----:B------:R-:W2:Y:S01]  /*0b30*/  LDG.E R9, desc[UR6][R8.64] ;  /* 0x0000000608097981 */ /* 0x000ea2000c1e1900 */
[----:B---3--:R-:W-:-:S06]  /*0b40*/  IMAD.WIDE.U32 R12, R21, 0x4, R12 ;  /* 0x00000004150c7825 */ /* 0x008fcc00078e000c */
[----:B------:R-:W3:Y:S01]  /*0b50*/  LDG.E R12, desc[UR6][R12.64] ;  /* 0x000000060c0c7981 */ /* 0x000ee2000c1e1900 */
[----:B----4-:R-:W-:Y:S01]  /*0b60*/  FADD.FTZ R19, R19, R16 ;  /* 0x0000001013137221 */ /* 0x010fe20000010000 */
[----:B-----5:R-:W-:Y:S01]  /*0b70*/  FADD.FTZ R20, R20, R15 ;  /* 0x0000000f14147221 */ /* 0x020fe20000010000 */
[----:B--2---:R-:W-:Y:S01]  /*0b80*/  FADD.FTZ R22, R22, R9 ;  /* 0x0000000916167221 */ /* 0x004fe20000010000 */
[----:B---3--:R-:W-:-:S07]  /*0b90*/  FADD.FTZ R11, R11, R12 ;  /* 0x0000000c0b0b7221 */ /* 0x008fce0000010000 */
.L_x_176:
[----:B------:R-:W-:Y:S05]  /*0ba0*/  BSYNC B1 ;  /* 0x0000000000017941 */ /* 0x000fea0003800000 */
.L_x_170:
[----:B------:R-:W-:Y:S05]  /*0bb0*/  BSYNC B0 ;  /* 0x0000000000007941 */ /* 0x000fea0003800000 */
.L_x_169:
[----:B------:R-:W-:Y:S01]  /*0bc0*/  ISETP.GT.U32.AND P1, PT, R0, 0x3ff, PT ;  /* 0x000003ff0000780c */ /* 0x000fe20003f24070 */
[----:B------:R0:W-:Y:S01]  /*0bd0*/  STS [R6], R20 ;  /* 0x0000001406007388 */ /* 0x0001e20000000800 */
[----:B------:R-:W-:Y:S05]  /*0be0*/  WARPSYNC.ALL ;  /* 0x0000000000007948 */ /* 0x000fea0003800000 */
[----:B------:R0:W-:Y:S04]  /*0bf0*/  STS [R6+0x1000], R19 ;  /* 0x0010001306007388 */ /* 0x0001e80000000800 */
[----:B------:R0:W-:Y:S04]  /*0c00*/  STS [R6+0x2000], R11 ;  /* 0x0020000b06007388 */ /* 0x0001e80000000800 */
[----:B------:R0:W-:Y:S01]  /*0c10*/  STS [R6+0x3000], R22 ;  /* 0x0030001606007388 */ /* 0x0001e20000000800 */
[----:B------:R-:W-:Y:S06]  /*0c20*/  BAR.SYNC.DEFER_BLOCKING 0x0 ;  /* 0x0000000000007b1d */ /* 0x000fec0000010000 */
[----:B------:R-:W-:Y:S05]  /*0c30*/  @P1 BRA `(.L_x_177) ;  /* 0x0000000000e01947 */ /* 0x000fea0003800000 */
[----:B------:R-:W-:Y:S01]  /*0c40*/  LOP3.LUT R9, R3, 0x1f, R0, 0x78, !PT ;  /* 0x0000001f03097812 */ /* 0x000fe200078e7800 */
[----:B------:R-:W-:Y:S01]  /*0c50*/  UMOV UR5, 0xffffffff ;  /* 0xffffffff00057882 */ /* 0x000fe20000000000 */
[C---:B------:R-:W-:Y:S02]  /*0c60*/  ISETP.NE.AND P1, PT, R2.reuse, RZ, PT ;  /* 0x000000ff0200720c */ /* 0x040fe40003f25270 */
[----:B------:R-:W-:-:S04]  /*0c70*/  LEA R9, R2, R9, 0x5 ;  /* 0x0000000902097211 */ /* 0x000fc800078e28ff */
[----:B0-----:R-:W-:-:S05]  /*0c80*/  LEA R11, R9, UR4, 0x2 ;  /* 0x00000004090b7c11 */ /* 0x001fca000f8e10ff */
[----:B------:R0:W1:Y:S04]  /*0c90*/  LDS R15, [R11] ;  /* 0x000000000b0f7984 */ /* 0x0000680000000800 */
[----:B------:R0:W2:Y:S04]  /*0ca0*/  LDS R9, [R11+0x3000] ;  /* 0x003000000b097984 */ /* 0x0000a80000000800 */
[----:B------:R0:W3:Y:S04]  /*0cb0*/  LDS R8, [R11+0x2000] ;  /* 0x002000000b087984 */ /* 0x0000e80000000800 */
[----:B------:R0:W4:Y:S01]  /*0cc0*/  LDS R10, [R11+0x1000] ;  /* 0x001000000b0a7984 */ /* 0x0001220000000800 */
[----:B------:R-:W-:Y:S05]  /*0cd0*/  BRA.DIV UR5, `(.L_x_178) ;  /* 0x0000000605407947 */ /* 0x000fea000b800000 */
[----:B----4-:R-:W0:Y:S04]  /*0ce0*/  SHFL.BFLY PT, R17, R10, 0x1, 0x1f ;  /* 0x0c201f000a117f89 */ /* 0x010e2800000e0000 */
[----:B-1----:R-:W1:Y:S04]  /*0cf0*/  SHFL.BFLY PT, R16, R15, 0x1, 0x1f ;  /* 0x0c201f000f107f89 */ /* 0x002e6800000e0000 */
[----:B--2---:R-:W2:Y:S04]  /*0d00*/  SHFL.BFLY PT, R18, R9, 0x1, 0x1f ;  /* 0x0c201f0009127f89 */ /* 0x004ea800000e0000 */
[----:B---3--:R-:W3:Y:S01]  /*0d10*/  SHFL.BFLY PT, R19, R8, 0x1, 0x1f ;  /* 0x0c201f0008137f89 */ /* 0x008ee200000e0000 */
[----:B0-----:R-:W-:Y:S01]  /*0d20*/  FADD.FTZ R11, R10, R17 ;  /* 0x000000110a0b7221 */ /* 0x001fe20000010000 */
[----:B-1----:R-:W-:-:S04]  /*0d30*/  FADD.FTZ R16, R15, R16 ;  /* 0x000000100f107221 */ /* 0x002fc80000010000 */
[----:B------:R-:W0:Y:S01]  /*0d40*/  SHFL.BFLY PT, R17, R11, 0x2, 0x1f ;  /* 0x0c401f000b117f89 */ /* 0x000e2200000e0000 */
[----:B--2---:R-:W-:Y:S01]  /*0d50*/  FADD.FTZ R20, R9, R18 ;  /* 0x0000001209147221 */ /* 0x004fe20000010000 */
[----:B---3--:R-:W-:-:S04]  /*0d60*/  FADD.FTZ R23, R8, R19 ;  /* 0x0000001308177221 */ /* 0x008fc80000010000 */
[----:B------:R-:W1:Y:S04]  /*0d70*/  SHFL.BFLY PT, R21, R20, 0x2, 0x1f ;  /* 0x0c401f0014157f89 */ /* 0x000e6800000e0000 */
[----:B------:R-:W2:Y:S04]  /*0d80*/  SHFL.BFLY PT, R19, R16, 0x2, 0x1f ;  /* 0x0c401f0010137f89 */ /* 0x000ea800000e0000 */
[----:B------:R-:W3:Y:S01]  /*0d90*/  SHFL.BFLY PT, R22, R23, 0x2, 0x1f ;  /* 0x0c401f0017167f89 */ /* 0x000ee200000e0000 */
[----:B0-----:R-:W-:-:S05]  /*0da0*/  FADD.FTZ R10, R11, R17 ;  /* 0x000000110b0a7221 */ /* 0x001fca0000010000 */
[----:B------:R-:W0:Y:S01]  /*0db0*/  SHFL.BFLY PT, R17, R10, 0x4, 0x1f ;  /* 0x0c801f000a117f89 */ /* 0x000e2200000e0000 */
[----:B-1----:R-:W-:Y:S01]  /*0dc0*/  FADD.FTZ R9, R20, R21 ;  /* 0x0000001514097221 */ /* 0x002fe20000010000 */
        /* <DEDUP_REMOVED lines=14> */
[----:B------:R0:W4:Y:S01]  /*0eb0*/  SHFL.BFLY PT, R10, R11, 0x10, 0x1f ;  /* 0x0e001f000b0a7f89 */ /* 0x00012200000e0000 */
[----:B-1----:R-:W-:Y:S01]  /*0ec0*/  FADD.FTZ R18, R22, R23 ;  /* 0x0000001716127221 */ /* 0x002fe20000010000 */
[----:B--2---:R-:W-:-:S04]  /*0ed0*/  FADD.FTZ R16, R20, R21 ;  /* 0x0000001514107221 */ /* 0x004fc80000010000 */
[----:B------:R0:W1:Y:S01]  /*0ee0*/  SHFL.BFLY PT, R9, R18, 0x10, 0x1f ;  /* 0x0e001f0012097f89 */ /* 0x00006200000e0000 */
[----:B---3--:R-:W-:-:S03]  /*0ef0*/  FADD.FTZ R25, R24, R25 ;  /* 0x0000001918197221 */ /* 0x008fc60000010000 */
[----:B------:R0:W2:Y:S04]  /*0f00*/  SHFL.BFLY PT, R15, R16, 0x10, 0x1f ;  /* 0x0e001f00100f7f89 */ /* 0x0000a800000e0000 */
[----:B----4-:R0:W3:Y:S02]  /*0f10*/  SHFL.BFLY PT, R17, R25, 0x10, 0x1f ;  /* 0x0e001f0019117f89 */ /* 0x0100e400000e0000 */
.L_x_202:
[----:B------:R-:W-:Y:S01]  /*0f20*/  @!P1 SHF.R.U32.HI R8, RZ, 0x3, R0 ;  /* 0x00000003ff089819 */ /* 0x000fe20000011600 */
[----:B--2---:R-:W-:Y:S01]  /*0f30*/  FADD.FTZ R15, R16, R15 ;  /* 0x0000000f100f7221 */ /* 0x004fe20000010000 */
[----:B------:R-:W-:Y:S01]  /*0f40*/  FADD.FTZ R10, R11, R10 ;  /* 0x0000000a0b0a7221 */ /* 0x000fe20000010000 */
[----:B---3--:R-:W-:Y:S01]  /*0f50*/  FADD.FTZ R17, R25, R17 ;  /* 0x0000001119117221 */ /* 0x008fe20000010000 */
[----:B------:R-:W-:Y:S01]  /*0f60*/  @!P1 LOP3.LUT R8, R8, 0x1ffffffc, RZ, 0xc0, !PT ;  /* 0x1ffffffc08089812 */ /* 0x000fe200078ec0ff */
[----:B-1----:R-:W-:-:S04]  /*0f70*/  FADD.FTZ R9, R18, R9 ;  /* 0x0000000912097221 */ /* 0x002fc80000010000 */
[----:B------:R1:W-:Y:S04]  /*0f80*/  @!P1 STS [R8+UR4+0x4000], R15 ;  /* 0x0040000f08009988 */ /* 0x0003e80008000804 */
[----:B------:R1:W-:Y:S04]  /*0f90*/  @!P1 STS [R8+UR4+0x4080], R10 ;  /* 0x0040800a08009988 */ /* 0x0003e80008000804 */
[----:B------:R1:W-:Y:S04]  /*0fa0*/  @!P1 STS [R8+UR4+0x4100], R17 ;  /* 0x0041001108009988 */ /* 0x0003e80008000804 */
[----:B------:R1:W-:Y:S02]  /*0fb0*/  @!P1 STS [R8+UR4+0x4180], R9 ;  /* 0x0041800908009988 */ /* 0x0003e40008000804 */
.L_x_177:
[----:B-1----:R-:W-:Y:S01]  /*0fc0*/  SHF.L.U32 R8, R5, 0x1, RZ ;  /* 0x0000000105087819 */ /* 0x002fe200000006ff */
[----:B------:R-:W-:Y:S05]  /*0fd0*/  WARPSYNC.ALL ;  /* 0x0000000000007948 */ /* 0x000fea0003800000 */
[----:B------:R-:W-:Y:S01]  /*0fe0*/  BAR.SYNC.DEFER_BLOCKING 0x0 ;  /* 0x0000000000007b1d */ /* 0x000fe20000010000 */
[----:B------:R-:W-:-:S05]  /*0ff0*/  ISETP.GE.U32.OR P1, PT, R8, R7, P0 ;  /* 0x000000070800720c */ /* 0x000fca0000726470 */
[----:B------:R-:W-:Y:S08]  /*1000*/  BSSY B0, `(.L_x_179) ;  /* 0x0000018000007945 */ /* 0x000ff00003800000 */
[----:B------:R-:W-:Y:S05]  /*1010*/  @P1 BRA `(.L_x_180) ;  /* 0x0000000000581947 */ /* 0x000fea0003800000 */
[----:B------:R-:W-:Y:S01]  /*1020*/  SHF.L.U32 R7, R0, 0x3, RZ ;  /* 0x0000000300077819 */ /* 0x000fe200000006ff */
[----:B0-----:R-:W0:Y:S03]  /*1030*/  LDC.64 R20, c[0x0][0x318] ;  /* 0x0000c600ff147b82 */ /* 0x001e260000000a00 */
[----:B------:R-:W-:-:S05]  /*1040*/  LOP3.LUT R24, R7, 0xf8, RZ, 0xc0, !PT ;  /* 0x000000f807187812 */ /* 0x000fca00078ec0ff */
[----:B------:R-:W1:Y:S01]  /*1050*/  LDS.64 R22, [R24+UR4+0x4000] ;  /* 0x0040000418167984 */ /* 0x000e620008000a00 */
[----:B------:R-:W2:Y:S03]  /*1060*/  LDC.64 R12, c[0x0][0x310] ;  /* 0x0000c400ff0c7b82 */ /* 0x000ea60000000a00 */
[----:B------:R-:W3:Y:S04]  /*1070*/  LDS.64 R14, [R24+UR4+0x4080] ;  /* 0x00408004180e7984 */ /* 0x000ee80008000a00 */
[----:B------:R-:W4:Y:S01]  /*1080*/  LDS.64 R16, [R24+UR4+0x4100] ;  /* 0x0041000418107984 */ /* 0x000f220008000a00 */
[----:B------:R-:W5:Y:S03]  /*1090*/  LDC.64 R10, c[0x0][0x328] ;  /* 0x0000ca00ff0a7b82 */ /* 0x000f660000000a00 */
[----:B------:R-:W4:Y:S01]  /*10a0*/  LDS.64 R18, [R24+UR4+0x4180] ;  /* 0x0041800418127984 */ /* 0x000f220008000a00 */
[----:B0-----:R-:W-:-:S04]  /*10b0*/  IMAD.WIDE.U32 R20, R5, 0x4, R20 ;  /* 0x0000000405147825 */ /* 0x001fc800078e0014 */
[----:B------:R-:W0:Y:S01]  /*10c0*/  LDC.64 R8, c[0x0][0x320] ;  /* 0x0000c800ff087b82 */ /* 0x000e220000000a00 */
[----:B--2---:R-:W-:-:S04]  /*10d0*/  IMAD.WIDE.U32 R12, R5, 0x4, R12 ;  /* 0x00000004050c7825 */ /* 0x004fc800078e000c */
[----:B-----5:R-:W-:Y:S01]  /*10e0*/  IMAD.WIDE.U32 R10, R5, 0x4, R10 ;  /* 0x00000004050a7825 */ /* 0x020fe200078e000a */
[----:B-1----:R-:W-:-:S03]  /*10f0*/  F2FP.BF16.F32.PACK_AB R7, R23, R22 ;  /* 0x000000161707723e */ /* 0x002fc600000010ff */
[----:B0-----:R-:W-:Y:S01]  /*1100*/  IMAD.WIDE.U32 R8, R5, 0x4, R8 ;  /* 0x0000000405087825 */ /* 0x001fe200078e0008 */
[----:B---3--:R-:W-:Y:S01]  /*1110*/  F2FP.BF16.F32.PACK_AB R15, R15, R14 ;  /* 0x0000000e0f0f723e */ /* 0x008fe200000010ff */
[----:B------:R1:W-:Y:S01]  /*1120*/  STG.E desc[UR6][R20.64], R7 ;  /* 0x0000000714007986 */ /* 0x0003e2000c101906 */
[----:B----4-:R-:W-:-:S03]  /*1130*/  F2FP.BF16.F32.PACK_AB R17, R17, R16 ;  /* 0x000000101111723e */ /* 0x010fc600000010ff */
[----:B------:R1:W-:Y:S01]  /*1140*/  STG.E desc[UR6][R12.64], R15 ;  /* 0x0000000f0c007986 */ /* 0x0003e2000c101906 */
[----:B------:R-:W-:-:S03]  /*1150*/  F2FP.BF16.F32.PACK_AB R19, R19, R18 ;  /* 0x000000121313723e */ /* 0x000fc600000010ff */
[----:B------:R1:W-:Y:S04]  /*1160*/  STG.E desc[UR6][R10.64], R17 ;  /* 0x000000110a007986 */ /* 0x0003e8000c101906 */
[----:B------:R1:W-:Y:S02]  /*1170*/  STG.E desc[UR6][R8.64], R19 ;  /* 0x0000001308007986 */ /* 0x0003e4000c101906 */
.L_x_180:
[----:B------:R-:W-:Y:S05]  /*1180*/  BSYNC B0 ;  /* 0x0000000000007941 */ /* 0x000fea0003800000 */
.L_x_179:
[C---:B------:R-:W-:Y:S02]  /*1190*/  ISETP.GT.U32.AND P1, PT, R4.reuse, -0xc01, PT ;  /* 0xfffff3ff0400780c */ /* 0x040fe40003f24070 */
[----:B------:R-:W-:Y:S02]  /*11a0*/  IADD3 R4, R4, 0xc00, RZ ;  /* 0x00000c0004047810 */ /* 0x000fe40007ffe0ff */
[----:B------:R-:W-:-:S09]  /*11b0*/  IADD3 R5, R5, 0x600, RZ ;  /* 0x0000060005057810 */ /* 0x000fd20007ffe0ff */
[----:B------:R-:W-:Y:S05]  /*11c0*/  @P1 BRA `(.L_x_181) ;  /* 0xffffffec00e41947 */ /* 0x000fea000383ffff */
[----:B------:R-:W-:Y:S05]  /*11d0*/  EXIT ;  /* 0x000000000000794d */ /* 0x000fea0003800000 */
.L_x_178:
[----:B------:R-:W-:Y:S01]  /*11e0*/  HFMA2.MMA R14, -RZ, RZ, 0, 5.9604644775390625e-08 ;  /* 0x00000001ff0e7435 */ /* 0x000fe200000001ff */
[----:B----4-:R-:W-:Y:S02]  /*11f0*/  MOV R27, R10 ;  /* 0x0000000a001b7202 */ /* 0x010fe40000000f00 */
[----:B------:R-:W-:Y:S02]  /*1200*/  MOV R13, 0x1f ;  /* 0x0000001f000d7802 */ /* 0x000fe40000000f00 */
[----:B------:R-:W-:-:S07]  /*1210*/  MOV R12, 0xffffffff ;  /* 0xffffffff000c7802 */ /* 0x000fce0000000f00 */
[----:B0123--:R-:W-:Y:S05]  /*1220*/  WARPSYNC.COLLECTIVE R12, `(.L_x_182) ;  /* 0x000000000c087348 */ /* 0x00ffea0003c00000 */
[----:B------:R4:W0:Y:S02]  /*1230*/  SHFL.BFLY P2, R17, R27, R14, R13 ;  /* 0x0c00000e1b117389 */ /* 0x000824000004000d */
[----:B01234-:R-:W-:Y:S01]  /*1240*/  ENDCOLLECTIVE ;  /* 0x000000000000791b */ /* 0x01ffe20003800000 */
.L_x_182:
[----:B------:R-:W-:Y:S01]  /*1250*/  HFMA2.MMA R14, -RZ, RZ, 0, 1.1920928955078125e-07 ;  /* 0x00000002ff0e7435 */ /* 0x000fe200000001ff */
[----:B------:R-:W-:-:S05]  /*1260*/  FADD.FTZ R11, R10, R17 ;  /* 0x000000110a0b7221 */ /* 0x000fca0000010000 */
[----:B------:R-:W-:-:S07]  /*1270*/  MOV R27, R11 ;  /* 0x0000000b001b7202 */ /* 0x000fce0000000f00 */
[----:B------:R-:W-:Y:S05]  /*1280*/  WARPSYNC.COLLECTIVE R12, `(.L_x_183) ;  /* 0x000000000c087348 */ /* 0x000fea0003c00000 */
[----:B------:R0:W1:Y:S02]  /*1290*/  SHFL.BFLY P2, R17, R27, R14, R13 ;  /* 0x0c00000e1b117389 */ /* 0x000064000004000d */
[----:B01----:R-:W-:Y:S01]  /*12a0*/  ENDCOLLECTIVE ;  /* 0x000000000000791b */ /* 0x003fe20003800000 */
.L_x_183:
[----:B------:R-:W-:Y:S01]  /*12b0*/  HFMA2.MMA R14, -RZ, RZ, 0, 2.384185791015625e-07 ;  /* 0x00000004ff0e7435 */ /* 0x000fe200000001ff */
[----:B------:R-:W-:-:S05]  /*12c0*/  FADD.FTZ R10, R11, R17 ;  /* 0x000000110b0a7221 */ /* 0x000fca0000010000 */
[----:B------:R-:W-:-:S07]  /*12d0*/  MOV R27, R10 ;  /* 0x0000000a001b7202 */ /* 0x000fce0000000f00 */
[----:B------:R-:W-:Y:S05]  /*12e0*/  WARPSYNC.COLLECTIVE R12, `(.L_x_184) ;  /* 0x000000000c087348 */ /* 0x000fea0003c00000 */
[----:B------:R0:W1:Y:S02]  /*12f0*/  SHFL.BFLY P2, R17, R27, R14, R13 ;  /* 0x0c00000e1b117389 */ /* 0x000064000004000d */
[----:B01----:R-:W-:Y:S01]  /*1300*/  ENDCOLLECTIVE ;  /* 0x000000000000791b */ /* 0x003fe20003800000 */
.L_x_184:
[----:B------:R-:W-:Y:S01]  /*1310*/  MOV R14, 0x8 ;  /* 0x00000008000e7802 */ /* 0x000fe20000000f00 */
[----:B------:R-:W-:-:S04]  /*1320*/  FADD.FTZ R19, R10, R17 ;  /* 0x000000110a137221 */ /* 0x000fc80000010000 */
[----:B------:R-:W-:-:S07]  /*1330*/  IMAD.MOV.U32 R27, RZ, RZ, R19 ;  /* 0x000000ffff1b7224 */ /* 0x000fce00078e0013 */
[----:B------:R-:W-:Y:S05]  /*1340*/  WARPSYNC.COLLECTIVE R12, `(.L_x_185) ;  /* 0x000000000c087348 */ /* 0x000fea0003c00000 */
[----:B------:R0:W1:Y:S02]  /*1350*/  SHFL.BFLY P2, R17, R27, R14, R13 ;  /* 0x0c00000e1b117389 */ /* 0x000064000004000d */
[----:B01----:R-:W-:Y:S01]  /*1360*/  ENDCOLLECTIVE ;  /* 0x000000000000791b */ /* 0x003fe20003800000 */
.L_x_185:
[----:B------:R-:W-:Y:S01]  /*1370*/  HFMA2.MMA R14, -RZ, RZ, 0, 9.5367431640625e-07 ;  /* 0x00000010ff0e7435 */ /* 0x000fe200000001ff */
[----:B------:R-:W-:-:S05]  /*1380*/  FADD.FTZ R11, R19, R17 ;  /* 0x00000011130b7221 */ /* 0x000fca0000010000 */
[----:B------:R-:W-:-:S07]  /*1390*/  MOV R27, R11 ;  /* 0x0000000b001b7202 */ /* 0x000fce0000000f00 */
[----:B------:R-:W-:Y:S05]  /*13a0*/  WARPSYNC.COLLECTIVE R12, `(.L_x_186) ;  /* 0x000000000c087348 */ /* 0x000fea0003c00000 */
[----:B------:R0:W1:Y:S02]  /*13b0*/  SHFL.BFLY P2, R17, R27, R14, R13 ;  /* 0x0c00000e1b117389 */ /* 0x000064000004000d */
[----:B01----:R-:W-:Y:S01]  /*13c0*/  ENDCOLLECTIVE ;  /* 0x000000000000791b */ /* 0x003fe20003800000 */
.L_x_186:
[----:B------:R-:W-:Y:S01]  /*13d0*/  HFMA2.MMA R14, -RZ, RZ, 0, 5.9604644775390625e-08 ;  /* 0x00000001ff0e7435 */ /* 0x000fe200000001ff */
[----:B------:R-:W-:Y:S02]  /*13e0*/  MOV R27, R15 ;  /* 0x0000000f001b7202 */ /* 0x000fe40000000f00 */
[----:B------:R-:W-:-:S08]  /*13f0*/  MOV R10, R17 ;  /* 0x00000011000a7202 */ /* 0x000fd00000000f00 */
[----:B------:R-:W-:Y:S05]  /*1400*/  WARPSYNC.COLLECTIVE R12, `(.L_x_187) ;  /* 0x000000000c087348 */ /* 0x000fea0003c00000 */
[----:B------:R0:W1:Y:S02]  /*1410*/  SHFL.BFLY P2, R17, R27, R14, R13 ;  /* 0x0c00000e1b117389 */ /* 0x000064000004000d */
[----:B01----:R-:W-:Y:S01]  /*1420*/  ENDCOLLECTIVE ;  /* 0x000000000000791b */ /* 0x003fe20003800000 */
.L_x_187:
[----:B------:R-:W-:Y:S01]  /*1430*/  HFMA2.MMA R14, -RZ, RZ, 0, 1.1920928955078125e-07 ;  /* 0x00000002ff0e7435 */ /* 0x000fe200000001ff */
[----:B------:R-:W-:-:S05]  /*1440*/  MOV R16, R17 ;  /* 0x0000001100107202 */ /* 0x000fca0000000f00 */
[----:B------:R-:W-:-:S05]  /*1450*/  FADD.FTZ R16, R15, R16 ;  /* 0x000000100f107221 */ /* 0x000fca0000010000 */
[----:B------:R-:W-:-:S07]  /*1460*/  MOV R27, R16 ;  /* 0x00000010001b7202 */ /* 0x000fce0000000f00 */
[----:B------:R-:W-:Y:S05]  /*1470*/  WARPSYNC.COLLECTIVE R12, `(.L_x_188) ;  /* 0x000000000c087348 */ /* 0x000fea0003c00000 */
[----:B------:R0:W1:Y:S02]  /*1480*/  SHFL.BFLY P2, R17, R27, R14, R13 ;  /* 0x0c00000e1b117389 */ /* 0x000064000004000d */
[----:B01----:R-:W-:Y:S01]  /*1490*/  ENDCOLLECTIVE ;  /* 0x000000000000791b */ /* 0x003fe20003800000 */
.L_x_188:
[----:B------:R-:W-:Y:S01]  /*14a0*/  HFMA2.MMA R14, -RZ, RZ, 0, 2.384185791015625e-07 ;  /* 0x00000004ff0e7435 */ /* 0x000fe200000001ff */
[----:B------:R-:W-:-:S05]  /*14b0*/  MOV R19, R17 ;  /* 0x0000001100137202 */ /* 0x000fca0000000f00 */
[----:B------:R-:W-:-:S05]  /*14c0*/  FADD.FTZ R15, R16, R19 ;  /* 0x00000013100f7221 */ /* 0x000fca0000010000 */
[----:B------:R-:W-:-:S07]  /*14d0*/  MOV R27, R15 ;  /* 0x0000000f001b7202 */ /* 0x000fce0000000f00 */
[----:B------:R-:W-:Y:S05]  /*14e0*/  WARPSYNC.COLLECTIVE R12, `(.L_x_189) ;  /* 0x000000000c087348 */ /* 0x000fea0003c00000 */
[----:B------:R0:W1:Y:S02]  /*14f0*/  SHFL.BFLY P2, R17, R27, R14, R13 ;  /* 0x0c00000e1b117389 */ /* 0x000064000004000d */
[----:B01----:R-:W-:Y:S01]  /*1500*/  ENDCOLLECTIVE ;  /* 0x000000000000791b */ /* 0x003fe20003800000 */
.L_x_189:
[----:B------:R-:W-:Y:S01]  /*1510*/  HFMA2.MMA R14, -RZ, RZ, 0, 4.76837158203125e-07 ;  /* 0x00000008ff0e7435 */ /* 0x000fe200000001ff */
[----:B------:R-:W-:-:S05]  /*1520*/  MOV R18, R17 ;  /* 0x0000001100127202 */ /* 0x000fca0000000f00 */
[----:B------:R-:W-:-:S05]  /*1530*/  FADD.FTZ R20, R15, R18 ;  /* 0x000000120f147221 */ /* 0x000fca0000010000 */
[----:B------:R-:W-:-:S07]  /*1540*/  MOV R27, R20 ;  /* 0x00000014001b7202 */ /* 0x000fce0000000f00 */
[----:B------:R-:W-:Y:S05]  /*1550*/  WARPSYNC.COLLECTIVE R12, `(.L_x_190) ;  /* 0x000000000c087348 */ /* 0x000fea0003c00000 */
[----:B------:R0:W1:Y:S02]  /*1560*/  SHFL.BFLY P2, R17, R27, R14, R13 ;  /* 0x0c00000e1b117389 */ /* 0x000064000004000d */
[----:B01----:R-:W-:Y:S01]  /*1570*/  ENDCOLLECTIVE ;  /* 0x000000000000791b */ /* 0x003fe20003800000 */
.L_x_190:
[----:B------:R-:W-:Y:S01]  /*1580*/  HFMA2.MMA R14, -RZ, RZ, 0, 9.5367431640625e-07 ;  /* 0x00000010ff0e7435 */ /* 0x000fe200000001ff */
[----:B------:R-:W-:-:S04]  /*1590*/  IMAD.MOV.U32 R21, RZ, RZ, R17 ;  /* 0x000000ffff157224 */ /* 0x000fc800078e0011 */
[----:B------:R-:W-:-:S05]  /*15a0*/  FADD.FTZ R16, R20, R21 ;  /* 0x0000001514107221 */ /* 0x000fca0000010000 */
[----:B------:R-:W-:-:S07]  /*15b0*/  MOV R27, R16 ;  /* 0x00000010001b7202 */ /* 0x000fce0000000f00 */
[----:B------:R-:W-:Y:S05]  /*15c0*/  WARPSYNC.COLLECTIVE R12, `(.L_x_191) ;  /* 0x000000000c087348 */ /* 0x000fea0003c00000 */
[----:B------:R0:W1:Y:S02]  /*15d0*/  SHFL.BFLY P2, R17, R27, R14, R13 ;  /* 0x0c00000e1b117389 */ /* 0x000064000004000d */
[----:B01----:R-:W-:Y:S01]  /*15e0*/  ENDCOLLECTIVE ;  /* 0x000000000000791b */ /* 0x003fe20003800000 */
.L_x_191:
[----:B------:R-:W-:Y:S01]  /*15f0*/  HFMA2.MMA R14, -RZ, RZ, 0, 5.9604644775390625e-08 ;  /* 0x00000001ff0e7435 */ /* 0x000fe200000001ff */
[----:B------:R-:W-:Y:S02]  /*1600*/  MOV R27, R9 ;  /* 0x00000009001b7202 */ /* 0x000fe40000000f00 */
[----:B------:R-:W-:-:S08]  /*1610*/  MOV R15, R17 ;  /* 0x00000011000f7202 */ /* 0x000fd00000000f00 */
[----:B------:R-:W-:Y:S05]  /*1620*/  WARPSYNC.COLLECTIVE R12, `(.L_x_192) ;  /* 0x000000000c087348 */ /* 0x000fea0003c00000 */
[----:B------:R0:W1:Y:S02]  /*1630*/  SHFL.BFLY P2, R17, R27, R14, R13 ;  /* 0x0c00000e1b117389 */ /* 0x000064000004000d */
[----:B01----:R-:W-:Y:S01]  /*1640*/  ENDCOLLECTIVE ;  /* 0x000000000000791b */ /* 0x003fe20003800000 */
.L_x_192:
[----:B------:R-:W-:Y:S01]  /*1650*/  HFMA2.MMA R14, -RZ, RZ, 0, 1.1920928955078125e-07 ;  /* 0x00000002ff0e7435 */ /* 0x000fe200000001ff */
[----:B------:R-:W-:-:S05]  /*1660*/  MOV R18, R17 ;  /* 0x0000001100127202 */ /* 0x000fca0000000f00 */
[----:B------:R-:W-:-:S05]  /*1670*/  FADD.FTZ R20, R9, R18 ;  /* 0x0000001209147221 */ /* 0x000fca0000010000 */
[----:B------:R-:W-:-:S07]  /*1680*/  MOV R27, R20 ;  /* 0x00000014001b7202 */ /* 0x000fce0000000f00 */
[----:B------:R-:W-:Y:S05]  /*1690*/  WARPSYNC.COLLECTIVE R12, `(.L_x_193) ;  /* 0x000000000c087348 */ /* 0x000fea0003c00000 */
[----:B------:R0:W1:Y:S02]  /*16a0*/  SHFL.BFLY P2, R17, R27, R14, R13 ;  /* 0x0c00000e1b117389 */ /* 0x000064000004000d */
[----:B01----:R-:W-:Y:S01]  /*16b0*/  ENDCOLLECTIVE ;  /* 0x000000000000791b */ /* 0x003fe20003800000 */
.L_x_193:
[----:B------:R-:W-:Y:S01]  /*16c0*/  HFMA2.MMA R14, -RZ, RZ, 0, 2.384185791015625e-07 ;  /* 0x00000004ff0e7435 */ /* 0x000fe200000001ff */
[----:B------:R-:W-:-:S05]  /*16d0*/  MOV R21, R17 ;  /* 0x0000001100157202 */ /* 0x000fca0000000f00 */
[----:B------:R-:W-:-:S05]  /*16e0*/  FADD.FTZ R9, R20, R21 ;  /* 0x0000001514097221 */ /* 0x000fca0000010000 */
[----:B------:R-:W-:-:S07]  /*16f0*/  MOV R27, R9 ;  /* 0x00000009001b7202 */ /* 0x000fce0000000f00 */
[----:B------:R-:W-:Y:S05]  /*1700*/  WARPSYNC.COLLECTIVE R12, `(.L_x_194) ;  /* 0x000000000c087348 */ /* 0x000fea0003c00000 */
[----:B------:R0:W1:Y:S02]  /*1710*/  SHFL.BFLY P2, R17, R27, R14, R13 ;  /* 0x0c00000e1b117389 */ /* 0x000064000004000d */
[----:B01----:R-:W-:Y:S01]  /*1720*/  ENDCOLLECTIVE ;  /* 0x000000000000791b */ /* 0x003fe20003800000 */
.L_x_194:
[----:B------:R-:W-:Y:S01]  /*1730*/  HFMA2.MMA R14, -RZ, RZ, 0, 4.76837158203125e-07 ;  /* 0x00000008ff0e7435 */ /* 0x000fe200000001ff */
[----:B------:R-:W-:-:S05]  /*1740*/  MOV R22, R17 ;  /* 0x0000001100167202 */ /* 0x000fca0000000f00 */
[----:B------:R-:W-:-:S05]  /*1750*/  FADD.FTZ R22, R9, R22 ;  /* 0x0000001609167221 */ /* 0x000fca0000010000 */
[----:B------:R-:W-:-:S07]  /*1760*/  MOV R27, R22 ;  /* 0x00000016001b7202 */ /* 0x000fce0000000f00 */
[----:B------:R-:W-:Y:S05]  /*1770*/  WARPSYNC.COLLECTIVE R12, `(.L_x_195) ;  /* 0x000000000c087348 */ /* 0x000fea0003c00000 */
[----:B------:R0:W1:Y:S02]  /*1780*/  SHFL.BFLY P2, R17, R27, R14, R13 ;  /* 0x0c00000e1b117389 */ /* 0x000064000004000d */
[----:B01----:R-:W-:Y:S01]  /*1790*/  ENDCOLLECTIVE ;  /* 0x000000000000791b */ /* 0x003fe20003800000 */
.L_x_195:
[----:B------:R-:W-:Y:S01]  /*17a0*/  HFMA2.MMA R14, -RZ, RZ, 0, 9.5367431640625e-07 ;  /* 0x00000010ff0e7435 */ /* 0x000fe200000001ff */
[----:B------:R-:W-:-:S05]  /*17b0*/  MOV R23, R17 ;  /* 0x0000001100177202 */ /* 0x000fca0000000f00 */
[----:B------:R-:W-:-:S04]  /*17c0*/  FADD.FTZ R18, R22, R23 ;  /* 0x0000001716127221 */ /* 0x000fc80000010000 */
[----:B------:R-:W-:-:S07]  /*17d0*/  IMAD.MOV.U32 R27, RZ, RZ, R18 ;  /* 0x000000ffff1b7224 */ /* 0x000fce00078e0012 */
[----:B------:R-:W-:Y:S05]  /*17e0*/  WARPSYNC.COLLECTIVE R12, `(.L_x_196) ;  /* 0x000000000c087348 */ /* 0x000fea0003c00000 */
[----:B------:R0:W1:Y:S02]  /*17f0*/  SHFL.BFLY P2, R17, R27, R14, R13 ;  /* 0x0c00000e1b117389 */ /* 0x000064000004000d */
[----:B01----:R-:W-:Y:S01]  /*1800*/  ENDCOLLECTIVE ;  /* 0x000000000000791b */ /* 0x003fe20003800000 */
.L_x_196:
[----:B------:R-:W-:Y:S01]  /*1810*/  HFMA2.MMA R14, -RZ, RZ, 0, 5.9604644775390625e-08 ;  /* 0x00000001ff0e7435 */ /* 0x000fe200000001ff */
[----:B------:R-:W-:Y:S02]  /*1820*/  MOV R27, R8 ;  /* 0x00000008001b7202 */ /* 0x000fe40000000f00 */
[----:B------:R-:W-:-:S08]  /*1830*/  MOV R9, R17 ;  /* 0x0000001100097202 */ /* 0x000fd00000000f00 */
[----:B------:R-:W-:Y:S05]  /*1840*/  WARPSYNC.COLLECTIVE R12, `(.L_x_197) ;  /* 0x000000000c087348 */ /* 0x000fea0003c00000 */
[----:B------:R0:W1:Y:S02]  /*1850*/  SHFL.BFLY P2, R17, R27, R14, R13 ;  /* 0x0c00000e1b117389 */ /* 0x000064000004000d */
[----:B01----:R-:W-:Y:S01]  /*1860*/  ENDCOLLECTIVE ;  /* 0x000000000000791b */ /* 0x003fe20003800000 */
.L_x_197:
[----:B------:R-:W-:Y:S01]  /*1870*/  HFMA2.MMA R14, -RZ, RZ, 0, 1.1920928955078125e-07 ;  /* 0x00000002ff0e7435 */ /* 0x000fe200000001ff */
[----:B------:R-:W-:-:S05]  /*1880*/  MOV R19, R17 ;  /* 0x0000001100137202 */ /* 0x000fca0000000f00 */
[----:B------:R-:W-:-:S05]  /*1890*/  FADD.FTZ R23, R8, R19 ;  /* 0x0000001308177221 */ /* 0x000fca0000010000 */
[----:B------:R-:W-:-:S07]  /*18a0*/  MOV R27, R23 ;  /* 0x00000017001b7202 */ /* 0x000fce0000000f00 */
[----:B------:R-:W-:Y:S05]  /*18b0*/  WARPSYNC.COLLECTIVE R12, `(.L_x_198) ;  /* 0x000000000c087348 */ /* 0x000fea0003c00000 */
[----:B------:R0:W1:Y:S02]  /*18c0*/  SHFL.BFLY P2, R17, R27, R14, R13 ;  /* 0x0c00000e1b117389 */ /* 0x000064000004000d */
[----:B01----:R-:W-:Y:S01]  /*18d0*/  ENDCOLLECTIVE ;  /* 0x000000000000791b */ /* 0x003fe20003800000 */
.L_x_198:
[----:B------:R-:W-:Y:S01]  /*18e0*/  HFMA2.MMA R14, -RZ, RZ, 0, 2.384185791015625e-07 ;  /* 0x00000004ff0e7435 */ /* 0x000fe200000001ff */
[----:B------:R-:W-:-:S05]  /*18f0*/  MOV R22, R17 ;  /* 0x0000001100167202 */ /* 0x000fca0000000f00 */
[----:B------:R-:W-:-:S05]  /*1900*/  FADD.FTZ R8, R23, R22 ;  /* 0x0000001617087221 */ /* 0x000fca0000010000 */
[----:B------:R-:W-:-:S07]  /*1910*/  MOV R27, R8 ;  /* 0x00000008001b7202 */ /* 0x000fce0000000f00 */
[----:B------:R-:W-:Y:S05]  /*1920*/  WARPSYNC.COLLECTIVE R12, `(.L_x_199) ;  /* 0x000000000c087348 */ /* 0x000fea0003c00000 */
[----:B------:R0:W1:Y:S02]  /*1930*/  SHFL.BFLY P2, R17, R27, R14, R13 ;  /* 0x0c00000e1b117389 */ /* 0x000064000004000d */
[----:B01----:R-:W-:Y:S01]  /*1940*/  ENDCOLLECTIVE ;  /* 0x000000000000791b */ /* 0x003fe20003800000 */
.L_x_199:
[----:B------:R-:W-:Y:S01]  /*1950*/  HFMA2.MMA R14, -RZ, RZ, 0, 4.76837158203125e-07 ;  /* 0x00000008ff0e7435 */ /* 0x000fe200000001ff */
[----:B------:R-:W-:-:S05]  /*1960*/  MOV R21, R17 ;  /* 0x0000001100157202 */ /* 0x000fca0000000f00 */
[----:B------:R-:W-:-:S05]  /*1970*/  FADD.FTZ R24, R8, R21 ;  /* 0x0000001508187221 */ /* 0x000fca0000010000 */
[----:B------:R-:W-:-:S07]  /*1980*/  MOV R27, R24 ;  /* 0x00000018001b7202 */ /* 0x000fce0000000f00 */
[----:B------:R-:W-:Y:S05]  /*1990*/  WARPSYNC.COLLECTIVE R12, `(.L_x_200) ;  /* 0x000000000c087348 */ /* 0x000fea0003c00000 */
[----:B------:R0:W1:Y:S02]  /*19a0*/  SHFL.BFLY P2, R17, R27, R14, R13 ;  /* 0x0c00000e1b117389 */ /* 0x000064000004000d */
[----:B01----:R-:W-:Y:S01]  /*19b0*/  ENDCOLLECTIVE ;  /* 0x000000000000791b */ /* 0x003fe20003800000 */
.L_x_200:
[----:B------:R-:W-:Y:S01]  /*19c0*/  HFMA2.MMA R14, -RZ, RZ, 0, 9.5367431640625e-07 ;  /* 0x00000010ff0e7435 */ /* 0x000fe200000001ff */
[----:B------:R-:W-:-:S05]  /*19d0*/  MOV R25, R17 ;  /* 0x0000001100197202 */ /* 0x000fca0000000f00 */
[----:B------:R-:W-:-:S05]  /*19e0*/  FADD.FTZ R25, R24, R25 ;  /* 0x0000001918197221 */ /* 0x000fca0000010000 */
[----:B------:R-:W-:-:S07]  /*19f0*/  MOV R27, R25 ;  /* 0x00000019001b7202 */ /* 0x000fce0000000f00 */
[----:B------:R-:W-:Y:S05]  /*1a00*/  WARPSYNC.COLLECTIVE R12, `(.L_x_201) ;  /* 0x000000000c087348 */ /* 0x000fea0003c00000 */
[----:B------:R0:W1:Y:S02]  /*1a10*/  SHFL.BFLY P2, R17, R27, R14, R13 ;  /* 0x0c00000e1b117389 */ /* 0x000064000004000d */
[----:B01----:R-:W-:Y:S01]  /*1a20*/  ENDCOLLECTIVE ;  /* 0x000000000000791b */ /* 0x003fe20003800000 */
.L_x_201:
[----:B------:R-:W-:Y:S05]  /*1a30*/  BRA `(.L_x_202) ;  /* 0xfffffff400387947 */ /* 0x000fea000383ffff */
.L_x_203:
        /* <DEDUP_REMOVED lines=12> */
.L_x_3221:


//--------------------- .text._ZN10layer_norm31ln_parallel_residual_bwd_kernelINS_13Kernel_traitsI13__nv_bfloat16S2_S2_S2_fjLj3072ELj1ELj1ELj4ELj16ENS_18Kernel_traits_baseILj3072ES2_S2_S2_S2_fjLj128EEEEELb1ELb1ELb0EEEvNS_9BwdParamsE --------------------------
	.section	.text._ZN10layer_norm31ln_parallel_residual_bwd_kernelINS_13Kernel_traitsI13__nv_bfloat16S2_S2_S2_fjLj3072ELj1ELj1ELj4ELj16ENS_18Kernel_traits_baseILj3072ES2_S2_S2_S2_fjLj128EEEEELb1ELb1ELb0EEEvNS_9BwdParamsE,"ax",@progbits
	.align	128
        .global         _ZN10layer_norm31ln_parallel_residual_bwd_kernelINS_13Kernel_traitsI13__nv_bfloat16S2_S2_S2_fjLj3072ELj1ELj1ELj4ELj16ENS_18Kernel_traits_baseILj3072ES2_S2_S2_S2_fjLj128EEEEELb1ELb1ELb0EEEvNS_9BwdParamsE
        .type           _ZN10layer_norm31ln_parallel_residual_bwd_kernelINS_13Kernel_traitsI13__nv_bfloat16S2_S2_S2_fjLj3072ELj1ELj1ELj4ELj16ENS_18Kernel_traits_baseILj3072ES2_S2_S2_S2_fjLj128EEEEELb1ELb1ELb0EEEvNS_9BwdParamsE,@function
        .size           _ZN10layer_norm31ln_parallel_residual_bwd_kernelINS_13Kernel_traitsI13__nv_bfloat16S2_S2_S2_fjLj3072ELj1ELj1ELj4ELj16ENS_18Kernel_traits_baseILj3072ES2_S2_S2_S2_fjLj128EEEEELb1ELb1ELb0EEEvNS_9BwdParamsE,(.L_x_3222 - _ZN10layer_norm31ln_parallel_residual_bwd_kernelINS_13Kernel_traitsI13__nv_bfloat16S2_S2_S2_fjLj3072ELj1ELj1ELj4ELj16ENS_18Kernel_traits_baseILj3072ES2_S2_S2_S2_fjLj128EEEEELb1ELb1ELb0EEEvNS_9BwdParamsE)
        .other          _ZN10layer_norm31ln_parallel_residual_bwd_kernelINS_13Kernel_traitsI13__nv_bfloat16S2_S2_S2_fjLj3072ELj1ELj1ELj4ELj16ENS_18Kernel_traits_baseILj3072ES2_S2_S2_S2_fjLj128EEEEELb1ELb1ELb0EEEvNS_9BwdParamsE,@"STO_CUDA_ENTRY STV_DEFAULT"
_ZN10layer_norm31ln_parallel_residual_bwd_kernelINS_13Kernel_traitsI13__nv_bfloat16S2_S2_S2_fjLj3072ELj1ELj1ELj4ELj16ENS_18Kernel_traits_baseILj3072ES2_S2_S2_S2_fjLj128EEEEELb1ELb1ELb0EEEvNS_9BwdParamsE:
.text._ZN10layer_norm31ln_parallel_residual_bwd_kernelINS_13Kernel_traitsI13__nv_bfloat16S2_S2_S2_fjLj3072ELj1ELj1ELj4ELj16ENS_18Kernel_traits_baseILj3072ES2_S2_S2_S2_fjLj128EEEEELb1ELb1ELb0EEEvNS_9BwdParamsE:
[----:B------:R-:W-:Y:S01]  /*0000*/  LDC R1, c[0x0][0x28] ;  /* 0x00000a00ff017b82 */ /* 0x000fe20000000800 */
[----:B------:R-:W0:Y:S01]  /*0010*/  S2R R170, SR_TID.X ;  /* 0x0000000000aa7919 */ /* 0x000e220000002100 */
[----:B------:R-:W-:-:S06]  /*0020*/  ULDC UR4, c[0x0][0x218] ;  /* 0x0000860000047ab9 */ /* 0x000fcc0000000800 */
[----:B------:R-:W1:Y:S01]  /*0030*/  S2UR UR6, SR_CTAID.X ;  /* 0x00000000000679c3 */ /* 0x000e620000002500 */
[----:B------:R-:W-:Y:S01]  /*0040*/  IMAD.U32 R2, RZ, RZ, UR4 ;  /* 0x00000004ff027e24 */ /* 0x000fe2000f8e00ff */
[----:B------:R-:W-:Y:S01]  /*0050*/  ULDC UR7, c[0x0][0x214] ;  /* 0x0000850000077ab9 */ /* 0x000fe20000000800 */
        /* <DEDUP_REMOVED lines=11> */
[----:B------:R-:W-:Y:S01]  /*0110*/  ULDC.64 UR8, c[0x0][0x210] ;  /* 0x0000840000087ab9 */ /* 0x000fe20000000a00 */
[----:B0-----:R-:W-:-:S04]  /*0120*/  LOP3.LUT R0, R170, 0x7f, RZ, 0xc, !PT ;  /* 0x0000007faa007812 */ /* 0x001fc800078e0cff */
[----:B------:R-:W-:-:S04]  /*0130*/  LEA.HI.SX32 R0, R3, R0, 0x1d ;  /* 0x0000000003007211 */ /* 0x000fc800078feaff */
[C---:B------:R-:W-:Y:S02]  /*0140*/  LOP3.LUT P5, RZ, R0.reuse, 0xffffff80, RZ, 0xc0, !PT ;  /* 0xffffff8000ff7812 */ /* 0x040fe400078ac0ff */
[C---:B------:R-:W-:Y:S02]  /*0150*/  ISETP.GE.U32.AND P4, PT, R0.reuse, 0x100, PT ;  /* 0x000001000000780c */ /* 0x040fe40003f86070 */
[----:B------:R-:W-:Y:S02]  /*0160*/  ISETP.GE.U32.AND P3, PT, R0, 0x180, PT ;  /* 0x000001800000780c */ /* 0x000fe40003f66070 */
[C---:B------:R-:W-:Y:S02]  /*0170*/  LOP3.LUT R0, R170.reuse, 0x7f, RZ, 0xc0, !PT ;  /* 0x0000007faa007812 */ /* 0x040fe400078ec0ff */
[----:B-1----:R-:W-:-:S03]  /*0180*/  LEA.HI R105, R170, UR6, RZ, 0x19 ;  /* 0x00000006aa697c11 */ /* 0x002fc6000f8fc8ff */
[----:B------:R-:W-:Y:S02]  /*0190*/  IMAD.MOV.U32 R3, RZ, RZ, R0 ;  /* 0x000000ffff037224 */ /* 0x000fe400078e0000 */
[----:B------:R-:W0:Y:S08]  /*01a0*/  @P5 LDC.64 R4, c[0x0][0x260] ;  /* 0x00009800ff045b82 */ /* 0x000e300000000a00 */
[----:B------:R-:W1:Y:S08]  /*01b0*/  @P4 LDC.64 R6, c[0x0][0x260] ;  /* 0x00009800ff064b82 */ /* 0x000e700000000a00 */
[----:B------:R-:W2:Y:S01]  /*01c0*/  @P3 LDC.64 R10, c[0x0][0x260] ;  /* 0x00009800ff0a3b82 */ /* 0x000ea20000000a00 */
[----:B------:R-:W-:Y:S01]  /*01d0*/  ISETP.GE.AND P0, PT, R105, UR7, PT ;  /* 0x0000000769007c0c */ /* 0x000fe2000bf06270 */
[C---:B0-----:R-:W-:Y:S01]  /*01e0*/  @P5 IMAD.WIDE.U32 R4, R3.reuse, 0x10, R4 ;  /* 0x0000001003045825 */ /* 0x041fe200078e0004 */
[----:B------:R-:W-:-:S02]  /*01f0*/  @P5 LOP3.LUT R3, R3, 0x80, RZ, 0xfc, !PT ;  /* 0x0000008003035812 */ /* 0x000fc400078efcff */
[----:B------:R-:W-:Y:S02]  /*0200*/  CS2R R48, SRZ ;  /* 0x0000000000307805 */ /* 0x000fe4000001ff00 */
[----:B------:R-:W-:Y:S02]  /*0210*/  CS2R R50, SRZ ;  /* 0x0000000000327805 */ /* 0x000fe4000001ff00 */
[----:B------:R-:W-:Y:S01]  /*0220*/  CS2R R44, SRZ ;  /* 0x00000000002c7805 */ /* 0x000fe2000001ff00 */
[----:B------:R-:W5:Y:S01]  /*0230*/  @P5 LDG.E.128 R92, desc[UR4][R4.64] ;  /* 0x00000004045c5981 */ /* 0x000f62000c1e1d00 */
[C---:B-1----:R-:W-:Y:S01]  /*0240*/  @P4 IMAD.WIDE.U32 R8, R3.reuse, 0x10, R6 ;  /* 0x0000001003084825 */ /* 0x042fe200078e0006 */
[----:B------:R-:W-:Y:S02]  /*0250*/  @P4 IADD3 R3, R3, 0x80, RZ ;  /* 0x0000008003034810 */ /* 0x000fe40007ffe0ff */
[----:B------:R-:W-:Y:S02]  /*0260*/  CS2R R46, SRZ ;  /* 0x00000000002e7805 */ /* 0x000fe4000001ff00 */
[----:B------:R-:W-:-:S02]  /*0270*/  CS2R R40, SRZ ;  /* 0x0000000000287805 */ /* 0x000fc4000001ff00 */
[----:B------:R-:W-:Y:S01]  /*0280*/  CS2R R42, SRZ ;  /* 0x00000000002a7805 */ /* 0x000fe2000001ff00 */
[----:B------:R0:W5:Y:S01]  /*0290*/  @P4 LDG.E.128 R96, desc[UR4][R8.64] ;  /* 0x0000000408604981 */ /* 0x000162000c1e1d00 */
[----:B--2---:R-:W-:Y:S01]  /*02a0*/  @P3 IMAD.WIDE.U32 R6, R3, 0x10, R10 ;  /* 0x0000001003063825 */ /* 0x004fe200078e000a */
[----:B------:R-:W-:Y:S02]  /*02b0*/  CS2R R36, SRZ ;  /* 0x0000000000247805 */ /* 0x000fe4000001ff00 */
[----:B------:R-:W-:Y:S02]  /*02c0*/  CS2R R38, SRZ ;  /* 0x0000000000267805 */ /* 0x000fe4000001ff00 */
[----:B------:R-:W-:Y:S02]  /*02d0*/  CS2R R32, SRZ ;  /* 0x0000000000207805 */ /* 0x000fe4000001ff00 */
[----:B------:R-:W-:Y:S01]  /*02e0*/  CS2R R34, SRZ ;  /* 0x0000000000227805 */ /* 0x000fe2000001ff00 */
[----:B------:R1:W5:Y:S01]  /*02f0*/  @P3 LDG.E.128 R100, desc[UR4][R6.64] ;  /* 0x0000000406643981 */ /* 0x000362000c1e1d00 */
        /* <DEDUP_REMOVED lines=11> */
[----:B------:R-:W-:Y:S02]  /*03b0*/  CS2R R10, SRZ ;  /* 0x00000000000a7805 */ /* 0x000fe4000001ff00 */
[----:B------:R-:W-:-:S02]  /*03c0*/  CS2R R4, SRZ ;  /* 0x0000000000047805 */ /* 0x000fc4000001ff00 */
[----:B-1----:R-:W-:Y:S01]  /*03d0*/  CS2R R6, SRZ ;  /* 0x0000000000067805 */ /* 0x002fe2000001ff00 */
[----:B------:R-:W-:Y:S06]  /*03e0*/  @P0 BRA `(.L_x_204) ;  /* 0x0000003400740947 */ /* 0x000fec0003800000 */
[----:B------:R-:W-:Y:S01]  /*03f0*/  ULDC.U8 UR6, c[0x0][0x2a0] ;  /* 0x0000a80000067ab9 */ /* 0x000fe20000000000 */
[C---:B-----5:R-:W-:Y:S01]  /*0400*/  @P5 PRMT R106, R93.reuse, 0x7632, R106 ;  /* 0x000076325d6a5816 */ /* 0x060fe2000000006a */
[----:B------:R-:W-:Y:S01]  /*0410*/  IMAD.U32 R93, R93, 0x10000, RZ ;  /* 0x000100005d5d7824 */ /* 0x000fe200078e00ff */
[----:B------:R-:W-:Y:S01]  /*0420*/  @P5 PRMT R107, R94, 0x7632, R107 ;  /* 0x000076325e6b5816 */ /* 0x000fe2000000006b */
[----:B------:R-:W-:Y:S01]  /*0430*/  IMAD.MOV.U32 R76, RZ, RZ, 0x1 ;  /* 0x00000001ff4c7424 */ /* 0x000fe200078e00ff */
[C---:B------:R-:W-:Y:S01]  /*0440*/  @P4 PRMT R109, R96.reuse, 0x7632, R109 ;  /* 0x00007632606d4816 */ /* 0x040fe2000000006d */
[----:B------:R-:W-:Y:S01]  /*0450*/  IMAD.U32 R96, R96, 0x10000, RZ ;  /* 0x0001000060607824 */ /* 0x000fe200078e00ff */
[----:B------:R-:W-:Y:S01]  /*0460*/  @P4 PRMT R110, R97, 0x7632, R110 ;  /* 0x00007632616e4816 */ /* 0x000fe2000000006e */
[----:B------:R-:W-:Y:S01]  /*0470*/  IMAD.MOV.U32 R49, RZ, RZ, RZ ;  /* 0x000000ffff317224 */ /* 0x000fe200078e00ff */
[C---:B------:R-:W-:Y:S01]  /*0480*/  @P4 PRMT R112, R99.reuse, 0x7632, R112 ;  /* 0x0000763263704816 */ /* 0x040fe20000000070 */
[----:B------:R-:W-:Y:S01]  /*0490*/  IMAD.U32 R99, R99, 0x10000, RZ ;  /* 0x0001000063637824 */ /* 0x000fe200078e00ff */
[----:B------:R-:W-:Y:S01]  /*04a0*/  @P3 PRMT R113, R100, 0x7632, R113 ;  /* 0x0000763264713816 */ /* 0x000fe20000000071 */
[----:B------:R-:W-:Y:S01]  /*04b0*/  IMAD.U32 R106, R106, 0x10000, RZ ;  /* 0x000100006a6a7824 */ /* 0x000fe200078e00ff */
[C---:B------:R-:W-:Y:S01]  /*04c0*/  @P3 PRMT R115, R102.reuse, 0x7632, R115 ;  /* 0x0000763266733816 */ /* 0x040fe20000000073 */
[----:B------:R-:W-:Y:S01]  /*04d0*/  IMAD.U32 R102, R102, 0x10000, RZ ;  /* 0x0001000066667824 */ /* 0x000fe200078e00ff */
[----:B------:R-:W-:Y:S01]  /*04e0*/  @P3 PRMT R116, R103, 0x7632, R116 ;  /* 0x0000763267743816 */ /* 0x000fe20000000074 */
[----:B------:R-:W-:Y:S01]  /*04f0*/  IMAD.U32 R107, R107, 0x10000, RZ ;  /* 0x000100006b6b7824 */ /* 0x000fe200078e00ff */
[C---:B------:R-:W-:Y:S01]  /*0500*/  @P5 PRMT R104, R92.reuse, 0x7632, R104 ;  /* 0x000076325c685816 */ /* 0x040fe20000000068 */
[----:B------:R-:W-:Y:S01]  /*0510*/  IMAD.U32 R92, R92, 0x10000, RZ ;  /* 0x000100005c5c7824 */ /* 0x000fe200078e00ff */
[C---:B------:R-:W-:Y:S01]  /*0520*/  @P5 PRMT R108, R95.reuse, 0x7632, R108 ;  /* 0x000076325f6c5816 */ /* 0x040fe2000000006c */
[----:B------:R-:W-:Y:S01]  /*0530*/  IMAD.U32 R95, R95, 0x10000, RZ ;  /* 0x000100005f5f7824 */ /* 0x000fe200078e00ff */
[C---:B------:R-:W-:Y:S01]  /*0540*/  @P4 PRMT R111, R98.reuse, 0x7632, R111 ;  /* 0x00007632626f4816 */ /* 0x040fe2000000006f */
[----:B------:R-:W-:Y:S01]  /*0550*/  IMAD.U32 R98, R98, 0x10000, RZ ;  /* 0x0001000062627824 */ /* 0x000fe200078e00ff */
[C---:B------:R-:W-:Y:S01]  /*0560*/  @P3 PRMT R114, R101.reuse, 0x7632, R114 ;  /* 0x0000763265723816 */ /* 0x040fe20000000072 */
[----:B------:R-:W-:Y:S01]  /*0570*/  IMAD.U32 R101, R101, 0x10000, RZ ;  /* 0x0001000065657824 */ /* 0x000fe200078e00ff */
[----:B------:R-:W-:Y:S01]  /*0580*/  ISETP.NE.AND P0, PT, RZ, UR6, PT ;  /* 0x00000006ff007c0c */ /* 0x000fe2000bf05270 */
        /* <DEDUP_REMOVED lines=13> */
[----:B------:R-:W-:Y:S02]  /*0660*/  P2R R171, PR, RZ, 0x1 ;  /* 0x00000001ffab7803 */ /* 0x000fe40000000000 */
[----:B------:R-:W-:-:S07]  /*0670*/  SHF.L.U32 R114, R114, 0x10, RZ ;  /* 0x0000001072727819 */ /* 0x000fce00000006ff */
.L_x_218:
[----:B------:R-:W0:Y:S01]  /*0680*/  LDC.64 R72, c[0x0][0x250] ;  /* 0x00009400ff487b82 */ /* 0x000e220000000a00 */
[----:B------:R-:W-:-:S07]  /*0690*/  ISETP.NE.AND P0, PT, R171, RZ, PT ;  /* 0x000000ffab00720c */ /* 0x000fce0003f05270 */
[----:B------:R-:W1:Y:S01]  /*06a0*/  LDC.64 R74, c[0x0][0x258] ;  /* 0x00009600ff4a7b82 */ /* 0x000e620000000a00 */
[----:B0-----:R-:W-:-:S06]  /*06b0*/  IMAD.WIDE R72, R105, 0x4, R72 ;  /* 0x0000000469487825 */ /* 0x001fcc00078e0248 */
[----:B------:R-:W2:Y:S01]  /*06c0*/  LDG.E R72, desc[UR4][R72.64] ;  /* 0x0000000448487981 */ /* 0x000ea2000c1e1900 */
[----:B-1----:R-:W-:-:S05]  /*06d0*/  IMAD.WIDE R74, R105, 0x4, R74 ;  /* 0x00000004694a7825 */ /* 0x002fca00078e024a */
[----:B-----5:R0:W5:Y:S01]  /*06e0*/  LDG.E R134, desc[UR4][R74.64] ;  /* 0x000000044a867981 */ /* 0x020162000c1e1900 */
[----:B------:R-:W-:Y:S01]  /*06f0*/  MOV R2, UR22 ;  /* 0x0000001600027c02 */ /* 0x000fe20008000f00 */
[----:B------:R-:W-:Y:S01]  /*0700*/  BSSY B0, `(.L_x_205) ;  /* 0x0000073000007945 */ /* 0x000fe20003800000 */
[----:B------:R-:W-:Y:S01]  /*0710*/  LOP3.LUT P2, RZ, R76, 0xff, RZ, 0xc0, !PT ;  /* 0x000000ff4cff7812 */ /* 0x000fe2000784c0ff */
[----:B------:R-:W-:Y:S02]  /*0720*/  IMAD.MOV.U32 R167, RZ, RZ, RZ ;  /* 0x000000ffffa77224 */ /* 0x000fe400078e00ff */
[C---:B------:R-:W-:Y:S01]  /*0730*/  IMAD R77, R105.reuse, R2, RZ ;  /* 0x00000002694d7224 */ /* 0x040fe200078e02ff */
[----:B------:R-:W-:Y:S01]  /*0740*/  IADD3 R105, R105, UR8, RZ ;  /* 0x0000000869697c10 */ /* 0x000fe2000fffe0ff */
[----:B------:R-:W-:-:S03]  /*0750*/  IMAD.MOV.U32 R168, RZ, RZ, RZ ;  /* 0x000000ffffa87224 */ /* 0x000fc600078e00ff */
        /* <DEDUP_REMOVED lines=12> */
[C---:B------:R-:W-:Y:S01]  /*0820*/  IMAD.SHL.U32 R3, R119.reuse, 0x8, RZ ;  /* 0x0000000877037824 */ /* 0x040fe200078e00ff */
[----:B------:R-:W-:Y:S02]  /*0830*/  SHF.L.U64.HI R136, R119, 0x3, RZ ;  /* 0x0000000377887819 */ /* 0x000fe400000102ff */
[----:B------:R-:W-:Y:S02]  /*0840*/  ISETP.NE.U32.AND P0, PT, RZ, UR16, PT ;  /* 0x00000010ff007c0c */ /* 0x000fe4000bf05070 */
[----:B------:R-:W-:Y:S02]  /*0850*/  IADD3 R84, P1, R3, UR14, RZ ;  /* 0x0000000e03547c10 */ /* 0x000fe4000ff3e0ff */
[----:B------:R-:W-:Y:S02]  /*0860*/  ISETP.NE.AND.EX P0, PT, RZ, UR17, PT, P0 ;  /* 0x00000011ff007c0c */ /* 0x000fe4000bf05300 */
[----:B------:R-:W-:-:S06]  /*0870*/  IADD3.X R85, R136, UR15, RZ, P1, !PT ;  /* 0x0000000f88557c10 */ /* 0x000fcc0008ffe4ff */
[----:B------:R-:W5:Y:S05]  /*0880*/  LDG.E.64 R84, desc[UR4][R84.64] ;  /* 0x0000000454547981 */ /* 0x000f6a000c1e1b00 */
[----:B------:R-:W0:Y:S02]  /*0890*/  @P0 LDC.64 R138, c[0x0][0x248] ;  /* 0x00009200ff8a0b82 */ /* 0x000e240000000a00 */
[----:B0-----:R-:W-:-:S04]  /*08a0*/  @P0 IADD3 R138, P1, R3, R138, RZ ;  /* 0x0000008a038a0210 */ /* 0x001fc80007f3e0ff */
[----:B------:R-:W-:Y:S02]  /*08b0*/  @P0 IADD3.X R139, R136, R139, RZ, P1, !PT ;  /* 0x0000008b888b0210 */ /* 0x000fe40000ffe4ff */
[----:B------:R-:W-:-:S03]  /*08c0*/  ISETP.NE.U32.AND P1, PT, RZ, UR10, PT ;  /* 0x0000000aff007c0c */ /* 0x000fc6000bf25070 */
[----:B------:R-:W5:Y:S01]  /*08d0*/  @P0 LDG.E.64 R86, desc[UR4][R138.64] ;  /* 0x000000048a560981 */ /* 0x000f62000c1e1b00 */
[----:B------:R-:W-:-:S13]  /*08e0*/  ISETP.NE.AND.EX P1, PT, RZ, UR11, PT, P1 ;  /* 0x0000000bff007c0c */ /* 0x000fda000bf25310 */
[----:B------:R-:W-:-:S04]  /*08f0*/  @P1 LEA R136, P0, R119, UR10, 0x4 ;  /* 0x0000000a77881c11 */ /* 0x000fc8000f8020ff */
[----:B------:R-:W-:-:S05]  /*0900*/  @P1 LEA.HI.X R137, R119, UR11, RZ, 0x4, P0 ;  /* 0x0000000b77891c11 */ /* 0x000fca00080f24ff */
[----:B------:R0:W5:Y:S01]  /*0910*/  @P1 LDG.E.128 R52, desc[UR4][R136.64] ;  /* 0x0000000488341981 */ /* 0x000162000c1e1d00 */
[----:B------:R-:W-:Y:S01]  /*0920*/  VIADD R169, R119, 0x80 ;  /* 0x0000008077a97836 */ /* 0x000fe20000000000 */
[----:B--2---:R-:W-:Y:S01]  /*0930*/  SHF.L.U32 R144, R74, 0x10, RZ ;  /* 0x000000104a907819 */ /* 0x004fe200000006ff */
[C---:B------:R-:W-:Y:S01]  /*0940*/  IMAD.U32 R142, R73.reuse, 0x10000, RZ ;  /* 0x00010000498e7824 */ /* 0x040fe200078e00ff */
[C---:B------:R-:W-:Y:S01]  /*0950*/  PRMT R140, R72.reuse, 0x7632, R140 ;  /* 0x00007632488c7816 */ /* 0x040fe2000000008c */
[----:B------:R-:W-:Y:S01]  /*0960*/  IMAD.U32 R72, R72, 0x10000, RZ ;  /* 0x0001000048487824 */ /* 0x000fe200078e00ff */
[----:B------:R-:W-:Y:S01]  /*0970*/  PRMT R143, R73, 0x7632, R143 ;  /* 0x00007632498f7816 */ /* 0x000fe2000000008f */
[----:B0-----:R-:W-:Y:S01]  /*0980*/  FADD.FTZ R137, -R165, R144 ;  /* 0x00000090a5897221 */ /* 0x001fe20000010100 */
[----:B------:R-:W-:Y:S02]  /*0990*/  IMAD.U32 R148, R75, 0x10000, RZ ;  /* 0x000100004b947824 */ /* 0x000fe400078e00ff */
[----:B------:R-:W-:Y:S01]  /*09a0*/  FADD.FTZ R3, -R165, R72 ;  /* 0x00000048a5037221 */ /* 0x000fe20000010100 */
[----:B------:R-:W-:Y:S01]  /*09b0*/  SHF.L.U32 R72, R140, 0x10, RZ ;  /* 0x000000108c487819 */ /* 0x000fe200000006ff */
[----:B-----5:R-:W-:Y:S01]  /*09c0*/  FMUL.FTZ R137, R134, R137 ;  /* 0x0000008986897220 */ /* 0x020fe20000410000 */
[----:B---3--:R-:W-:Y:S01]  /*09d0*/  PRMT R73, R76, 0x7632, R73 ;  /* 0x000076324c497816 */ /* 0x008fe20000000049 */
[----:B------:R-:W-:-:S03]  /*09e0*/  IMAD.U32 R139, R78, 0x10000, RZ ;  /* 0x000100004e8b7824 */ /* 0x000fc600078e00ff */
[----:B------:R-:W-:Y:S01]  /*09f0*/  SHF.L.U32 R141, R73, 0x10, RZ ;  /* 0x00000010498d7819 */ /* 0x000fe200000006ff */
[----:B------:R-:W-:Y:S01]  /*0a00*/  FADD.FTZ R73, -R165, R148 ;  /* 0x00000094a5497221 */ /* 0x000fe20000010100 */
[----:B------:R-:W-:Y:S01]  /*0a10*/  FADD.FTZ R20, R20, R139 ;  /* 0x0000008b14147221 */ /* 0x000fe20000010000 */
[-C--:B------:R-:W-:Y:S01]  /*0a20*/  FFMA.FTZ R44, R137, R139.reuse, R44 ;  /* 0x0000008b892c7223 */ /* 0x080fe2000001002c */
[----:B------:R-:W-:Y:S01]  /*0a30*/  FMUL.FTZ R140, R94, R139 ;  /* 0x0000008b5e8c7220 */ /* 0x000fe20000410000 */
[----:B------:R-:W-:Y:S01]  /*0a40*/  FMUL.FTZ R139, R134, R73 ;  /* 0x00000049868b7220 */ /* 0x000fe20000410000 */
[----:B------:R-:W-:Y:S01]  /*0a50*/  PRMT R146, R75, 0x7632, R146 ;  /* 0x000076324b927816 */ /* 0x000fe20000000092 */
[----:B------:R-:W-:Y:S01]  /*0a60*/  FADD.FTZ R73, -R165, R72 ;  /* 0x00000048a5497221 */ /* 0x000fe20000010100 */
[----:B------:R-:W-:Y:S02]  /*0a70*/  IMAD.U32 R75, R76, 0x10000, RZ ;  /* 0x000100004c4b7824 */ /* 0x000fe400078e00ff */
[----:B------:R-:W-:Y:S01]  /*0a80*/  FMUL.FTZ R3, R134, R3 ;  /* 0x0000000386037220 */ /* 0x000fe20000410000 */
[----:B------:R-:W-:-:S02]  /*0a90*/  IMAD.U32 R72, R143, 0x10000, RZ ;  /* 0x000100008f487824 */ /* 0x000fc400078e00ff */
[----:B------:R-:W-:Y:S01]  /*0aa0*/  FMUL.FTZ R144, R134, R73 ;  /* 0x0000004986907220 */ /* 0x000fe20000410000 */
[-C--:B------:R-:W-:Y:S01]  /*0ab0*/  FMUL.FTZ R136, R92, R75.reuse ;  /* 0x0000004b5c887220 */ /* 0x080fe20000410000 */
[----:B------:R-:W-:Y:S01]  /*0ac0*/  PRMT R145, R74, 0x7632, R145 ;  /* 0x000076324a917816 */ /* 0x000fe20000000091 */
[----:B------:R-:W-:Y:S01]  /*0ad0*/  FADD.FTZ R24, R24, R75 ;  /* 0x0000004b18187221 */ /* 0x000fe20000010000 */
[----:B------:R-:W-:Y:S01]  /*0ae0*/  FFMA.FTZ R48, R3, R75, R48 ;  /* 0x0000004b03307223 */ /* 0x000fe20000010030 */
[----:B------:R-:W-:Y:S01]  /*0af0*/  PRMT R74, R77, 0x7632, R74 ;  /* 0x000076324d4a7816 */ /* 0x000fe2000000004a */
[----:B------:R-:W-:Y:S01]  /*0b00*/  FADD.FTZ R25, R25, R141 ;  /* 0x0000008d19197221 */ /* 0x000fe20000010000 */
[-C--:B------:R-:W-:Y:S01]  /*0b10*/  FFMA.FTZ R49, R144, R141.reuse, R49 ;  /* 0x0000008d90317223 */ /* 0x080fe20000010031 */
[----:B------:R-:W-:Y:S01]  /*0b20*/  FADD.FTZ R75, -R165, R72 ;  /* 0x00000048a54b7221 */ /* 0x000fe20000010100 */
[----:B------:R-:W-:Y:S01]  /*0b30*/  SHF.L.U32 R77, R77, 0x10, RZ ;  /* 0x000000104d4d7819 */ /* 0x000fe200000006ff */
[----:B------:R-:W-:Y:S01]  /*0b40*/  FMUL.FTZ R141, R104, R141 ;  /* 0x0000008d688d7220 */ /* 0x000fe20000410000 */
[----:B------:R-:W-:Y:S01]  /*0b50*/  FADD.FTZ R72, RZ, R136 ;  /* 0x00000088ff487221 */ /* 0x000fe20000010000 */
[----:B------:R-:W-:Y:S01]  /*0b60*/  FADD.FTZ R135, -R165, R142 ;  /* 0x0000008ea5877221 */ /* 0x000fe20000010100 */
[----:B------:R-:W-:Y:S01]  /*0b70*/  FFMA.FTZ R73, R3, R136, RZ ;  /* 0x0000008803497223 */ /* 0x000fe200000100ff */
[----:B------:R-:W-:Y:S01]  /*0b80*/  PRMT R76, R78, 0x7632, R76 ;  /* 0x000076324e4c7816 */ /* 0x000fe2000000004c */
[----:B------:R-:W-:-:S02]  /*0b90*/  IMAD.U32 R150, R146, 0x10000, RZ ;  /* 0x0001000092967824 */ /* 0x000fc400078e00ff */
[----:B------:R-:W-:Y:S01]  /*0ba0*/  FMUL.FTZ R146, R134, R75 ;  /* 0x0000004b86927220 */ /* 0x000fe20000410000 */
[----:B------:R-:W-:Y:S02]  /*0bb0*/  IMAD.U32 R74, R74, 0x10000, RZ ;  /* 0x000100004a4a7824 */ /* 0x000fe400078e00ff */
[----:B------:R-:W-:Y:S01]  /*0bc0*/  FADD.FTZ R75, R72, R141 ;  /* 0x0000008d484b7221 */ /* 0x000fe20000010000 */
[----:B------:R-:W-:Y:S01]  /*0bd0*/  FMUL.FTZ R135, R134, R135 ;  /* 0x0000008786877220 */ /* 0x000fe20000410000 */
[----:B------:R-:W-:Y:S01]  /*0be0*/  FMUL.FTZ R138, R93, R77 ;  /* 0x0000004d5d8a7220 */ /* 0x000fe20000410000 */
[----:B------:R-:W-:Y:S01]  /*0bf0*/  FFMA.FTZ R72, R144, R141, R73 ;  /* 0x0000008d90487223 */ /* 0x000fe20000010049 */
[----:B------:R-:W-:Y:S01]  /*0c00*/  IMAD.U32 R78, R76, 0x10000, RZ ;  /* 0x000100004c4e7824 */ /* 0x000fe200078e00ff */
[----:B------:R-:W-:Y:S01]  /*0c10*/  SHF.L.U32 R76, R145, 0x10, RZ ;  /* 0x00000010914c7819 */ /* 0x000fe200000006ff */
[----:B------:R-:W-:Y:S01]  /*0c20*/  FADD.FTZ R27, R27, R74 ;  /* 0x0000004a1b1b7221 */ /* 0x000fe20000010000 */
[-C--:B------:R-:W-:Y:S01]  /*0c30*/  FFMA.FTZ R51, R146, R74.reuse, R51 ;  /* 0x0000004a92337223 */ /* 0x080fe20000010033 */
[----:B------:R-:W-:Y:S01]  /*0c40*/  FMUL.FTZ R143, R106, R74 ;  /* 0x0000004a6a8f7220 */ /* 0x000fe20000410000 */
[----:B------:R-:W-:Y:S01]  /*0c50*/  FADD.FTZ R74, R75, R138 ;  /* 0x0000008a4b4a7221 */ /* 0x000fe20000010000 */
[C---:B------:R-:W-:Y:S01]  /*0c60*/  FFMA.FTZ R73, R135.reuse, R138, R72 ;  /* 0x0000008a87497223 */ /* 0x040fe20000010048 */
[----:B------:R-:W-:Y:S01]  /*0c70*/  FADD.FTZ R26, R26, R77 ;  /* 0x0000004d1a1a7221 */ /* 0x000fe20000010000 */
[----:B------:R-:W-:Y:S01]  /*0c80*/  FFMA.FTZ R50, R135, R77, R50 ;  /* 0x0000004d87327223 */ /* 0x000fe20000010032 */
[----:B------:R-:W-:Y:S01]  /*0c90*/  FADD.FTZ R77, -R165, R76 ;  /* 0x0000004ca54d7221 */ /* 0x000fe20000010100 */
[----:B------:R-:W-:Y:S01]  /*0ca0*/  FADD.FTZ R75, R74, R143 ;  /* 0x0000008f4a4b7221 */ /* 0x000fe20000010000 */
[----:B------:R-:W-:Y:S01]  /*0cb0*/  FFMA.FTZ R72, R146, R143, R73 ;  /* 0x0000008f92487223 */ /* 0x000fe20000010049 */
[C---:B------:R-:W-:Y:S01]  /*0cc0*/  PRMT R147, R79.reuse, 0x7632, R147 ;  /* 0x000076324f937816 */ /* 0x040fe20000000093 */
[----:B------:R-:W-:-:S02]  /*0cd0*/  IMAD.U32 R79, R79, 0x10000, RZ ;  /* 0x000100004f4f7824 */ /* 0x000fc400078e00ff */
[----:B------:R-:W-:Y:S01]  /*0ce0*/  FMUL.FTZ R148, R134, R77 ;  /* 0x0000004d86947220 */ /* 0x000fe20000410000 */
[----:B------:R-:W-:Y:S01]  /*0cf0*/  FMUL.FTZ R145, R107, R78 ;  /* 0x0000004e6b917220 */ /* 0x000fe20000410000 */
[----:B------:R-:W-:Y:S01]  /*0d00*/  FADD.FTZ R74, R75, R140 ;  /* 0x0000008c4b4a7221 */ /* 0x000fe20000010000 */
[----:B------:R-:W-:Y:S01]  /*0d10*/  FFMA.FTZ R73, R137, R140, R72 ;  /* 0x0000008c89497223 */ /* 0x000fe20000010048 */
[----:B------:R-:W-:Y:S01]  /*0d20*/  FADD.FTZ R77, -R165, R150 ;  /* 0x00000096a54d7221 */ /* 0x000fe20000010100 */
[----:B------:R-:W-:Y:S02]  /*0d30*/  IMAD.U32 R167, R147, 0x10000, RZ ;  /* 0x0001000093a77824 */ /* 0x000fe400078e00ff */
        /* <DEDUP_REMOVED lines=15> */
.L_x_206:
[----:B------:R-:W-:Y:S05]  /*0e30*/  BSYNC B0 ;  /* 0x0000000000007941 */ /* 0x000fea0003800000 */
.L_x_205:
        /* <DEDUP_REMOVED lines=8> */
[C---:B------:R-:W-:Y:S02]  /*0ec0*/  SHF.L.U32 R155, R169.reuse, 0x3, RZ ;  /* 0x00000003a99b7819 */ /* 0x040fe400000006ff */
[----:B------:R-:W-:Y:S02]  /*0ed0*/  SHF.L.U64.HI R152, R169, 0x3, RZ ;  /* 0x00000003a9987819 */ /* 0x000fe400000102ff */
[----:B------:R-:W-:Y:S02]  /*0ee0*/  IADD3 R80, P1, R155, UR14, RZ ;  /* 0x0000000e9b507c10 */ /* 0x000fe4000ff3e0ff */
[----:B------:R-:W-:Y:S02]  /*0ef0*/  ISETP.NE.U32.AND P0, PT, RZ, UR16, PT ;  /* 0x00000010ff007c0c */ /* 0x000fe4000bf05070 */
[----:B------:R-:W-:Y:S02]  /*0f00*/  IADD3.X R81, R152, UR15, RZ, P1, !PT ;  /* 0x0000000f98517c10 */ /* 0x000fe40008ffe4ff */
[----:B------:R-:W-:-:S04]  /*0f10*/  ISETP.NE.AND.EX P0, PT, RZ, UR17, PT, P0 ;  /* 0x00000011ff007c0c */ /* 0x000fc8000bf05300 */
[----:B------:R-:W5:Y:S09]  /*0f20*/  LDG.E.64 R80, desc[UR4][R80.64] ;  /* 0x0000000450507981 */ /* 0x000f72000c1e1b00 */
[----:B------:R-:W0:Y:S02]  /*0f30*/  @P0 LDC.64 R156, c[0x0][0x248] ;  /* 0x00009200ff9c0b82 */ /* 0x000e240000000a00 */
[----:B0-----:R-:W-:-:S05]  /*0f40*/  @P0 IADD3 R154, P1, R155, R156, RZ ;  /* 0x0000009c9b9a0210 */ /* 0x001fca0007f3e0ff */
[----:B------:R-:W-:Y:S01]  /*0f50*/  @P0 IMAD.X R155, R152, 0x1, R157, P1 ;  /* 0x00000001989b0824 */ /* 0x000fe200008e069d */
[----:B------:R-:W-:-:S04]  /*0f60*/  ISETP.NE.U32.AND P1, PT, RZ, UR10, PT ;  /* 0x0000000aff007c0c */ /* 0x000fc8000bf25070 */
[----:B------:R-:W-:Y:S01]  /*0f70*/  ISETP.NE.AND.EX P1, PT, RZ, UR11, PT, P1 ;  /* 0x0000000bff007c0c */ /* 0x000fe2000bf25310 */
[----:B------:R0:W5:-:S12]  /*0f80*/  @P0 LDG.E.64 R82, desc[UR4][R154.64] ;  /* 0x000000049a520981 */ /* 0x000158000c1e1b00 */
[----:B------:R-:W-:-:S04]  /*0f90*/  @P1 LEA R152, P0, R169, UR10, 0x4 ;  /* 0x0000000aa9981c11 */ /* 0x000fc8000f8020ff */
[----:B------:R-:W-:-:S05]  /*0fa0*/  @P1 LEA.HI.X R153, R169, UR11, RZ, 0x4, P0 ;  /* 0x0000000ba9991c11 */ /* 0x000fca00080f24ff */
[----:B------:R1:W5:Y:S01]  /*0fb0*/  @P1 LDG.E.128 R56, desc[UR4][R152.64] ;  /* 0x0000000498381981 */ /* 0x000362000c1e1d00 */
[----:B------:R-:W-:Y:S02]  /*0fc0*/  IADD3 R169, R169, 0x80, RZ ;  /* 0x00000080a9a97810 */ /* 0x000fe40007ffe0ff */
[C---:B--2---:R-:W-:Y:S01]  /*0fd0*/  PRMT R157, R72.reuse, 0x7632, R157 ;  /* 0x00007632489d7816 */ /* 0x044fe2000000009d */
[----:B------:R-:W-:Y:S01]  /*0fe0*/  IMAD.U32 R72, R72, 0x10000, RZ ;  /* 0x0001000048487824 */ /* 0x000fe200078e00ff */
[----:B------:R-:W-:Y:S01]  /*0ff0*/  PRMT R159, R73, 0x7632, R159 ;  /* 0x00007632499f7816 */ /* 0x000fe2000000009f */
[----:B------:R-:W-:Y:S01]  /*1000*/  IMAD.U32 R164, R75, 0x10000, RZ ;  /* 0x000100004ba47824 */ /* 0x000fe200078e00ff */
[----:B------:R-:W-:Y:S02]  /*1010*/  SHF.L.U32 R156, R73, 0x10, RZ ;  /* 0x00000010499c7819 */ /* 0x000fe400000006ff */
[----:B------:R-:W-:Y:S01]  /*1020*/  PRMT R162, R75, 0x7632, R162 ;  /* 0x000076324ba27816 */ /* 0x000fe200000000a2 */
[----:B------:R-:W-:Y:S01]  /*1030*/  FADD.FTZ R149, -R165, R72 ;  /* 0x00000048a5957221 */ /* 0x000fe20000010100 */
[----:B------:R-:W-:Y:S01]  /*1040*/  IMAD.U32 R72, R157, 0x10000, RZ ;  /* 0x000100009d487824 */ /* 0x000fe200078e00ff */
[C---:B------:R-:W-:Y:S01]  /*1050*/  PRMT R160, R74.reuse, 0x7632, R160 ;  /* 0x000076324aa07816 */ /* 0x040fe200000000a0 */
[----:B------:R-:W-:-:S02]  /*1060*/  IMAD.U32 R158, R74, 0x10000, RZ ;  /* 0x000100004a9e7824 */ /* 0x000fc400078e00ff */
[----:B-----5:R-:W-:Y:S01]  /*1070*/  FMUL.FTZ R149, R134, R149 ;  /* 0x0000009586957220 */ /* 0x020fe20000410000 */
[C---:B---3--:R-:W-:Y:S02]  /*1080*/  PRMT R73, R76.reuse, 0x7632, R73 ;  /* 0x000076324c497816 */ /* 0x048fe40000000049 */
[----:B------:R-:W-:Y:S02]  /*1090*/  SHF.L.U32 R75, R76, 0x10, RZ ;  /* 0x000000104c4b7819 */ /* 0x000fe400000006ff */
[----:B------:R-:W-:Y:S01]  /*10a0*/  PRMT R76, R77, 0x7632, R76 ;  /* 0x000076324d4c7816 */ /* 0x000fe2000000004c */
[C---:B------:R-:W-:Y:S01]  /*10b0*/  IMAD.U32 R161, R78.reuse, 0x10000, RZ ;  /* 0x000100004ea17824 */ /* 0x040fe200078e00ff */
[----:B0-----:R-:W-:Y:S01]  /*10c0*/  PRMT R155, R78, 0x7632, R155 ;  /* 0x000076324e9b7816 */ /* 0x001fe2000000009b */
[----:B------:R-:W-:Y:S02]  /*10d0*/  IMAD.U32 R74, R73, 0x10000, RZ ;  /* 0x00010000494a7824 */ /* 0x000fe400078e00ff */
[----:B------:R-:W-:Y:S01]  /*10e0*/  IMAD.U32 R78, R76, 0x10000, RZ ;  /* 0x000100004c4e7824 */ /* 0x000fe200078e00ff */
[----:B------:R-:W-:Y:S01]  /*10f0*/  SHF.L.U32 R76, R159, 0x10, RZ ;  /* 0x000000109f4c7819 */ /* 0x000fe200000006ff */
[-C--:B-1----:R-:W-:Y:S01]  /*1100*/  FMUL.FTZ R152, R96, R75.reuse ;  /* 0x0000004b60987220 */ /* 0x082fe20000410000 */
[----:B------:R-:W-:Y:S01]  /*1110*/  FADD.FTZ R73, -R165, R72 ;  /* 0x00000048a5497221 */ /* 0x000fe20000010100 */
[----:B------:R-:W-:Y:S01]  /*1120*/  SHF.L.U32 R166, R155, 0x10, RZ ;  /* 0x000000109ba67819 */ /* 0x000fe200000006ff */
[----:B------:R-:W-:Y:S01]  /*1130*/  FADD.FTZ R16, R16, R75 ;  /* 0x0000004b10107221 */ /* 0x000fe20000010000 */
[----:B------:R-:W-:Y:S01]  /*1140*/  FFMA.FTZ R40, R149, R75, R40 ;  /* 0x0000004b95287223 */ /* 0x000fe20000010028 */
[----:B------:R-:W-:Y:S01]  /*1150*/  FADD.FTZ R155, -R165, R164 ;  /* 0x000000a4a59b7221 */ /* 0x000fe20000010100 */
[----:B------:R-:W-:-:S02]  /*1160*/  IMAD.U32 R164, R160, 0x10000, RZ ;  /* 0x00010000a0a47824 */ /* 0x000fc400078e00ff */
[----:B------:R-:W-:Y:S01]  /*1170*/  FADD.FTZ R75, -R165, R76 ;  /* 0x0000004ca54b7221 */ /* 0x000fe20000010100 */
[----:B------:R-:W-:Y:S01]  /*1180*/  FMUL.FTZ R160, R134, R73 ;  /* 0x0000004986a07220 */ /* 0x000fe20000410000 */
[----:B------:R-:W-:Y:S01]  /*1190*/  FADD.FTZ R72, R167, R152 ;  /* 0x00000098a7487221 */ /* 0x000fe20000010000 */
[----:B------:R-:W-:Y:S01]  /*11a0*/  FMUL.FTZ R157, R109, R74 ;  /* 0x0000004a6d9d7220 */ /* 0x000fe20000410000 */
[----:B------:R-:W-:Y:S02]  /*11b0*/  IMAD.U32 R77, R77, 0x10000, RZ ;  /* 0x000100004d4d7824 */ /* 0x000fe400078e00ff */
[----:B------:R-:W-:Y:S01]  /*11c0*/  FADD.FTZ R151, -R165, R156 ;  /* 0x0000009ca5977221 */ /* 0x000fe20000010100 */
[----:B------:R-:W-:Y:S01]  /*11d0*/  FFMA.FTZ R73, R149, R152, R168 ;  /* 0x0000009895497223 */ /* 0x000fe200000100a8 */
[----:B------:R-:W-:Y:S02]  /*11e0*/  IMAD.U32 R172, R162, 0x10000, RZ ;  /* 0x00010000a2ac7824 */ /* 0x000fe400078e00ff */
[----:B------:R-:W-:Y:S01]  /*11f0*/  FMUL.FTZ R162, R134, R75 ;  /* 0x0000004b86a27220 */ /* 0x000fe20000410000 */
[----:B------:R-:W-:Y:S01]  /*1200*/  FADD.FTZ R75, R72, R157 ;  /* 0x0000009d484b7221 */ /* 0x000fe20000010000 */
[----:B------:R-:W-:Y:S01]  /*1210*/  FMUL.FTZ R151, R134, R151 ;  /* 0x0000009786977220 */ /* 0x000fe20000410000 */
[----:B------:R-:W-:Y:S01]  /*1220*/  FMUL.FTZ R154, R97, R77 ;  /* 0x0000004d619a7220 */ /* 0x000fe20000410000 */
[C---:B------:R-:W-:Y:S01]  /*1230*/  FFMA.FTZ R72, R160.reuse, R157, R73 ;  /* 0x0000009da0487223 */ /* 0x040fe20000010049 */
[----:B------:R-:W-:Y:S01]  /*1240*/  FADD.FTZ R153, -R165, R158 ;  /* 0x0000009ea5997221 */ /* 0x000fe20000010100 */
[----:B------:R-:W-:Y:S01]  /*1250*/  FADD.FTZ R17, R17, R74 ;  /* 0x0000004a11117221 */ /* 0x000fe20000010000 */
[----:B------:R-:W-:Y:S01]  /*1260*/  FFMA.FTZ R41, R160, R74, R41 ;  /* 0x0000004aa0297223 */ /* 0x000fe20000010029 */
[----:B------:R-:W-:Y:S01]  /*1270*/  FMUL.FTZ R159, R110, R78 ;  /* 0x0000004e6e9f7220 */ /* 0x000fe20000410000 */
[----:B------:R-:W-:Y:S01]  /*1280*/  FADD.FTZ R74, R75, R154 ;  /* 0x0000009a4b4a7221 */ /* 0x000fe20000010000 */
[C---:B------:R-:W-:Y:S01]  /*1290*/  FFMA.FTZ R73, R151.reuse, R154, R72 ;  /* 0x0000009a97497223 */ /* 0x040fe20000010048 */
[----:B------:R-:W-:Y:S01]  /*12a0*/  FADD.FTZ R18, R18, R77 ;  /* 0x0000004d12127221 */ /* 0x000fe20000010000 */
[----:B------:R-:W-:Y:S01]  /*12b0*/  FFMA.FTZ R42, R151, R77, R42 ;  /* 0x0000004d972a7223 */ /* 0x000fe2000001002a */
[----:B------:R-:W-:Y:S01]  /*12c0*/  FMUL.FTZ R153, R134, R153 ;  /* 0x0000009986997220 */ /* 0x000fe20000410000 */
[----:B------:R-:W-:Y:S01]  /*12d0*/  FMUL.FTZ R156, R98, R161 ;  /* 0x000000a1629c7220 */ /* 0x000fe20000410000 */
[----:B------:R-:W-:Y:S01]  /*12e0*/  FADD.FTZ R77, -R165, R164 ;  /* 0x000000a4a54d7221 */ /* 0x000fe20000010100 */
[----:B------:R-:W-:Y:S01]  /*12f0*/  FADD.FTZ R75, R74, R159 ;  /* 0x0000009f4a4b7221 */ /* 0x000fe20000010000 */
[----:B------:R-:W-:Y:S01]  /*1300*/  FFMA.FTZ R72, R162, R159, R73 ;  /* 0x0000009fa2487223 */ /* 0x000fe20000010049 */
[C---:B------:R-:W-:Y:S01]  /*1310*/  PRMT R163, R79.reuse, 0x7632, R163 ;  /* 0x000076324fa37816 */ /* 0x040fe200000000a3 */
[----:B------:R-:W-:Y:S01]  /*1320*/  FADD.FTZ R12, R12, R161 ;  /* 0x000000a10c0c7221 */ /* 0x000fe20000010000 */
[----:B------:R-:W-:Y:S01]  /*1330*/  SHF.L.U32 R79, R79, 0x10, RZ ;  /* 0x000000104f4f7819 */ /* 0x000fe200000006ff */
[----:B------:R-:W-:Y:S01]  /*1340*/  FFMA.FTZ R36, R153, R161, R36 ;  /* 0x000000a199247223 */ /* 0x000fe20000010024 */
[C---:B------:R-:W-:Y:S01]  /*1350*/  FMUL.FTZ R164, R134.reuse, R77 ;  /* 0x0000004d86a47220 */ /* 0x040fe20000410000 */
[----:B------:R-:W-:Y:S01]  /*1360*/  FMUL.FTZ R161, R111, R166 ;  /* 0x000000a66fa17220 */ /* 0x000fe20000410000 */
[----:B------:R-:W-:Y:S01]  /*1370*/  FADD.FTZ R74, R75, R156 ;  /* 0x0000009c4b4a7221 */ /* 0x000fe20000010000 */
[----:B------:R-:W-:Y:S01]  /*1380*/  FFMA.FTZ R73, R153, R156, R72 ;  /* 0x0000009c99497223 */ /* 0x000fe20000010048 */
[----:B------:R-:W-:Y:S01]  /*1390*/  FMUL.FTZ R155, R134, R155 ;  /* 0x0000009b869b7220 */ /* 0x000fe20000410000 */
[----:B------:R-:W-:-:S02]  /*13a0*/  IMAD.U32 R173, R163, 0x10000, RZ ;  /* 0x00010000a3ad7824 */ /* 0x000fc400078e00ff */
[----:B------:R-:W-:Y:S01]  /*13b0*/  FMUL.FTZ R158, R99, R79 ;  /* 0x0000004f639e7220 */ /* 0x000fe20000410000 */
[----:B------:R-:W-:Y:S01]  /*13c0*/  FADD.FTZ R77, -R165, R172 ;  /* 0x000000aca54d7221 */ /* 0x000fe20000010100 */
[----:B------:R-:W-:Y:S01]  /*13d0*/  FADD.FTZ R75, R74, R161 ;  /* 0x000000a14a4b7221 */ /* 0x000fe20000010000 */
[C---:B------:R-:W-:Y:S01]  /*13e0*/  FFMA.FTZ R72, R164.reuse, R161, R73 ;  /* 0x000000a1a4487223 */ /* 0x040fe20000010049 */
[----:B------:R-:W-:Y:S01]  /*13f0*/  FADD.FTZ R13, R13, R166 ;  /* 0x000000a60d0d7221 */ /* 0x000fe20000010000 */
[----:B------:R-:W-:Y:S01]  /*1400*/  FFMA.FTZ R37, R164, R166, R37 ;  /* 0x000000a6a4257223 */ /* 0x000fe20000010025 */
[----:B------:R-:W-:Y:S01]  /*1410*/  FMUL.FTZ R163, R112, R173 ;  /* 0x000000ad70a37220 */ /* 0x000fe20000410000 */
[----:B------:R-:W-:Y:S01]  /*1420*/  FMUL.FTZ R166, R134, R77 ;  /* 0x0000004d86a67220 */ /* 0x000fe20000410000 */
        /* <DEDUP_REMOVED lines=10> */
.L_x_208:
[----:B------:R-:W-:Y:S05]  /*14d0*/  BSYNC B0 ;  /* 0x0000000000007941 */ /* 0x000fea0003800000 */
.L_x_207:
[----:B------:R-:W-:Y:S04]  /*14e0*/  BSSY B0, `(.L_x_209) ;  /* 0x0000068000007945 */ /* 0x000fe80003800000 */
[----:B------:R-:W-:Y:S05]  /*14f0*/  @!P3 BRA `(.L_x_210) ;  /* 0x000000040098b947 */ /* 0x000fea0003800000 */
[----:B------:R-:W-:Y:S01]  /*1500*/  ISETP.NE.U32.AND P0, PT, RZ, UR16, PT ;  /* 0x00000010ff007c0c */ /* 0x000fe2000bf05070 */
[C---:B------:R-:W-:Y:S01]  /*1510*/  IMAD.SHL.U32 R123, R169.reuse, 0x8, RZ ;  /* 0x00000008a97b7824 */ /* 0x040fe200078e00ff */
[C---:B------:R-:W-:Y:S02]  /*1520*/  LEA R76, P1, R169.reuse, UR12, 0x4 ;  /* 0x0000000ca94c7c11 */ /* 0x040fe4000f8220ff */
[----:B------:R-:W-:Y:S02]  /*1530*/  ISETP.NE.AND.EX P0, PT, RZ, UR17, PT, P0 ;  /* 0x00000011ff007c0c */ /* 0x000fe4000bf05300 */
[----:B------:R-:W-:Y:S02]  /*1540*/  LEA.HI.X R77, R169, UR13, RZ, 0x4, P1 ;  /* 0x0000000da94d7c11 */ /* 0x000fe400088f24ff */
[----:B------:R-:W-:Y:S02]  /*1550*/  SHF.R.U32.HI R72, RZ, 0x1d, R169 ;  /* 0x0000001dff487819 */ /* 0x000fe400000116a9 */
[----:B------:R-:W-:-:S02]  /*1560*/  IADD3 R90, P1, R123, UR14, RZ ;  /* 0x0000000e7b5a7c10 */ /* 0x000fc4000ff3e0ff */
[----:B------:R-:W2:Y:S02]  /*1570*/  LDG.E.128 R76, desc[UR4][R76.64] ;  /* 0x000000044c4c7981 */ /* 0x000ea4000c1e1d00 */
[----:B------:R-:W-:-:S03]  /*1580*/  IADD3.X R91, R72, UR15, RZ, P1, !PT ;  /* 0x0000000f485b7c10 */ /* 0x000fc60008ffe4ff */
[----:B------:R-:W0:Y:S03]  /*1590*/  @P0 LDC.64 R74, c[0x0][0x248] ;  /* 0x00009200ff4a0b82 */ /* 0x000e260000000a00 */
[----:B------:R-:W5:Y:S01]  /*15a0*/  LDG.E.64 R90, desc[UR4][R90.64] ;  /* 0x000000045a5a7981 */ /* 0x000f62000c1e1b00 */
[----:B0-----:R-:W-:-:S05]  /*15b0*/  @P0 IADD3 R122, P1, R123, R74, RZ ;  /* 0x0000004a7b7a0210 */ /* 0x001fca0007f3e0ff */
[----:B------:R-:W-:Y:S01]  /*15c0*/  @P0 IMAD.X R123, R72, 0x1, R75, P1 ;  /* 0x00000001487b0824 */ /* 0x000fe200008e064b */
[----:B------:R-:W-:Y:S01]  /*15d0*/  ISETP.NE.U32.AND P1, PT, RZ, UR10, PT ;  /* 0x0000000aff007c0c */ /* 0x000fe2000bf25070 */
[----:B------:R-:W0:Y:S03]  /*15e0*/  LDC.64 R72, c[0x0][0x2b8] ;  /* 0x0000ae00ff487b82 */ /* 0x000e260000000a00 */
[----:B------:R-:W-:Y:S01]  /*15f0*/  ISETP.NE.AND.EX P1, PT, RZ, UR11, PT, P1 ;  /* 0x0000000bff007c0c */ /* 0x000fe2000bf25310 */
[----:B------:R1:W5:-:S12]  /*1600*/  @P0 LDG.E.64 R88, desc[UR4][R122.64] ;  /* 0x000000047a580981 */ /* 0x000358000c1e1b00 */
[----:B------:R-:W-:-:S04]  /*1610*/  @P1 LEA R120, P6, R169, UR10, 0x4 ;  /* 0x0000000aa9781c11 */ /* 0x000fc8000f8c20ff */
[C---:B------:R-:W-:Y:S01]  /*1620*/  @P1 LEA.HI.X R121, R169.reuse, UR11, RZ, 0x4, P6 ;  /* 0x0000000ba9791c11 */ /* 0x040fe2000b0f24ff */
[----:B0-----:R-:W-:-:S04]  /*1630*/  IMAD.WIDE.U32 R72, R169, 0x10, R72 ;  /* 0x00000010a9487825 */ /* 0x001fc800078e0048 */
[----:B------:R0:W5:Y:S04]  /*1640*/  @P1 LDG.E.128 R60, desc[UR4][R120.64] ;  /* 0x00000004783c1981 */ /* 0x000168000c1e1d00 */
[----:B------:R-:W3:Y:S01]  /*1650*/  LDG.E.128 R72, desc[UR4][R72.64] ;  /* 0x0000000448487981 */ /* 0x000ee2000c1e1d00 */
[C---:B--2---:R-:W-:Y:S01]  /*1660*/  PRMT R117, R76.reuse, 0x7632, R117 ;  /* 0x000076324c757816 */ /* 0x044fe20000000075 */
[C---:B------:R-:W-:Y:S01]  /*1670*/  IMAD.U32 R126, R77.reuse, 0x10000, RZ ;  /* 0x000100004d7e7824 */ /* 0x040fe200078e00ff */
[----:B------:R-:W-:Y:S02]  /*1680*/  SHF.L.U32 R118, R76, 0x10, RZ ;  /* 0x000000104c767819 */ /* 0x000fe400000006ff */
[----:B------:R-:W-:Y:S01]  /*1690*/  PRMT R124, R77, 0x7632, R124 ;  /* 0x000076324d7c7816 */ /* 0x000fe2000000007c */
[----:B------:R-:W-:Y:S01]  /*16a0*/  IMAD.U32 R76, R117, 0x10000, RZ ;  /* 0x00010000754c7824 */ /* 0x000fe200078e00ff */
[C---:B------:R-:W-:Y:S01]  /*16b0*/  PRMT R125, R78.reuse, 0x7632, R125 ;  /* 0x000076324e7d7816 */ /* 0x040fe2000000007d */
[----:B------:R-:W-:Y:S01]  /*16c0*/  IMAD.U32 R78, R78, 0x10000, RZ ;  /* 0x000100004e4e7824 */ /* 0x000fe200078e00ff */
[----:B------:R-:W-:Y:S01]  /*16d0*/  PRMT R77, R79, 0x7632, R77 ;  /* 0x000076324f4d7816 */ /* 0x000fe2000000004d */
[----:B------:R-:W-:Y:S01]  /*16e0*/  FADD.FTZ R127, -R165, R118 ;  /* 0x00000076a57f7221 */ /* 0x000fe20000010100 */
[----:B------:R-:W-:Y:S01]  /*16f0*/  SHF.L.U32 R128, R79, 0x10, RZ ;  /* 0x000000104f807819 */ /* 0x000fe200000006ff */
[C---:B------:R-:W-:Y:S01]  /*1700*/  FADD.FTZ R79, -R165.reuse, R76 ;  /* 0x0000004ca54f7221 */ /* 0x040fe20000010100 */
[----:B------:R-:W-:Y:S01]  /*1710*/  FADD.FTZ R131, -R165, R78 ;  /* 0x0000004ea5837221 */ /* 0x000fe20000010100 */
[----:B------:R-:W-:-:S02]  /*1720*/  IMAD.U32 R118, R77, 0x10000, RZ ;  /* 0x000100004d767824 */ /* 0x000fc400078e00ff */
[----:B------:R-:W-:Y:S01]  /*1730*/  FADD.FTZ R129, -R165, R126 ;  /* 0x0000007ea5817221 */ /* 0x000fe20000010100 */
[----:B------:R-:W-:Y:S01]  /*1740*/  SHF.L.U32 R78, R125, 0x10, RZ ;  /* 0x000000107d4e7819 */ /* 0x000fe200000006ff */
[----:B------:R-:W-:Y:S02]  /*1750*/  IMAD.U32 R124, R124, 0x10000, RZ ;  /* 0x000100007c7c7824 */ /* 0x000fe400078e00ff */
[C---:B------:R-:W-:Y:S01]  /*1760*/  FADD.FTZ R125, -R165.reuse, R128 ;  /* 0x00000080a57d7221 */ /* 0x040fe20000010100 */
[C---:B-----5:R-:W-:Y:S01]  /*1770*/  FMUL.FTZ R129, R134.reuse, R129 ;  /* 0x0000008186817220 */ /* 0x060fe20000410000 */
[C---:B------:R-:W-:Y:S01]  /*1780*/  FMUL.FTZ R127, R134.reuse, R127 ;  /* 0x0000007f867f7220 */ /* 0x040fe20000410000 */
[C---:B------:R-:W-:Y:S01]  /*1790*/  FADD.FTZ R117, -R165.reuse, R124 ;  /* 0x0000007ca5757221 */ /* 0x040fe20000010100 */
[C---:B-1----:R-:W-:Y:S01]  /*17a0*/  FADD.FTZ R123, -R165.reuse, R78 ;  /* 0x0000004ea57b7221 */ /* 0x042fe20000010100 */
[----:B------:R-:W-:Y:S01]  /*17b0*/  FADD.FTZ R165, -R165, R118 ;  /* 0x00000076a5a57221 */ /* 0x000fe20000010100 */
[C---:B------:R-:W-:Y:S01]  /*17c0*/  FMUL.FTZ R132, R134.reuse, R79 ;  /* 0x0000004f86847220 */ /* 0x040fe20000410000 */
[C---:B------:R-:W-:Y:S01]  /*17d0*/  FMUL.FTZ R124, R134.reuse, R117 ;  /* 0x00000075867c7220 */ /* 0x040fe20000410000 */
[C---:B------:R-:W-:Y:S01]  /*17e0*/  FMUL.FTZ R131, R134.reuse, R131 ;  /* 0x0000008386837220 */ /* 0x040fe20000410000 */
[C---:B0-----:R-:W-:Y:S01]  /*17f0*/  FMUL.FTZ R120, R134.reuse, R123 ;  /* 0x0000007b86787220 */ /* 0x041fe20000410000 */
[----:B------:R-:W-:Y:S01]  /*1800*/  FMUL.FTZ R125, R134, R125 ;  /* 0x0000007d867d7220 */ /* 0x000fe20000410000 */
[C---:B---3--:R-:W-:Y:S01]  /*1810*/  PRMT R76, R72.reuse, 0x7632, R76 ;  /* 0x00007632484c7816 */ /* 0x048fe2000000004c */
[----:B------:R-:W-:Y:S01]  /*1820*/  IMAD.U32 R77, R72, 0x10000, RZ ;  /* 0x00010000484d7824 */ /* 0x000fe200078e00ff */
[----:B------:R-:W-:-:S02]  /*1830*/  PRMT R72, R73, 0x7632, R72 ;  /* 0x0000763249487816 */ /* 0x000fc40000000048 */
[----:B------:R-:W-:Y:S01]  /*1840*/  SHF.L.U32 R73, R73, 0x10, RZ ;  /* 0x0000001049497819 */ /* 0x000fe200000006ff */
[----:B------:R-:W-:Y:S01]  /*1850*/  FMUL.FTZ R126, R100, R77 ;  /* 0x0000004d647e7220 */ /* 0x000fe20000410000 */
[----:B------:R-:W-:Y:S01]  /*1860*/  SHF.L.U32 R76, R76, 0x10, RZ ;  /* 0x000000104c4c7819 */ /* 0x000fe200000006ff */
[----:B------:R-:W-:Y:S02]  /*1870*/  IMAD.U32 R118, R72, 0x10000, RZ ;  /* 0x0001000048767824 */ /* 0x000fe400078e00ff */
[----:B------:R-:W-:Y:S01]  /*1880*/  FADD.FTZ R10, R10, R73 ;  /* 0x000000490a0a7221 */ /* 0x000fe20000010000 */
[-C--:B------:R-:W-:Y:S01]  /*1890*/  FFMA.FTZ R34, R129, R73.reuse, R34 ;  /* 0x0000004981227223 */ /* 0x080fe20000010022 */
[----:B------:R-:W-:Y:S01]  /*18a0*/  FMUL.FTZ R128, R101, R73 ;  /* 0x0000004965807220 */ /* 0x000fe20000410000 */
[----:B------:R-:W-:Y:S01]  /*18b0*/  FADD.FTZ R72, R167, R126 ;  /* 0x0000007ea7487221 */ /* 0x000fe20000010000 */
[----:B------:R-:W-:Y:S01]  /*18c0*/  FMUL.FTZ R133, R113, R76 ;  /* 0x0000004c71857220 */ /* 0x000fe20000410000 */
[----:B------:R-:W-:Y:S01]  /*18d0*/  FFMA.FTZ R73, R127, R126, R168 ;  /* 0x0000007e7f497223 */ /* 0x000fe200000100a8 */
[C---:B------:R-:W-:Y:S01]  /*18e0*/  PRMT R78, R74.reuse, 0x7632, R78 ;  /* 0x000076324a4e7816 */ /* 0x040fe2000000004e */
[----:B------:R-:W-:Y:S01]  /*18f0*/  IMAD.U32 R121, R74, 0x10000, RZ ;  /* 0x000100004a797824 */ /* 0x000fe200078e00ff */
[C---:B------:R-:W-:Y:S01]  /*1900*/  PRMT R74, R75.reuse, 0x7632, R74 ;  /* 0x000076324b4a7816 */ /* 0x040fe2000000004a */
[----:B------:R-:W-:-:S02]  /*1910*/  IMAD.U32 R122, R75, 0x10000, RZ ;  /* 0x000100004b7a7824 */ /* 0x000fc400078e00ff */
[----:B------:R-:W-:Y:S01]  /*1920*/  FADD.FTZ R75, R72, R133 ;  /* 0x00000085484b7221 */ /* 0x000fe20000010000 */
[----:B------:R-:W-:Y:S01]  /*1930*/  FFMA.FTZ R72, R132, R133, R73 ;  /* 0x0000008584487223 */ /* 0x000fe20000010049 */
[----:B------:R-:W-:Y:S01]  /*1940*/  FADD.FTZ R11, R11, R118 ;  /* 0x000000760b0b7221 */ /* 0x000fe20000010000 */
[-C--:B------:R-:W-:Y:S01]  /*1950*/  FFMA.FTZ R35, R124, R118.reuse, R35 ;  /* 0x000000767c237223 */ /* 0x080fe20000010023 */
[----:B------:R-:W-:Y:S01]  /*1960*/  FMUL.FTZ R118, R114, R118 ;  /* 0x0000007672767220 */ /* 0x000fe20000410000 */
[----:B------:R-:W-:Y:S01]  /*1970*/  FADD.FTZ R75, R75, R128 ;  /* 0x000000804b4b7221 */ /* 0x000fe20000010000 */
[----:B------:R-:W-:Y:S01]  /*1980*/  FFMA.FTZ R73, R129, R128, R72 ;  /* 0x0000008081497223 */ /* 0x000fe20000010048 */
[----:B------:R-:W-:Y:S02]  /*1990*/  IMAD.U32 R78, R78, 0x10000, RZ ;  /* 0x000100004e4e7824 */ /* 0x000fe400078e00ff */
        /* <DEDUP_REMOVED lines=8> */
[----:B------:R-:W-:Y:S01]  /*1a20*/  FFMA.FTZ R73, R131, R130, R72 ;  /* 0x0000008283497223 */ /* 0x000fe20000010048 */
[----:B------:R-:W-:-:S02]  /*1a30*/  FMUL.FTZ R123, R103, R122 ;  /* 0x0000007a677b7220 */ /* 0x000fc40000410000 */
[----:B------:R-:W-:Y:S01]  /*1a40*/  FADD.FTZ R74, R74, R117 ;  /* 0x000000754a4a7221 */ /* 0x000fe20000010000 */
[----:B------:R-:W-:Y:S01]  /*1a50*/  FFMA.FTZ R72, R120, R117, R73 ;  /* 0x0000007578487223 */ /* 0x000fe20000010049 */
[----:B------:R-:W-:Y:S01]  /*1a60*/  FADD.FTZ R4, R4, R121 ;  /* 0x0000007904047221 */ /* 0x000fe20000010000 */
[----:B------:R-:W-:Y:S01]  /*1a70*/  FFMA.FTZ R28, R131, R121, R28 ;  /* 0x00000079831c7223 */ /* 0x000fe2000001001c */
[----:B------:R-:W-:Y:S01]  /*1a80*/  FADD.FTZ R6, R6, R122 ;  /* 0x0000007a06067221 */ /* 0x000fe20000010000 */
[C---:B------:R-:W-:Y:S01]  /*1a90*/  FFMA.FTZ R30, R125.reuse, R122, R30 ;  /* 0x0000007a7d1e7223 */ /* 0x040fe2000001001e */
        /* <DEDUP_REMOVED lines=12> */
.L_x_210:
[----:B------:R-:W-:Y:S05]  /*1b60*/  BSYNC B0 ;  /* 0x0000000000007941 */ /* 0x000fea0003800000 */
.L_x_209:
[----:B------:R-:W-:Y:S01]  /*1b70*/  SHF.R.U32.HI R72, RZ, 0x5, R170 ;  /* 0x00000005ff487819 */ /* 0x000fe200000116aa */
[----:B------:R-:W-:Y:S01]  /*1b80*/  UMOV UR6, 0xffffffff ;  /* 0xffffffff00067882 */ /* 0x000fe20000000000 */
[----:B------:R-:W-:Y:S02]  /*1b90*/  LOP3.LUT P0, RZ, R170, 0x1f, RZ, 0xc0, !PT ;  /* 0x0000001faaff7812 */ /* 0x000fe4000780c0ff */
[----:B------:R-:W-:Y:S02]  /*1ba0*/  LOP3.LUT R73, R72, 0x7fffffc, RZ, 0xc0, !PT ;  /* 0x07fffffc48497812 */ /* 0x000fe400078ec0ff */
[----:B------:R-:W-:-:S03]  /*1bb0*/  ISETP.GE.AND P1, PT, R105, UR9, PT ;  /* 0x0000000969007c0c */ /* 0x000fc6000bf26270 */
[----:B------:R-:W-:Y:S01]  /*1bc0*/  @!P2 VIADD R73, R73, 0x4 ;  /* 0x000000044949a836 */ /* 0x000fe20000000000 */
[----:B------:R-:W-:Y:S09]  /*1bd0*/  BRA.DIV UR6, `(.L_x_211) ;  /* 0x0000002206187947 */ /* 0x000ff2000b800000 */
        /* <DEDUP_REMOVED lines=18> */
.L_x_233:
[----:B------:R-:W3:Y:S01]  /*1d00*/  S2R R76, SR_CgaCtaId ;  /* 0x00000000004c7919 */ /* 0x000ee20000008800 */
[----:B------:R-:W-:Y:S01]  /*1d10*/  @!P0 LOP3.LUT R72, R72, 0x3, RZ, 0xc0, !PT ;  /* 0x0000000348488812 */ /* 0x000fe200078ec0ff */
[----:B-1----:R-:W-:Y:S01]  /*1d20*/  FADD.FTZ R168, R165, R168 ;  /* 0x000000a8a5a87221 */ /* 0x002fe20000010000 */
[----:B------:R-:W-:Y:S01]  /*1d30*/  MOV R75, 0x400 ;  /* 0x00000400004b7802 */ /* 0x000fe20000000f00 */
[----:B0-2---:R-:W-:Y:S01]  /*1d40*/  FADD.FTZ R169, R169, R74 ;  /* 0x0000004aa9a97221 */ /* 0x005fe20000010000 */
[----:B------:R-:W-:Y:S05]  /*1d50*/  WARPSYNC.ALL ;  /* 0x0000000000007948 */ /* 0x000fea0003800000 */
[----:B------:R-:W-:Y:S01]  /*1d60*/  @!P0 IMAD.IADD R72, R73, 0x1, R72 ;  /* 0x0000000149488824 */ /* 0x000fe200078e0248 */
[----:B------:R-:W-:Y:S01]  /*1d70*/  BSSY B0, `(.L_x_212) ;  /* 0x00000a1000007945 */ /* 0x000fe20003800000 */
[----:B---3--:R-:W-:-:S04]  /*1d80*/  LEA R75, R76, R75, 0x18 ;  /* 0x0000004b4c4b7211 */ /* 0x008fc800078ec0ff */
[----:B------:R-:W-:Y:S01]  /*1d90*/  @!P0 LEA R165, R72, R75, 0x3 ;  /* 0x0000004b48a58211 */ /* 0x000fe200078e18ff */
[----:B------:R-:W-:-:S04]  /*1da0*/  IMAD R172, R73, 0x8, R75 ;  /* 0x0000000849ac7824 */ /* 0x000fc800078e024b */
        /* <DEDUP_REMOVED lines=21> */
[-CC-:B------:R-:W-:Y:S01]  /*1f00*/  FFMA.FTZ R72, R144, R167.reuse, R168.reuse ;  /* 0x000000a790487223 */ /* 0x180fe200000100a8 */
[-CC-:B------:R-:W-:Y:S01]  /*1f10*/  FFMA.FTZ R73, R3, R167.reuse, R168.reuse ;  /* 0x000000a703497223 */ /* 0x180fe200000100a8 */
[----:B------:R-:W-:Y:S01]  /*1f20*/  FFMA.FTZ R77, R135, R167, R168 ;  /* 0x000000a7874d7223 */ /* 0x000fe200000100a8 */
[----:B------:R-:W-:Y:S01]  /*1f30*/  FADD.FTZ R169, R143, -R74 ;  /* 0x8000004a8fa97221 */ /* 0x000fe20000010000 */
[----:B------:R-:W-:Y:S01]  /*1f40*/  FADD.FTZ R75, R141, -R72 ;  /* 0x800000488d4b7221 */ /* 0x000fe20000010000 */
[----:B------:R-:W-:Y:S01]  /*1f50*/  @P0 PRMT R74, R52, 0x7632, R74 ;  /* 0x00007632344a0816 */ /* 0x000fe2000000004a */
[----:B------:R-:W-:Y:S01]  /*1f60*/  FADD.FTZ R73, R136, -R73 ;  /* 0x8000004988497221 */ /* 0x000fe20000010000 */
[----:B------:R-:W-:Y:S01]  /*1f70*/  FADD.FTZ R77, R138, -R77 ;  /* 0x8000004d8a4d7221 */ /* 0x000fe20000010000 */
[C---:B------:R-:W-:Y:S01]  /*1f80*/  @P0 PRMT R76, R53.reuse, 0x7632, R76 ;  /* 0x00007632354c0816 */ /* 0x040fe2000000004c */
[----:B-----5:R-:W-:Y:S01]  /*1f90*/  FMUL.FTZ R75, R134, R75 ;  /* 0x0000004b864b7220 */ /* 0x020fe20000410000 */
[----:B------:R-:W-:Y:S01]  /*1fa0*/  @P0 IMAD.U32 R74, R74, 0x10000, RZ ;  /* 0x000100004a4a0824 */ /* 0x000fe200078e00ff */
[----:B------:R-:W-:Y:S01]  /*1fb0*/  @P0 SHF.L.U32 R79, R53, 0x10, RZ ;  /* 0x00000010354f0819 */ /* 0x000fe200000006ff */
[----:B------:R-:W-:-:S02]  /*1fc0*/  @P0 IMAD.U32 R72, R52, 0x10000, RZ ;  /* 0x0001000034480824 */ /* 0x000fc400078e00ff */
[C---:B------:R-:W-:Y:S01]  /*1fd0*/  FMUL.FTZ R73, R134.reuse, R73 ;  /* 0x0000004986497220 */ /* 0x040fe20000410000 */
[----:B------:R-:W-:Y:S01]  /*1fe0*/  FMUL.FTZ R78, R134, R77 ;  /* 0x0000004d864e7220 */ /* 0x000fe20000410000 */
[----:B------:R-:W-:Y:S01]  /*1ff0*/  @P0 FADD.FTZ R75, R75, R74 ;  /* 0x0000004a4b4b0221 */ /* 0x000fe20000010000 */
[----:B------:R-:W-:Y:S02]  /*2000*/  @P0 IMAD.U32 R76, R76, 0x10000, RZ ;  /* 0x000100004c4c0824 */ /* 0x000fe400078e00ff */
[----:B------:R-:W-:Y:S01]  /*2010*/  FMUL.FTZ R169, R134, R169 ;  /* 0x000000a986a97220 */ /* 0x000fe20000410000 */
[-C--:B------:R-:W-:Y:S01]  /*2020*/  FFMA.FTZ R74, R150, R167.reuse, R168 ;  /* 0x000000a7964a7223 */ /* 0x080fe200000100a8 */
[----:B------:R-:W-:Y:S01]  /*2030*/  @P0 FADD.FTZ R73, R73, R72 ;  /* 0x0000004849490221 */ /* 0x000fe20000010000 */
[----:B------:R-:W-:Y:S01]  /*2040*/  @P0 FADD.FTZ R78, R78, R79 ;  /* 0x0000004f4e4e0221 */ /* 0x000fe20000010000 */
[-CC-:B------:R-:W-:Y:S01]  /*2050*/  FFMA.FTZ R77, R137, R167.reuse, R168.reuse ;  /* 0x000000a7894d7223 */ /* 0x180fe200000100a8 */
[-CC-:B------:R-:W-:Y:S01]  /*2060*/  FFMA.FTZ R72, R148, R167.reuse, R168.reuse ;  /* 0x000000a794487223 */ /* 0x180fe200000100a8 */
[----:B------:R-:W-:Y:S01]  /*2070*/  FFMA.FTZ R79, R139, R167, R168 ;  /* 0x000000a78b4f7223 */ /* 0x000fe200000100a8 */
[----:B------:R-:W-:Y:S01]  /*2080*/  @P0 FADD.FTZ R169, R169, R76 ;  /* 0x0000004ca9a90221 */ /* 0x000fe20000010000 */
[--C-:B------:R-:W-:Y:S01]  /*2090*/  FADD.FTZ R179, R147, -R74.reuse ;  /* 0x8000004a93b37221 */ /* 0x100fe20000010000 */
[----:B------:R-:W-:Y:S01]  /*20a0*/  @P0 PRMT R74, R54, 0x7632, R74 ;  /* 0x00007632364a0816 */ /* 0x000fe2000000004a */
[----:B------:R-:W-:Y:S01]  /*20b0*/  FADD.FTZ R77, R140, -R77 ;  /* 0x8000004d8c4d7221 */ /* 0x000fe20000010000 */
[----:B------:R-:W-:Y:S01]  /*20c0*/  @P0 PRMT R76, R55, 0x7632, R76 ;  /* 0x00007632374c0816 */ /* 0x000fe2000000004c */
[----:B------:R-:W-:Y:S01]  /*20d0*/  FADD.FTZ R173, R145, -R72 ;  /* 0x8000004891ad7221 */ /* 0x000fe20000010000 */
[----:B------:R-:W-:Y:S01]  /*20e0*/  FADD.FTZ R175, R142, -R79 ;  /* 0x8000004f8eaf7221 */ /* 0x000fe20000010000 */
[----:B------:R-:W-:Y:S01]  /*20f0*/  @P0 SHF.L.U32 R72, R54, 0x10, RZ ;  /* 0x0000001036480819 */ /* 0x000fe200000006ff */
[----:B------:R-:W-:Y:S01]  /*2100*/  @P0 IMAD.U32 R177, R55, 0x10000, RZ ;  /* 0x0001000037b10824 */ /* 0x000fe200078e00ff */
[----:B------:R-:W-:Y:S01]  /*2110*/  @P0 SHF.L.U32 R76, R76, 0x10, RZ ;  /* 0x000000104c4c0819 */ /* 0x000fe200000006ff */
[C---:B------:R-:W-:Y:S01]  /*2120*/  FMUL.FTZ R79, R134.reuse, R77 ;  /* 0x0000004d864f7220 */ /* 0x040fe20000410000 */
[----:B------:R-:W-:Y:S01]  /*2130*/  FMUL.FTZ R173, R134, R173 ;  /* 0x000000ad86ad7220 */ /* 0x000fe20000410000 */
[----:B------:R-:W-:-:S02]  /*2140*/  @P0 IMAD.U32 R74, R74, 0x10000, RZ ;  /* 0x000100004a4a0824 */ /* 0x000fc400078e00ff */
[C---:B------:R-:W-:Y:S01]  /*2150*/  FMUL.FTZ R176, R134.reuse, R175 ;  /* 0x000000af86b07220 */ /* 0x040fe20000410000 */
[----:B------:R-:W-:Y:S01]  /*2160*/  FMUL.FTZ R179, R134, R179 ;  /* 0x000000b386b37220 */ /* 0x000fe20000410000 */
[----:B------:R-:W-:Y:S01]  /*2170*/  @P0 FADD.FTZ R79, R79, R72 ;  /* 0x000000484f4f0221 */ /* 0x000fe20000010000 */
[----:B------:R-:W-:Y:S01]  /*2180*/  @P0 FADD.FTZ R173, R173, R74 ;  /* 0x0000004aadad0221 */ /* 0x000fe20000010000 */
[----:B------:R-:W-:Y:S01]  /*2190*/  @P0 FADD.FTZ R176, R176, R177 ;  /* 0x000000b1b0b00221 */ /* 0x000fe20000010000 */
[----:B------:R-:W-:Y:S01]  /*21a0*/  @P0 FADD.FTZ R179, R179, R76 ;  /* 0x0000004cb3b30221 */ /* 0x000fe20000010000 */
[----:B------:R-:W-:Y:S02]  /*21b0*/  ISETP.NE.U32.AND P0, PT, RZ, UR20, PT ;  /* 0x00000014ff007c0c */ /* 0x000fe4000bf05070 */
[----:B------:R-:W-:Y:S01]  /*21c0*/  ISETP.NE.AND.EX P6, PT, RZ, UR17, PT, P6 ;  /* 0x00000011ff007c0c */ /* 0x000fe2000bfc5360 */
[----:B------:R-:W-:Y:S01]  /*21d0*/  FMUL.FTZ R177, R179, UR19 ;  /* 0x00000013b3b17c20 */ /* 0x000fe20008410000 */
[----:B------:R-:W-:-:S13]  /*21e0*/  ISETP.NE.AND.EX P0, PT, RZ, UR21, PT, P0 ;  /* 0x00000015ff007c0c */ /* 0x000fda000bf05300 */
[----:B------:R-:W-:Y:S02]  /*21f0*/  @P0 F2FP.BF16.F32.PACK_AB R72, RZ, R73 ;  /* 0x00000049ff48023e */ /* 0x000fe400000010ff */
[----:B------:R-:W-:Y:S01]  /*2200*/  @P0 F2FP.BF16.F32.PACK_AB R76, RZ, R78 ;  /* 0x0000004eff4c023e */ /* 0x000fe200000010ff */
[----:B------:R-:W-:Y:S01]  /*2210*/  FMUL.FTZ R78, R78, UR19 ;  /* 0x000000134e4e7c20 */ /* 0x000fe20008410000 */
[----:B------:R-:W-:Y:S01]  /*2220*/  @P0 F2FP.BF16.F32.PACK_AB R168, RZ, R79 ;  /* 0x0000004fffa8023e */ /* 0x000fe200000010ff */
[----:B------:R-:W-:Y:S01]  /*2230*/  FMUL.FTZ R79, R79, UR19 ;  /* 0x000000134f4f7c20 */ /* 0x000fe20008410000 */
[----:B------:R-:W-:Y:S01]  /*2240*/  @P0 F2FP.BF16.F32.PACK_AB R174, RZ, R176 ;  /* 0x000000b0ffae023e */ /* 0x000fe200000010ff */
[----:B------:R-:W-:Y:S01]  /*2250*/  FMUL.FTZ R176, R176, UR19 ;  /* 0x00000013b0b07c20 */ /* 0x000fe20008410000 */
[----:B------:R-:W-:Y:S01]  /*2260*/  @P0 F2FP.BF16.F32.PACK_AB R74, RZ, R75 ;  /* 0x0000004bff4a023e */ /* 0x000fe200000010ff */
[----:B------:R-:W-:Y:S01]  /*2270*/  FMUL.FTZ R75, R75, UR19 ;  /* 0x000000134b4b7c20 */ /* 0x000fe20008410000 */
[----:B------:R-:W-:-:S02]  /*2280*/  @P0 F2FP.BF16.F32.PACK_AB R77, RZ, R169 ;  /* 0x000000a9ff4d023e */ /* 0x000fc400000010ff */
[----:B------:R-:W-:Y:S01]  /*2290*/  @P0 F2FP.BF16.F32.PACK_AB R172, RZ, R173 ;  /* 0x000000adffac023e */ /* 0x000fe200000010ff */
[----:B------:R-:W-:Y:S01]  /*22a0*/  FMUL.FTZ R173, R173, UR19 ;  /* 0x00000013adad7c20 */ /* 0x000fe20008410000 */
[----:B------:R-:W-:Y:S02]  /*22b0*/  @P0 F2FP.BF16.F32.PACK_AB R175, RZ, R179 ;  /* 0x000000b3ffaf023e */ /* 0x000fe400000010ff */
[----:B------:R-:W-:Y:S01]  /*22c0*/  @P0 PRMT R64, R72, 0x7610, R64 ;  /* 0x0000761048400816 */ /* 0x000fe20000000040 */
[----:B------:R-:W-:Y:S01]  /*22d0*/  IMAD.MOV.U32 R72, RZ, RZ, R84 ;  /* 0x000000ffff487224 */ /* 0x000fe200078e0054 */
[----:B------:R-:W-:Y:S02]  /*22e0*/  @P0 PRMT R65, R76, 0x7610, R65 ;  /* 0x000076104c410816 */ /* 0x000fe40000000041 */
[----:B------:R-:W-:Y:S01]  /*22f0*/  @P0 PRMT R66, R168, 0x7610, R66 ;  /* 0x00007610a8420816 */ /* 0x000fe20000000042 */
[----:B------:R-:W-:Y:S01]  /*2300*/  FMUL.FTZ R168, R73, UR19 ;  /* 0x0000001349a87c20 */ /* 0x000fe20008410000 */
[----:B------:R-:W-:-:S02]  /*2310*/  @P0 PRMT R67, R174, 0x7610, R67 ;  /* 0x00007610ae430816 */ /* 0x000fc40000000043 */
[----:B------:R-:W-:Y:S01]  /*2320*/  @P0 PRMT R64, R64, 0x5410, R74 ;  /* 0x0000541040400816 */ /* 0x000fe2000000004a */
[----:B------:R-:W-:Y:S01]  /*2330*/  @P6 IMAD.MOV.U32 R74, RZ, RZ, R86 ;  /* 0x000000ffff4a6224 */ /* 0x000fe200078e0056 */
[----:B------:R-:W-:Y:S02]  /*2340*/  @P0 PRMT R65, R65, 0x5410, R77 ;  /* 0x0000541041410816 */ /* 0x000fe4000000004d */
[----:B------:R-:W-:Y:S02]  /*2350*/  @P0 PRMT R66, R66, 0x5410, R172 ;  /* 0x0000541042420816 */ /* 0x000fe400000000ac */
[----:B------:R-:W-:Y:S02]  /*2360*/  @P0 PRMT R67, R67, 0x5410, R175 ;  /* 0x0000541043430816 */ /* 0x000fe400000000af */
[----:B------:R-:W-:-:S04]  /*2370*/  @P6 LEA R76, P0, R119, UR16, 0x4 ;  /* 0x00000010774c6c11 */ /* 0x000fc8000f8020ff */
[----:B------:R-:W-:Y:S02]  /*2380*/  @P6 LEA.HI.X R77, R119, UR17, RZ, 0x4, P0 ;  /* 0x00000011774d6c11 */ /* 0x000fe400080f24ff */
[----:B------:R-:W-:-:S04]  /*2390*/  LOP3.LUT P0, RZ, R72, 0xff, RZ, 0xc0, !PT ;  /* 0x000000ff48ff7812 */ /* 0x000fc8000780c0ff */
[----:B------:R-:W-:Y:S02]  /*23a0*/  FSEL R178, R168, RZ, P0 ;  /* 0x000000ffa8b27208 */ /* 0x000fe40000000000 */
[----:B------:R-:W-:-:S04]  /*23b0*/  ISETP.NE.U32.AND P0, PT, RZ, UR20, PT ;  /* 0x00000014ff007c0c */ /* 0x000fc8000bf05070 */
[----:B------:R-:W-:-:S13]  /*23c0*/  ISETP.NE.AND.EX P0, PT, RZ, UR21, PT, P0 ;  /* 0x00000015ff007c0c */ /* 0x000fda000bf05300 */
[----:B------:R-:W0:Y:S02]  /*23d0*/  @P0 LDC.64 R72, c[0x0][0x308] ;  /* 0x0000c200ff480b82 */ /* 0x000e240000000a00 */
[----:B0-----:R-:W-:-:S05]  /*23e0*/  @P0 IMAD.WIDE.U32 R72, R119, 0x10, R72 ;  /* 0x0000001077480825 */ /* 0x001fca00078e0048 */
[----:B------:R0:W-:Y:S01]  /*23f0*/  @P0 STG.E.128 desc[UR4][R72.64], R64 ;  /* 0x0000004048000986 */ /* 0x0001e2000c101d04 */
[----:B------:R-:W-:-:S04]  /*2400*/  @P6 LOP3.LUT P0, RZ, R74, 0xff, RZ, 0xc0, !PT ;  /* 0x000000ff4aff6812 */ /* 0x000fc8000780c0ff */
[----:B------:R-:W-:Y:S02]  /*2410*/  @P6 FSEL R74, R168, RZ, P0 ;  /* 0x000000ffa84a6208 */ /* 0x000fe40000000000 */
[----:B------:R-:W-:Y:S02]  /*2420*/  LOP3.LUT P0, RZ, R84, 0xff00, RZ, 0xc0, !PT ;  /* 0x0000ff0054ff7812 */ /* 0x000fe4000780c0ff */
[----:B------:R-:W-:Y:S02]  /*2430*/  @P6 F2FP.BF16.F32.PACK_AB R168, RZ, R74 ;  /* 0x0000004affa8623e */ /* 0x000fe400000010ff */
[----:B------:R-:W-:Y:S02]  /*2440*/  FSEL R181, R75, RZ, P0 ;  /* 0x000000ff4bb57208 */ /* 0x000fe40000000000 */
[----:B------:R-:W-:Y:S02]  /*2450*/  @P6 LOP3.LUT P0, RZ, R86, 0xff00, RZ, 0xc0, !PT ;  /* 0x0000ff0056ff6812 */ /* 0x000fe4000780c0ff */
[----:B------:R-:W-:-:S02]  /*2460*/  @P6 PRMT R68, R168, 0x7610, R68 ;  /* 0x00007610a8446816 */ /* 0x000fc40000000044 */
[----:B------:R-:W-:Y:S01]  /*2470*/  @P6 FSEL R75, R75, RZ, P0 ;  /* 0x000000ff4b4b6208 */ /* 0x000fe20000000000 */
[----:B0-----:R-:W-:Y:S01]  /*2480*/  FMUL.FTZ R73, R169, UR19 ;  /* 0x00000013a9497c20 */ /* 0x001fe20008410000 */
[----:B------:R-:W-:Y:S02]  /*2490*/  LOP3.LUT P0, RZ, R84, 0xff0000, RZ, 0xc0, !PT ;  /* 0x00ff000054ff7812 */ /* 0x000fe4000780c0ff */
[----:B------:R-:W-:Y:S02]  /*24a0*/  @P6 F2FP.BF16.F32.PACK_AB R169, RZ, R75 ;  /* 0x0000004bffa9623e */ /* 0x000fe400000010ff */
[----:B------:R-:W-:Y:S02]  /*24b0*/  FSEL R180, R78, RZ, P0 ;  /* 0x000000ff4eb47208 */ /* 0x000fe40000000000 */
[----:B------:R-:W-:Y:S02]  /*24c0*/  @P6 LOP3.LUT P0, RZ, R86, 0xff0000, RZ, 0xc0, !PT ;  /* 0x00ff000056ff6812 */ /* 0x000fe4000780c0ff */
[----:B------:R-:W-:-:S02]  /*24d0*/  @P6 PRMT R68, R68, 0x5410, R169 ;  /* 0x0000541044446816 */ /* 0x000fc400000000a9 */
[----:B------:R-:W-:Y:S02]  /*24e0*/  @P6 FSEL R72, R78, RZ, P0 ;  /* 0x000000ff4e486208 */ /* 0x000fe40000000000 */
[----:B------:R-:W-:Y:S02]  /*24f0*/  LOP3.LUT P0, RZ, R84, 0xff000000, RZ, 0xc0, !PT ;  /* 0xff00000054ff7812 */ /* 0x000fe4000780c0ff */
[----:B------:R-:W-:Y:S02]  /*2500*/  @P6 F2FP.BF16.F32.PACK_AB R172, RZ, R72 ;  /* 0x00000048ffac623e */ /* 0x000fe400000010ff */
[----:B------:R-:W-:Y:S02]  /*2510*/  FSEL R183, R73, RZ, P0 ;  /* 0x000000ff49b77208 */ /* 0x000fe40000000000 */
[----:B------:R-:W-:Y:S02]  /*2520*/  @P6 LOP3.LUT P0, RZ, R86, 0xff000000, RZ, 0xc0, !PT ;  /* 0xff00000056ff6812 */ /* 0x000fe4000780c0ff */
[----:B------:R-:W-:-:S02]  /*2530*/  @P6 PRMT R69, R172, 0x7610, R69 ;  /* 0x00007610ac456816 */ /* 0x000fc40000000045 */
[----:B------:R-:W-:Y:S02]  /*2540*/  @P6 FSEL R73, R73, RZ, P0 ;  /* 0x000000ff49496208 */ /* 0x000fe40000000000 */
[----:B------:R-:W-:Y:S02]  /*2550*/  LOP3.LUT P0, RZ, R85, 0xff, RZ, 0xc0, !PT ;  /* 0x000000ff55ff7812 */ /* 0x000fe4000780c0ff */
[----:B------:R-:W-:Y:S02]  /*2560*/  F2FP.BF16.F32.PACK_AB R72, R181, R178 ;  /* 0x000000b2b548723e */ /* 0x000fe400000010ff */
[----:B------:R-:W-:Y:S02]  /*2570*/  FSEL R182, R79, RZ, P0 ;  /* 0x000000ff4fb67208 */ /* 0x000fe40000000000 */
[----:B------:R-:W-:-:S04]  /*2580*/  @P6 LOP3.LUT P0, RZ, R87, 0xff, RZ, 0xc0, !PT ;  /* 0x000000ff57ff6812 */ /* 0x000fc8000780c0ff */
[----:B------:R-:W-:Y:S02]  /*2590*/  @P6 FSEL R174, R79, RZ, P0 ;  /* 0x000000ff4fae6208 */ /* 0x000fe40000000000 */
[----:B------:R-:W-:Y:S01]  /*25a0*/  LOP3.LUT P0, RZ, R85, 0xff00, RZ, 0xc0, !PT ;  /* 0x0000ff0055ff7812 */ /* 0x000fe2000780c0ff */
[----:B------:R-:W0:Y:S01]  /*25b0*/  LDC.64 R78, c[0x0][0x2f8] ;  /* 0x0000be00ff4e7b82 */ /* 0x000e220000000a00 */
        /* <DEDUP_REMOVED lines=9> */
[----:B------:R-:W-:-:S02]  /*2650*/  @P6 F2FP.BF16.F32.PACK_AB R175, RZ, R175 ;  /* 0x000000afffaf623e */ /* 0x000fc400000010ff */
[----:B------:R-:W-:Y:S02]  /*2660*/  @P6 FSEL R176, R176, RZ, P0 ;  /* 0x000000ffb0b06208 */ /* 0x000fe40000000000 */
[----:B------:R-:W-:Y:S01]  /*2670*/  LOP3.LUT P0, RZ, R85, 0xff000000, RZ, 0xc0, !PT ;  /* 0xff00000055ff7812 */ /* 0x000fe2000780c0ff */
[----:B0-----:R-:W-:Y:S01]  /*2680*/  IMAD.WIDE.U32 R78, R119, 0x10, R78 ;  /* 0x00000010774e7825 */ /* 0x001fe200078e004e */
[----:B------:R-:W-:Y:S02]  /*2690*/  @P6 F2FP.BF16.F32.PACK_AB R176, RZ, R176 ;  /* 0x000000b0ffb0623e */ /* 0x000fe400000010ff */
[----:B------:R-:W-:Y:S02]  /*26a0*/  FSEL R179, R177, RZ, P0 ;  /* 0x000000ffb1b37208 */ /* 0x000fe40000000000 */
[----:B------:R-:W-:Y:S02]  /*26b0*/  @P6 LOP3.LUT P0, RZ, R87, 0xff000000, RZ, 0xc0, !PT ;  /* 0xff00000057ff6812 */ /* 0x000fe4000780c0ff */
[----:B------:R-:W-:-:S02]  /*26c0*/  @P6 PRMT R71, R176, 0x7610, R71 ;  /* 0x00007610b0476816 */ /* 0x000fc40000000047 */
[----:B------:R-:W-:Y:S02]  /*26d0*/  @P6 FSEL R177, R177, RZ, P0 ;  /* 0x000000ffb1b16208 */ /* 0x000fe40000000000 */
[----:B------:R-:W-:Y:S02]  /*26e0*/  F2FP.BF16.F32.PACK_AB R74, R185, R182 ;  /* 0x000000b6b94a723e */ /* 0x000fe400000010ff */
[----:B------:R-:W-:Y:S02]  /*26f0*/  @P6 F2FP.BF16.F32.PACK_AB R177, RZ, R177 ;  /* 0x000000b1ffb1623e */ /* 0x000fe400000010ff */
[----:B------:R-:W-:Y:S02]  /*2700*/  F2FP.BF16.F32.PACK_AB R73, R183, R180 ;  /* 0x000000b4b749723e */ /* 0x000fe400000010ff */
[----:B------:R-:W-:Y:S02]  /*2710*/  F2FP.BF16.F32.PACK_AB R75, R179, R184 ;  /* 0x000000b8b34b723e */ /* 0x000fe400000010ff */
[----:B------:R-:W-:-:S02]  /*2720*/  @P6 PRMT R69, R69, 0x5410, R173 ;  /* 0x0000541045456816 */ /* 0x000fc400000000ad */
[----:B------:R-:W-:Y:S01]  /*2730*/  @P6 PRMT R70, R70, 0x5410, R175 ;  /* 0x0000541046466816 */ /* 0x000fe200000000af */
[----:B------:R0:W-:Y:S01]  /*2740*/  STG.E.128 desc[UR4][R78.64], R72 ;  /* 0x000000484e007986 */ /* 0x0001e2000c101d04 */
[----:B------:R-:W-:Y:S02]  /*2750*/  @P6 PRMT R71, R71, 0x5410, R177 ;  /* 0x0000541047476816 */ /* 0x000fe400000000b1 */
[----:B------:R-:W-:-:S03]  /*2760*/  IADD3 R119, R119, 0x80, RZ ;  /* 0x0000008077777810 */ /* 0x000fc60007ffe0ff */
[----:B------:R0:W-:Y:S04]  /*2770*/  @P6 STG.E.128 desc[UR4][R76.64], R68 ;  /* 0x000000444c006986 */ /* 0x0001e8000c101d04 */
.L_x_213:
[----:B------:R-:W-:Y:S05]  /*2780*/  BSYNC B0 ;  /* 0x0000000000007941 */ /* 0x000fea0003800000 */
.L_x_212:
[----:B------:R-:W-:Y:S04]  /*2790*/  BSSY B0, `(.L_x_214) ;  /* 0x0000090000007945 */ /* 0x000fe80003800000 */
[----:B------:R-:W-:Y:S05]  /*27a0*/  @!P4 BRA `(.L_x_215) ;  /* 0x000000080038c947 */ /* 0x000fea0003800000 */
[----:B------:R-:W-:Y:S02]  /*27b0*/  ISETP.NE.U32.AND P0, PT, RZ, UR10, PT ;  /* 0x0000000aff007c0c */ /* 0x000fe4000bf05070 */
[----:B------:R-:W-:Y:S02]  /*27c0*/  ISETP.NE.AND P6, PT, R171, RZ, PT ;  /* 0x000000ffab00720c */ /* 0x000fe40003fc5270 */
[----:B------:R-:W-:Y:S02]  /*27d0*/  ISETP.NE.AND.EX P0, PT, RZ, UR11, PT, P0 ;  /* 0x0000000bff007c0c */ /* 0x000fe4000bf05300 */
[----:B------:R-:W-:Y:S02]  /*27e0*/  FSEL R168, R165, RZ, !P6 ;  /* 0x000000ffa5a87208 */ /* 0x000fe40007000000 */
[----:B------:R-:W-:-:S03]  /*27f0*/  ISETP.NE.U32.AND P6, PT, RZ, UR16, PT ;  /* 0x00000010ff007c0c */ /* 0x000fc6000bfc5070 */
[-CC-:B0-----:R-:W-:Y:S01]  /*2800*/  FFMA.FTZ R74, R162, R167.reuse, R168.reuse ;  /* 0x000000a7a24a7223 */ /* 0x181fe200000100a8 */
        /* <DEDUP_REMOVED lines=8> */
[----:B------:R-:W-:Y:S01]  /*2890*/  @P0 PRMT R76, R57, 0x7632, R76 ;  /* 0x00007632394c0816 */ /* 0x000fe2000000004c */
[----:B-----5:R-:W-:Y:S01]  /*28a0*/  FMUL.FTZ R75, R134, R75 ;  /* 0x0000004b864b7220 */ /* 0x020fe20000410000 */
[----:B------:R-:W-:Y:S01]  /*28b0*/  @P0 SHF.L.U32 R74, R74, 0x10, RZ ;  /* 0x000000104a4a0819 */ /* 0x000fe200000006ff */
[----:B------:R-:W-:-:S02]  /*28c0*/  @P0 IMAD.U32 R72, R56, 0x10000, RZ ;  /* 0x0001000038480824 */ /* 0x000fc400078e00ff */
[C---:B------:R-:W-:Y:S01]  /*28d0*/  FMUL.FTZ R73, R134.reuse, R73 ;  /* 0x0000004986497220 */ /* 0x040fe20000410000 */
[----:B------:R-:W-:Y:S02]  /*28e0*/  @P0 IMAD.U32 R79, R57, 0x10000, RZ ;  /* 0x00010000394f0824 */ /* 0x000fe400078e00ff */
        /* <DEDUP_REMOVED lines=52> */
[----:B------:R-:W-:Y:S02]  /*2c30*/  @P0 PRMT R64, R64, 0x5410, R74 ;  /* 0x0000541040400816 */ /* 0x000fe4000000004a */
[----:B------:R-:W-:Y:S02]  /*2c40*/  @P0 PRMT R65, R65, 0x5410, R77 ;  /* 0x0000541041410816 */ /* 0x000fe4000000004d */
[----:B------:R-:W-:Y:S02]  /*2c50*/  @P0 PRMT R66, R66, 0x5410, R172 ;  /* 0x0000541042420816 */ /* 0x000fe400000000ac */
[----:B------:R-:W-:Y:S02]  /*2c60*/  @P0 PRMT R67, R67, 0x5410, R175 ;  /* 0x0000541043430816 */ /* 0x000fe400000000af */
[----:B------:R-:W-:Y:S02]  /*2c70*/  @P6 LEA R76, P0, R119, UR16, 0x4 ;  /* 0x00000010774c6c11 */ /* 0x000fe4000f8020ff */
[----:B------:R-:W-:-:S02]  /*2c80*/  @P6 MOV R74, R82 ;  /* 0x00000052004a6202 */ /* 0x000fc40000000f00 */
        /* <DEDUP_REMOVED lines=50> */
[----:B------:R-:W-:Y:S01]  /*2fb0*/  FSEL R179, R177, RZ, P0 ;  /* 0x000000ffb1b37208 */ /* 0x000fe20000000000 */
[----:B------:R-:W-:Y:S01]  /*2fc0*/  VIADD R119, R119, 0x80 ;  /* 0x0000008077777836 */ /* 0x000fe20000000000 */
        /* <DEDUP_REMOVED lines=10> */
[----:B------:R-:W-:-:S05]  /*3070*/  @P6 PRMT R71, R71, 0x5410, R177 ;  /* 0x0000541047476816 */ /* 0x000fca00000000b1 */
[----:B------:R1:W-:Y:S02]  /*3080*/  @P6 STG.E.128 desc[UR4][R76.64], R68 ;  /* 0x000000444c006986 */ /* 0x0003e4000c101d04 */
.L_x_215:
[----:B------:R-:W-:Y:S05]  /*3090*/  BSYNC B0 ;  /* 0x0000000000007941 */ /* 0x000fea0003800000 */
.L_x_214:
[----:B------:R-:W-:Y:S04]  /*30a0*/  BSSY B0, `(.L_x_216) ;  /* 0x000008f000007945 */ /* 0x000fe80003800000 */
[----:B------:R-:W-:Y:S05]  /*30b0*/  @!P3 BRA `(.L_x_217) ;  /* 0x000000080034b947 */ /* 0x000fea0003800000 */
[----:B------:R-:W-:Y:S02]  /*30c0*/  ISETP.NE.AND P0, PT, R171, RZ, PT ;  /* 0x000000ffab00720c */ /* 0x000fe40003f05270 */
[----:B------:R-:W-:Y:S02]  /*30d0*/  ISETP.NE.U32.AND P6, PT, RZ, UR16, PT ;  /* 0x00000010ff007c0c */ /* 0x000fe4000bfc5070 */
[----:B01----:R-:W-:Y:S02]  /*30e0*/  FSEL R78, R165, RZ, !P0 ;  /* 0x000000ffa54e7208 */ /* 0x003fe40004000000 */
[----:B------:R-:W-:Y:S02]  /*30f0*/  ISETP.NE.U32.AND P0, PT, RZ, UR10, PT ;  /* 0x0000000aff007c0c */ /* 0x000fe4000bf05070 */
[----:B------:R-:W-:Y:S01]  /*3100*/  ISETP.NE.AND.EX P6, PT, RZ, UR17, PT, P6 ;  /* 0x00000011ff007c0c */ /* 0x000fe2000bfc5360 */
[-CC-:B------:R-:W-:Y:S01]  /*3110*/  FFMA.FTZ R73, R127, R167.reuse, R78.reuse ;  /* 0x000000a77f497223 */ /* 0x180fe2000001004e */
[----:B------:R-:W-:Y:S01]  /*3120*/  ISETP.NE.AND.EX P0, PT, RZ, UR11, PT, P0 ;  /* 0x0000000bff007c0c */ /* 0x000fe2000bf05300 */
[-CC-:B------:R-:W-:Y:S01]  /*3130*/  FFMA.FTZ R72, R132, R167.reuse, R78.reuse ;  /* 0x000000a784487223 */ /* 0x180fe2000001004e */
[-CC-:B------:R-:W-:Y:S01]  /*3140*/  FFMA.FTZ R74, R120, R167.reuse, R78.reuse ;  /* 0x000000a7784a7223 */ /* 0x180fe2000001004e */
[-CC-:B------:R-:W-:Y:S01]  /*3150*/  FFMA.FTZ R77, R129, R167.reuse, R78.reuse ;  /* 0x000000a7814d7223 */ /* 0x180fe2000001004e */
[-CC-:B------:R-:W-:Y:S01]  /*3160*/  FFMA.FTZ R79, R124, R167.reuse, R78.reuse ;  /* 0x000000a77c4f7223 */ /* 0x180fe2000001004e */
[-CC-:B------:R-:W-:Y:S01]  /*3170*/  FFMA.FTZ R169, R131, R167.reuse, R78.reuse ;  /* 0x000000a783a97223 */ /* 0x180fe2000001004e */
[-CC-:B------:R-:W-:Y:S01]  /*3180*/  FFMA.FTZ R76, R125, R167.reuse, R78.reuse ;  /* 0x000000a77d4c7223 */ /* 0x180fe2000001004e */
[----:B------:R-:W-:Y:S01]  /*3190*/  FADD.FTZ R73, R126, -R73 ;  /* 0x800000497e497221 */ /* 0x000fe20000010000 */
[----:B------:R-:W-:Y:S01]  /*31a0*/  FFMA.FTZ R78, R122, R167, R78 ;  /* 0x000000a77a4e7223 */ /* 0x000fe2000001004e */
[----:B------:R-:W-:Y:S01]  /*31b0*/  FADD.FTZ R75, R133, -R72 ;  /* 0x80000048854b7221 */ /* 0x000fe20000010000 */
[----:B------:R-:W-:Y:S01]  /*31c0*/  FADD.FTZ R167, R117, -R74 ;  /* 0x8000004a75a77221 */ /* 0x000fe20000010000 */
[----:B------:R-:W-:Y:S01]  /*31d0*/  FADD.FTZ R77, R128, -R77 ;  /* 0x8000004d804d7221 */ /* 0x000fe20000010000 */
[----:B-----5:R-:W-:Y:S01]  /*31e0*/  FMUL.FTZ R73, R134, R73 ;  /* 0x0000004986497220 */ /* 0x020fe20000410000 */
[C---:B------:R-:W-:Y:S01]  /*31f0*/  @P0 SHF.L.U32 R72, R60.reuse, 0x10, RZ ;  /* 0x000000103c480819 */ /* 0x040fe200000006ff */
[----:B------:R-:W-:Y:S01]  /*3200*/  FADD.FTZ R175, R121, -R78 ;  /* 0x8000004e79af7221 */ /* 0x000fe20000010000 */
[----:B------:R-:W-:Y:S01]  /*3210*/  @P0 PRMT R74, R60, 0x7632, R74 ;  /* 0x000076323c4a0816 */ /* 0x000fe2000000004a */
[----:B------:R-:W-:Y:S01]  /*3220*/  FADD.FTZ R165, R118, -R79 ;  /* 0x8000004f76a57221 */ /* 0x000fe20000010000 */
[----:B------:R-:W-:Y:S01]  /*3230*/  FADD.FTZ R169, R130, -R169 ;  /* 0x800000a982a97221 */ /* 0x000fe20000010000 */
[----:B------:R-:W-:Y:S01]  /*3240*/  FADD.FTZ R173, R123, -R76 ;  /* 0x8000004c7bad7221 */ /* 0x000fe20000010000 */
[----:B------:R-:W-:Y:S01]  /*3250*/  @P0 SHF.L.U32 R74, R74, 0x10, RZ ;  /* 0x000000104a4a0819 */ /* 0x000fe200000006ff */
[C---:B------:R-:W-:Y:S01]  /*3260*/  FMUL.FTZ R75, R134.reuse, R75 ;  /* 0x0000004b864b7220 */ /* 0x040fe20000410000 */
[C---:B------:R-:W-:Y:S01]  /*3270*/  FMUL.FTZ R78, R134.reuse, R77 ;  /* 0x0000004d864e7220 */ /* 0x040fe20000410000 */
[--C-:B------:R-:W-:Y:S01]  /*3280*/  @P0 FADD.FTZ R73, R73, R72.reuse ;  /* 0x0000004849490221 */ /* 0x100fe20000010000 */
[----:B------:R-:W-:Y:S01]  /*3290*/  @P0 PRMT R72, R61, 0x7632, R72 ;  /* 0x000076323d480816 */ /* 0x000fe20000000048 */
[----:B------:R-:W-:Y:S01]  /*32a0*/  FMUL.FTZ R165, R134, R165 ;  /* 0x000000a586a57220 */ /* 0x000fe20000410000 */
[----:B------:R-:W-:Y:S01]  /*32b0*/  @P0 PRMT R76, R62, 0x7632, R76 ;  /* 0x000076323e4c0816 */ /* 0x000fe2000000004c */
[C---:B------:R-:W-:Y:S01]  /*32c0*/  FMUL.FTZ R169, R134.reuse, R169 ;  /* 0x000000a986a97220 */ /* 0x040fe20000410000 */
[----:B------:R-:W-:Y:S01]  /*32d0*/  @P0 PRMT R77, R63, 0x7632, R77 ;  /* 0x000076323f4d0816 */ /* 0x000fe2000000004d */
[C---:B------:R-:W-:Y:S01]  /*32e0*/  FMUL.FTZ R167, R134.reuse, R167 ;  /* 0x000000a786a77220 */ /* 0x040fe20000410000 */
[C---:B------:R-:W-:Y:S01]  /*32f0*/  FMUL.FTZ R173, R134.reuse, R173 ;  /* 0x000000ad86ad7220 */ /* 0x040fe20000410000 */
[----:B------:R-:W-:Y:S01]  /*3300*/  FMUL.FTZ R175, R134, R175 ;  /* 0x000000af86af7220 */ /* 0x000fe20000410000 */
[----:B------:R-:W-:Y:S01]  /*3310*/  @P0 FADD.FTZ R75, R75, R74 ;  /* 0x0000004a4b4b0221 */ /* 0x000fe20000010000 */
[----:B------:R-:W-:Y:S01]  /*3320*/  @P0 SHF.L.U32 R74, R62, 0x10, RZ ;  /* 0x000000103e4a0819 */ /* 0x000fe200000006ff */
[----:B------:R-:W-:Y:S01]  /*3330*/  @P0 IMAD.U32 R79, R61, 0x10000, RZ ;  /* 0x000100003d4f0824 */ /* 0x000fe200078e00ff */
[----:B------:R-:W-:Y:S01]  /*3340*/  @P0 SHF.L.U32 R134, R63, 0x10, RZ ;  /* 0x000000103f860819 */ /* 0x000fe200000006ff */
[----:B------:R-:W-:-:S02]  /*3350*/  @P0 IMAD.U32 R72, R72, 0x10000, RZ ;  /* 0x0001000048480824 */ /* 0x000fc400078e00ff */
[----:B------:R-:W-:Y:S02]  /*3360*/  @P0 IMAD.U32 R76, R76, 0x10000, RZ ;  /* 0x000100004c4c0824 */ /* 0x000fe400078e00ff */
[----:B------:R-:W-:Y:S01]  /*3370*/  @P0 FADD.FTZ R78, R78, R79 ;  /* 0x0000004f4e4e0221 */ /* 0x000fe20000010000 */
[----:B------:R-:W-:Y:S02]  /*3380*/  @P0 IMAD.U32 R168, R77, 0x10000, RZ ;  /* 0x000100004da80824 */ /* 0x000fe400078e00ff */
[----:B------:R-:W-:Y:S01]  /*3390*/  @P0 FADD.FTZ R165, R165, R72 ;  /* 0x00000048a5a50221 */ /* 0x000fe20000010000 */
[----:B------:R-:W-:Y:S01]  /*33a0*/  @P0 FADD.FTZ R169, R169, R74 ;  /* 0x0000004aa9a90221 */ /* 0x000fe20000010000 */
[----:B------:R-:W-:Y:S01]  /*33b0*/  @P0 FADD.FTZ R167, R167, R76 ;  /* 0x0000004ca7a70221 */ /* 0x000fe20000010000 */
[----:B------:R-:W-:Y:S01]  /*33c0*/  @P0 FADD.FTZ R173, R173, R134 ;  /* 0x00000086adad0221 */ /* 0x000fe20000010000 */
[----:B------:R-:W-:Y:S01]  /*33d0*/  @P0 FADD.FTZ R175, R175, R168 ;  /* 0x000000a8afaf0221 */ /* 0x000fe20000010000 */
[----:B------:R-:W-:-:S04]  /*33e0*/  ISETP.NE.U32.AND P0, PT, RZ, UR20, PT ;  /* 0x00000014ff007c0c */ /* 0x000fc8000bf05070 */
[----:B------:R-:W-:-:S13]  /*33f0*/  ISETP.NE.AND.EX P0, PT, RZ, UR21, PT, P0 ;  /* 0x00000015ff007c0c */ /* 0x000fda000bf05300 */
[----:B------:R-:W-:Y:S02]  /*3400*/  @P0 F2FP.BF16.F32.PACK_AB R72, RZ, R73 ;  /* 0x00000049ff48023e */ /* 0x000fe400000010ff */
[----:B------:R-:W-:Y:S01]  /*3410*/  @P0 F2FP.BF16.F32.PACK_AB R76, RZ, R78 ;  /* 0x0000004eff4c023e */ /* 0x000fe200000010ff */
[----:B------:R-:W-:Y:S01]  /*3420*/  FMUL.FTZ R78, R78, UR19 ;  /* 0x000000134e4e7c20 */ /* 0x000fe20008410000 */
[----:B------:R-:W-:Y:S02]  /*3430*/  @P0 F2FP.BF16.F32.PACK_AB R79, RZ, R169 ;  /* 0x000000a9ff4f023e */ /* 0x000fe400000010ff */
[----:B------:R-:W-:Y:S02]  /*3440*/  @P0 F2FP.BF16.F32.PACK_AB R168, RZ, R173 ;  /* 0x000000adffa8023e */ /* 0x000fe400000010ff */
[----:B------:R-:W-:Y:S01]  /*3450*/  @P0 F2FP.BF16.F32.PACK_AB R74, RZ, R75 ;  /* 0x0000004bff4a023e */ /* 0x000fe200000010ff */
[----:B------:R-:W-:Y:S01]  /*3460*/  FMUL.FTZ R75, R75, UR19 ;  /* 0x000000134b4b7c20 */ /* 0x000fe20008410000 */
[----:B------:R-:W-:-:S02]  /*3470*/  @P0 F2FP.BF16.F32.PACK_AB R77, RZ, R165 ;  /* 0x000000a5ff4d023e */ /* 0x000fc400000010ff */
[----:B------:R-:W-:Y:S01]  /*3480*/  @P0 F2FP.BF16.F32.PACK_AB R134, RZ, R167 ;  /* 0x000000a7ff86023e */ /* 0x000fe200000010ff */
[----:B------:R-:W-:Y:S01]  /*3490*/  FMUL.FTZ R167, R167, UR19 ;  /* 0x00000013a7a77c20 */ /* 0x000fe20008410000 */
[----:B------:R-:W-:Y:S02]  /*34a0*/  @P0 F2FP.BF16.F32.PACK_AB R172, RZ, R175 ;  /* 0x000000afffac023e */ /* 0x000fe400000010ff */
[----:B------:R-:W-:Y:S02]  /*34b0*/  @P0 PRMT R64, R72, 0x7610, R64 ;  /* 0x0000761048400816 */ /* 0x000fe40000000040 */
[----:B------:R-:W-:Y:S02]  /*34c0*/  @P0 PRMT R65, R76, 0x7610, R65 ;  /* 0x000076104c410816 */ /* 0x000fe40000000041 */
[----:B------:R-:W-:Y:S01]  /*34d0*/  @P0 PRMT R66, R79, 0x7610, R66 ;  /* 0x000076104f420816 */ /* 0x000fe20000000042 */
[----:B------:R-:W-:Y:S01]  /*34e0*/  FMUL.FTZ R79, R73, UR19 ;  /* 0x00000013494f7c20 */ /* 0x000fe20008410000 */
[----:B------:R-:W-:Y:S01]  /*34f0*/  @P0 PRMT R67, R168, 0x7610, R67 ;  /* 0x00007610a8430816 */ /* 0x000fe20000000043 */
[----:B------:R-:W-:Y:S01]  /*3500*/  FMUL.FTZ R168, R169, UR19 ;  /* 0x00000013a9a87c20 */ /* 0x000fe20008410000 */
[----:B------:R-:W-:Y:S01]  /*3510*/  @P0 PRMT R64, R64, 0x5410, R74 ;  /* 0x0000541040400816 */ /* 0x000fe2000000004a */
[----:B------:R-:W-:Y:S01]  /*3520*/  @P6 IMAD.MOV.U32 R74, RZ, RZ, R88 ;  /* 0x000000ffff4a6224 */ /* 0x000fe200078e0058 */
[----:B------:R-:W-:-:S02]  /*3530*/  @P0 PRMT R65, R65, 0x5410, R77 ;  /* 0x0000541041410816 */ /* 0x000fc4000000004d */
[----:B------:R-:W-:Y:S02]  /*3540*/  @P0 PRMT R66, R66, 0x5410, R134 ;  /* 0x0000541042420816 */ /* 0x000fe40000000086 */
[----:B------:R-:W-:Y:S01]  /*3550*/  @P0 PRMT R67, R67, 0x5410, R172 ;  /* 0x0000541043430816 */ /* 0x000fe200000000ac */
[----:B------:R-:W-:Y:S01]  /*3560*/  FMUL.FTZ R172, R173, UR19 ;  /* 0x00000013adac7c20 */ /* 0x000fe20008410000 */
[----:B------:R-:W-:Y:S01]  /*3570*/  @P6 LEA R76, P0, R119, UR16, 0x4 ;  /* 0x00000010774c6c11 */ /* 0x000fe2000f8020ff */
[----:B------:R-:W-:Y:S01]  /*3580*/  FMUL.FTZ R173, R175, UR19 ;  /* 0x00000013afad7c20 */ /* 0x000fe20008410000 */
[----:B------:R-:W-:Y:S02]  /*3590*/  MOV R72, R90 ;  /* 0x0000005a00487202 */ /* 0x000fe40000000f00 */
        /* <DEDUP_REMOVED lines=10> */
[----:B------:R-:W-:-:S04]  /*3640*/  LOP3.LUT P0, RZ, R90, 0xff00, RZ, 0xc0, !PT ;  /* 0x0000ff005aff7812 */ /* 0x000fc8000780c0ff */
[----:B------:R-:W-:Y:S02]  /*3650*/  FSEL R177, R75, RZ, P0 ;  /* 0x000000ff4bb17208 */ /* 0x000fe40000000000 */
[----:B------:R-:W-:-:S04]  /*3660*/  @P6 LOP3.LUT P0, RZ, R88, 0xff00, RZ, 0xc0, !PT ;  /* 0x0000ff0058ff6812 */ /* 0x000fc8000780c0ff */
[----:B------:R-:W-:Y:S01]  /*3670*/  @P6 FSEL R75, R75, RZ, P0 ;  /* 0x000000ff4b4b6208 */ /* 0x000fe20000000000 */
[----:B0-----:R-:W-:Y:S01]  /*3680*/  FMUL.FTZ R73, R165, UR19 ;  /* 0x00000013a5497c20 */ /* 0x001fe20008410000 */
[----:B------:R-:W-:Y:S02]  /*3690*/  LOP3.LUT P0, RZ, R90, 0xff0000, RZ, 0xc0, !PT ;  /* 0x00ff00005aff7812 */ /* 0x000fe4000780c0ff */
[----:B------:R-:W-:Y:S02]  /*36a0*/  @P6 F2FP.BF16.F32.PACK_AB R134, RZ, R75 ;  /* 0x0000004bff86623e */ /* 0x000fe400000010ff */
        /* <DEDUP_REMOVED lines=16> */
[----:B0-----:R-:W-:Y:S01]  /*37b0*/  IMAD.WIDE.U32 R78, R119, 0x10, R78 ;  /* 0x00000010774e7825 */ /* 0x001fe200078e004e */
[----:B------:R-:W-:Y:S02]  /*37c0*/  @P6 F2FP.BF16.F32.PACK_AB R119, RZ, R74 ;  /* 0x0000004aff77623e */ /* 0x000fe400000010ff */
[----:B------:R-:W-:Y:S02]  /*37d0*/  FSEL R181, R167, RZ, P0 ;  /* 0x000000ffa7b57208 */ /* 0x000fe40000000000 */
[----:B------:R-:W-:Y:S02]  /*37e0*/  @P6 LOP3.LUT P0, RZ, R89, 0xff00, RZ, 0xc0, !PT ;  /* 0x0000ff0059ff6812 */ /* 0x000fe4000780c0ff */
[----:B------:R-:W-:-:S02]  /*37f0*/  @P6 F2FP.BF16.F32.PACK_AB R168, RZ, R168 ;  /* 0x000000a8ffa8623e */ /* 0x000fc400000010ff */
[----:B------:R-:W-:Y:S02]  /*3800*/  @P6 FSEL R169, R167, RZ, P0 ;  /* 0x000000ffa7a96208 */ /* 0x000fe40000000000 */
[----:B------:R-:W-:Y:S02]  /*3810*/  LOP3.LUT P0, RZ, R91, 0xff0000, RZ, 0xc0, !PT ;  /* 0x00ff00005bff7812 */ /* 0x000fe4000780c0ff */
        /* <DEDUP_REMOVED lines=9> */
[----:B------:R-:W-:-:S02]  /*38b0*/  @P6 PRMT R68, R119, 0x7610, R68 ;  /* 0x0000761077446816 */ /* 0x000fc40000000044 */
[----:B------:R-:W-:Y:S02]  /*38c0*/  @P6 FSEL R173, R173, RZ, P0 ;  /* 0x000000ffadad6208 */ /* 0x000fe40000000000 */
[----:B------:R-:W-:Y:S02]  /*38d0*/  @P6 PRMT R70, R168, 0x7610, R70 ;  /* 0x00007610a8466816 */ /* 0x000fe40000000046 */
[----:B------:R-:W-:Y:S02]  /*38e0*/  @P6 F2FP.BF16.F32.PACK_AB R173, RZ, R173 ;  /* 0x000000adffad623e */ /* 0x000fe400000010ff */
[----:B------:R-:W-:Y:S02]  /*38f0*/  @P6 PRMT R71, R172, 0x7610, R71 ;  /* 0x00007610ac476816 */ /* 0x000fe40000000047 */
[----:B------:R-:W-:Y:S02]  /*3900*/  F2FP.BF16.F32.PACK_AB R74, R181, R178 ;  /* 0x000000b2b54a723e */ /* 0x000fe400000010ff */
[----:B------:R-:W-:-:S02]  /*3910*/  F2FP.BF16.F32.PACK_AB R73, R179, R176 ;  /* 0x000000b0b349723e */ /* 0x000fc400000010ff */
[----:B------:R-:W-:Y:S02]  /*3920*/  F2FP.BF16.F32.PACK_AB R75, R175, R180 ;  /* 0x000000b4af4b723e */ /* 0x000fe400000010ff */
[----:B------:R-:W-:Y:S02]  /*3930*/  @P6 PRMT R68, R68, 0x5410, R134 ;  /* 0x0000541044446816 */ /* 0x000fe40000000086 */
[----:B------:R-:W-:Y:S01]  /*3940*/  @P6 PRMT R69, R69, 0x5410, R167 ;  /* 0x0000541045456816 */ /* 0x000fe200000000a7 */
[----:B------:R2:W-:Y:S01]  /*3950*/  STG.E.128 desc[UR4][R78.64], R72 ;  /* 0x000000484e007986 */ /* 0x0005e2000c101d04 */
[----:B------:R-:W-:Y:S02]  /*3960*/  @P6 PRMT R70, R70, 0x5410, R169 ;  /* 0x0000541046466816 */ /* 0x000fe400000000a9 */
[----:B------:R-:W-:-:S05]  /*3970*/  @P6 PRMT R71, R71, 0x5410, R173 ;  /* 0x0000541047476816 */ /* 0x000fca00000000ad */
[----:B------:R2:W-:Y:S02]  /*3980*/  @P6 STG.E.128 desc[UR4][R76.64], R68 ;  /* 0x000000444c006986 */ /* 0x0005e4000c101d04 */
.L_x_217:
[----:B------:R-:W-:Y:S05]  /*3990*/  BSYNC B0 ;  /* 0x0000000000007941 */ /* 0x000fea0003800000 */
.L_x_216:
[----:B012---:R-:W-:Y:S01]  /*39a0*/  SEL R76, RZ, 0x1, P2 ;  /* 0x00000001ff4c7807 */ /* 0x007fe20001000000 */
[----:B------:R-:W-:Y:S06]  /*39b0*/  @!P1 BRA `(.L_x_218) ;  /* 0xffffffcc00309947 */ /* 0x000fec000383ffff */
.L_x_204:
[----:B------:R-:W0:Y:S01]  /*39c0*/  S2R R0, SR_TID.X ;  /* 0x0000000000007919 */ /* 0x000e220000002100 */
[----:B------:R-:W0:Y:S01]  /*39d0*/  S2UR UR6, SR_CTAID.X ;  /* 0x00000000000679c3 */ /* 0x000e220000002500 */
[----:B------:R-:W-:Y:S01]  /*39e0*/  BSSY B0, `(.L_x_219) ;  /* 0x000000f000007945 */ /* 0x000fe20003800000 */
[C---:B0-----:R-:W-:Y:S02]  /*39f0*/  LEA.HI R3, R0.reuse, UR6, RZ, 0x19 ;  /* 0x0000000600037c11 */ /* 0x041fe4000f8fc8ff */
[----:B------:R-:W-:-:S03]  /*3a00*/  LOP3.LUT R55, R0, 0x7f, RZ, 0xc0, !PT ;  /* 0x0000007f00377812 */ /* 0x000fc600078ec0ff */
        /* <DEDUP_REMOVED lines=12> */
.L_x_220:
[----:B------:R-:W-:Y:S05]  /*3ad0*/  BSYNC B0 ;  /* 0x0000000000007941 */ /* 0x000fea0003800000 */
.L_x_219:
        /* <DEDUP_REMOVED lines=11> */
.L_x_222:
[----:B------:R-:W-:Y:S05]  /*3b90*/  BSYNC B0 ;  /* 0x0000000000007941 */ /* 0x000fea0003800000 */
.L_x_221:
        /* <DEDUP_REMOVED lines=10> */
.L_x_211:
[----:B------:R-:W-:Y:S01]  /*3c40*/  HFMA2.MMA R177, -RZ, RZ, 0, 1.847743988037109375e-06 ;  /* 0x0000001fffb17435 */ /* 0x000fe200000001ff */
[----:B------:R-:W-:Y:S01]  /*3c50*/  MOV R175, R167 ;  /* 0x000000a700af7202 */ /* 0x000fe20000000f00 */
[----:B------:R-:W-:Y:S02]  /*3c60*/  IMAD.MOV.U32 R174, RZ, RZ, 0x10 ;  /* 0x00000010ffae7424 */ /* 0x000fe400078e00ff */
[----:B------:R-:W-:-:S07]  /*3c70*/  IMAD.MOV.U32 R172, RZ, RZ, -0x1 ;  /* 0xffffffffffac7424 */ /* 0x000fce00078e00ff */
[----:B-----5:R-:W-:Y:S05]  /*3c80*/  WARPSYNC.COLLECTIVE R172, `(.L_x_223) ;  /* 0x00000000ac087348 */ /* 0x020fea0003c00000 */
[----:B------:R0:W1:Y:S02]  /*3c90*/  SHFL.DOWN P6, R173, R175, R174, R177 ;  /* 0x080000aeafad7389 */ /* 0x00006400000c00b1 */
[----:B01---5:R-:W-:Y:S01]  /*3ca0*/  ENDCOLLECTIVE ;  /* 0x000000000000791b */ /* 0x023fe20003800000 */
.L_x_223:
[----:B------:R-:W-:Y:S01]  /*3cb0*/  IMAD.MOV.U32 R175, RZ, RZ, R168 ;  /* 0x000000ffffaf7224 */ /* 0x000fe200078e00a8 */
[----:B------:R-:W-:-:S07]  /*3cc0*/  MOV R74, R173 ;  /* 0x000000ad004a7202 */ /* 0x000fce0000000f00 */
[----:B------:R-:W-:Y:S05]  /*3cd0*/  WARPSYNC.COLLECTIVE R172, `(.L_x_224) ;  /* 0x00000000ac087348 */ /* 0x000fea0003c00000 */
[----:B------:R0:W1:Y:S02]  /*3ce0*/  SHFL.DOWN P6, R173, R175, R174, R177 ;  /* 0x080000aeafad7389 */ /* 0x00006400000c00b1 */
[----:B01----:R-:W-:Y:S01]  /*3cf0*/  ENDCOLLECTIVE ;  /* 0x000000000000791b */ /* 0x003fe20003800000 */
.L_x_224:
[----:B------:R-:W-:Y:S01]  /*3d00*/  FADD.FTZ R74, R74, R167 ;  /* 0x000000a74a4a7221 */ /* 0x000fe20000010000 */
[----:B------:R-:W-:-:S03]  /*3d10*/  HFMA2.MMA R174, -RZ, RZ, 0, 4.76837158203125e-07 ;  /* 0x00000008ffae7435 */ /* 0x000fc600000001ff */
[----:B------:R-:W-:Y:S01]  /*3d20*/  IMAD.MOV.U32 R175, RZ, RZ, R74 ;  /* 0x000000ffffaf7224 */ /* 0x000fe200078e004a */
[----:B------:R-:W-:-:S07]  /*3d30*/  MOV R75, R173 ;  /* 0x000000ad004b7202 */ /* 0x000fce0000000f00 */
[----:B------:R-:W-:Y:S05]  /*3d40*/  WARPSYNC.COLLECTIVE R172, `(.L_x_225) ;  /* 0x00000000ac087348 */ /* 0x000fea0003c00000 */
[----:B------:R0:W1:Y:S02]  /*3d50*/  SHFL.DOWN P6, R173, R175, R174, R177 ;  /* 0x080000aeafad7389 */ /* 0x00006400000c00b1 */
[----:B01----:R-:W-:Y:S01]  /*3d60*/  ENDCOLLECTIVE ;  /* 0x000000000000791b */ /* 0x003fe20003800000 */
.L_x_225:
[----:B------:R-:W-:-:S05]  /*3d70*/  FADD.FTZ R75, R75, R168 ;  /* 0x000000a84b4b7221 */ /* 0x000fca0000010000 */
[----:B------:R-:W-:Y:S01]  /*3d80*/  MOV R175, R75 ;  /* 0x0000004b00af7202 */ /* 0x000fe20000000f00 */
[----:B------:R-:W-:-:S07]  /*3d90*/  IMAD.MOV.U32 R77, RZ, RZ, R173 ;  /* 0x000000ffff4d7224 */ /* 0x000fce00078e00ad */
[----:B------:R-:W-:Y:S05]  /*3da0*/  WARPSYNC.COLLECTIVE R172, `(.L_x_226) ;  /* 0x00000000ac087348 */ /* 0x000fea0003c00000 */
[----:B------:R0:W1:Y:S02]  /*3db0*/  SHFL.DOWN P6, R173, R175, R174, R177 ;  /* 0x080000aeafad7389 */ /* 0x00006400000c00b1 */
[----:B01----:R-:W-:Y:S01]  /*3dc0*/  ENDCOLLECTIVE ;  /* 0x000000000000791b */ /* 0x003fe20003800000 */
.L_x_226:
[----:B------:R-:W-:-:S05]  /*3dd0*/  FADD.FTZ R77, R74, R77 ;  /* 0x0000004d4a4d7221 */ /* 0x000fca0000010000 */
[----:B------:R-:W-:Y:S01]  /*3de0*/  MOV R175, R77 ;  /* 0x0000004d00af7202 */ /* 0x000fe20000000f00 */
[----:B------:R-:W-:Y:S02]  /*3df0*/  IMAD.MOV.U32 R174, RZ, RZ, 0x4 ;  /* 0x00000004ffae7424 */ /* 0x000fe400078e00ff */
[----:B------:R-:W-:-:S07]  /*3e00*/  IMAD.MOV.U32 R76, RZ, RZ, R173 ;  /* 0x000000ffff4c7224 */ /* 0x000fce00078e00ad */
[----:B------:R-:W-:Y:S05]  /*3e10*/  WARPSYNC.COLLECTIVE R172, `(.L_x_227) ;  /* 0x00000000ac087348 */ /* 0x000fea0003c00000 */
[----:B------:R0:W1:Y:S02]  /*3e20*/  SHFL.DOWN P6, R173, R175, R174, R177 ;  /* 0x080000aeafad7389 */ /* 0x00006400000c00b1 */
[----:B01----:R-:W-:Y:S01]  /*3e30*/  ENDCOLLECTIVE ;  /* 0x000000000000791b */ /* 0x003fe20003800000 */
.L_x_227:
[----:B------:R-:W-:-:S04]  /*3e40*/  FADD.FTZ R76, R75, R76 ;  /* 0x0000004c4b4c7221 */ /* 0x000fc80000010000 */
[----:B------:R-:W-:Y:S01]  /*3e50*/  IMAD.MOV.U32 R175, RZ, RZ, R76 ;  /* 0x000000ffffaf7224 */ /* 0x000fe200078e004c */
[----:B------:R-:W-:-:S07]  /*3e60*/  MOV R78, R173 ;  /* 0x000000ad004e7202 */ /* 0x000fce0000000f00 */
[----:B------:R-:W-:Y:S05]  /*3e70*/  WARPSYNC.COLLECTIVE R172, `(.L_x_228) ;  /* 0x00000000ac087348 */ /* 0x000fea0003c00000 */
[----:B------:R0:W1:Y:S02]  /*3e80*/  SHFL.DOWN P6, R173, R175, R174, R177 ;  /* 0x080000aeafad7389 */ /* 0x00006400000c00b1 */
[----:B01----:R-:W-:Y:S01]  /*3e90*/  ENDCOLLECTIVE ;  /* 0x000000000000791b */ /* 0x003fe20003800000 */
.L_x_228:
[----:B------:R-:W-:Y:S01]  /*3ea0*/  FADD.FTZ R78, R77, R78 ;  /* 0x0000004e4d4e7221 */ /* 0x000fe20000010000 */
[----:B------:R-:W-:-:S03]  /*3eb0*/  HFMA2.MMA R174, -RZ, RZ, 0, 1.1920928955078125e-07 ;  /* 0x00000002ffae7435 */ /* 0x000fc600000001ff */
[----:B------:R-:W-:Y:S01]  /*3ec0*/  IMAD.MOV.U32 R175, RZ, RZ, R78 ;  /* 0x000000ffffaf7224 */ /* 0x000fe200078e004e */
[----:B------:R-:W-:-:S07]  /*3ed0*/  MOV R79, R173 ;  /* 0x000000ad004f7202 */ /* 0x000fce0000000f00 */
[----:B------:R-:W-:Y:S05]  /*3ee0*/  WARPSYNC.COLLECTIVE R172, `(.L_x_229) ;  /* 0x00000000ac087348 */ /* 0x000fea0003c00000 */
[----:B------:R0:W1:Y:S02]  /*3ef0*/  SHFL.DOWN P6, R173, R175, R174, R177 ;  /* 0x080000aeafad7389 */ /* 0x00006400000c00b1 */
[----:B01----:R-:W-:Y:S01]  /*3f00*/  ENDCOLLECTIVE ;  /* 0x000000000000791b */ /* 0x003fe20003800000 */
.L_x_229:
[----:B------:R-:W-:-:S05]  /*3f10*/  FADD.FTZ R79, R76, R79 ;  /* 0x0000004f4c4f7221 */ /* 0x000fca0000010000 */
[----:B------:R-:W-:Y:S01]  /*3f20*/  MOV R175, R79 ;  /* 0x0000004f00af7202 */ /* 0x000fe20000000f00 */
[----:B------:R-:W-:-:S07]  /*3f30*/  IMAD.MOV.U32 R165, RZ, RZ, R173 ;  /* 0x000000ffffa57224 */ /* 0x000fce00078e00ad */
[----:B------:R-:W-:Y:S05]  /*3f40*/  WARPSYNC.COLLECTIVE R172, `(.L_x_230) ;  /* 0x00000000ac087348 */ /* 0x000fea0003c00000 */
[----:B------:R0:W1:Y:S02]  /*3f50*/  SHFL.DOWN P6, R173, R175, R174, R177 ;  /* 0x080000aeafad7389 */ /* 0x00006400000c00b1 */
[----:B01----:R-:W-:Y:S01]  /*3f60*/  ENDCOLLECTIVE ;  /* 0x000000000000791b */ /* 0x003fe20003800000 */
.L_x_230:
[----:B------:R-:W-:-:S05]  /*3f70*/  FADD.FTZ R165, R78, R165 ;  /* 0x000000a54ea57221 */ /* 0x000fca0000010000 */
[----:B------:R-:W-:Y:S01]  /*3f80*/  MOV R175, R165 ;  /* 0x000000a500af7202 */ /* 0x000fe20000000f00 */
[----:B------:R-:W-:Y:S02]  /*3f90*/  IMAD.MOV.U32 R174, RZ, RZ, 0x1 ;  /* 0x00000001ffae7424 */ /* 0x000fe400078e00ff */
[----:B------:R-:W-:-:S07]  /*3fa0*/  IMAD.MOV.U32 R168, RZ, RZ, R173 ;  /* 0x000000ffffa87224 */ /* 0x000fce00078e00ad */
[----:B------:R-:W-:Y:S05]  /*3fb0*/  WARPSYNC.COLLECTIVE R172, `(.L_x_231) ;  /* 0x00000000ac087348 */ /* 0x000fea0003c00000 */
[----:B------:R0:W1:Y:S02]  /*3fc0*/  SHFL.DOWN P6, R173, R175, R174, R177 ;  /* 0x080000aeafad7389 */ /* 0x00006400000c00b1 */
[----:B01----:R-:W-:Y:S01]  /*3fd0*/  ENDCOLLECTIVE ;  /* 0x000000000000791b */ /* 0x003fe20003800000 */
.L_x_231:
[----:B------:R-:W-:-:S04]  /*3fe0*/  FADD.FTZ R169, R79, R168 ;  /* 0x000000a84fa97221 */ /* 0x000fc80000010000 */
[----:B------:R-:W-:Y:S01]  /*3ff0*/  IMAD.MOV.U32 R175, RZ, RZ, R169 ;  /* 0x000000ffffaf7224 */ /* 0x000fe200078e00a9 */
[----:B------:R-:W-:-:S07]  /*4000*/  MOV R168, R173 ;  /* 0x000000ad00a87202 */ /* 0x000fce0000000f00 */
[----:B------:R-:W-:Y:S05]  /*4010*/  WARPSYNC.COLLECTIVE R172, `(.L_x_232) ;  /* 0x00000000ac087348 */ /* 0x000fea0003c00000 */
[----:B------:R0:W1:Y:S02]  /*4020*/  SHFL.DOWN P6, R173, R175, R174, R177 ;  /* 0x080000aeafad7389 */ /* 0x00006400000c00b1 */
[----:B01----:R-:W-:Y:S01]  /*4030*/  ENDCOLLECTIVE ;  /* 0x000000000000791b */ /* 0x003fe20003800000 */
.L_x_232:
[----:B------:R-:W-:Y:S01]  /*4040*/  MOV R74, R173 ;  /* 0x000000ad004a7202 */ /* 0x000fe20000000f00 */
[----:B------:R-:W-:Y:S06]  /*4050*/  BRA `(.L_x_233) ;  /* 0xffffffdc00287947 */ /* 0x000fec000383ffff */
.L_x_234:
        /* <DEDUP_REMOVED lines=10> */
.L_x_3222:


//--------------------- .text._ZN10layer_norm22ln_bwd_finalize_kernelINS_22Kernel_traits_finalizeILj3072E13__nv_bfloat16S2_S2_S2_fjLb0ELj1024ELj4ENS_18Kernel_traits_baseILj3072ES2_S2_S2_S2_fjLj1024EEEEELb0ELb1EEEvNS_9BwdParamsE --------------------------
	.section	.text._ZN10layer_norm22ln_bwd_finalize_kernelINS_22Kernel_traits_finalizeILj3072E13__nv_bfloat16S2_S2_S2_fjLb0ELj1024ELj4ENS_18Kernel_traits_baseILj3072ES2_S2_S2_S2_fjLj1024EEEEELb0ELb1EEEvNS_9BwdParamsE,"ax",@progbits
	.align	128
        .global         _ZN10layer_norm22ln_bwd_finalize_kernelINS_22Kernel_traits_finalizeILj3072E13__nv_bfloat16S2_S2_S2_fjLb0ELj1024ELj4ENS_18Kernel_traits_baseILj3072ES2_S2_S2_S2_fjLj1024EEEEELb0ELb1EEEvNS_9BwdParamsE
        .type           _ZN10layer_norm22ln_bwd_finalize_kernelINS_22Kernel_traits_finalizeILj3072E13__nv_bfloat16S2_S2_S2_fjLb0ELj1024ELj4ENS_18Kernel_traits_baseILj3072ES2_S2_S2_S2_fjLj1024EEEEELb0ELb1EEEvNS_9BwdParamsE,@function
        .size           _ZN10layer_norm22ln_bwd_finalize_kernelINS_22Kernel_traits_finalizeILj3072E13__nv_bfloat16S2_S2_S2_fjLb0ELj1024ELj4ENS_18Kernel_traits_baseILj3072ES2_S2_S2_S2_fjLj1024EEEEELb0ELb1EEEvNS_9BwdParamsE,(.L_x_3223 - _ZN10layer_norm22ln_bwd_finalize_kernelINS_22Kernel_traits_finalizeILj3072E13__nv_bfloat16S2_S2_S2_fjLb0ELj1024ELj4ENS_18Kernel_traits_baseILj3072ES2_S2_S2_S2_fjLj1024EEEEELb0ELb1EEEvNS_9BwdParamsE)
        .other          _ZN10layer_norm22ln_bwd_finalize_kernelINS_22Kernel_traits_finalizeILj3072E13__nv_bfloat16S2_S2_S2_fjLb0ELj1024ELj4ENS_18Kernel_traits_baseILj3072ES2_S2_S2_S2_fjLj1024EEEEELb0ELb1EEEvNS_9BwdParamsE,@"STO_CUDA_ENTRY STV_DEFAULT"
_ZN10layer_norm22ln_bwd_finalize_kernelINS_22Kernel_traits_finalizeILj3072E13__nv_bfloat16S2_S2_S2_fjLb0ELj1024ELj4ENS_18Kernel_traits_baseILj3072ES2_S2_S2_S2_fjLj1024EEEEELb0ELb1EEEvNS_9BwdParamsE:
.text._ZN10layer_norm22ln_bwd_finalize_kernelINS_22Kernel_traits_finalizeILj3072E13__nv_bfloat16S2_S2_S2_fjLb0ELj1024ELj4ENS_18Kernel_traits_baseILj3072ES2_S2_S2_S2_fjLj1024EEEEELb0ELb1EEEvNS_9BwdParamsE:
        /* <DEDUP_REMOVED lines=13> */
[----:B------:R-:W-:Y:S02]  /*00d0*/  LOP3.LUT R7, R5, 0x1f, R0, 0x78, !PT ;  /* 0x0000001f05077812 */ /* 0x000fe400078e7800 */
[----:B------:R-:W-:Y:S02]  /*00e0*/  SHF.L.U32 R6, R6, 0x4, RZ ;  /* 0x0000000406067819 */ /* 0x000fe400000006ff */
[----:B------:R-:W-:Y:S01]  /*00f0*/  IADD3 R8, R4, R7, RZ ;  /* 0x0000000704087210 */ /* 0x000fe20007ffe0ff */
[C---:B------:R-:W-:Y:S01]  /*0100*/  IMAD R9, R2.reuse, 0x20, R7 ;  /* 0x0000002002097824 */ /* 0x040fe200078e0207 */
[----:B------:R-:W-:-:S02]  /*0110*/  ISETP.GE.U32.AND P0, PT, R2, 0x10, PT ;  /* 0x000000100200780c */ /* 0x000fc40003f06070 */
[----:B------:R-:W-:Y:S02]  /*0120*/  LOP3.LUT R11, R6, 0x7ffffff0, RZ, 0xc0, !PT ;  /* 0x7ffffff0060b7812 */ /* 0x000fe400078ec0ff */
[----:B------:R-:W-:Y:S02]  /*0130*/  ISETP.EQ.AND P0, PT, R5, 0x1f, !P0 ;  /* 0x0000001f0500780c */ /* 0x000fe40004702270 */
[----:B------:R-:W-:Y:S01]  /*0140*/  IADD3 R4, R2, R11, RZ ;  /* 0x0000000b02047210 */ /* 0x000fe20007ffe0ff */
[----:B0-----:R-:W-:-:S03]  /*0150*/  ULEA UR4, UR5, UR4, 0x18 ;  /* 0x0000000405047291 */ /* 0x001fc6000f8ec03f */
[----:B------:R-:W-:-:S03]  /*0160*/  ULDC UR5, c[0x0][0x218] ;  /* 0x0000860000057ab9 */ /* 0x000fc60000000800 */
[----:B------:R-:W-:Y:S02]  /*0170*/  LEA R7, R8, UR4, 0x2 ;  /* 0x0000000408077c11 */ /* 0x000fe4000f8e10ff */
[----:B------:R-:W-:Y:S02]  /*0180*/  LEA R6, R2, UR4, 0x3 ;  /* 0x0000000402067c11 */ /* 0x000fe4000f8e18ff */
[----:B------:R-:W-:-:S07]  /*0190*/  LEA R8, R9, UR4, 0x2 ;  /* 0x0000000409087c11 */ /* 0x000fce000f8e10ff */
.L_x_246:
[----:B0-2-4-:R-:W0:Y:S01]  /*01a0*/  LDC R10, c[0x0][0x210] ;  /* 0x00008400ff0a7b82 */ /* 0x015e220000000800 */
[----:B------:R-:W-:Y:S01]  /*01b0*/  BSSY B0, `(.L_x_235) ;  /* 0x0000067000007945 */ /* 0x000fe20003800000 */
[----:B------:R-:W-:Y:S01]  /*01c0*/  HFMA2.MMA R26, -RZ, RZ, 0, 0 ;  /* 0x00000000ff1a7435 */ /* 0x000fe200000001ff */
[----:B------:R-:W-:Y:S02]  /*01d0*/  MOV R20, RZ ;  /* 0x000000ff00147202 */ /* 0x000fe40000000f00 */
[----:B0-----:R-:W-:-:S13]  /*01e0*/  ISETP.GE.U32.AND P1, PT, R5, R10, PT ;  /* 0x0000000a0500720c */ /* 0x001fda0003f26070 */
[----:B-1-3--:R-:W-:Y:S05]  /*01f0*/  @P1 BRA `(.L_x_236) ;  /* 0x0000000400881947 */ /* 0x00afea0003800000 */
[----:B------:R-:W-:Y:S01]  /*0200*/  ISETP.GE.U32.AND P2, PT, R5, R10, PT ;  /* 0x0000000a0500720c */ /* 0x000fe20003f46070 */
[----:B------:R-:W-:-:S12]  /*0210*/  IMAD.MOV.U32 R21, RZ, RZ, R5 ;  /* 0x000000ffff157224 */ /* 0x000fd800078e0005 */
[----:B------:R-:W0:Y:S08]  /*0220*/  @P2 LDC R16, c[0x0][0x218] ;  /* 0x00008600ff102b82 */ /* 0x000e300000000800 */
[----:B------:R-:W1:Y:S08]  /*0230*/  @P2 LDC.64 R14, c[0x0][0x2d0] ;  /* 0x0000b400ff0e2b82 */ /* 0x000e700000000a00 */
[----:B------:R-:W2:Y:S01]  /*0240*/  @P2 LDC.64 R12, c[0x0][0x2d8] ;  /* 0x0000b600ff0c2b82 */ /* 0x000ea20000000a00 */
[----:B0-----:R-:W-:-:S04]  /*0250*/  @P2 IMAD R9, R21, R16, R3 ;  /* 0x0000001015092224 */ /* 0x001fc800078e0203 */
[----:B-1----:R-:W-:-:S06]  /*0260*/  @P2 IMAD.WIDE.U32 R14, R9, 0x4, R14 ;  /* 0x00000004090e2825 */ /* 0x002fcc00078e000e */
[----:B------:R-:W3:Y:S01]  /*0270*/  @P2 LDG.E R15, desc[UR6][R14.64] ;  /* 0x000000060e0f2981 */ /* 0x000ee2000c1e1900 */
[----:B--2---:R-:W-:-:S06]  /*0280*/  @P2 IMAD.WIDE.U32 R12, R9, 0x4, R12 ;  /* 0x00000004090c2825 */ /* 0x004fcc00078e000c */
[----:B------:R-:W2:Y:S01]  /*0290*/  @P2 LDG.E R13, desc[UR6][R12.64] ;  /* 0x000000060c0d2981 */ /* 0x000ea2000c1e1900 */
[----:B------:R-:W-:-:S04]  /*02a0*/  @P2 IADD3 R21, R21, 0x20, RZ ;  /* 0x0000002015152810 */ /* 0x000fc80007ffe0ff */
[CC--:B------:R-:W-:Y:S02]  /*02b0*/  ISETP.GE.U32.AND P1, PT, R21.reuse, R10.reuse, PT ;  /* 0x0000000a1500720c */ /* 0x0c0fe40003f26070 */
[----:B------:R-:W-:-:S04]  /*02c0*/  IADD3 R9, -R21, R10, RZ ;  /* 0x0000000a15097210 */ /* 0x000fc80007ffe1ff */
[----:B------:R-:W-:Y:S01]  /*02d0*/  ISETP.LE.U32.OR P1, PT, R9, 0x60, P1 ;  /* 0x000000600900780c */ /* 0x000fe20000f23470 */
[----:B------:R-:W-:Y:S01]  /*02e0*/  IMAD.MOV.U32 R26, RZ, RZ, RZ ;  /* 0x000000ffff1a7224 */ /* 0x000fe200078e00ff */
[----:B------:R-:W-:Y:S01]  /*02f0*/  MOV R20, RZ ;  /* 0x000000ff00147202 */ /* 0x000fe20000000f00 */
[----:B------:R-:W-:Y:S04]  /*0300*/  BSSY B1, `(.L_x_237) ;  /* 0x000002b000017945 */ /* 0x000fe80003800000 */
[----:B---3--:R-:W-:Y:S01]  /*0310*/  @P2 FADD.FTZ R20, R20, R15 ;  /* 0x0000000f14142221 */ /* 0x008fe20000010000 */
[----:B--2---:R-:W-:Y:S01]  /*0320*/  @P2 FADD.FTZ R26, R26, R13 ;  /* 0x0000000d1a1a2221 */ /* 0x004fe20000010000 */
[----:B------:R-:W-:-:S04]  /*0330*/  PLOP3.LUT P2, PT, P2, PT, PT, 0x8, 0x0 ;  /* 0x000000000000781c */ /* 0x000fc8000174e170 */
[----:B------:R-:W-:Y:S09]  /*0340*/  @P1 BRA `(.L_x_238) ;  /* 0x0000000000981947 */ /* 0x000ff20003800000 */
[----:B------:R-:W0:Y:S01]  /*0350*/  LDC.64 R12, c[0x0][0x2d0] ;  /* 0x0000b400ff0c7b82 */ /* 0x000e220000000a00 */
[----:B------:R-:W-:Y:S02]  /*0360*/  PLOP3.LUT P2, PT, PT, PT, PT, 0x8, 0x0 ;  /* 0x000000000000781c */ /* 0x000fe40003f4e170 */
[----:B------:R-:W-:-:S05]  /*0370*/  IADD3 R9, R10, -0x60, RZ ;  /* 0xffffffa00a097810 */ /* 0x000fca0007ffe0ff */
[----:B------:R-:W1:Y:S06]  /*0380*/  LDC.64 R14, c[0x0][0x2d8] ;  /* 0x0000b600ff0e7b82 */ /* 0x000e6c0000000a00 */
.L_x_239:
[C---:B------:R-:W-:Y:S01]  /*0390*/  IADD3 R16, R21.reuse, 0x20, RZ ;  /* 0x0000002015107810 */ /* 0x040fe20007ffe0ff */
[C---:B------:R-:W-:Y:S01]  /*03a0*/  IMAD R25, R21.reuse, UR5, R3 ;  /* 0x0000000515197c24 */ /* 0x040fe2000f8e0203 */
[----:B------:R-:W-:-:S03]  /*03b0*/  IADD3 R18, R21, 0x40, RZ ;  /* 0x0000004015127810 */ /* 0x000fc60007ffe0ff */
[----:B------:R-:W-:Y:S02]  /*03c0*/  IMAD R17, R16, UR5, R3 ;  /* 0x0000000510117c24 */ /* 0x000fe4000f8e0203 */
[----:B0-----:R-:W-:-:S04]  /*03d0*/  IMAD.WIDE.U32 R22, R25, 0x4, R12 ;  /* 0x0000000419167825 */ /* 0x001fc800078e000c */
[----:B------:R-:W-:Y:S01]  /*03e0*/  IMAD.WIDE.U32 R28, R17, 0x4, R12 ;  /* 0x00000004111c7825 */ /* 0x000fe200078e000c */
[----:B------:R0:W2:Y:S03]  /*03f0*/  LDG.E R11, desc[UR6][R22.64] ;  /* 0x00000006160b7981 */ /* 0x0000a6000c1e1900 */
[--C-:B-1----:R-:W-:Y:S02]  /*0400*/  IMAD.WIDE.U32 R24, R25, 0x4, R14.reuse ;  /* 0x0000000419187825 */ /* 0x102fe400078e000e */
[----:B------:R-:W3:Y:S02]  /*0410*/  LDG.E R28, desc[UR6][R28.64] ;  /* 0x000000061c1c7981 */ /* 0x000ee4000c1e1900 */
[----:B------:R-:W-:Y:S02]  /*0420*/  IMAD.WIDE.U32 R16, R17, 0x4, R14 ;  /* 0x0000000411107825 */ /* 0x000fe400078e000e */
[----:B------:R1:W4:Y:S02]  /*0430*/  LDG.E R27, desc[UR6][R24.64] ;  /* 0x00000006181b7981 */ /* 0x000324000c1e1900 */
[----:B------:R-:W-:-:S02]  /*0440*/  IMAD R19, R18, UR5, R3 ;  /* 0x0000000512137c24 */ /* 0x000fc4000f8e0203 */
[----:B0-----:R-:W-:Y:S01]  /*0450*/  VIADD R22, R21, 0x60 ;  /* 0x0000006015167836 */ /* 0x001fe20000000000 */
[----:B------:R0:W5:Y:S03]  /*0460*/  LDG.E R29, desc[UR6][R16.64] ;  /* 0x00000006101d7981 */ /* 0x000166000c1e1900 */
[----:B-1----:R-:W-:Y:S02]  /*0470*/  IMAD R25, R22, UR5, R3 ;  /* 0x0000000516197c24 */ /* 0x002fe4000f8e0203 */
[----:B0-----:R-:W-:-:S04]  /*0480*/  IMAD.WIDE.U32 R16, R19, 0x4, R12 ;  /* 0x0000000413107825 */ /* 0x001fc800078e000c */
[----:B------:R-:W-:Y:S02]  /*0490*/  IMAD.WIDE.U32 R18, R19, 0x4, R14 ;  /* 0x0000000413127825 */ /* 0x000fe400078e000e */
[----:B------:R-:W5:Y:S02]  /*04a0*/  LDG.E R16, desc[UR6][R16.64] ;  /* 0x0000000610107981 */ /* 0x000f64000c1e1900 */
[C---:B------:R-:W-:Y:S02]  /*04b0*/  IMAD.WIDE.U32 R22, R25.reuse, 0x4, R12 ;  /* 0x0000000419167825 */ /* 0x040fe400078e000c */
[----:B------:R-:W5:Y:S02]  /*04c0*/  LDG.E R18, desc[UR6][R18.64] ;  /* 0x0000000612127981 */ /* 0x000f64000c1e1900 */
[----:B------:R-:W-:Y:S02]  /*04d0*/  IMAD.WIDE.U32 R24, R25, 0x4, R14 ;  /* 0x0000000419187825 */ /* 0x000fe400078e000e */
[----:B------:R-:W5:Y:S04]  /*04e0*/  LDG.E R22, desc[UR6][R22.64] ;  /* 0x0000000616167981 */ /* 0x000f68000c1e1900 */
[----:B------:R-:W5:Y:S01]  /*04f0*/  LDG.E R24, desc[UR6][R24.64] ;  /* 0x0000000618187981 */ /* 0x000f62000c1e1900 */
[----:B------:R-:W-:-:S04]  /*0500*/  IADD3 R21, R21, 0x80, RZ ;  /* 0x0000008015157810 */ /* 0x000fc80007ffe0ff */
[----:B------:R-:W-:Y:S01]  /*0510*/  ISETP.GE.U32.AND P1, PT, R21, R9, PT ;  /* 0x000000091500720c */ /* 0x000fe20003f26070 */
[----:B--2---:R-:W-:-:S04]  /*0520*/  FADD.FTZ R11, R11, R20 ;  /* 0x000000140b0b7221 */ /* 0x004fc80000010000 */
[----:B---3--:R-:W-:Y:S01]  /*0530*/  FADD.FTZ R11, R11, R28 ;  /* 0x0000001c0b0b7221 */ /* 0x008fe20000010000 */
[----:B----4-:R-:W-:-:S04]  /*0540*/  FADD.FTZ R26, R27, R26 ;  /* 0x0000001a1b1a7221 */ /* 0x010fc80000010000 */
[----:B-----5:R-:W-:Y:S01]  /*0550*/  FADD.FTZ R29, R26, R29 ;  /* 0x0000001d1a1d7221 */ /* 0x020fe20000010000 */
[----:B------:R-:W-:-:S03]  /*0560*/  FADD.FTZ R11, R11, R16 ;  /* 0x000000100b0b7221 */ /* 0x000fc60000010000 */
[----:B------:R-:W-:Y:S01]  /*0570*/  FADD.FTZ R29, R29, R18 ;  /* 0x000000121d1d7221 */ /* 0x000fe20000010000 */
[----:B------:R-:W-:-:S03]  /*0580*/  FADD.FTZ R20, R11, R22 ;  /* 0x000000160b147221 */ /* 0x000fc60000010000 */
[----:B------:R-:W-:Y:S01]  /*0590*/  FADD.FTZ R26, R29, R24 ;  /* 0x000000181d1a7221 */ /* 0x000fe20000010000 */
[----:B------:R-:W-:Y:S06]  /*05a0*/  @!P1 BRA `(.L_x_239) ;  /* 0xfffffffc00789947 */ /* 0x000fec000383ffff */
.L_x_238:
[----:B------:R-:W-:Y:S05]  /*05b0*/  BSYNC B1 ;  /* 0x0000000000017941 */ /* 0x000fea0003800000 */
.L_x_237:
[CC--:B------:R-:W-:Y:S01]  /*05c0*/  ISETP.GE.U32.AND P1, PT, R21.reuse, R10.reuse, PT ;  /* 0x0000000a1500720c */ /* 0x0c0fe20003f26070 */
[----:B------:R-:W-:Y:S01]  /*05d0*/  BSSY B1, `(.L_x_240) ;  /* 0x0000018000017945 */ /* 0x000fe20003800000 */
[----:B------:R-:W-:-:S04]  /*05e0*/  IADD3 R9, -R21, R10, RZ ;  /* 0x0000000a15097210 */ /* 0x000fc80007ffe1ff */
[----:B------:R-:W-:-:S13]  /*05f0*/  ISETP.LE.U32.OR P1, PT, R9, 0x20, P1 ;  /* 0x000000200900780c */ /* 0x000fda0000f23470 */
[----:B------:R-:W-:Y:S05]  /*0600*/  @P1 BRA `(.L_x_241) ;  /* 0x0000000000501947 */ /* 0x000fea0003800000 */
[----:B------:R-:W0:Y:S01]  /*0610*/  LDC.64 R18, c[0x0][0x2d0] ;  /* 0x0000b400ff127b82 */ /* 0x000e220000000a00 */
[----:B------:R-:W-:Y:S01]  /*0620*/  ULDC UR8, c[0x0][0x218] ;  /* 0x0000860000087ab9 */ /* 0x000fe20000000800 */
[C---:B------:R-:W-:Y:S01]  /*0630*/  IADD3 R14, R21.reuse, 0x20, RZ ;  /* 0x00000020150e7810 */ /* 0x040fe20007ffe0ff */
[----:B------:R-:W-:-:S04]  /*0640*/  IMAD R15, R21, UR8, R3 ;  /* 0x00000008150f7c24 */ /* 0x000fc8000f8e0203 */
[----:B------:R-:W-:Y:S01]  /*0650*/  IMAD R9, R14, UR8, R3 ;  /* 0x000000080e097c24 */ /* 0x000fe2000f8e0203 */
        /* <DEDUP_REMOVED lines=15> */
.L_x_241:
[----:B------:R-:W-:Y:S05]  /*0750*/  BSYNC B1 ;  /* 0x0000000000017941 */ /* 0x000fea0003800000 */
.L_x_240:
[----:B------:R-:W-:-:S13]  /*0760*/  ISETP.LT.U32.OR P2, PT, R21, R10, P2 ;  /* 0x0000000a1500720c */ /* 0x000fda0001741470 */
[----:B------:R-:W-:Y:S05]  /*0770*/  @!P2 BRA `(.L_x_236) ;  /* 0x000000000028a947 */ /* 0x000fea0003800000 */
[----:B------:R-:W0:Y:S01]  /*0780*/  LDC.64 R12, c[0x0][0x2d0] ;  /* 0x0000b400ff0c7b82 */ /* 0x000e220000000a00 */
[----:B------:R-:W-:Y:S02]  /*0790*/  ULDC UR8, c[0x0][0x218] ;  /* 0x0000860000087ab9 */ /* 0x000fe40000000800 */
[----:B------:R-:W-:-:S05]  /*07a0*/  IMAD R9, R21, UR8, R3 ;  /* 0x0000000815097c24 */ /* 0x000fca000f8e0203 */
[----:B------:R-:W1:Y:S01]  /*07b0*/  LDC.64 R10, c[0x0][0x2d8] ;  /* 0x0000b600ff0a7b82 */ /* 0x000e620000000a00 */
[----:B0-----:R-:W-:-:S06]  /*07c0*/  IMAD.WIDE.U32 R12, R9, 0x4, R12 ;  /* 0x00000004090c7825 */ /* 0x001fcc00078e000c */
[----:B------:R-:W2:Y:S01]  /*07d0*/  LDG.E R13, desc[UR6][R12.64] ;  /* 0x000000060c0d7981 */ /* 0x000ea2000c1e1900 */
[----:B-1----:R-:W-:-:S06]  /*07e0*/  IMAD.WIDE.U32 R10, R9, 0x4, R10 ;  /* 0x00000004090a7825 */ /* 0x002fcc00078e000a */
[----:B------:R-:W3:Y:S01]  /*07f0*/  LDG.E R11, desc[UR6][R10.64] ;  /* 0x000000060a0b7981 */ /* 0x000ee2000c1e1900 */
[----:B--2---:R-:W-:Y:S01]  /*0800*/  FADD.FTZ R20, R20, R13 ;  /* 0x0000000d14147221 */ /* 0x004fe20000010000 */
[----:B---3--:R-:W-:-:S07]  /*0810*/  FADD.FTZ R26, R26, R11 ;  /* 0x0000000b1a1a7221 */ /* 0x008fce0000010000 */
.L_x_236:
[----:B------:R-:W-:Y:S05]  /*0820*/  BSYNC B0 ;  /* 0x0000000000007941 */ /* 0x000fea0003800000 */
.L_x_235:
        /* <DEDUP_REMOVED lines=11> */
[----:B---3--:R-:W3:Y:S04]  /*08e0*/  SHFL.BFLY PT, R11, R10, 0x1, 0x1f ;  /* 0x0c201f000a0b7f89 */ /* 0x008ee800000e0000 */
[----:B--2---:R-:W2:Y:S01]  /*08f0*/  SHFL.BFLY PT, R12, R9, 0x1, 0x1f ;  /* 0x0c201f00090c7f89 */ /* 0x004ea200000e0000 */
[----:B---3--:R-:W-:Y:S01]  /*0900*/  FADD.FTZ R11, R10, R11 ;  /* 0x0000000b0a0b7221 */ /* 0x008fe20000010000 */
[----:B--2---:R-:W-:-:S04]  /*0910*/  FADD.FTZ R14, R9, R12 ;  /* 0x0000000c090e7221 */ /* 0x004fc80000010000 */
[----:B------:R-:W2:Y:S04]  /*0920*/  SHFL.BFLY PT, R12, R11, 0x2, 0x1f ;  /* 0x0c401f000b0c7f89 */ /* 0x000ea800000e0000 */
[----:B------:R-:W3:Y:S01]  /*0930*/  SHFL.BFLY PT, R13, R14, 0x2, 0x1f ;  /* 0x0c401f000e0d7f89 */ /* 0x000ee200000e0000 */
[----:B--2---:R-:W-:Y:S01]  /*0940*/  FADD.FTZ R12, R11, R12 ;  /* 0x0000000c0b0c7221 */ /* 0x004fe20000010000 */
[----:B---3--:R-:W-:-:S04]  /*0950*/  FADD.FTZ R15, R14, R13 ;  /* 0x0000000d0e0f7221 */ /* 0x008fc80000010000 */
        /* <DEDUP_REMOVED lines=8> */
[----:B------:R2:W3:Y:S04]  /*09e0*/  SHFL.BFLY PT, R11, R10, 0x10, 0x1f ;  /* 0x0e001f000a0b7f89 */ /* 0x0004e800000e0000 */
[----:B------:R2:W4:Y:S02]  /*09f0*/  SHFL.BFLY PT, R14, R9, 0x10, 0x1f ;  /* 0x0e001f00090e7f89 */ /* 0x00052400000e0000 */
.L_x_257:
[----:B------:R-:W-:Y:S01]  /*0a00*/  @!P1 SHF.R.U32.HI R12, RZ, 0x3, R0 ;  /* 0x00000003ff0c9819 */ /* 0x000fe20000011600 */
[----:B----4-:R-:W-:Y:S01]  /*0a10*/  FADD.FTZ R14, R9, R14 ;  /* 0x0000000e090e7221 */ /* 0x010fe20000010000 */
[----:B---3--:R-:W-:Y:S02]  /*0a20*/  FADD.FTZ R11, R10, R11 ;  /* 0x0000000b0a0b7221 */ /* 0x008fe40000010000 */
[----:B------:R-:W-:-:S05]  /*0a30*/  @!P1 LOP3.LUT R12, R12, 0x1ffffffc, RZ, 0xc0, !PT ;  /* 0x1ffffffc0c0c9812 */ /* 0x000fca00078ec0ff */
[----:B------:R3:W-:Y:S04]  /*0a40*/  @!P1 STS [R12+UR4+0x2000], R14 ;  /* 0x0020000e0c009988 */ /* 0x0007e80008000804 */
[----:B------:R3:W-:Y:S02]  /*0a50*/  @!P1 STS [R12+UR4+0x2080], R11 ;  /* 0x0020800b0c009988 */ /* 0x0007e40008000804 */
.L_x_242:
[----:B------:R-:W-:Y:S05]  /*0a60*/  WARPSYNC.ALL ;  /* 0x0000000000007948 */ /* 0x000fea0003800000 */
[----:B------:R-:W-:Y:S06]  /*0a70*/  BAR.SYNC.DEFER_BLOCKING 0x0 ;  /* 0x0000000000007b1d */ /* 0x000fec0000010000 */
[----:B------:R-:W-:Y:S04]  /*0a80*/  BSSY B0, `(.L_x_244) ;  /* 0x000000c000007945 */ /* 0x000fe80003800000 */
[----:B------:R-:W-:Y:S05]  /*0a90*/  @!P0 BRA `(.L_x_245) ;  /* 0x0000000000288947 */ /* 0x000fea0003800000 */
[----:B---3--:R-:W3:Y:S01]  /*0aa0*/  LDS.64 R14, [R6+0x2000] ;  /* 0x00200000060e7984 */ /* 0x008ee20000000a00 */
[----:B------:R-:W4:Y:S03]  /*0ab0*/  LDC.64 R12, c[0x0][0x318] ;  /* 0x0000c600ff0c7b82 */ /* 0x000f260000000a00 */
[----:B------:R-:W5:Y:S05]  /*0ac0*/  LDS.64 R16, [R6+0x2080] ;  /* 0x0020800006107984 */ /* 0x000f6a0000000a00 */
[----:B--2---:R-:W2:Y:S01]  /*0ad0*/  LDC.64 R10, c[0x0][0x310] ;  /* 0x0000c400ff0a7b82 */ /* 0x004ea20000000a00 */
[----:B----4-:R-:W-:-:S04]  /*0ae0*/  IMAD.WIDE.U32 R12, R4, 0x4, R12 ;  /* 0x00000004040c7825 */ /* 0x010fc800078e000c */
[----:B--2---:R-:W-:Y:S01]  /*0af0*/  IMAD.WIDE.U32 R10, R4, 0x4, R10 ;  /* 0x00000004040a7825 */ /* 0x004fe200078e000a */
[----:B---3--:R-:W-:Y:S02]  /*0b00*/  F2FP.BF16.F32.PACK_AB R15, R15, R14 ;  /* 0x0000000e0f0f723e */ /* 0x008fe400000010ff */
[----:B-----5:R-:W-:-:S03]  /*0b10*/  F2FP.BF16.F32.PACK_AB R17, R17, R16 ;  /* 0x000000101111723e */ /* 0x020fc600000010ff */
[----:B------:R4:W-:Y:S04]  /*0b20*/  STG.E desc[UR6][R12.64], R15 ;  /* 0x0000000f0c007986 */ /* 0x0009e8000c101906 */
[----:B------:R4:W-:Y:S02]  /*0b30*/  STG.E desc[UR6][R10.64], R17 ;  /* 0x000000110a007986 */ /* 0x0009e4000c101906 */
.L_x_245:
[----:B------:R-:W-:Y:S05]  /*0b40*/  BSYNC B0 ;  /* 0x0000000000007941 */ /* 0x000fea0003800000 */
.L_x_244:
[C---:B------:R-:W-:Y:S02]  /*0b50*/  ISETP.GT.U32.AND P1, PT, R3.reuse, -0xc01, PT ;  /* 0xfffff3ff0300780c */ /* 0x040fe40003f24070 */
[----:B------:R-:W-:Y:S02]  /*0b60*/  IADD3 R3, R3, 0xc00, RZ ;  /* 0x00000c0003037810 */ /* 0x000fe40007ffe0ff */
[----:B------:R-:W-:-:S09]  /*0b70*/  IADD3 R4, R4, 0x600, RZ ;  /* 0x0000060004047810 */ /* 0x000fd20007ffe0ff */
[----:B------:R-:W-:Y:S05]  /*0b80*/  @P1 BRA `(.L_x_246) ;  /* 0xfffffff400841947 */ /* 0x000fea000383ffff */
[----:B------:R-:W-:Y:S05]  /*0b90*/  EXIT ;  /* 0x000000000000794d */ /* 0x000fea0003800000 */
.L_x_243:
[----:B------:R-:W-:Y:S01]  /*0ba0*/  HFMA2.MMA R22, -RZ, RZ, 0, 1.847743988037109375e-06 ;  /* 0x0000001fff167435 */ /* 0x000fe200000001ff */
[----:B0--3--:R-:W-:Y:S01]  /*0bb0*/  MOV R20, R10 ;  /* 0x0000000a00147202 */ /* 0x009fe20000000f00 */
[----:B------:R-:W-:Y:S01]  /*0bc0*/  IMAD.MOV.U32 R19, RZ, RZ, 0x1 ;  /* 0x00000001ff137424 */ /* 0x000fe200078e00ff */
[----:B------:R-:W-:-:S08]  /*0bd0*/  MOV R17, 0xffffffff ;  /* 0xffffffff00117802 */ /* 0x000fd00000000f00 */
[----:B-12---:R-:W-:Y:S05]  /*0be0*/  WARPSYNC.COLLECTIVE R17, `(.L_x_247) ;  /* 0x0000000011087348 */ /* 0x006fea0003c00000 */
[----:B------:R0:W3:Y:S02]  /*0bf0*/  SHFL.BFLY P2, R18, R20, R19, R22 ;  /* 0x0c00001314127389 */ /* 0x0000e40000040016 */
[----:B0123--:R-:W-:Y:S01]  /*0c00*/  ENDCOLLECTIVE ;  /* 0x000000000000791b */ /* 0x00ffe20003800000 */
.L_x_247:
[----:B------:R-:W-:Y:S01]  /*0c10*/  HFMA2.MMA R19, -RZ, RZ, 0, 1.1920928955078125e-07 ;  /* 0x00000002ff137435 */ /* 0x000fe200000001ff */
[----:B------:R-:W-:-:S05]  /*0c20*/  MOV R11, R18 ;  /* 0x00000012000b7202 */ /* 0x000fca0000000f00 */
[----:B------:R-:W-:-:S04]  /*0c30*/  FADD.FTZ R11, R10, R11 ;  /* 0x0000000b0a0b7221 */ /* 0x000fc80000010000 */
[----:B------:R-:W-:-:S07]  /*0c40*/  IMAD.MOV.U32 R20, RZ, RZ, R11 ;  /* 0x000000ffff147224 */ /* 0x000fce00078e000b */
[----:B------:R-:W-:Y:S05]  /*0c50*/  WARPSYNC.COLLECTIVE R17, `(.L_x_248) ;  /* 0x0000000011087348 */ /* 0x000fea0003c00000 */
[----:B------:R0:W1:Y:S02]  /*0c60*/  SHFL.BFLY P2, R18, R20, R19, R22 ;  /* 0x0c00001314127389 */ /* 0x0000640000040016 */
[----:B01----:R-:W-:Y:S01]  /*0c70*/  ENDCOLLECTIVE ;  /* 0x000000000000791b */ /* 0x003fe20003800000 */
.L_x_248:
[----:B------:R-:W-:Y:S01]  /*0c80*/  IMAD.MOV.U32 R19, RZ, RZ, 0x4 ;  /* 0x00000004ff137424 */ /* 0x000fe200078e00ff */
[----:B------:R-:W-:-:S05]  /*0c90*/  MOV R12, R18 ;  /* 0x00000012000c7202 */ /* 0x000fca0000000f00 */
[----:B------:R-:W-:-:S05]  /*0ca0*/  FADD.FTZ R12, R11, R12 ;  /* 0x0000000c0b0c7221 */ /* 0x000fca0000010000 */
[----:B------:R-:W-:-:S07]  /*0cb0*/  MOV R20, R12 ;  /* 0x0000000c00147202 */ /* 0x000fce0000000f00 */
[----:B------:R-:W-:Y:S05]  /*0cc0*/  WARPSYNC.COLLECTIVE R17, `(.L_x_249) ;  /* 0x0000000011087348 */ /* 0x000fea0003c00000 */
[----:B------:R0:W1:Y:S02]  /*0cd0*/  SHFL.BFLY P2, R18, R20, R19, R22 ;  /* 0x0c00001314127389 */ /* 0x0000640000040016 */
[----:B01----:R-:W-:Y:S01]  /*0ce0*/  ENDCOLLECTIVE ;  /* 0x000000000000791b */ /* 0x003fe20003800000 */
.L_x_249:
[----:B------:R-:W-:Y:S01]  /*0cf0*/  HFMA2.MMA R19, -RZ, RZ, 0, 4.76837158203125e-07 ;  /* 0x00000008ff137435 */ /* 0x000fe200000001ff */
[----:B------:R-:W-:-:S05]  /*0d00*/  MOV R13, R18 ;  /* 0x00000012000d7202 */ /* 0x000fca0000000f00 */
[----:B------:R-:W-:-:S05]  /*0d10*/  FADD.FTZ R13, R12, R13 ;  /* 0x0000000d0c0d7221 */ /* 0x000fca0000010000 */
[----:B------:R-:W-:-:S07]  /*0d20*/  MOV R20, R13 ;  /* 0x0000000d00147202 */ /* 0x000fce0000000f00 */
[----:B------:R-:W-:Y:S05]  /*0d30*/  WARPSYNC.COLLECTIVE R17, `(.L_x_250) ;  /* 0x0000000011087348 */ /* 0x000fea0003c00000 */
[----:B------:R0:W1:Y:S02]  /*0d40*/  SHFL.BFLY P2, R18, R20, R19, R22 ;  /* 0x0c00001314127389 */ /* 0x0000640000040016 */
[----:B01----:R-:W-:Y:S01]  /*0d50*/  ENDCOLLECTIVE ;  /* 0x000000000000791b */ /* 0x003fe20003800000 */
.L_x_250:
[----:B------:R-:W-:Y:S01]  /*0d60*/  HFMA2.MMA R19, -RZ, RZ, 0, 9.5367431640625e-07 ;  /* 0x00000010ff137435 */ /* 0x000fe200000001ff */
[----:B------:R-:W-:-:S04]  /*0d70*/  IMAD.MOV.U32 R10, RZ, RZ, R18 ;  /* 0x000000ffff0a7224 */ /* 0x000fc800078e0012 */
[----:B------:R-:W-:-:S05]  /*0d80*/  FADD.FTZ R10, R13, R10 ;  /* 0x0000000a0d0a7221 */ /* 0x000fca0000010000 */
[----:B------:R-:W-:-:S07]  /*0d90*/  MOV R20, R10 ;  /* 0x0000000a00147202 */ /* 0x000fce0000000f00 */
[----:B------:R-:W-:Y:S05]  /*0da0*/  WARPSYNC.COLLECTIVE R17, `(.L_x_251) ;  /* 0x0000000011087348 */ /* 0x000fea0003c00000 */
[----:B------:R0:W1:Y:S02]  /*0db0*/  SHFL.BFLY P2, R18, R20, R19, R22 ;  /* 0x0c00001314127389 */ /* 0x0000640000040016 */
[----:B01----:R-:W-:Y:S01]  /*0dc0*/  ENDCOLLECTIVE ;  /* 0x000000000000791b */ /* 0x003fe20003800000 */
.L_x_251:
[----:B------:R-:W-:Y:S01]  /*0dd0*/  HFMA2.MMA R19, -RZ, RZ, 0, 5.9604644775390625e-08 ;  /* 0x00000001ff137435 */ /* 0x000fe200000001ff */
[----:B------:R-:W-:Y:S01]  /*0de0*/  IMAD.MOV.U32 R20, RZ, RZ, R9 ;  /* 0x000000ffff147224 */ /* 0x000fe200078e0009 */
[----:B------:R-:W-:-:S09]  /*0df0*/  MOV R11, R18 ;  /* 0x00000012000b7202 */ /* 0x000fd20000000f00 */
[----:B------:R-:W-:Y:S05]  /*0e00*/  WARPSYNC.COLLECTIVE R17, `(.L_x_252) ;  /* 0x0000000011087348 */ /* 0x000fea0003c00000 */
[----:B------:R0:W1:Y:S02]  /*0e10*/  SHFL.BFLY P2, R18, R20, R19, R22 ;  /* 0x0c00001314127389 */ /* 0x0000640000040016 */
[----:B01----:R-:W-:Y:S01]  /*0e20*/  ENDCOLLECTIVE ;  /* 0x000000000000791b */ /* 0x003fe20003800000 */
.L_x_252:
[----:B------:R-:W-:Y:S01]  /*0e30*/  HFMA2.MMA R19, -RZ, RZ, 0, 1.1920928955078125e-07 ;  /* 0x00000002ff137435 */ /* 0x000fe200000001ff */
[----:B------:R-:W-:-:S05]  /*0e40*/  MOV R12, R18 ;  /* 0x00000012000c7202 */ /* 0x000fca0000000f00 */
[----:B------:R-:W-:-:S05]  /*0e50*/  FADD.FTZ R14, R9, R12 ;  /* 0x0000000c090e7221 */ /* 0x000fca0000010000 */
[----:B------:R-:W-:-:S07]  /*0e60*/  MOV R20, R14 ;  /* 0x0000000e00147202 */ /* 0x000fce0000000f00 */
[----:B------:R-:W-:Y:S05]  /*0e70*/  WARPSYNC.COLLECTIVE R17, `(.L_x_253) ;  /* 0x0000000011087348 */ /* 0x000fea0003c00000 */
[----:B------:R0:W1:Y:S02]  /*0e80*/  SHFL.BFLY P2, R18, R20, R19, R22 ;  /* 0x0c00001314127389 */ /* 0x0000640000040016 */
[----:B01----:R-:W-:Y:S01]  /*0e90*/  ENDCOLLECTIVE ;  /* 0x000000000000791b */ /* 0x003fe20003800000 */
.L_x_253:
[----:B------:R-:W-:Y:S01]  /*0ea0*/  HFMA2.MMA R19, -RZ, RZ, 0, 2.384185791015625e-07 ;  /* 0x00000004ff137435 */ /* 0x000fe200000001ff */
[----:B------:R-:W-:-:S04]  /*0eb0*/  IMAD.MOV.U32 R13, RZ, RZ, R18 ;  /* 0x000000ffff0d7224 */ /* 0x000fc800078e0012 */
[----:B------:R-:W-:-:S05]  /*0ec0*/  FADD.FTZ R15, R14, R13 ;  /* 0x0000000d0e0f7221 */ /* 0x000fca0000010000 */
[----:B------:R-:W-:-:S07]  /*0ed0*/  MOV R20, R15 ;  /* 0x0000000f00147202 */ /* 0x000fce0000000f00 */
[----:B------:R-:W-:Y:S05]  /*0ee0*/  WARPSYNC.COLLECTIVE R17, `(.L_x_254) ;  /* 0x0000000011087348 */ /* 0x000fea0003c00000 */
[----:B------:R0:W1:Y:S02]  /*0ef0*/  SHFL.BFLY P2, R18, R20, R19, R22 ;  /* 0x0c00001314127389 */ /* 0x0000640000040016 */
[----:B01----:R-:W-:Y:S01]  /*0f00*/  ENDCOLLECTIVE ;  /* 0x000000000000791b */ /* 0x003fe20003800000 */
.L_x_254:
[----:B------:R-:W-:Y:S01]  /*0f10*/  IMAD.MOV.U32 R19, RZ, RZ, 0x8 ;  /* 0x00000008ff137424 */ /* 0x000fe200078e00ff */
[----:B------:R-:W-:-:S05]  /*0f20*/  MOV R16, R18 ;  /* 0x0000001200107202 */ /* 0x000fca0000000f00 */
[----:B------:R-:W-:-:S05]  /*0f30*/  FADD.FTZ R16, R15, R16 ;  /* 0x000000100f107221 */ /* 0x000fca0000010000 */
[----:B------:R-:W-:-:S07]  /*0f40*/  MOV R20, R16 ;  /* 0x0000001000147202 */ /* 0x000fce0000000f00 */
[----:B------:R-:W-:Y:S05]  /*0f50*/  WARPSYNC.COLLECTIVE R17, `(.L_x_255) ;  /* 0x0000000011087348 */ /* 0x000fea0003c00000 */
[----:B------:R0:W1:Y:S02]  /*0f60*/  SHFL.BFLY P2, R18, R20, R19, R22 ;  /* 0x0c00001314127389 */ /* 0x0000640000040016 */
[----:B01----:R-:W-:Y:S01]  /*0f70*/  ENDCOLLECTIVE ;  /* 0x000000000000791b */ /* 0x003fe20003800000 */
.L_x_255:
[----:B------:R-:W-:Y:S01]  /*0f80*/  HFMA2.MMA R19, -RZ, RZ, 0, 9.5367431640625e-07 ;  /* 0x00000010ff137435 */ /* 0x000fe200000001ff */
[----:B------:R-:W-:-:S05]  /*0f90*/  MOV R9, R18 ;  /* 0x0000001200097202 */ /* 0x000fca0000000f00 */
[----:B------:R-:W-:-:S05]  /*0fa0*/  FADD.FTZ R9, R16, R9 ;  /* 0x0000000910097221 */ /* 0x000fca0000010000 */
[----:B------:R-:W-:-:S07]  /*0fb0*/  MOV R20, R9 ;  /* 0x0000000900147202 */ /* 0x000fce0000000f00 */
[----:B------:R-:W-:Y:S05]  /*0fc0*/  WARPSYNC.COLLECTIVE R17, `(.L_x_256) ;  /* 0x0000000011087348 */ /* 0x000fea0003c00000 */
[----:B------:R0:W1:Y:S02]  /*0fd0*/  SHFL.BFLY P2, R18, R20, R19, R22 ;  /* 0x0c00001314127389 */ /* 0x0000640000040016 */
[----:B01----:R-:W-:Y:S01]  /*0fe0*/  ENDCOLLECTIVE ;  /* 0x000000000000791b */ /* 0x003fe20003800000 */
.L_x_256:
[----:B------:R-:W-:Y:S01]  /*0ff0*/  MOV R14, R18 ;  /* 0x00000012000e7202 */ /* 0x000fe20000000f00 */
[----:B------:R-:W-:Y:S06]  /*1000*/  BRA `(.L_x_257) ;  /* 0xfffffff8007c7947 */ /* 0x000fec000383ffff */
.L_x_258:
        /* <DEDUP_REMOVED lines=15> */
.L_x_3223:


//--------------------- .text._ZN10layer_norm40ln_parallel_residual_bwd_finalize_kernelINS_22Kernel_traits_finalizeILj3072E13__nv_bfloat16S2_S2_S2_fjLb0ELj1024ELj4ENS_18Kernel_traits_baseILj3072ES2_S2_S2_S2_fjLj1024EEEEELb1EEEvNS_9BwdParamsE --------------------------
	.section	.text._ZN10layer_norm40ln_parallel_residual_bwd_finalize_kernelINS_22Kernel_traits_finalizeILj3072E13__nv_bfloat16S2_S2_S2_fjLb0ELj1024ELj4ENS_18Kernel_traits_baseILj3072ES2_S2_S2_S2_fjLj1024EEEEELb1EEEvNS_9BwdParamsE,"ax",@progbits
	.align	128
        .global         _ZN10layer_norm40ln_parallel_residual_bwd_finalize_kernelINS_22Kernel_traits_finalizeILj3072E13__nv_bfloat16S2_S2_S2_fjLb0ELj1024ELj4ENS_18Kernel_traits_baseILj3072ES2_S2_S2_S2_fjLj1024EEEEELb1EEEvNS_9BwdParamsE
        .type           _ZN10layer_norm40ln_parallel_residual_bwd_finalize_kernelINS_22Kernel_traits_finalizeILj3072E13__nv_bfloat16S2_S2_S2_fjLb0ELj1024ELj4ENS_18Kernel_traits_baseILj3072ES2_S2_S2_S2_fjLj1024EEEEELb1EEEvNS_9BwdParamsE,@function
        .size           _ZN10layer_norm40ln_parallel_residual_bwd_finalize_kernelINS_22Kernel_traits_finalizeILj3072E13__nv_bfloat16S2_S2_S2_fjLb0ELj1024ELj4ENS_18Kernel_traits_baseILj3072ES2_S2_S2_S2_fjLj1024EEEEELb1EEEvNS_9BwdParamsE,(.L_x_3224 - _ZN10layer_norm40ln_parallel_residual_bwd_finalize_kernelINS_22Kernel_traits_finalizeILj3072E13__nv_bfloat16S2_S2_S2_fjLb0ELj1024ELj4ENS_18Kernel_traits_baseILj3072ES2_S2_S2_S2_fjLj1024EEEEELb1EEEvNS_9BwdParamsE)
        .other          _ZN10layer_norm40ln_parallel_residual_bwd_finalize_kernelINS_22Kernel_traits_finalizeILj3072E13__nv_bfloat16S2_S2_S2_fjLb0ELj1024ELj4ENS_18Kernel_traits_baseILj3072ES2_S2_S2_S2_fjLj1024EEEEELb1EEEvNS_9BwdParamsE,@"STO_CUDA_ENTRY STV_DEFAULT"
_ZN10layer_norm40ln_parallel_residual_bwd_finalize_kernelINS_22Kernel_traits_finalizeILj3072E13__nv_bfloat16S2_S2_S2_fjLb0ELj1024ELj4ENS_18Kernel_traits_baseILj3072ES2_S2_S2_S2_fjLj1024EEEEELb1EEEvNS_9BwdParamsE:
.text._ZN10layer_norm40ln_parallel_residual_bwd_finalize_kernelINS_22Kernel_traits_finalizeILj3072E13__nv_bfloat16S2_S2_S2_fjLb0ELj1024ELj4ENS_18Kernel_traits_baseILj3072ES2_S2_S2_S2_fjLj1024EEEEELb1EEEvNS_9BwdParamsE:
        /* <DEDUP_REMOVED lines=14> */
[----:B------:R-:W-:Y:S02]  /*00e0*/  LOP3.LUT R6, R3, 0x1f, R0, 0x78, !PT ;  /* 0x0000001f03067812 */ /* 0x000fe400078e7800 */
[----:B------:R-:W-:Y:S02]  /*00f0*/  ISETP.GE.U32.AND P0, PT, R2, 0x10, PT ;  /* 0x000000100200780c */ /* 0x000fe40003f06070 */
[----:B------:R-:W-:-:S02]  /*0100*/  LOP3.LUT R7, R7, 0x7ffffff0, RZ, 0xc0, !PT ;  /* 0x7ffffff007077812 */ /* 0x000fc400078ec0ff */
[----:B------:R-:W-:Y:S02]  /*0110*/  IADD3 R6, R5, R6, RZ ;  /* 0x0000000605067210 */ /* 0x000fe40007ffe0ff */
[----:B------:R-:W-:Y:S02]  /*0120*/  ISETP.EQ.AND P0, PT, R3, 0x1f, !P0 ;  /* 0x0000001f0300780c */ /* 0x000fe40004702270 */
[----:B------:R-:W-:Y:S01]  /*0130*/  IADD3 R5, R2, R7, RZ ;  /* 0x0000000702057210 */ /* 0x000fe20007ffe0ff */
[----:B0-----:R-:W-:-:S03]  /*0140*/  ULEA UR4, UR5, UR4, 0x18 ;  /* 0x0000000405047291 */ /* 0x001fc6000f8ec03f */
[----:B------:R-:W-:-:S03]  /*0150*/  ULDC UR5, c[0x0][0x218] ;  /* 0x0000860000057ab9 */ /* 0x000fc60000000800 */
[----:B------:R-:W-:-:S07]  /*0160*/  LEA R6, R6, UR4, 0x2 ;  /* 0x0000000406067c11 */ /* 0x000fce000f8e10ff */
.L_x_270:
[----:B012---:R-:W0:Y:S01]  /*0170*/  LDC R8, c[0x0][0x210] ;  /* 0x00008400ff087b82 */ /* 0x007e220000000800 */
[----:B------:R-:W-:Y:S01]  /*0180*/  BSSY B0, `(.L_x_259) ;  /* 0x00000a3000007945 */ /* 0x000fe20003800000 */
[----:B------:R-:W-:Y:S01]  /*0190*/  HFMA2.MMA R9, -RZ, RZ, 0, 0 ;  /* 0x00000000ff097435 */ /* 0x000fe200000001ff */
[----:B------:R-:W-:Y:S01]  /*01a0*/  MOV R22, RZ ;  /* 0x000000ff00167202 */ /* 0x000fe20000000f00 */
[----:B------:R-:W-:Y:S01]  /*01b0*/  HFMA2.MMA R15, -RZ, RZ, 0, 0 ;  /* 0x00000000ff0f7435 */ /* 0x000fe200000001ff */
[----:B------:R-:W-:Y:S02]  /*01c0*/  MOV R21, RZ ;  /* 0x000000ff00157202 */ /* 0x000fe40000000f00 */
[----:B0-----:R-:W-:-:S13]  /*01d0*/  ISETP.GE.U32.AND P1, PT, R3, R8, PT ;  /* 0x000000080300720c */ /* 0x001fda0003f26070 */
[----:B------:R-:W-:Y:S05]  /*01e0*/  @P1 BRA `(.L_x_260) ;  /* 0x0000000800701947 */ /* 0x000fea0003800000 */
[----:B------:R-:W-:Y:S02]  /*01f0*/  ISETP.GE.U32.AND P2, PT, R3, R8, PT ;  /* 0x000000080300720c */ /* 0x000fe40003f46070 */
[----:B------:R-:W-:-:S11]  /*0200*/  MOV R23, R3 ;  /* 0x0000000300177202 */ /* 0x000fd60000000f00 */
[----:B------:R-:W0:Y:S08]  /*0210*/  @P2 LDC R7, c[0x0][0x218] ;  /* 0x00008600ff072b82 */ /* 0x000e300000000800 */
[----:B------:R-:W1:Y:S08]  /*0220*/  @P2 LDC.64 R10, c[0x0][0x2d0] ;  /* 0x0000b400ff0a2b82 */ /* 0x000e700000000a00 */
[----:B------:R-:W2:Y:S08]  /*0230*/  @P2 LDC.64 R16, c[0x0][0x2d8] ;  /* 0x0000b600ff102b82 */ /* 0x000eb00000000a00 */
[----:B------:R-:W3:Y:S01]  /*0240*/  @P2 LDC.64 R14, c[0x0][0x2e0] ;  /* 0x0000b800ff0e2b82 */ /* 0x000ee20000000a00 */
[----:B0-----:R-:W-:-:S07]  /*0250*/  @P2 IMAD R7, R23, R7, R4 ;  /* 0x0000000717072224 */ /* 0x001fce00078e0204 */
[----:B------:R-:W0:Y:S01]  /*0260*/  @P2 LDC.64 R12, c[0x0][0x2e8] ;  /* 0x0000ba00ff0c2b82 */ /* 0x000e220000000a00 */
[----:B-1----:R-:W-:-:S06]  /*0270*/  @P2 IMAD.WIDE.U32 R10, R7, 0x4, R10 ;  /* 0x00000004070a2825 */ /* 0x002fcc00078e000a */
[----:B------:R-:W4:Y:S01]  /*0280*/  @P2 LDG.E R10, desc[UR6][R10.64] ;  /* 0x000000060a0a2981 */ /* 0x000f22000c1e1900 */
[----:B--2---:R-:W-:-:S06]  /*0290*/  @P2 IMAD.WIDE.U32 R16, R7, 0x4, R16 ;  /* 0x0000000407102825 */ /* 0x004fcc00078e0010 */
[----:B------:R-:W2:Y:S01]  /*02a0*/  @P2 LDG.E R16, desc[UR6][R16.64] ;  /* 0x0000000610102981 */ /* 0x000ea2000c1e1900 */
[----:B---3--:R-:W-:-:S06]  /*02b0*/  @P2 IMAD.WIDE.U32 R18, R7, 0x4, R14 ;  /* 0x0000000407122825 */ /* 0x008fcc00078e000e */
[----:B------:R-:W3:Y:S01]  /*02c0*/  @P2 LDG.E R19, desc[UR6][R18.64] ;  /* 0x0000000612132981 */ /* 0x000ee2000c1e1900 */
[----:B0-----:R-:W-:-:S06]  /*02d0*/  @P2 IMAD.WIDE.U32 R12, R7, 0x4, R12 ;  /* 0x00000004070c2825 */ /* 0x001fcc00078e000c */
[----:B------:R-:W5:Y:S01]  /*02e0*/  @P2 LDG.E R12, desc[UR6][R12.64] ;  /* 0x000000060c0c2981 */ /* 0x000f62000c1e1900 */
[----:B------:R-:W-:-:S04]  /*02f0*/  @P2 IADD3 R23, R23, 0x20, RZ ;  /* 0x0000002017172810 */ /* 0x000fc80007ffe0ff */
[CC--:B------:R-:W-:Y:S02]  /*0300*/  ISETP.GE.U32.AND P1, PT, R23.reuse, R8.reuse, PT ;  /* 0x000000081700720c */ /* 0x0c0fe40003f26070 */
[----:B------:R-:W-:-:S04]  /*0310*/  IADD3 R7, -R23, R8, RZ ;  /* 0x0000000817077210 */ /* 0x000fc80007ffe1ff */
[----:B------:R-:W-:Y:S02]  /*0320*/  ISETP.LE.U32.OR P1, PT, R7, 0x60, P1 ;  /* 0x000000600700780c */ /* 0x000fe40000f23470 */
[----:B------:R-:W-:Y:S02]  /*0330*/  MOV R21, RZ ;  /* 0x000000ff00157202 */ /* 0x000fe40000000f00 */
[----:B------:R-:W-:Y:S02]  /*0340*/  MOV R15, RZ ;  /* 0x000000ff000f7202 */ /* 0x000fe40000000f00 */
[----:B------:R-:W-:Y:S02]  /*0350*/  MOV R22, RZ ;  /* 0x000000ff00167202 */ /* 0x000fe40000000f00 */
[----:B------:R-:W-:Y:S01]  /*0360*/  MOV R9, RZ ;  /* 0x000000ff00097202 */ /* 0x000fe20000000f00 */
[----:B------:R-:W-:Y:S01]  /*0370*/  BSSY B1, `(.L_x_261) ;  /* 0x0000047000017945 */ /* 0x000fe20003800000 */
[----:B----4-:R-:W-:Y:S01]  /*0380*/  @P2 FADD.FTZ R21, R21, R10 ;  /* 0x0000000a15152221 */ /* 0x010fe20000010000 */
[----:B--2---:R-:W-:Y:S01]  /*0390*/  @P2 FADD.FTZ R15, R15, R16 ;  /* 0x000000100f0f2221 */ /* 0x004fe20000010000 */
[----:B---3--:R-:W-:Y:S01]  /*03a0*/  @P2 FADD.FTZ R22, R22, R19 ;  /* 0x0000001316162221 */ /* 0x008fe20000010000 */
[----:B-----5:R-:W-:Y:S01]  /*03b0*/  @P2 FADD.FTZ R9, R9, R12 ;  /* 0x0000000c09092221 */ /* 0x020fe20000010000 */
[----:B------:R-:W-:Y:S01]  /*03c0*/  PLOP3.LUT P2, PT, P2, PT, PT, 0x8, 0x0 ;  /* 0x000000000000781c */ /* 0x000fe2000174e170 */
[----:B------:R-:W-:-:S12]  /*03d0*/  @P1 BRA `(.L_x_262) ;  /* 0x0000000400001947 */ /* 0x000fd80003800000 */
[----:B------:R-:W-:Y:S02]  /*03e0*/  PLOP3.LUT P2, PT, PT, PT, PT, 0x8, 0x0 ;  /* 0x000000000000781c */ /* 0x000fe40003f4e170 */
[----:B------:R-:W-:-:S11]  /*03f0*/  IADD3 R7, R8, -0x60, RZ ;  /* 0xffffffa008077810 */ /* 0x000fd60007ffe0ff */
.L_x_263:
[----:B------:R-:W0:Y:S01]  /*0400*/  LDC.64 R12, c[0x0][0x2d0] ;  /* 0x0000b400ff0c7b82 */ /* 0x000e220000000a00 */
[C---:B------:R-:W-:Y:S01]  /*0410*/  IMAD R25, R23.reuse, UR5, R4 ;  /* 0x0000000517197c24 */ /* 0x040fe2000f8e0204 */
[----:B------:R-:W-:-:S05]  /*0420*/  IADD3 R27, R23, 0x20, RZ ;  /* 0x00000020171b7810 */ /* 0x000fca0007ffe0ff */
[----:B------:R-:W-:Y:S02]  /*0430*/  IMAD R27, R27, UR5, R4 ;  /* 0x000000051b1b7c24 */ /* 0x000fe4000f8e0204 */
[----:B0-----:R-:W-:-:S05]  /*0440*/  IMAD.WIDE.U32 R16, R25, 0x4, R12 ;  /* 0x0000000419107825 */ /* 0x001fca00078e000c */
[----:B------:R0:W2:Y:S01]  /*0450*/  LDG.E R14, desc[UR6][R16.64] ;  /* 0x00000006100e7981 */ /* 0x0000a2000c1e1900 */
[----:B------:R-:W-:Y:S01]  /*0460*/  IADD3 R19, R23, 0x40, RZ ;  /* 0x0000004017137810 */ /* 0x000fe20007ffe0ff */
[----:B0-----:R-:W-:-:S05]  /*0470*/  IMAD.WIDE.U32 R16, R27, 0x4, R12 ;  /* 0x000000041b107825 */ /* 0x001fca00078e000c */
[----:B------:R-:W3:Y:S01]  /*0480*/  LDG.E R20, desc[UR6][R16.64] ;  /* 0x0000000610147981 */ /* 0x000ee2000c1e1900 */
[----:B------:R-:W-:-:S04]  /*0490*/  IMAD R19, R19, UR5, R4 ;  /* 0x0000000513137c24 */ /* 0x000fc8000f8e0204 */
[----:B------:R-:W-:-:S05]  /*04a0*/  IMAD.WIDE.U32 R10, R19, 0x4, R12 ;  /* 0x00000004130a7825 */ /* 0x000fca00078e000c */
[----:B------:R0:W4:Y:S02]  /*04b0*/  LDG.E R18, desc[UR6][R10.64] ;  /* 0x000000060a127981 */ /* 0x000124000c1e1900 */
[----:B0-----:R-:W0:Y:S02]  /*04c0*/  LDC.64 R10, c[0x0][0x2d8] ;  /* 0x0000b600ff0a7b82 */ /* 0x001e240000000a00 */
[----:B0-----:R-:W-:-:S04]  /*04d0*/  IMAD.WIDE.U32 R28, R25, 0x4, R10 ;  /* 0x00000004191c7825 */ /* 0x001fc800078e000a */
[----:B------:R-:W-:-:S05]  /*04e0*/  IMAD.WIDE.U32 R16, R27, 0x4, R10 ;  /* 0x000000041b107825 */ /* 0x000fca00078e000a */
[----:B------:R0:W5:Y:S02]  /*04f0*/  LDG.E R24, desc[UR6][R16.64] ;  /* 0x0000000610187981 */ /* 0x000164000c1e1900 */
[----:B0-----:R-:W0:Y:S01]  /*0500*/  LDC.64 R16, c[0x0][0x2e0] ;  /* 0x0000b800ff107b82 */ /* 0x001e220000000a00 */
[----:B--2---:R-:W-:Y:S02]  /*0510*/  FADD.FTZ R21, R14, R21 ;  /* 0x000000150e157221 */ /* 0x004fe40000010000 */
[----:B------:R1:W2:Y:S02]  /*0520*/  LDG.E R14, desc[UR6][R28.64] ;  /* 0x000000061c0e7981 */ /* 0x0002a4000c1e1900 */
[----:B---3--:R-:W-:Y:S01]  /*0530*/  FADD.FTZ R21, R21, R20 ;  /* 0x0000001415157221 */ /* 0x008fe20000010000 */
[----:B------:R-:W-:-:S05]  /*0540*/  IADD3 R20, R23, 0x60, RZ ;  /* 0x0000006017147810 */ /* 0x000fca0007ffe0ff */
[----:B-1----:R-:W-:-:S04]  /*0550*/  IMAD R29, R20, UR5, R4 ;  /* 0x00000005141d7c24 */ /* 0x002fc8000f8e0204 */
[----:B------:R-:W-:-:S06]  /*0560*/  IMAD.WIDE.U32 R12, R29, 0x4, R12 ;  /* 0x000000041d0c7825 */ /* 0x000fcc00078e000c */
[----:B------:R4:W3:Y:S02]  /*0570*/  LDG.E R12, desc[UR6][R12.64] ;  /* 0x000000060c0c7981 */ /* 0x0008e4000c1e1900 */
[----:B----4-:R-:W-:Y:S01]  /*0580*/  FADD.FTZ R13, R21, R18 ;  /* 0x00000012150d7221 */ /* 0x010fe20000010000 */
[----:B------:R-:W-:-:S05]  /*0590*/  IMAD.WIDE.U32 R20, R19, 0x4, R10 ;  /* 0x0000000413147825 */ /* 0x000fca00078e000a */
[----:B------:R0:W4:Y:S02]  /*05a0*/  LDG.E R18, desc[UR6][R20.64] ;  /* 0x0000000614127981 */ /* 0x000124000c1e1900 */
[----:B0-----:R-:W-:-:S06]  /*05b0*/  IMAD.WIDE.U32 R20, R25, 0x4, R16 ;  /* 0x0000000419147825 */ /* 0x001fcc00078e0010 */
[----:B------:R5:W3:Y:S01]  /*05c0*/  LDG.E R20, desc[UR6][R20.64] ;  /* 0x0000000614147981 */ /* 0x000ae2000c1e1900 */
[----:B------:R-:W-:-:S06]  /*05d0*/  IMAD.WIDE.U32 R10, R29, 0x4, R10 ;  /* 0x000000041d0a7825 */ /* 0x000fcc00078e000a */
[----:B------:R-:W4:Y:S01]  /*05e0*/  LDG.E R10, desc[UR6][R10.64] ;  /* 0x000000060a0a7981 */ /* 0x000f22000c1e1900 */
[----:B--2---:R-:W-:Y:S01]  /*05f0*/  FADD.FTZ R26, R14, R15 ;  /* 0x0000000f0e1a7221 */ /* 0x004fe20000010000 */
[----:B------:R-:W-:-:S05]  /*0600*/  IMAD.WIDE.U32 R14, R27, 0x4, R16 ;  /* 0x000000041b0e7825 */ /* 0x000fca00078e0010 */
[----:B------:R0:W2:Y:S01]  /*0610*/  LDG.E R11, desc[UR6][R14.64] ;  /* 0x000000060e0b7981 */ /* 0x0000a2000c1e1900 */
[----:B-----5:R-:W-:Y:S01]  /*0620*/  FADD.FTZ R21, R26, R24 ;  /* 0x000000181a157221 */ /* 0x020fe20000010000 */
[----:B0-----:R-:W-:-:S05]  /*0630*/  IMAD.WIDE.U32 R14, R19, 0x4, R16 ;  /* 0x00000004130e7825 */ /* 0x001fca00078e0010 */
[----:B------:R0:W5:Y:S02]  /*0640*/  LDG.E R26, desc[UR6][R14.64] ;  /* 0x000000060e1a7981 */ /* 0x000164000c1e1900 */
[----:B0-----:R-:W0:Y:S01]  /*0650*/  LDC.64 R14, c[0x0][0x2e8] ;  /* 0x0000ba00ff0e7b82 */ /* 0x001e220000000a00 */
[----:B------:R-:W-:-:S06]  /*0660*/  IMAD.WIDE.U32 R16, R29, 0x4, R16 ;  /* 0x000000041d107825 */ /* 0x000fcc00078e0010 */
[----:B------:R-:W5:Y:S01]  /*0670*/  LDG.E R16, desc[UR6][R16.64] ;  /* 0x0000000610107981 */ /* 0x000f62000c1e1900 */
[----:B0-----:R-:W-:-:S04]  /*0680*/  IMAD.WIDE.U32 R24, R25, 0x4, R14 ;  /* 0x0000000419187825 */ /* 0x001fc800078e000e */
[----:B---3--:R-:W-:Y:S02]  /*0690*/  FADD.FTZ R22, R20, R22 ;  /* 0x0000001614167221 */ /* 0x008fe40000010000 */
[----:B------:R0:W3:Y:S01]  /*06a0*/  LDG.E R20, desc[UR6][R24.64] ;  /* 0x0000000618147981 */ /* 0x0000e2000c1e1900 */
[----:B------:R-:W-:-:S06]  /*06b0*/  IMAD.WIDE.U32 R28, R29, 0x4, R14 ;  /* 0x000000041d1c7825 */ /* 0x000fcc00078e000e */
[----:B------:R-:W3:Y:S01]  /*06c0*/  LDG.E R28, desc[UR6][R28.64] ;  /* 0x000000061c1c7981 */ /* 0x000ee2000c1e1900 */
[----:B0-----:R-:W-:-:S05]  /*06d0*/  IMAD.WIDE.U32 R24, R27, 0x4, R14 ;  /* 0x000000041b187825 */ /* 0x001fca00078e000e */
[----:B------:R0:W3:Y:S02]  /*06e0*/  LDG.E R27, desc[UR6][R24.64] ;  /* 0x00000006181b7981 */ /* 0x0000e4000c1e1900 */
[----:B0-----:R-:W-:-:S05]  /*06f0*/  IMAD.WIDE.U32 R24, R19, 0x4, R14 ;  /* 0x0000000413187825 */ /* 0x001fca00078e000e */
[----:B------:R-:W3:Y:S01]  /*0700*/  LDG.E R19, desc[UR6][R24.64] ;  /* 0x0000000618137981 */ /* 0x000ee2000c1e1900 */
[----:B------:R-:W-:-:S04]  /*0710*/  IADD3 R23, R23, 0x80, RZ ;  /* 0x0000008017177810 */ /* 0x000fc80007ffe0ff */
[----:B------:R-:W-:Y:S01]  /*0720*/  ISETP.GE.U32.AND P1, PT, R23, R7, PT ;  /* 0x000000071700720c */ /* 0x000fe20003f26070 */
[----:B----4-:R-:W-:Y:S01]  /*0730*/  FADD.FTZ R15, R21, R18 ;  /* 0x00000012150f7221 */ /* 0x010fe20000010000 */
[----:B------:R-:W-:-:S03]  /*0740*/  FADD.FTZ R21, R13, R12 ;  /* 0x0000000c0d157221 */ /* 0x000fc60000010000 */
[----:B------:R-:W-:Y:S01]  /*0750*/  FADD.FTZ R15, R15, R10 ;  /* 0x0000000a0f0f7221 */ /* 0x000fe20000010000 */
[----:B--2---:R-:W-:-:S04]  /*0760*/  FADD.FTZ R11, R22, R11 ;  /* 0x0000000b160b7221 */ /* 0x004fc80000010000 */
[----:B-----5:R-:W-:-:S04]  /*0770*/  FADD.FTZ R11, R11, R26 ;  /* 0x0000001a0b0b7221 */ /* 0x020fc80000010000 */
[----:B------:R-:W-:Y:S01]  /*0780*/  FADD.FTZ R22, R11, R16 ;  /* 0x000000100b167221 */ /* 0x000fe20000010000 */
[----:B---3--:R-:W-:-:S04]  /*0790*/  FADD.FTZ R20, R20, R9 ;  /* 0x0000000914147221 */ /* 0x008fc80000010000 */
[----:B------:R-:W-:-:S04]  /*07a0*/  FADD.FTZ R20, R20, R27 ;  /* 0x0000001b14147221 */ /* 0x000fc80000010000 */
[----:B------:R-:W-:-:S04]  /*07b0*/  FADD.FTZ R19, R20, R19 ;  /* 0x0000001314137221 */ /* 0x000fc80000010000 */
[----:B------:R-:W-:Y:S01]  /*07c0*/  FADD.FTZ R9, R19, R28 ;  /* 0x0000001c13097221 */ /* 0x000fe20000010000 */
[----:B------:R-:W-:Y:S06]  /*07d0*/  @!P1 BRA `(.L_x_263) ;  /* 0xfffffffc00089947 */ /* 0x000fec000383ffff */
.L_x_262:
[----:B------:R-:W-:Y:S05]  /*07e0*/  BSYNC B1 ;  /* 0x0000000000017941 */ /* 0x000fea0003800000 */
.L_x_261:
        /* <DEDUP_REMOVED lines=8> */
[----:B------:R-:W-:-:S05]  /*0870*/  IMAD R17, R23, UR8, R4 ;  /* 0x0000000817117c24 */ /* 0x000fca000f8e0204 */
[----:B------:R-:W1:Y:S08]  /*0880*/  LDC.64 R18, c[0x0][0x2d8] ;  /* 0x0000b600ff127b82 */ /* 0x000e700000000a00 */
[----:B------:R-:W2:Y:S08]  /*0890*/  LDC.64 R10, c[0x0][0x2e0] ;  /* 0x0000b800ff0a7b82 */ /* 0x000eb00000000a00 */
[----:B------:R-:W3:Y:S01]  /*08a0*/  LDC.64 R12, c[0x0][0x2e8] ;  /* 0x0000ba00ff0c7b82 */ /* 0x000ee20000000a00 */
[----:B0-----:R-:W-:-:S05]  /*08b0*/  IMAD.WIDE.U32 R28, R17, 0x4, R24 ;  /* 0x00000004111c7825 */ /* 0x001fca00078e0018 */
[----:B------:R2:W4:Y:S01]  /*08c0*/  LDG.E R14, desc[UR6][R28.64] ;  /* 0x000000061c0e7981 */ /* 0x000522000c1e1900 */
[----:B-1----:R-:W-:-:S05]  /*08d0*/  IMAD.WIDE.U32 R26, R17, 0x4, R18 ;  /* 0x00000004111a7825 */ /* 0x002fca00078e0012 */
[----:B------:R0:W5:Y:S01]  /*08e0*/  LDG.E R20, desc[UR6][R26.64] ;  /* 0x000000061a147981 */ /* 0x000162000c1e1900 */
[----:B--2---:R-:W-:-:S04]  /*08f0*/  IMAD.WIDE.U32 R28, R17, 0x4, R10 ;  /* 0x00000004111c7825 */ /* 0x004fc800078e000a */
[----:B0-----:R-:W-:Y:S02]  /*0900*/  IMAD R27, R7, UR8, R4 ;  /* 0x00000008071b7c24 */ /* 0x001fe4000f8e0204 */
[----:B---3--:R-:W-:Y:S01]  /*0910*/  IMAD.WIDE.U32 R16, R17, 0x4, R12 ;  /* 0x0000000411107825 */ /* 0x008fe200078e000c */
[----:B------:R-:W2:Y:S03]  /*0920*/  LDG.E R7, desc[UR6][R28.64] ;  /* 0x000000061c077981 */ /* 0x000ea6000c1e1900 */
[C---:B------:R-:W-:Y:S02]  /*0930*/  IMAD.WIDE.U32 R24, R27.reuse, 0x4, R24 ;  /* 0x000000041b187825 */ /* 0x040fe400078e0018 */
[----:B------:R-:W3:Y:S02]  /*0940*/  LDG.E R16, desc[UR6][R16.64] ;  /* 0x0000000610107981 */ /* 0x000ee4000c1e1900 */
[----:B------:R-:W-:-:S02]  /*0950*/  IMAD.WIDE.U32 R18, R27, 0x4, R18 ;  /* 0x000000041b127825 */ /* 0x000fc400078e0012 */
[----:B------:R-:W3:Y:S02]  /*0960*/  LDG.E R24, desc[UR6][R24.64] ;  /* 0x0000000618187981 */ /* 0x000ee4000c1e1900 */
[C---:B------:R-:W-:Y:S02]  /*0970*/  IMAD.WIDE.U32 R10, R27.reuse, 0x4, R10 ;  /* 0x000000041b0a7825 */ /* 0x040fe400078e000a */
[----:B------:R-:W3:Y:S02]  /*0980*/  LDG.E R18, desc[UR6][R18.64] ;  /* 0x0000000612127981 */ /* 0x000ee4000c1e1900 */
[----:B------:R-:W-:Y:S02]  /*0990*/  IMAD.WIDE.U32 R12, R27, 0x4, R12 ;  /* 0x000000041b0c7825 */ /* 0x000fe400078e000c */
[----:B------:R-:W3:Y:S04]  /*09a0*/  LDG.E R10, desc[UR6][R10.64] ;  /* 0x000000060a0a7981 */ /* 0x000ee8000c1e1900 */
[----:B------:R-:W3:Y:S01]  /*09b0*/  LDG.E R12, desc[UR6][R12.64] ;  /* 0x000000060c0c7981 */ /* 0x000ee2000c1e1900 */
[----:B------:R-:W-:-:S02]  /*09c0*/  PLOP3.LUT P2, PT, PT, PT, PT, 0x8, 0x0 ;  /* 0x000000000000781c */ /* 0x000fc40003f4e170 */
[----:B------:R-:W-:Y:S01]  /*09d0*/  IADD3 R23, R23, 0x40, RZ ;  /* 0x0000004017177810 */ /* 0x000fe20007ffe0ff */
[----:B----4-:R-:W-:Y:S01]  /*09e0*/  FADD.FTZ R21, R21, R14 ;  /* 0x0000000e15157221 */ /* 0x010fe20000010000 */
[----:B-----5:R-:W-:Y:S01]  /*09f0*/  FADD.FTZ R15, R15, R20 ;  /* 0x000000140f0f7221 */ /* 0x020fe20000010000 */
[----:B--2---:R-:W-:Y:S01]  /*0a00*/  FADD.FTZ R7, R22, R7 ;  /* 0x0000000716077221 */ /* 0x004fe20000010000 */
[----:B---3--:R-:W-:Y:S01]  /*0a10*/  FADD.FTZ R9, R9, R16 ;  /* 0x0000001009097221 */ /* 0x008fe20000010000 */
[----:B------:R-:W-:Y:S01]  /*0a20*/  FADD.FTZ R21, R21, R24 ;  /* 0x0000001815157221 */ /* 0x000fe20000010000 */
[----:B------:R-:W-:Y:S01]  /*0a30*/  FADD.FTZ R15, R15, R18 ;  /* 0x000000120f0f7221 */ /* 0x000fe20000010000 */
[----:B------:R-:W-:Y:S01]  /*0a40*/  FADD.FTZ R22, R7, R10 ;  /* 0x0000000a07167221 */ /* 0x000fe20000010000 */
[----:B------:R-:W-:-:S07]  /*0a50*/  FADD.FTZ R9, R9, R12 ;  /* 0x0000000c09097221 */ /* 0x000fce0000010000 */
.L_x_265:
[----:B------:R-:W-:Y:S05]  /*0a60*/  BSYNC B1 ;  /* 0x0000000000017941 */ /* 0x000fea0003800000 */
.L_x_264:
[----:B------:R-:W-:-:S13]  /*0a70*/  ISETP.LT.U32.OR P2, PT, R23, R8, P2 ;  /* 0x000000081700720c */ /* 0x000fda0001741470 */
[----:B------:R-:W-:Y:S05]  /*0a80*/  @!P2 BRA `(.L_x_260) ;  /* 0x000000000048a947 */ /* 0x000fea0003800000 */
[----:B------:R-:W0:Y:S01]  /*0a90*/  LDC.64 R18, c[0x0][0x2d0] ;  /* 0x0000b400ff127b82 */ /* 0x000e220000000a00 */
[----:B------:R-:W-:Y:S02]  /*0aa0*/  ULDC UR8, c[0x0][0x218] ;  /* 0x0000860000087ab9 */ /* 0x000fe40000000800 */
[----:B------:R-:W-:-:S05]  /*0ab0*/  IMAD R7, R23, UR8, R4 ;  /* 0x0000000817077c24 */ /* 0x000fca000f8e0204 */
        /* <DEDUP_REMOVED lines=15> */
.L_x_260:
[----:B------:R-:W-:Y:S05]  /*0bb0*/  BSYNC B0 ;  /* 0x0000000000007941 */ /* 0x000fea0003800000 */
.L_x_259:
        /* <DEDUP_REMOVED lines=12> */
[----:B------:R-:W-:-:S05]  /*0c80*/  LEA R10, R7, UR4, 0x2 ;  /* 0x00000004070a7c11 */ /* 0x000fca000f8e10ff */
[----:B------:R1:W2:Y:S04]  /*0c90*/  LDS R14, [R10] ;  /* 0x000000000a0e7984 */ /* 0x0002a80000000800 */
[----:B------:R1:W3:Y:S04]  /*0ca0*/  LDS R8, [R10+0x3000] ;  /* 0x003000000a087984 */ /* 0x0002e80000000800 */
[----:B------:R1:W4:Y:S04]  /*0cb0*/  LDS R7, [R10+0x2000] ;  /* 0x002000000a077984 */ /* 0x0003280000000800 */
[----:B0-----:R1:W0:Y:S01]  /*0cc0*/  LDS R9, [R10+0x1000] ;  /* 0x001000000a097984 */ /* 0x0012220000000800 */
[----:B------:R-:W-:Y:S05]  /*0cd0*/  BRA.DIV UR8, `(.L_x_267) ;  /* 0x0000000608387947 */ /* 0x000fea000b800000 */
[----:B0-----:R-:W1:Y:S04]  /*0ce0*/  SHFL.BFLY PT, R16, R9, 0x1, 0x1f ;  /* 0x0c201f0009107f89 */ /* 0x001e6800000e0000 */
[----:B--2---:R-:W0:Y:S04]  /*0cf0*/  SHFL.BFLY PT, R15, R14, 0x1, 0x1f ;  /* 0x0c201f000e0f7f89 */ /* 0x004e2800000e0000 */
[----:B---3--:R-:W2:Y:S04]  /*0d00*/  SHFL.BFLY PT, R17, R8, 0x1, 0x1f ;  /* 0x0c201f0008117f89 */ /* 0x008ea800000e0000 */
[----:B----4-:R-:W3:Y:S01]  /*0d10*/  SHFL.BFLY PT, R18, R7, 0x1, 0x1f ;  /* 0x0c201f0007127f89 */ /* 0x010ee200000e0000 */
[----:B-1----:R-:W-:Y:S01]  /*0d20*/  FADD.FTZ R10, R9, R16 ;  /* 0x00000010090a7221 */ /* 0x002fe20000010000 */
[----:B0-----:R-:W-:-:S04]  /*0d30*/  FADD.FTZ R15, R14, R15 ;  /* 0x0000000f0e0f7221 */ /* 0x001fc80000010000 */
        /* <DEDUP_REMOVED lines=30> */
.L_x_291:
        /* <DEDUP_REMOVED lines=10> */
.L_x_266:
[----:B------:R-:W-:Y:S05]  /*0fc0*/  WARPSYNC.ALL ;  /* 0x0000000000007948 */ /* 0x000fea0003800000 */
[----:B------:R-:W-:Y:S06]  /*0fd0*/  BAR.SYNC.DEFER_BLOCKING 0x0 ;  /* 0x0000000000007b1d */ /* 0x000fec0000010000 */
[----:B------:R-:W-:Y:S04]  /*0fe0*/  BSSY B0, `(.L_x_268) ;  /* 0x0000018000007945 */ /* 0x000fe80003800000 */
[----:B------:R-:W-:Y:S05]  /*0ff0*/  @!P0 BRA `(.L_x_269) ;  /* 0x0000000000588947 */ /* 0x000fea0003800000 */
[----:B-1----:R-:W-:Y:S01]  /*1000*/  SHF.L.U32 R7, R0, 0x3, RZ ;  /* 0x0000000300077819 */ /* 0x002fe200000006ff */
        /* <DEDUP_REMOVED lines=21> */
.L_x_269:
[----:B------:R-:W-:Y:S05]  /*1160*/  BSYNC B0 ;  /* 0x0000000000007941 */ /* 0x000fea0003800000 */
.L_x_268:
[C---:B------:R-:W-:Y:S02]  /*1170*/  ISETP.GT.U32.AND P1, PT, R4.reuse, -0xc01, PT ;  /* 0xfffff3ff0400780c */ /* 0x040fe40003f24070 */
[----:B------:R-:W-:Y:S02]  /*1180*/  IADD3 R4, R4, 0xc00, RZ ;  /* 0x00000c0004047810 */ /* 0x000fe40007ffe0ff */
[----:B------:R-:W-:-:S09]  /*1190*/  IADD3 R5, R5, 0x600, RZ ;  /* 0x0000060005057810 */ /* 0x000fd20007ffe0ff */
[----:B------:R-:W-:Y:S05]  /*11a0*/  @P1 BRA `(.L_x_270) ;  /* 0xffffffec00f01947 */ /* 0x000fea000383ffff */
[----:B------:R-:W-:Y:S05]  /*11b0*/  EXIT ;  /* 0x000000000000794d */ /* 0x000fea0003800000 */
.L_x_267:
[----:B------:R-:W-:Y:S01]  /*11c0*/  HFMA2.MMA R13, -RZ, RZ, 0, 5.9604644775390625e-08 ;  /* 0x00000001ff0d7435 */ /* 0x000fe200000001ff */
[----:B0-----:R-:W-:Y:S02]  /*11d0*/  MOV R26, R9 ;  /* 0x00000009001a7202 */ /* 0x001fe40000000f00 */
[----:B------:R-:W-:Y:S02]  /*11e0*/  MOV R12, 0x1f ;  /* 0x0000001f000c7802 */ /* 0x000fe40000000f00 */
[----:B------:R-:W-:-:S07]  /*11f0*/  MOV R11, 0xffffffff ;  /* 0xffffffff000b7802 */ /* 0x000fce0000000f00 */
[----:B-1234-:R-:W-:Y:S05]  /*1200*/  WARPSYNC.COLLECTIVE R11, `(.L_x_271) ;  /* 0x000000000b087348 */ /* 0x01efea0003c00000 */
[----:B------:R0:W0:Y:S02]  /*1210*/  SHFL.BFLY P2, R16, R26, R13, R12 ;  /* 0x0c00000d1a107389 */ /* 0x000024000004000c */
[----:B01234-:R-:W-:Y:S01]  /*1220*/  ENDCOLLECTIVE ;  /* 0x000000000000791b */ /* 0x01ffe20003800000 */
.L_x_271:
[----:B------:R-:W-:Y:S01]  /*1230*/  HFMA2.MMA R13, -RZ, RZ, 0, 1.1920928955078125e-07 ;  /* 0x00000002ff0d7435 */ /* 0x000fe200000001ff */
[----:B------:R-:W-:-:S05]  /*1240*/  FADD.FTZ R10, R9, R16 ;  /* 0x00000010090a7221 */ /* 0x000fca0000010000 */
[----:B------:R-:W-:-:S07]  /*1250*/  MOV R26, R10 ;  /* 0x0000000a001a7202 */ /* 0x000fce0000000f00 */
[----:B------:R-:W-:Y:S05]  /*1260*/  WARPSYNC.COLLECTIVE R11, `(.L_x_272) ;  /* 0x000000000b087348 */ /* 0x000fea0003c00000 */
[----:B------:R0:W1:Y:S02]  /*1270*/  SHFL.BFLY P2, R16, R26, R13, R12 ;  /* 0x0c00000d1a107389 */ /* 0x000064000004000c */
[----:B01----:R-:W-:Y:S01]  /*1280*/  ENDCOLLECTIVE ;  /* 0x000000000000791b */ /* 0x003fe20003800000 */
.L_x_272:
[----:B------:R-:W-:Y:S01]  /*1290*/  HFMA2.MMA R13, -RZ, RZ, 0, 2.384185791015625e-07 ;  /* 0x00000004ff0d7435 */ /* 0x000fe200000001ff */
[----:B------:R-:W-:-:S05]  /*12a0*/  FADD.FTZ R9, R10, R16 ;  /* 0x000000100a097221 */ /* 0x000fca0000010000 */
[----:B------:R-:W-:-:S07]  /*12b0*/  MOV R26, R9 ;  /* 0x00000009001a7202 */ /* 0x000fce0000000f00 */
[----:B------:R-:W-:Y:S05]  /*12c0*/  WARPSYNC.COLLECTIVE R11, `(.L_x_273) ;  /* 0x000000000b087348 */ /* 0x000fea0003c00000 */
[----:B------:R0:W1:Y:S02]  /*12d0*/  SHFL.BFLY P2, R16, R26, R13, R12 ;  /* 0x0c00000d1a107389 */ /* 0x000064000004000c */
[----:B01----:R-:W-:Y:S01]  /*12e0*/  ENDCOLLECTIVE ;  /* 0x000000000000791b */ /* 0x003fe20003800000 */
.L_x_273:
[----:B------:R-:W-:Y:S01]  /*12f0*/  HFMA2.MMA R13, -RZ, RZ, 0, 4.76837158203125e-07 ;  /* 0x00000008ff0d7435 */ /* 0x000fe200000001ff */
[----:B------:R-:W-:-:S05]  /*1300*/  FADD.FTZ R18, R9, R16 ;  /* 0x0000001009127221 */ /* 0x000fca0000010000 */
[----:B------:R-:W-:-:S07]  /*1310*/  MOV R26, R18 ;  /* 0x00000012001a7202 */ /* 0x000fce0000000f00 */
[----:B------:R-:W-:Y:S05]  /*1320*/  WARPSYNC.COLLECTIVE R11, `(.L_x_274) ;  /* 0x000000000b087348 */ /* 0x000fea0003c00000 */
[----:B------:R0:W1:Y:S02]  /*1330*/  SHFL.BFLY P2, R16, R26, R13, R12 ;  /* 0x0c00000d1a107389 */ /* 0x000064000004000c */
[----:B01----:R-:W-:Y:S01]  /*1340*/  ENDCOLLECTIVE ;  /* 0x000000000000791b */ /* 0x003fe20003800000 */
.L_x_274:
[----:B------:R-:W-:Y:S01]  /*1350*/  HFMA2.MMA R13, -RZ, RZ, 0, 9.5367431640625e-07 ;  /* 0x00000010ff0d7435 */ /* 0x000fe200000001ff */
[----:B------:R-:W-:-:S05]  /*1360*/  FADD.FTZ R10, R18, R16 ;  /* 0x00000010120a7221 */ /* 0x000fca0000010000 */
[----:B------:R-:W-:-:S07]  /*1370*/  MOV R26, R10 ;  /* 0x0000000a001a7202 */ /* 0x000fce0000000f00 */
[----:B------:R-:W-:Y:S05]  /*1380*/  WARPSYNC.COLLECTIVE R11, `(.L_x_275) ;  /* 0x000000000b087348 */ /* 0x000fea0003c00000 */
[----:B------:R0:W1:Y:S02]  /*1390*/  SHFL.BFLY P2, R16, R26, R13, R12 ;  /* 0x0c00000d1a107389 */ /* 0x000064000004000c */
[----:B01----:R-:W-:Y:S01]  /*13a0*/  ENDCOLLECTIVE ;  /* 0x000000000000791b */ /* 0x003fe20003800000 */
.L_x_275:
[----:B------:R-:W-:Y:S01]  /*13b0*/  MOV R26, R14 ;  /* 0x0000000e001a7202 */ /* 0x000fe20000000f00 */
[----:B------:R-:W-:Y:S01]  /*13c0*/  IMAD.MOV.U32 R13, RZ, RZ, 0x1 ;  /* 0x00000001ff0d7424 */ /* 0x000fe200078e00ff */
[----:B------:R-:W-:-:S07]  /*13d0*/  MOV R9, R16 ;  /* 0x0000001000097202 */ /* 0x000fce0000000f00 */
[----:B------:R-:W-:Y:S05]  /*13e0*/  WARPSYNC.COLLECTIVE R11, `(.L_x_276) ;  /* 0x000000000b087348 */ /* 0x000fea0003c00000 */
[----:B------:R0:W1:Y:S02]  /*13f0*/  SHFL.BFLY P2, R16, R26, R13, R12 ;  /* 0x0c00000d1a107389 */ /* 0x000064000004000c */
[----:B01----:R-:W-:Y:S01]  /*1400*/  ENDCOLLECTIVE ;  /* 0x000000000000791b */ /* 0x003fe20003800000 */
.L_x_276:
[----:B------:R-:W-:Y:S01]  /*1410*/  HFMA2.MMA R13, -RZ, RZ, 0, 1.1920928955078125e-07 ;  /* 0x00000002ff0d7435 */ /* 0x000fe200000001ff */
[----:B------:R-:W-:-:S05]  /*1420*/  MOV R15, R16 ;  /* 0x00000010000f7202 */ /* 0x000fca0000000f00 */
[----:B------:R-:W-:-:S05]  /*1430*/  FADD.FTZ R15, R14, R15 ;  /* 0x0000000f0e0f7221 */ /* 0x000fca0000010000 */
[----:B------:R-:W-:-:S07]  /*1440*/  MOV R26, R15 ;  /* 0x0000000f001a7202 */ /* 0x000fce0000000f00 */
[----:B------:R-:W-:Y:S05]  /*1450*/  WARPSYNC.COLLECTIVE R11, `(.L_x_277) ;  /* 0x000000000b087348 */ /* 0x000fea0003c00000 */
[----:B------:R0:W1:Y:S02]  /*1460*/  SHFL.BFLY P2, R16, R26, R13, R12 ;  /* 0x0c00000d1a107389 */ /* 0x000064000004000c */
[----:B01----:R-:W-:Y:S01]  /*1470*/  ENDCOLLECTIVE ;  /* 0x000000000000791b */ /* 0x003fe20003800000 */
.L_x_277:
[----:B------:R-:W-:Y:S01]  /*1480*/  HFMA2.MMA R13, -RZ, RZ, 0, 2.384185791015625e-07 ;  /* 0x00000004ff0d7435 */ /* 0x000fe200000001ff */
[----:B------:R-:W-:-:S05]  /*1490*/  MOV R18, R16 ;  /* 0x0000001000127202 */ /* 0x000fca0000000f00 */
[----:B------:R-:W-:-:S05]  /*14a0*/  FADD.FTZ R14, R15, R18 ;  /* 0x000000120f0e7221 */ /* 0x000fca0000010000 */
[----:B------:R-:W-:-:S07]  /*14b0*/  MOV R26, R14 ;  /* 0x0000000e001a7202 */ /* 0x000fce0000000f00 */
[----:B------:R-:W-:Y:S05]  /*14c0*/  WARPSYNC.COLLECTIVE R11, `(.L_x_278) ;  /* 0x000000000b087348 */ /* 0x000fea0003c00000 */
[----:B------:R0:W1:Y:S02]  /*14d0*/  SHFL.BFLY P2, R16, R26, R13, R12 ;  /* 0x0c00000d1a107389 */ /* 0x000064000004000c */
[----:B01----:R-:W-:Y:S01]  /*14e0*/  ENDCOLLECTIVE ;  /* 0x000000000000791b */ /* 0x003fe20003800000 */
.L_x_278:
[----:B------:R-:W-:Y:S01]  /*14f0*/  HFMA2.MMA R13, -RZ, RZ, 0, 4.76837158203125e-07 ;  /* 0x00000008ff0d7435 */ /* 0x000fe200000001ff */
[----:B------:R-:W-:-:S05]  /*1500*/  MOV R17, R16 ;  /* 0x0000001000117202 */ /* 0x000fca0000000f00 */
[----:B------:R-:W-:-:S05]  /*1510*/  FADD.FTZ R19, R14, R17 ;  /* 0x000000110e137221 */ /* 0x000fca0000010000 */
[----:B------:R-:W-:-:S07]  /*1520*/  MOV R26, R19 ;  /* 0x00000013001a7202 */ /* 0x000fce0000000f00 */
[----:B------:R-:W-:Y:S05]  /*1530*/  WARPSYNC.COLLECTIVE R11, `(.L_x_279) ;  /* 0x000000000b087348 */ /* 0x000fea0003c00000 */
[----:B------:R0:W1:Y:S02]  /*1540*/  SHFL.BFLY P2, R16, R26, R13, R12 ;  /* 0x0c00000d1a107389 */ /* 0x000064000004000c */
[----:B01----:R-:W-:Y:S01]  /*1550*/  ENDCOLLECTIVE ;  /* 0x000000000000791b */ /* 0x003fe20003800000 */
.L_x_279:
[----:B------:R-:W-:Y:S01]  /*1560*/  HFMA2.MMA R13, -RZ, RZ, 0, 9.5367431640625e-07 ;  /* 0x00000010ff0d7435 */ /* 0x000fe200000001ff */
[----:B------:R-:W-:-:S05]  /*1570*/  MOV R20, R16 ;  /* 0x0000001000147202 */ /* 0x000fca0000000f00 */
[----:B------:R-:W-:-:S05]  /*1580*/  FADD.FTZ R15, R19, R20 ;  /* 0x00000014130f7221 */ /* 0x000fca0000010000 */
[----:B------:R-:W-:-:S07]  /*1590*/  MOV R26, R15 ;  /* 0x0000000f001a7202 */ /* 0x000fce0000000f00 */
[----:B------:R-:W-:Y:S05]  /*15a0*/  WARPSYNC.COLLECTIVE R11, `(.L_x_280) ;  /* 0x000000000b087348 */ /* 0x000fea0003c00000 */
[----:B------:R0:W1:Y:S02]  /*15b0*/  SHFL.BFLY P2, R16, R26, R13, R12 ;  /* 0x0c00000d1a107389 */ /* 0x000064000004000c */
[----:B01----:R-:W-:Y:S01]  /*15c0*/  ENDCOLLECTIVE ;  /* 0x000000000000791b */ /* 0x003fe20003800000 */
.L_x_280:
[----:B------:R-:W-:Y:S01]  /*15d0*/  HFMA2.MMA R13, -RZ, RZ, 0, 5.9604644775390625e-08 ;  /* 0x00000001ff0d7435 */ /* 0x000fe200000001ff */
[----:B------:R-:W-:Y:S02]  /*15e0*/  MOV R26, R8 ;  /* 0x00000008001a7202 */ /* 0x000fe40000000f00 */
[----:B------:R-:W-:-:S08]  /*15f0*/  MOV R14, R16 ;  /* 0x00000010000e7202 */ /* 0x000fd00000000f00 */
[----:B------:R-:W-:Y:S05]  /*1600*/  WARPSYNC.COLLECTIVE R11, `(.L_x_281) ;  /* 0x000000000b087348 */ /* 0x000fea0003c00000 */
[----:B------:R0:W1:Y:S02]  /*1610*/  SHFL.BFLY P2, R16, R26, R13, R12 ;  /* 0x0c00000d1a107389 */ /* 0x000064000004000c */
[----:B01----:R-:W-:Y:S01]  /*1620*/  ENDCOLLECTIVE ;  /* 0x000000000000791b */ /* 0x003fe20003800000 */
.L_x_281:
[----:B------:R-:W-:Y:S01]  /*1630*/  HFMA2.MMA R13, -RZ, RZ, 0, 1.1920928955078125e-07 ;  /* 0x00000002ff0d7435 */ /* 0x000fe200000001ff */
[----:B------:R-:W-:-:S05]  /*1640*/  MOV R17, R16 ;  /* 0x0000001000117202 */ /* 0x000fca0000000f00 */
[----:B------:R-:W-:-:S05]  /*1650*/  FADD.FTZ R19, R8, R17 ;  /* 0x0000001108137221 */ /* 0x000fca0000010000 */
[----:B------:R-:W-:-:S07]  /*1660*/  MOV R26, R19 ;  /* 0x00000013001a7202 */ /* 0x000fce0000000f00 */
[----:B------:R-:W-:Y:S05]  /*1670*/  WARPSYNC.COLLECTIVE R11, `(.L_x_282) ;  /* 0x000000000b087348 */ /* 0x000fea0003c00000 */
[----:B------:R0:W1:Y:S02]  /*1680*/  SHFL.BFLY P2, R16, R26, R13, R12 ;  /* 0x0c00000d1a107389 */ /* 0x000064000004000c */
[----:B01----:R-:W-:Y:S01]  /*1690*/  ENDCOLLECTIVE ;  /* 0x000000000000791b */ /* 0x003fe20003800000 */
.L_x_282:
[----:B------:R-:W-:Y:S01]  /*16a0*/  IMAD.MOV.U32 R13, RZ, RZ, 0x4 ;  /* 0x00000004ff0d7424 */ /* 0x000fe200078e00ff */
[----:B------:R-:W-:-:S05]  /*16b0*/  MOV R20, R16 ;  /* 0x0000001000147202 */ /* 0x000fca0000000f00 */
[----:B------:R-:W-:-:S05]  /*16c0*/  FADD.FTZ R8, R19, R20 ;  /* 0x0000001413087221 */ /* 0x000fca0000010000 */
[----:B------:R-:W-:-:S07]  /*16d0*/  MOV R26, R8 ;  /* 0x00000008001a7202 */ /* 0x000fce0000000f00 */
[----:B------:R-:W-:Y:S05]  /*16e0*/  WARPSYNC.COLLECTIVE R11, `(.L_x_283) ;  /* 0x000000000b087348 */ /* 0x000fea0003c00000 */
[----:B------:R0:W1:Y:S02]  /*16f0*/  SHFL.BFLY P2, R16, R26, R13, R12 ;  /* 0x0c00000d1a107389 */ /* 0x000064000004000c */
[----:B01----:R-:W-:Y:S01]  /*1700*/  ENDCOLLECTIVE ;  /* 0x000000000000791b */ /* 0x003fe20003800000 */
.L_x_283:
[----:B------:R-:W-:Y:S01]  /*1710*/  HFMA2.MMA R13, -RZ, RZ, 0, 4.76837158203125e-07 ;  /* 0x00000008ff0d7435 */ /* 0x000fe200000001ff */
[----:B------:R-:W-:-:S05]  /*1720*/  MOV R21, R16 ;  /* 0x0000001000157202 */ /* 0x000fca0000000f00 */
[----:B------:R-:W-:-:S05]  /*1730*/  FADD.FTZ R21, R8, R21 ;  /* 0x0000001508157221 */ /* 0x000fca0000010000 */
[----:B------:R-:W-:-:S07]  /*1740*/  MOV R26, R21 ;  /* 0x00000015001a7202 */ /* 0x000fce0000000f00 */
[----:B------:R-:W-:Y:S05]  /*1750*/  WARPSYNC.COLLECTIVE R11, `(.L_x_284) ;  /* 0x000000000b087348 */ /* 0x000fea0003c00000 */
[----:B------:R0:W1:Y:S02]  /*1760*/  SHFL.BFLY P2, R16, R26, R13, R12 ;  /* 0x0c00000d1a107389 */ /* 0x000064000004000c */
[----:B01----:R-:W-:Y:S01]  /*1770*/  ENDCOLLECTIVE ;  /* 0x000000000000791b */ /* 0x003fe20003800000 */
.L_x_284:
[----:B------:R-:W-:Y:S01]  /*1780*/  HFMA2.MMA R13, -RZ, RZ, 0, 9.5367431640625e-07 ;  /* 0x00000010ff0d7435 */ /* 0x000fe200000001ff */
[----:B------:R-:W-:-:S05]  /*1790*/  MOV R22, R16 ;  /* 0x0000001000167202 */ /* 0x000fca0000000f00 */
[----:B------:R-:W-:-:S05]  /*17a0*/  FADD.FTZ R17, R21, R22 ;  /* 0x0000001615117221 */ /* 0x000fca0000010000 */
[----:B------:R-:W-:-:S07]  /*17b0*/  MOV R26, R17 ;  /* 0x00000011001a7202 */ /* 0x000fce0000000f00 */
[----:B------:R-:W-:Y:S05]  /*17c0*/  WARPSYNC.COLLECTIVE R11, `(.L_x_285) ;  /* 0x000000000b087348 */ /* 0x000fea0003c00000 */
[----:B------:R0:W1:Y:S02]  /*17d0*/  SHFL.BFLY P2, R16, R26, R13, R12 ;  /* 0x0c00000d1a107389 */ /* 0x000064000004000c */
[----:B01----:R-:W-:Y:S01]  /*17e0*/  ENDCOLLECTIVE ;  /* 0x000000000000791b */ /* 0x003fe20003800000 */
.L_x_285:
[----:B------:R-:W-:Y:S01]  /*17f0*/  HFMA2.MMA R13, -RZ, RZ, 0, 5.9604644775390625e-08 ;  /* 0x00000001ff0d7435 */ /* 0x000fe200000001ff */
[----:B------:R-:W-:Y:S02]  /*1800*/  MOV R26, R7 ;  /* 0x00000007001a7202 */ /* 0x000fe40000000f00 */
[----:B------:R-:W-:-:S08]  /*1810*/  MOV R8, R16 ;  /* 0x0000001000087202 */ /* 0x000fd00000000f00 */
[----:B------:R-:W-:Y:S05]  /*1820*/  WARPSYNC.COLLECTIVE R11, `(.L_x_286) ;  /* 0x000000000b087348 */ /* 0x000fea0003c00000 */
[----:B------:R0:W1:Y:S02]  /*1830*/  SHFL.BFLY P2, R16, R26, R13, R12 ;  /* 0x0c00000d1a107389 */ /* 0x000064000004000c */
[----:B01----:R-:W-:Y:S01]  /*1840*/  ENDCOLLECTIVE ;  /* 0x000000000000791b */ /* 0x003fe20003800000 */
.L_x_286:
[----:B------:R-:W-:Y:S01]  /*1850*/  HFMA2.MMA R13, -RZ, RZ, 0, 1.1920928955078125e-07 ;  /* 0x00000002ff0d7435 */ /* 0x000fe200000001ff */
[----:B------:R-:W-:-:S05]  /*1860*/  MOV R18, R16 ;  /* 0x0000001000127202 */ /* 0x000fca0000000f00 */
[----:B------:R-:W-:-:S05]  /*1870*/  FADD.FTZ R22, R7, R18 ;  /* 0x0000001207167221 */ /* 0x000fca0000010000 */
[----:B------:R-:W-:-:S07]  /*1880*/  MOV R26, R22 ;  /* 0x00000016001a7202 */ /* 0x000fce0000000f00 */
[----:B------:R-:W-:Y:S05]  /*1890*/  WARPSYNC.COLLECTIVE R11, `(.L_x_287) ;  /* 0x000000000b087348 */ /* 0x000fea0003c00000 */
[----:B------:R0:W1:Y:S02]  /*18a0*/  SHFL.BFLY P2, R16, R26, R13, R12 ;  /* 0x0c00000d1a107389 */ /* 0x000064000004000c */
[----:B01----:R-:W-:Y:S01]  /*18b0*/  ENDCOLLECTIVE ;  /* 0x000000000000791b */ /* 0x003fe20003800000 */
.L_x_287:
[----:B------:R-:W-:Y:S01]  /*18c0*/  HFMA2.MMA R13, -RZ, RZ, 0, 2.384185791015625e-07 ;  /* 0x00000004ff0d7435 */ /* 0x000fe200000001ff */
[----:B------:R-:W-:-:S05]  /*18d0*/  MOV R21, R16 ;  /* 0x0000001000157202 */ /* 0x000fca0000000f00 */
[----:B------:R-:W-:-:S05]  /*18e0*/  FADD.FTZ R7, R22, R21 ;  /* 0x0000001516077221 */ /* 0x000fca0000010000 */
[----:B------:R-:W-:-:S07]  /*18f0*/  MOV R26, R7 ;  /* 0x00000007001a7202 */ /* 0x000fce0000000f00 */
[----:B------:R-:W-:Y:S05]  /*1900*/  WARPSYNC.COLLECTIVE R11, `(.L_x_288) ;  /* 0x000000000b087348 */ /* 0x000fea0003c00000 */
[----:B------:R0:W1:Y:S02]  /*1910*/  SHFL.BFLY P2, R16, R26, R13, R12 ;  /* 0x0c00000d1a107389 */ /* 0x000064000004000c */
[----:B01----:R-:W-:Y:S01]  /*1920*/  ENDCOLLECTIVE ;  /* 0x000000000000791b */ /* 0x003fe20003800000 */
.L_x_288:
[----:B------:R-:W-:Y:S01]  /*1930*/  HFMA2.MMA R13, -RZ, RZ, 0, 4.76837158203125e-07 ;  /* 0x00000008ff0d7435 */ /* 0x000fe200000001ff */
[----:B------:R-:W-:-:S05]  /*1940*/  MOV R20, R16 ;  /* 0x0000001000147202 */ /* 0x000fca0000000f00 */
[----:B------:R-:W-:-:S05]  /*1950*/  FADD.FTZ R23, R7, R20 ;  /* 0x0000001407177221 */ /* 0x000fca0000010000 */
[----:B------:R-:W-:-:S07]  /*1960*/  MOV R26, R23 ;  /* 0x00000017001a7202 */ /* 0x000fce0000000f00 */
[----:B------:R-:W-:Y:S05]  /*1970*/  WARPSYNC.COLLECTIVE R11, `(.L_x_289) ;  /* 0x000000000b087348 */ /* 0x000fea0003c00000 */
[----:B------:R0:W1:Y:S02]  /*1980*/  SHFL.BFLY P2, R16, R26, R13, R12 ;  /* 0x0c00000d1a107389 */ /* 0x000064000004000c */
[----:B01----:R-:W-:Y:S01]  /*1990*/  ENDCOLLECTIVE ;  /* 0x000000000000791b */ /* 0x003fe20003800000 */
.L_x_289:
[----:B------:R-:W-:Y:S01]  /*19a0*/  HFMA2.MMA R13, -RZ, RZ, 0, 9.5367431640625e-07 ;  /* 0x00000010ff0d7435 */ /* 0x000fe200000001ff */
[----:B------:R-:W-:-:S05]  /*19b0*/  MOV R24, R16 ;  /* 0x0000001000187202 */ /* 0x000fca0000000f00 */
[----:B------:R-:W-:-:S05]  /*19c0*/  FADD.FTZ R24, R23, R24 ;  /* 0x0000001817187221 */ /* 0x000fca0000010000 */
[----:B------:R-:W-:-:S07]  /*19d0*/  MOV R26, R24 ;  /* 0x00000018001a7202 */ /* 0x000fce0000000f00 */
[----:B------:R-:W-:Y:S05]  /*19e0*/  WARPSYNC.COLLECTIVE R11, `(.L_x_290) ;  /* 0x000000000b087348 */ /* 0x000fea0003c00000 */
[----:B------:R0:W1:Y:S02]  /*19f0*/  SHFL.BFLY P2, R16, R26, R13, R12 ;  /* 0x0c00000d1a107389 */ /* 0x000064000004000c */
[----:B01----:R-:W-:Y:S01]  /*1a00*/  ENDCOLLECTIVE ;  /* 0x000000000000791b */ /* 0x003fe20003800000 */
.L_x_290:
[----:B------:R-:W-:Y:S05]  /*1a10*/  BRA `(.L_x_291) ;  /* 0xfffffff400407947 */ /* 0x000fea000383ffff */
.L_x_292:
        /* <DEDUP_REMOVED lines=14> */
.L_x_3224:


//--------------------- .text._ZN10layer_norm31ln_parallel_residual_bwd_kernelINS_13Kernel_traitsI13__nv_bfloat16S2_S2_S2_fjLj3072ELj1ELj1ELj4ELj16ENS_18Kernel_traits_baseILj3072ES2_S2_S2_S2_fjLj128EEEEELb1ELb1ELb1EEEvNS_9BwdParamsE --------------------------
	.section	.text._ZN10layer_norm31ln_parallel_residual_bwd_kernelINS_13Kernel_traitsI13__nv_bfloat16S2_S2_S2_fjLj3072ELj1ELj1ELj4ELj16ENS_18Kernel_traits_baseILj3072ES2_S2_S2_S2_fjLj128EEEEELb1ELb1ELb1EEEvNS_9BwdParamsE,"ax",@progbits
	.align	128
        .global         _ZN10layer_norm31ln_parallel_residual_bwd_kernelINS_13Kernel_traitsI13__nv_bfloat16S2_S2_S2_fjLj3072ELj1ELj1ELj4ELj16ENS_18Kernel_traits_baseILj3072ES2_S2_S2_S2_fjLj128EEEEELb1ELb1ELb1EEEvNS_9BwdParamsE
        .type           _ZN10layer_norm31ln_parallel_residual_bwd_kernelINS_13Kernel_traitsI13__nv_bfloat16S2_S2_S2_fjLj3072ELj1ELj1ELj4ELj16ENS_18Kernel_traits_baseILj3072ES2_S2_S2_S2_fjLj128EEEEELb1ELb1ELb1EEEvNS_9BwdParamsE,@function
        .size           _ZN10layer_norm31ln_parallel_residual_bwd_kernelINS_13Kernel_traitsI13__nv_bfloat16S2_S2_S2_fjLj3072ELj1ELj1ELj4ELj16ENS_18Kernel_traits_baseILj3072ES2_S2_S2_S2_fjLj128EEEEELb1ELb1ELb1EEEvNS_9BwdParamsE,(.L_x_3225 - _ZN10layer_norm31ln_parallel_residual_bwd_kernelINS_13Kernel_traitsI13__nv_bfloat16S2_S2_S2_fjLj3072ELj1ELj1ELj4ELj16ENS_18Kernel_traits_baseILj3072ES2_S2_S2_S2_fjLj128EEEEELb1ELb1ELb1EEEvNS_9BwdParamsE)
        .other          _ZN10layer_norm31ln_parallel_residual_bwd_kernelINS_13Kernel_traitsI13__nv_bfloat16S2_S2_S2_fjLj3072ELj1ELj1ELj4ELj16ENS_18Kernel_traits_baseILj3072ES2_S2_S2_S2_fjLj128EEEEELb1ELb1ELb1EEEvNS_9BwdParamsE,@"STO_CUDA_ENTRY STV_DEFAULT"
_ZN10layer_norm31ln_parallel_residual_bwd_kernelINS_13Kernel_traitsI13__nv_bfloat16S2_S2_S2_fjLj3072ELj1ELj1ELj4ELj16ENS_18Kernel_traits_baseILj3072ES2_S2_S2_S2_fjLj128EEEEELb1ELb1ELb1EEEvNS_9BwdParamsE:
.text._ZN10layer_norm31ln_parallel_residual_bwd_kernelINS_13Kernel_traitsI13__nv_bfloat16S2_S2_S2_fjLj3072ELj1ELj1ELj4ELj16ENS_18Kernel_traits_baseILj3072ES2_S2_S2_S2_fjLj128EEEEELb1ELb1ELb1EEEvNS_9BwdParamsE:
        /* <DEDUP_REMOVED lines=40> */
.L_x_293:
[----:B------:R-:W-:Y:S01]  /*0280*/  SHF.L.U32 R0, R0, 0x4, RZ ;  /* 0x0000000400007819 */ /* 0x000fe200000006ff */
[----:B------:R-:W-:-:S03]  /*0290*/  ULDC.64 UR4, c[0x0][0x260] ;  /* 0x0000980000047ab9 */ /* 0x000fc60000000a00 */
[----:B------:R-:W-:-:S04]  /*02a0*/  LOP3.LUT R0, R0, 0x7f0, RZ, 0xc0, !PT ;  /* 0x000007f000007812 */ /* 0x000fc800078ec0ff */
[----:B------:R-:W-:-:S05]  /*02b0*/  IADD3 R2, P0, R0, UR4, RZ ;  /* 0x0000000400027c10 */ /* 0x000fca000ff1e0ff */
[----:B------:R-:W-:Y:S01]  /*02c0*/  IMAD.X R3, RZ, RZ, UR5, P0 ;  /* 0x00000005ff037e24 */ /* 0x000fe200080e06ff */
[----:B------:R-:W-:-:S04]  /*02d0*/  ULDC.64 UR4, c[0x0][0x2c8] ;  /* 0x0000b20000047ab9 */ /* 0x000fc80000000a00 */
[----:B------:R-:W2:Y:S04]  /*02e0*/  LDG.E.128 R4, desc[UR6][R2.64] ;  /* 0x0000000602047981 */ /* 0x000ea8000c1e1d00 */
[----:B------:R-:W3:Y:S04]  /*02f0*/  LDG.E.128 R8, desc[UR6][R2.64+0x800] ;  /* 0x0008000602087981 */ /* 0x000ee8000c1e1d00 */
[----:B------:R0:W4:Y:S01]  /*0300*/  LDG.E.128 R96, desc[UR6][R2.64+0x1000] ;  /* 0x0010000602607981 */ /* 0x000122000c1e1d00 */
[----:B------:R-:W-:Y:S01]  /*0310*/  ISETP.NE.U32.AND P0, PT, RZ, UR4, PT ;  /* 0x00000004ff007c0c */ /* 0x000fe2000bf05070 */
[----:B------:R-:W-:Y:S01]  /*0320*/  ULDC.U8 UR4, c[0x0][0x2a0] ;  /* 0x0000a80000047ab9 */ /* 0x000fe20000000000 */
[----:B------:R-:W-:Y:S01]  /*0330*/  HFMA2.MMA R127, -RZ, RZ, 0, 5.9604644775390625e-08 ;  /* 0x00000001ff7f7435 */ /* 0x000fe200000001ff */
[----:B------:R-:W-:Y:S01]  /*0340*/  UISETP.NE.AND UP0, UPT, UR4, URZ, UPT ;  /* 0x0000003f0400728c */ /* 0x000fe2000bf05270 */
[----:B------:R-:W-:-:S02]  /*0350*/  ISETP.NE.AND.EX P0, PT, RZ, UR5, PT, P0 ;  /* 0x00000005ff007c0c */ /* 0x000fc4000bf05300 */
        /* <DEDUP_REMOVED lines=18> */
[----:B------:R-:W-:Y:S01]  /*0480*/  IMAD.MOV.U32 R0, RZ, RZ, RZ ;  /* 0x000000ffff007224 */ /* 0x000fe200078e00ff */
[----:B0-----:R-:W-:-:S02]  /*0490*/  CS2R R2, SRZ ;  /* 0x0000000000027805 */ /* 0x001fc4000001ff00 */
[----:B------:R-:W-:Y:S02]  /*04a0*/  PLOP3.LUT P1, PT, PT, PT, UP0, 0x80, 0x0 ;  /* 0x000000000000781c */ /* 0x000fe40003f2f008 */
[----:B--2---:R-:W-:Y:S01]  /*04b0*/  PRMT R163, R4, 0x7632, R163 ;  /* 0x0000763204a37816 */ /* 0x004fe200000000a3 */
[----:B------:R-:W-:Y:S01]  /*04c0*/  IMAD.U32 R162, R5, 0x10000, RZ ;  /* 0x0001000005a27824 */ /* 0x000fe200078e00ff */
[----:B------:R-:W-:Y:S01]  /*04d0*/  PRMT R157, R6, 0x7632, R157 ;  /* 0x00007632069d7816 */ /* 0x000fe2000000009d */
[----:B------:R-:W-:Y:S01]  /*04e0*/  IMAD.U32 R156, R7, 0x10000, RZ ;  /* 0x00010000079c7824 */ /* 0x000fe200078e00ff */
[----:B---3--:R-:W-:Y:S01]  /*04f0*/  PRMT R132, R8, 0x7632, R132 ;  /* 0x0000763208847816 */ /* 0x008fe20000000084 */
[----:B------:R-:W-:Y:S01]  /*0500*/  IMAD.U32 R130, R9, 0x10000, RZ ;  /* 0x0001000009827824 */ /* 0x000fe200078e00ff */
[----:B------:R-:W-:Y:S01]  /*0510*/  PRMT R125, R10, 0x7632, R125 ;  /* 0x000076320a7d7816 */ /* 0x000fe2000000007d */
[----:B------:R-:W-:Y:S01]  /*0520*/  IMAD.U32 R124, R11, 0x10000, RZ ;  /* 0x000100000b7c7824 */ /* 0x000fe200078e00ff */
[----:B----4-:R-:W-:Y:S01]  /*0530*/  PRMT R120, R96, 0x7632, R120 ;  /* 0x0000763260787816 */ /* 0x010fe20000000078 */
[----:B------:R-:W-:Y:S01]  /*0540*/  IMAD.U32 R105, R97, 0x10000, RZ ;  /* 0x0001000061697824 */ /* 0x000fe200078e00ff */
[----:B------:R-:W-:Y:S01]  /*0550*/  PRMT R116, R98, 0x7632, R116 ;  /* 0x0000763262747816 */ /* 0x000fe20000000074 */
        /* <DEDUP_REMOVED lines=11> */
[C---:B------:R-:W-:Y:S01]  /*0610*/  PRMT R117, R99.reuse, 0x7632, R117 ;  /* 0x0000763263757816 */ /* 0x040fe20000000075 */
        /* <DEDUP_REMOVED lines=10> */
[----:B------:R-:W-:Y:S02]  /*06c0*/  SHF.L.U32 R122, R96, 0x10, RZ ;  /* 0x00000010607a7819 */ /* 0x000fe400000006ff */
[----:B------:R-:W-:Y:S02]  /*06d0*/  MOV R98, RZ ;  /* 0x000000ff00627202 */ /* 0x000fe40000000f00 */
[----:B------:R-:W-:Y:S02]  /*06e0*/  SHF.L.U32 R161, R161, 0x10, RZ ;  /* 0x00000010a1a17819 */ /* 0x000fe400000006ff */
[----:B------:R-:W-:-:S02]  /*06f0*/  SHF.L.U32 R155, R155, 0x10, RZ ;  /* 0x000000109b9b7819 */ /* 0x000fc400000006ff */
[----:B------:R-:W-:Y:S02]  /*0700*/  SHF.L.U32 R129, R129, 0x10, RZ ;  /* 0x0000001081817819 */ /* 0x000fe400000006ff */
[----:B------:R-:W-:Y:S02]  /*0710*/  SHF.L.U32 R123, R123, 0x10, RZ ;  /* 0x000000107b7b7819 */ /* 0x000fe400000006ff */
[----:B------:R-:W-:Y:S02]  /*0720*/  SHF.L.U32 R115, R115, 0x10, RZ ;  /* 0x0000001073737819 */ /* 0x000fe400000006ff */
[----:B------:R-:W-:-:S07]  /*0730*/  SHF.L.U32 R117, R117, 0x10, RZ ;  /* 0x0000001075757819 */ /* 0x000fce00000006ff */
.L_x_297:
[----:B------:R-:W0:Y:S01]  /*0740*/  S2R R159, SR_TID.X ;  /* 0x00000000009f7919 */ /* 0x000e220000002100 */
[----:B-1----:R-:W1:Y:S01]  /*0750*/  LDC.64 R62, c[0x0][0x238] ;  /* 0x00008e00ff3e7b82 */ /* 0x002e620000000a00 */
[----:B------:R-:W-:-:S05]  /*0760*/  IMAD R52, R114, UR8, RZ ;  /* 0x0000000872347c24 */ /* 0x000fca000f8e02ff */
[----:B------:R-:W-:Y:S02]  /*0770*/  SHF.R.S32.HI R53, RZ, 0x1f, R52 ;  /* 0x0000001fff357819 */ /* 0x000fe40000011434 */
[----:B------:R-:W2:Y:S02]  /*0780*/  LDC.64 R60, c[0x0][0x250] ;  /* 0x00009400ff3c7b82 */ /* 0x000ea40000000a00 */
[----:B------:R-:W-:-:S06]  /*0790*/  LEA.HI R53, R53, R52, RZ, 0x3 ;  /* 0x0000003435357211 */ /* 0x000fcc00078f18ff */
[----:B------:R-:W3:Y:S08]  /*07a0*/  LDC.64 R72, c[0x0][0x2b8] ;  /* 0x0000ae00ff487b82 */ /* 0x000ef00000000a00 */
[----:B------:R-:W4:Y:S01]  /*07b0*/  LDC.64 R100, c[0x0][0x258] ;  /* 0x00009600ff647b82 */ /* 0x000f220000000a00 */
[----:B0-----:R-:W-:-:S07]  /*07c0*/  LOP3.LUT R54, R159, 0x7f, RZ, 0xc0, !PT ;  /* 0x0000007f9f367812 */ /* 0x001fce00078ec0ff */
[----:B------:R-:W0:Y:S01]  /*07d0*/  @P0 LDC.64 R102, c[0x0][0x2c8] ;  /* 0x0000b200ff660b82 */ /* 0x000e220000000a00 */
[----:B------:R-:W-:Y:S01]  /*07e0*/  LEA.HI.SX32 R121, R53, R54, 0x1d ;  /* 0x0000003635797211 */ /* 0x000fe200078feaff */
[----:B--2---:R-:W-:-:S03]  /*07f0*/  IMAD.WIDE R60, R114, 0x4, R60 ;  /* 0x00000004723c7825 */ /* 0x004fc600078e023c */
[C---:B------:R-:W-:Y:S01]  /*0800*/  IADD3 R119, R121.reuse, 0x100, RZ ;  /* 0x0000010079777810 */ /* 0x040fe20007ffe0ff */
[C---:B------:R-:W-:Y:S01]  /*0810*/  VIADD R118, R121.reuse, 0x80 ;  /* 0x0000008079767836 */ /* 0x040fe20000000000 */
[----:B------:R-:W2:Y:S01]  /*0820*/  LDG.E R131, desc[UR6][R60.64] ;  /* 0x000000063c837981 */ /* 0x000ea2000c1e1900 */
[--C-:B-1----:R-:W-:Y:S01]  /*0830*/  IMAD.WIDE.U32 R52, R121, 0x10, R62.reuse ;  /* 0x0000001079347825 */ /* 0x102fe200078e003e */
[----:B------:R-:W-:Y:S01]  /*0840*/  ISETP.NE.U32.AND P4, PT, RZ, UR12, PT ;  /* 0x0000000cff007c0c */ /* 0x000fe2000bf85070 */
[----:B------:R-:W1:Y:S02]  /*0850*/  LDC.64 R134, c[0x0][0x240] ;  /* 0x00009000ff867b82 */ /* 0x000e640000000a00 */
[--C-:B------:R-:W-:Y:S02]  /*0860*/  IMAD.WIDE.U32 R56, R118, 0x10, R62.reuse ;  /* 0x0000001076387825 */ /* 0x100fe400078e003e */
[----:B------:R-:W2:Y:S02]  /*0870*/  LDG.E.128 R52, desc[UR6][R52.64] ;  /* 0x0000000634347981 */ /* 0x000ea4000c1e1d00 */
[----:B------:R-:W-:-:S02]  /*0880*/  IMAD.WIDE.U32 R62, R119, 0x10, R62 ;  /* 0x00000010773e7825 */ /* 0x000fc400078e003e */
[----:B------:R-:W2:Y:S01]  /*0890*/  LDG.E.128 R56, desc[UR6][R56.64] ;  /* 0x0000000638387981 */ /* 0x000ea2000c1e1d00 */
[----:B------:R-:W1:Y:S03]  /*08a0*/  @P0 LDC.64 R106, c[0x0][0x2c8] ;  /* 0x0000b200ff6a0b82 */ /* 0x000e660000000a00 */
[----:B------:R-:W2:Y:S01]  /*08b0*/  LDG.E.128 R60, desc[UR6][R62.64] ;  /* 0x000000063e3c7981 */ /* 0x000ea2000c1e1d00 */
[----:B---3--:R-:W-:-:S04]  /*08c0*/  IMAD.WIDE.U32 R64, R121, 0x10, R72 ;  /* 0x0000001079407825 */ /* 0x008fc800078e0048 */
[----:B----4-:R-:W-:Y:S01]  /*08d0*/  IMAD.WIDE R100, R114, 0x4, R100 ;  /* 0x0000000472647825 */ /* 0x010fe200078e0264 */
[----:B------:R-:W3:Y:S01]  /*08e0*/  @P0 LDC.64 R108, c[0x0][0x2c8] ;  /* 0x0000b200ff6c0b82 */ /* 0x000ee20000000a00 */
[----:B------:R-:W4:Y:S02]  /*08f0*/  LDG.E.128 R64, desc[UR6][R64.64] ;  /* 0x0000000640407981 */ /* 0x000f24000c1e1d00 */
[--C-:B------:R-:W-:Y:S02]  /*0900*/  IMAD.WIDE.U32 R68, R118, 0x10, R72.reuse ;  /* 0x0000001076447825 */ /* 0x100fe400078e0048 */
[----:B------:R0:W4:Y:S02]  /*0910*/  LDG.E R126, desc[UR6][R100.64] ;  /* 0x00000006647e7981 */ /* 0x000124000c1e1900 */
[----:B------:R-:W-:Y:S02]  /*0920*/  IMAD.WIDE.U32 R72, R119, 0x10, R72 ;  /* 0x0000001077487825 */ /* 0x000fe400078e0048 */
[----:B------:R-:W4:Y:S04]  /*0930*/  LDG.E.128 R68, desc[UR6][R68.64] ;  /* 0x0000000644447981 */ /* 0x000f28000c1e1d00 */
[----:B------:R-:W4:Y:S01]  /*0940*/  LDG.E.128 R72, desc[UR6][R72.64] ;  /* 0x0000000648487981 */ /* 0x000f22000c1e1d00 */
[----:B------:R-:W-:-:S13]  /*0950*/  ISETP.NE.AND.EX P4, PT, RZ, UR13, PT, P4 ;  /* 0x0000000dff007c0c */ /* 0x000fda000bf85340 */
[----:B0-----:R-:W0:Y:S01]  /*0960*/  @P4 LDC.64 R100, c[0x0][0x248] ;  /* 0x00009200ff644b82 */ /* 0x001e220000000a00 */
[----:B------:R-:W-:-:S05]  /*0970*/  @P0 IMAD.WIDE.U32 R102, R121, 0x10, R102 ;  /* 0x0000001079660825 */ /* 0x000fca00078e0066 */
[----:B------:R1:W5:Y:S02]  /*0980*/  @P0 LDG.E.128 R32, desc[UR6][R102.64] ;  /* 0x0000000666200981 */ /* 0x000364000c1e1d00 */
[----:B------:R-:W3:Y:S01]  /*0990*/  @P4 LDC.64 R110, c[0x0][0x248] ;  /* 0x00009200ff6e4b82 */ /* 0x000ee20000000a00 */
[----:B-1----:R-:W-:-:S07]  /*09a0*/  IMAD.WIDE.U32 R102, R119, 0x8, R134 ;  /* 0x0000000877667825 */ /* 0x002fce00078e0086 */
[----:B------:R-:W1:Y:S01]  /*09b0*/  @P4 LDC.64 R112, c[0x0][0x248] ;  /* 0x00009200ff704b82 */ /* 0x000e620000000a00 */
[----:B------:R-:W5:Y:S01]  /*09c0*/  LDG.E.64 R102, desc[UR6][R102.64] ;  /* 0x0000000666667981 */ /* 0x000f62000c1e1b00 */
[----:B0-----:R-:W-:-:S05]  /*09d0*/  @P4 IMAD.WIDE.U32 R100, R119, 0x8, R100 ;  /* 0x0000000877644825 */ /* 0x001fca00078e0064 */
[----:B------:R0:W5:Y:S02]  /*09e0*/  @P4 LDG.E.64 R96, desc[UR6][R100.64] ;  /* 0x0000000664604981 */ /* 0x000164000c1e1b00 */
[----:B0-----:R-:W-:-:S06]  /*09f0*/  IMAD.WIDE.U32 R100, R118, 0x8, R134 ;  /* 0x0000000876647825 */ /* 0x001fcc00078e0086 */
[----:B------:R-:W5:Y:S01]  /*0a00*/  LDG.E.64 R100, desc[UR6][R100.64] ;  /* 0x0000000664647981 */ /* 0x000f62000c1e1b00 */
[----:B---3--:R-:W-:-:S04]  /*0a10*/  @P4 IMAD.WIDE.U32 R110, R121, 0x8, R110 ;  /* 0x00000008796e4825 */ /* 0x008fc800078e006e */
[C---:B------:R-:W-:Y:S01]  /*0a20*/  @P0 IMAD.WIDE.U32 R106, R118.reuse, 0x10, R106 ;  /* 0x00000010766a0825 */ /* 0x040fe200078e006a */
[----:B------:R0:W5:Y:S03]  /*0a30*/  @P4 LDG.E.64 R92, desc[UR6][R110.64] ;  /* 0x000000066e5c4981 */ /* 0x000166000c1e1b00 */
[----:B-1----:R-:W-:Y:S01]  /*0a40*/  @P4 IMAD.WIDE.U32 R112, R118, 0x8, R112 ;  /* 0x0000000876704825 */ /* 0x002fe200078e0070 */
[----:B------:R-:W5:Y:S03]  /*0a50*/  @P0 LDG.E.128 R36, desc[UR6][R106.64] ;  /* 0x000000066a240981 */ /* 0x000f66000c1e1d00 */
[----:B------:R-:W-:Y:S01]  /*0a60*/  @P0 IMAD.WIDE.U32 R108, R119, 0x10, R108 ;  /* 0x00000010776c0825 */ /* 0x000fe200078e006c */
[----:B------:R-:W5:Y:S03]  /*0a70*/  @P4 LDG.E.64 R94, desc[UR6][R112.64] ;  /* 0x00000006705e4981 */ /* 0x000f66000c1e1b00 */
[----:B0-----:R-:W-:Y:S01]  /*0a80*/  IMAD.WIDE.U32 R110, R121, 0x8, R134 ;  /* 0x00000008796e7825 */ /* 0x001fe200078e0086 */
[----:B------:R-:W5:Y:S04]  /*0a90*/  @P0 LDG.E.128 R40, desc[UR6][R108.64] ;  /* 0x000000066c280981 */ /* 0x000f68000c1e1d00 */
[----:B------:R0:W5:Y:S01]  /*0aa0*/  LDG.E.64 R106, desc[UR6][R110.64] ;  /* 0x000000066e6a7981 */ /* 0x000162000c1e1b00 */
[----:B------:R-:W-:Y:S01]  /*0ab0*/  VIADD R114, R114, UR10 ;  /* 0x0000000a72727c36 */ /* 0x000fe20008000000 */
[----:B------:R-:W-:-:S04]  /*0ac0*/  UMOV UR4, 0xffffffff ;  /* 0xffffffff00047882 */ /* 0x000fc80000000000 */
[----:B------:R-:W-:Y:S02]  /*0ad0*/  ISETP.GE.AND P2, PT, R114, UR11, PT ;  /* 0x0000000b72007c0c */ /* 0x000fe4000bf46270 */
[----:B--2---:R-:W-:Y:S02]  /*0ae0*/  FSEL R139, R131, RZ, !P1 ;  /* 0x000000ff838b7208 */ /* 0x004fe40004800000 */
[C---:B------:R-:W-:Y:S01]  /*0af0*/  PRMT R135, R53.reuse, 0x7632, R135 ;  /* 0x0000763235877816 */ /* 0x040fe20000000087 */
[C---:B------:R-:W-:Y:S01]  /*0b00*/  IMAD.U32 R152, R54.reuse, 0x10000, RZ ;  /* 0x0001000036987824 */ /* 0x040fe200078e00ff */
[----:B------:R-:W-:Y:S02]  /*0b10*/  SHF.L.U32 R144, R53, 0x10, RZ ;  /* 0x0000001035907819 */ /* 0x000fe400000006ff */
[----:B------:R-:W-:Y:S01]  /*0b20*/  PRMT R137, R54, 0x7632, R137 ;  /* 0x0000763236897816 */ /* 0x000fe20000000089 */
[----:B0-----:R-:W-:Y:S01]  /*0b30*/  IMAD.U32 R110, R56, 0x10000, RZ ;  /* 0x00010000386e7824 */ /* 0x001fe200078e00ff */
[----:B------:R-:W-:-:S02]  /*0b40*/  SHF.L.U32 R112, R57, 0x10, RZ ;  /* 0x0000001039707819 */ /* 0x000fc400000006ff */
[----:B------:R-:W-:Y:S01]  /*0b50*/  SHF.L.U32 R136, R59, 0x10, RZ ;  /* 0x000000103b887819 */ /* 0x000fe200000006ff */
[----:B------:R-:W-:Y:S01]  /*0b60*/  IMAD.U32 R142, R52, 0x10000, RZ ;  /* 0x00010000348e7824 */ /* 0x000fe200078e00ff */
[C---:B------:R-:W-:Y:S01]  /*0b70*/  PRMT R141, R55.reuse, 0x7632, R141 ;  /* 0x00007632378d7816 */ /* 0x040fe2000000008d */
[----:B------:R-:W-:Y:S01]  /*0b80*/  IMAD.U32 R134, R58, 0x10000, RZ ;  /* 0x000100003a867824 */ /* 0x000fe200078e00ff */
[----:B------:R-:W-:Y:S01]  /*0b90*/  SHF.L.U32 R158, R55, 0x10, RZ ;  /* 0x00000010379e7819 */ /* 0x000fe200000006ff */
[----:B------:R-:W-:Y:S01]  /*0ba0*/  IMAD.U32 R138, R60, 0x10000, RZ ;  /* 0x000100003c8a7824 */ /* 0x000fe200078e00ff */
[----:B------:R-:W-:Y:S02]  /*0bb0*/  PRMT R53, R57, 0x7632, R53 ;  /* 0x0000763239357816 */ /* 0x000fe40000000035 */
[----:B------:R-:W-:Y:S01]  /*0bc0*/  PRMT R54, R58, 0x7632, R54 ;  /* 0x000076323a367816 */ /* 0x000fe20000000036 */
[----:B------:R-:W-:Y:S01]  /*0bd0*/  IMAD.U32 R150, R62, 0x10000, RZ ;  /* 0x000100003e967824 */ /* 0x000fe200078e00ff */
[----:B------:R-:W-:-:S02]  /*0be0*/  PRMT R113, R52, 0x7632, R113 ;  /* 0x0000763234717816 */ /* 0x000fc40000000071 */
[----:B------:R-:W-:Y:S02]  /*0bf0*/  PRMT R55, R59, 0x7632, R55 ;  /* 0x000076323b377816 */ /* 0x000fe40000000037 */
[----:B------:R-:W-:Y:S02]  /*0c00*/  PRMT R57, R60, 0x7632, R57 ;  /* 0x000076323c397816 */ /* 0x000fe40000000039 */
[----:B------:R-:W-:Y:S01]  /*0c10*/  SHF.L.U32 R140, R61, 0x10, RZ ;  /* 0x000000103d8c7819 */ /* 0x000fe200000006ff */
[----:B------:R-:W-:Y:S01]  /*0c20*/  FADD.FTZ R58, -R139, R110 ;  /* 0x0000006e8b3a7221 */ /* 0x000fe20000010100 */
[----:B------:R-:W-:Y:S02]  /*0c30*/  PRMT R52, R56, 0x7632, R52 ;  /* 0x0000763238347816 */ /* 0x000fe40000000034 */
[----:B------:R-:W-:Y:S02]  /*0c40*/  PRMT R60, R61, 0x7632, R60 ;  /* 0x000076323d3c7816 */ /* 0x000fe4000000003c */
[----:B------:R-:W-:Y:S01]  /*0c50*/  PRMT R108, R62, 0x7632, R108 ;  /* 0x000076323e6c7816 */ /* 0x000fe2000000006c */
[----:B------:R-:W-:Y:S01]  /*0c60*/  FADD.FTZ R59, -R139, R112 ;  /* 0x000000708b3b7221 */ /* 0x000fe20000010100 */
[----:B------:R-:W-:-:S02]  /*0c70*/  PRMT R61, R63, 0x7632, R61 ;  /* 0x000076323f3d7816 */ /* 0x000fc4000000003d */
[----:B------:R-:W-:Y:S01]  /*0c80*/  SHF.L.U32 R154, R63, 0x10, RZ ;  /* 0x000000103f9a7819 */ /* 0x000fe200000006ff */
[----:B------:R-:W-:Y:S01]  /*0c90*/  FADD.FTZ R63, -R139, R136 ;  /* 0x000000888b3f7221 */ /* 0x000fe20000010100 */
[----:B------:R-:W-:Y:S01]  /*0ca0*/  SHF.L.U32 R110, R53, 0x10, RZ ;  /* 0x00000010356e7819 */ /* 0x000fe200000006ff */
[C---:B------:R-:W-:Y:S01]  /*0cb0*/  FADD.FTZ R56, -R139.reuse, R142 ;  /* 0x0000008e8b387221 */ /* 0x040fe20000010100 */
[----:B------:R-:W-:Y:S01]  /*0cc0*/  FADD.FTZ R62, -R139, R134 ;  /* 0x000000868b3e7221 */ /* 0x000fe20000010100 */
[----:B------:R-:W-:Y:S01]  /*0cd0*/  IMAD.U32 R112, R54, 0x10000, RZ ;  /* 0x0001000036707824 */ /* 0x000fe200078e00ff */
[----:B------:R-:W-:Y:S01]  /*0ce0*/  SHF.L.U32 R136, R55, 0x10, RZ ;  /* 0x0000001037887819 */ /* 0x000fe200000006ff */
[----:B------:R-:W-:Y:S01]  /*0cf0*/  FADD.FTZ R153, -R139, R144 ;  /* 0x000000908b997221 */ /* 0x000fe20000010100 */
[----:B------:R-:W-:Y:S01]  /*0d00*/  SHF.L.U32 R146, R135, 0x10, RZ ;  /* 0x0000001087927819 */ /* 0x000fe200000006ff */
[----:B------:R-:W-:Y:S01]  /*0d10*/  FADD.FTZ R134, -R139, R138 ;  /* 0x0000008a8b867221 */ /* 0x000fe20000010100 */
[----:B------:R-:W-:Y:S01]  /*0d20*/  SHF.L.U32 R142, R141, 0x10, RZ ;  /* 0x000000108d8e7819 */ /* 0x000fe200000006ff */
[C---:B------:R-:W-:Y:S01]  /*0d30*/  FADD.FTZ R55, -R139.reuse, R140 ;  /* 0x0000008c8b377221 */ /* 0x040fe20000010100 */
[----:B------:R-:W-:Y:S01]  /*0d40*/  SHF.L.U32 R60, R60, 0x10, RZ ;  /* 0x000000103c3c7819 */ /* 0x000fe200000006ff */
[----:B------:R-:W-:Y:S01]  /*0d50*/  FADD.FTZ R54, -R139, R150 ;  /* 0x000000968b367221 */ /* 0x000fe20000010100 */
[----:B------:R-:W-:Y:S01]  /*0d60*/  IMAD.U32 R148, R113, 0x10000, RZ ;  /* 0x0001000071947824 */ /* 0x000fe200078e00ff */
[----:B------:R-:W-:Y:S01]  /*0d70*/  SHF.L.U32 R150, R61, 0x10, RZ ;  /* 0x000000103d967819 */ /* 0x000fe200000006ff */
[----:B------:R-:W-:-:S02]  /*0d80*/  IMAD.U32 R144, R137, 0x10000, RZ ;  /* 0x0001000089907824 */ /* 0x000fc400078e00ff */
[----:B------:R-:W-:Y:S02]  /*0d90*/  IMAD.U32 R52, R52, 0x10000, RZ ;  /* 0x0001000034347824 */ /* 0x000fe400078e00ff */
[----:B------:R-:W-:Y:S02]  /*0da0*/  IMAD.U32 R138, R57, 0x10000, RZ ;  /* 0x00010000398a7824 */ /* 0x000fe400078e00ff */
[----:B------:R-:W-:Y:S02]  /*0db0*/  IMAD.U32 R140, R108, 0x10000, RZ ;  /* 0x000100006c8c7824 */ /* 0x000fe400078e00ff */
[C---:B------:R-:W-:Y:S01]  /*0dc0*/  FADD.FTZ R108, -R139.reuse, R110 ;  /* 0x0000006e8b6c7221 */ /* 0x040fe20000010100 */
        /* <DEDUP_REMOVED lines=13> */
[C---:B----4-:R-:W-:Y:S01]  /*0ea0*/  PRMT R145, R64.reuse, 0x7632, R145 ;  /* 0x0000763240917816 */ /* 0x050fe20000000091 */
[----:B------:R-:W-:Y:S01]  /*0eb0*/  FADD.FTZ R139, -R139, R150 ;  /* 0x000000968b8b7221 */ /* 0x000fe20000010100 */
[----:B------:R-:W-:-:S02]  /*0ec0*/  IMAD.U32 R154, R64, 0x10000, RZ ;  /* 0x00010000409a7824 */ /* 0x000fc400078e00ff */
[----:B------:R-:W-:Y:S01]  /*0ed0*/  FMUL.FTZ R56, R126, R56 ;  /* 0x000000387e387220 */ /* 0x000fe20000410000 */
[C---:B------:R-:W-:Y:S01]  /*0ee0*/  PRMT R141, R66.reuse, 0x7632, R141 ;  /* 0x00007632428d7816 */ /* 0x040fe2000000008d */
[----:B------:R-:W-:Y:S01]  /*0ef0*/  IMAD.U32 R150, R66, 0x10000, RZ ;  /* 0x0001000042967824 */ /* 0x000fe200078e00ff */
[----:B------:R-:W-:Y:S01]  /*0f00*/  PRMT R66, R68, 0x7632, R66 ;  /* 0x0000763244427816 */ /* 0x000fe20000000042 */
[----:B------:R-:W-:Y:S01]  /*0f10*/  FADD.FTZ R91, R154, R91 ;  /* 0x0000005b9a5b7221 */ /* 0x000fe20000010000 */
[C---:B------:R-:W-:Y:S01]  /*0f20*/  PRMT R57, R67.reuse, 0x7632, R57 ;  /* 0x0000763243397816 */ /* 0x040fe20000000039 */
[----:B------:R-:W-:Y:S01]  /*0f30*/  FFMA.FTZ R98, R56, R154, R98 ;  /* 0x0000009a38627223 */ /* 0x000fe20000010062 */
[----:B------:R-:W-:Y:S01]  /*0f40*/  SHF.L.U32 R147, R67, 0x10, RZ ;  /* 0x0000001043937819 */ /* 0x000fe200000006ff */
[----:B------:R-:W-:Y:S01]  /*0f50*/  FMUL.FTZ R148, R126, R148 ;  /* 0x000000947e947220 */ /* 0x000fe20000410000 */
[C---:B------:R-:W-:Y:S02]  /*0f60*/  PRMT R109, R69.reuse, 0x7632, R109 ;  /* 0x00007632456d7816 */ /* 0x040fe4000000006d */
[----:B------:R-:W-:Y:S01]  /*0f70*/  SHF.L.U32 R61, R69, 0x10, RZ ;  /* 0x00000010453d7819 */ /* 0x000fe200000006ff */
[----:B------:R-:W-:Y:S01]  /*0f80*/  IMAD.U32 R69, R73, 0x10000, RZ ;  /* 0x0001000049457824 */ /* 0x000fe200078e00ff */
[----:B------:R-:W-:Y:S01]  /*0f90*/  SHF.L.U32 R145, R145, 0x10, RZ ;  /* 0x0000001091917819 */ /* 0x000fe200000006ff */
[----:B------:R-:W-:Y:S01]  /*0fa0*/  FMUL.FTZ R154, R165, R154 ;  /* 0x0000009aa59a7220 */ /* 0x000fe20000410000 */
[----:B------:R-:W-:-:S02]  /*0fb0*/  PRMT R67, R72, 0x7632, R67 ;  /* 0x0000763248437816 */ /* 0x000fc40000000043 */
[----:B------:R-:W-:Y:S01]  /*0fc0*/  PRMT R136, R73, 0x7632, R136 ;  /* 0x0000763249887816 */ /* 0x000fe20000000088 */
[C---:B------:R-:W-:Y:S01]  /*0fd0*/  IMAD.U32 R73, R75.reuse, 0x10000, RZ ;  /* 0x000100004b497824 */ /* 0x040fe200078e00ff */
[----:B------:R-:W-:Y:S02]  /*0fe0*/  PRMT R140, R75, 0x7632, R140 ;  /* 0x000076324b8c7816 */ /* 0x000fe4000000008c */
[----:B------:R-:W-:Y:S01]  /*0ff0*/  SHF.L.U32 R75, R66, 0x10, RZ ;  /* 0x00000010424b7819 */ /* 0x000fe200000006ff */
[----:B------:R-:W-:Y:S01]  /*1000*/  FMUL.FTZ R66, R126, R134 ;  /* 0x000000867e427220 */ /* 0x000fe20000410000 */
[C---:B------:R-:W-:Y:S01]  /*1010*/  PRMT R143, R65.reuse, 0x7632, R143 ;  /* 0x00007632418f7816 */ /* 0x040fe2000000008f */
[----:B------:R-:W-:Y:S01]  /*1020*/  IMAD.U32 R64, R70, 0x10000, RZ ;  /* 0x0001000046407824 */ /* 0x000fe200078e00ff */
[----:B------:R-:W-:Y:S01]  /*1030*/  SHF.L.U32 R151, R65, 0x10, RZ ;  /* 0x0000001041977819 */ /* 0x000fe200000006ff */
[----:B------:R-:W-:Y:S01]  /*1040*/  FMUL.FTZ R153, R126, R153 ;  /* 0x000000997e997220 */ /* 0x000fe20000410000 */
[----:B------:R-:W-:Y:S01]  /*1050*/  PRMT R111, R70, 0x7632, R111 ;  /* 0x00007632466f7816 */ /* 0x000fe2000000006f */
[----:B------:R-:W-:Y:S01]  /*1060*/  FADD.FTZ R89, R145, R89 ;  /* 0x0000005991597221 */ /* 0x000fe20000010000 */
[-C--:B------:R-:W-:Y:S01]  /*1070*/  FFMA.FTZ R90, R148, R145.reuse, R90 ;  /* 0x00000091945a7223 */ /* 0x080fe2000001005a */
[----:B------:R-:W-:Y:S01]  /*1080*/  SHF.L.U32 R134, R67, 0x10, RZ ;  /* 0x0000001043867819 */ /* 0x000fe200000006ff */
[----:B------:R-:W-:Y:S01]  /*1090*/  FMUL.FTZ R145, R163, R145 ;  /* 0x00000091a3917220 */ /* 0x000fe20000410000 */
[----:B------:R-:W-:Y:S01]  /*10a0*/  FMUL.FTZ R67, R126, R55 ;  /* 0x000000377e437220 */ /* 0x000fe20000410000 */
[----:B------:R-:W-:Y:S01]  /*10b0*/  FADD.FTZ R70, RZ, R154 ;  /* 0x0000009aff467221 */ /* 0x000fe20000010000 */
[----:B------:R-:W-:Y:S01]  /*10c0*/  FFMA.FTZ R55, R56, R154, RZ ;  /* 0x0000009a38377223 */ /* 0x000fe200000100ff */
[----:B------:R-:W-:Y:S01]  /*10d0*/  IMAD.U32 R60, R68, 0x10000, RZ ;  /* 0x00010000443c7824 */ /* 0x000fe200078e00ff */
[----:B------:R-:W-:Y:S01]  /*10e0*/  PRMT R113, R71, 0x7632, R113 ;  /* 0x0000763247717816 */ /* 0x000fe20000000071 */
[----:B------:R-:W-:Y:S01]  /*10f0*/  IMAD.U32 R143, R143, 0x10000, RZ ;  /* 0x000100008f8f7824 */ /* 0x000fe200078e00ff */
[----:B------:R-:W-:Y:S01]  /*1100*/  SHF.L.U32 R65, R71, 0x10, RZ ;  /* 0x0000001047417819 */ /* 0x000fe200000006ff */
[----:B------:R-:W-:Y:S01]  /*1110*/  FADD.FTZ R87, R151, R87 ;  /* 0x0000005797577221 */ /* 0x000fe20000010000 */
[----:B------:R-:W-:Y:S01]  /*1120*/  SHF.L.U32 R68, R72, 0x10, RZ ;  /* 0x0000001048447819 */ /* 0x000fe200000006ff */
[-C--:B------:R-:W-:Y:S01]  /*1130*/  FFMA.FTZ R88, R153, R151.reuse, R88 ;  /* 0x0000009799587223 */ /* 0x080fe20000010058 */
[----:B------:R-:W-:Y:S01]  /*1140*/  FMUL.FTZ R146, R126, R146 ;  /* 0x000000927e927220 */ /* 0x000fe20000410000 */
[----:B------:R-:W-:Y:S01]  /*1150*/  PRMT R138, R74, 0x7632, R138 ;  /* 0x000076324a8a7816 */ /* 0x000fe2000000008a */
[----:B------:R-:W-:Y:S01]  /*1160*/  FMUL.FTZ R151, R162, R151 ;  /* 0x00000097a2977220 */ /* 0x000fe20000410000 */
[----:B------:R-:W-:Y:S01]  /*1170*/  SHF.L.U32 R71, R74, 0x10, RZ ;  /* 0x000000104a477819 */ /* 0x000fe200000006ff */
[----:B------:R-:W-:Y:S01]  /*1180*/  FADD.FTZ R72, R70, R145 ;  /* 0x0000009146487221 */ /* 0x000fe20000010000 */
[----:B------:R-:W-:Y:S01]  /*1190*/  FFMA.FTZ R74, R148, R145, R55 ;  /* 0x00000091944a7223 */ /* 0x000fe20000010037 */
[----:B------:R-:W-:Y:S01]  /*11a0*/  FMUL.FTZ R152, R126, R152 ;  /* 0x000000987e987220 */ /* 0x000fe20000410000 */
[----:B------:R-:W-:Y:S01]  /*11b0*/  FADD.FTZ R85, R143, R85 ;  /* 0x000000558f557221 */ /* 0x000fe20000010000 */
[-C--:B------:R-:W-:Y:S01]  /*11c0*/  FFMA.FTZ R86, R146, R143.reuse, R86 ;  /* 0x0000008f92567223 */ /* 0x080fe20000010056 */
[----:B------:R-:W-:Y:S01]  /*11d0*/  FMUL.FTZ R143, R161, R143 ;  /* 0x0000008fa18f7220 */ /* 0x000fe20000410000 */
[----:B------:R-:W-:Y:S01]  /*11e0*/  FADD.FTZ R72, R72, R151 ;  /* 0x0000009748487221 */ /* 0x000fe20000010000 */
[----:B------:R-:W-:Y:S01]  /*11f0*/  FFMA.FTZ R55, R153, R151, R74 ;  /* 0x0000009799377223 */ /* 0x000fe2000001004a */
[----:B------:R-:W-:Y:S01]  /*1200*/  SHF.L.U32 R141, R141, 0x10, RZ ;  /* 0x000000108d8d7819 */ /* 0x000fe200000006ff */
[----:B------:R-:W-:Y:S01]  /*1210*/  FADD.FTZ R83, R150, R83 ;  /* 0x0000005396537221 */ /* 0x000fe20000010000 */
[----:B------:R-:W-:Y:S01]  /*1220*/  LOP3.LUT P1, RZ, R159, 0x1f, RZ, 0xc0, !PT ;  /* 0x0000001f9fff7812 */ /* 0x000fe2000782c0ff */
        /* <DEDUP_REMOVED lines=9> */
[----:B------:R-:W-:Y:S01]  /*12c0*/  FMUL.FTZ R141, R157, R141 ;  /* 0x0000008d9d8d7220 */ /* 0x000fe20000410000 */
[----:B------:R-:W-:Y:S01]  /*12d0*/  FADD.FTZ R54, R159, R150 ;  /* 0x000000969f367221 */ /* 0x000fe20000010000 */
[----:B------:R-:W-:Y:S01]  /*12e0*/  FFMA.FTZ R55, R152, R150, R55 ;  /* 0x0000009698377223 */ /* 0x000fe20000010037 */
[----:B------:R-:W-:-:S02]  /*12f0*/  IMAD.U32 R57, R57, 0x10000, RZ ;  /* 0x0001000039397824 */ /* 0x000fc400078e00ff */
[----:B------:R-:W-:Y:S01]  /*1300*/  FADD.FTZ R79, R147, R79 ;  /* 0x0000004f934f7221 */ /* 0x000fe20000010000 */
[-C--:B------:R-:W-:Y:S01]  /*1310*/  FFMA.FTZ R80, R149, R147.reuse, R80 ;  /* 0x0000009395507223 */ /* 0x080fe20000010050 */
[----:B------:R-:W-:Y:S01]  /*1320*/  FMUL.FTZ R142, R126, R142 ;  /* 0x0000008e7e8e7220 */ /* 0x000fe20000410000 */
[----:B------:R-:W-:Y:S01]  /*1330*/  FMUL.FTZ R147, R156, R147 ;  /* 0x000000939c937220 */ /* 0x000fe20000410000 */
[----:B------:R-:W-:Y:S01]  /*1340*/  FADD.FTZ R54, R54, R141 ;  /* 0x0000008d36367221 */ /* 0x000fe20000010000 */
[----:B------:R-:W-:Y:S01]  /*1350*/  FFMA.FTZ R74, R144, R141, R55 ;  /* 0x0000008d904a7223 */ /* 0x000fe20000010037 */
[----:B------:R-:W-:Y:S01]  /*1360*/  FADD.FTZ R78, R57, R78 ;  /* 0x0000004e394e7221 */ /* 0x000fe20000010000 */
[-C--:B------:R-:W-:Y:S01]  /*1370*/  FFMA.FTZ R77, R142, R57.reuse, R77 ;  /* 0x000000398e4d7223 */ /* 0x080fe2000001004d */
[C---:B------:R-:W-:Y:S01]  /*1380*/  FMUL.FTZ R58, R126.reuse, R58 ;  /* 0x0000003a7e3a7220 */ /* 0x040fe20000410000 */
[----:B------:R-:W-:Y:S01]  /*1390*/  FMUL.FTZ R57, R155, R57 ;  /* 0x000000399b397220 */ /* 0x000fe20000410000 */
[----:B------:R-:W-:Y:S01]  /*13a0*/  FMUL.FTZ R72, R126, R53 ;  /* 0x000000357e487220 */ /* 0x000fe20000410000 */
[----:B------:R-:W-:Y:S01]  /*13b0*/  FADD.FTZ R54, R54, R147 ;  /* 0x0000009336367221 */ /* 0x000fe20000010000 */
[----:B------:R-:W-:Y:S01]  /*13c0*/  FFMA.FTZ R53, R149, R147, R74 ;  /* 0x0000009395357223 */ /* 0x000fe2000001004a */
        /* <DEDUP_REMOVED lines=61> */
[----:B------:R-:W-:-:S02]  /*17a0*/  IMAD.U32 R136, R136, 0x10000, RZ ;  /* 0x0001000088887824 */ /* 0x000fc400078e00ff */
[----:B------:R-:W-:Y:S01]  /*17b0*/  FADD.FTZ R15, R69, R15 ;  /* 0x0000000f450f7221 */ /* 0x000fe20000010000 */
[----:B------:R-:W-:Y:S01]  /*17c0*/  FFMA.FTZ R24, R67, R69, R24 ;  /* 0x0000004543187223 */ /* 0x000fe20000010018 */
        /* <DEDUP_REMOVED lines=13> */
[----:B------:R-:W-:Y:S01]  /*18a0*/  FADD.FTZ R54, R53, R136 ;  /* 0x0000008835367221 */ /* 0x000fe20000010000 */
[----:B------:R-:W-:Y:S01]  /*18b0*/  FMUL.FTZ R71, R104, R71 ;  /* 0x0000004768477220 */ /* 0x000fe20000410000 */
        /* <DEDUP_REMOVED lines=17> */
[----:B------:R-:W-:-:S03]  /*19d0*/  FFMA.FTZ R52, R72, R73, R53 ;  /* 0x0000004948347223 */ /* 0x000fc60000010035 */
[----:B------:R-:W-:Y:S01]  /*19e0*/  FADD.FTZ R158, R55, R140 ;  /* 0x0000008c379e7221 */ /* 0x000fe20000010000 */
[----:B------:R-:W-:Y:S01]  /*19f0*/  FFMA.FTZ R53, R139, R140, R52 ;  /* 0x0000008c8b357223 */ /* 0x000fe20000010034 */
[----:B------:R-:W-:Y:S06]  /*1a00*/  BRA.DIV UR4, `(.L_x_295) ;  /* 0x0000002204247947 */ /* 0x000fec000b800000 */
[----:B------:R-:W0:Y:S02]  /*1a10*/  SHFL.DOWN PT, R55, R158, 0x10, 0x1f ;  /* 0x0a001f009e377f89 */ /* 0x000e2400000e0000 */
[----:B0-----:R-:W-:Y:S02]  /*1a20*/  FADD.FTZ R52, R158, R55 ;  /* 0x000000379e347221 */ /* 0x001fe40000010000 */
[----:B------:R-:W0:Y:S02]  /*1a30*/  SHFL.DOWN PT, R55, R53, 0x10, 0x1f ;  /* 0x0a001f0035377f89 */ /* 0x000e2400000e0000 */
[----:B0-----:R-:W-:Y:S02]  /*1a40*/  FADD.FTZ R53, R53, R55 ;  /* 0x0000003735357221 */ /* 0x001fe40000010000 */
[----:B------:R-:W0:Y:S02]  /*1a50*/  SHFL.DOWN PT, R55, R52, 0x8, 0x1f ;  /* 0x09001f0034377f89 */ /* 0x000e2400000e0000 */
[----:B0-----:R-:W-:-:S02]  /*1a60*/  FADD.FTZ R52, R52, R55 ;  /* 0x0000003734347221 */ /* 0x001fc40000010000 */
        /* <DEDUP_REMOVED lines=10> */
[----:B------:R0:W1:Y:S04]  /*1b10*/  SHFL.DOWN PT, R55, R52, 0x1, 0x1f ;  /* 0x08201f0034377f89 */ /* 0x00006800000e0000 */
[----:B------:R0:W2:Y:S02]  /*1b20*/  SHFL.DOWN PT, R54, R53, 0x1, 0x1f ;  /* 0x08201f0035367f89 */ /* 0x0000a400000e0000 */
.L_x_308:
[----:B------:R-:W3:Y:S01]  /*1b30*/  S2R R158, SR_TID.X ;  /* 0x00000000009e7919 */ /* 0x000ee20000002100 */
[----:B01----:R-:W-:Y:S01]  /*1b40*/  FADD.FTZ R52, R52, R55 ;  /* 0x0000003734347221 */ /* 0x003fe20000010000 */
[----:B--2---:R-:W-:Y:S01]  /*1b50*/  FADD.FTZ R53, R53, R54 ;  /* 0x0000003635357221 */ /* 0x004fe20000010000 */
[----:B------:R-:W-:Y:S01]  /*1b60*/  LOP3.LUT P3, RZ, R127, 0xff, RZ, 0xc0, !PT ;  /* 0x000000ff7fff7812 */ /* 0x000fe2000786c0ff */
[----:B------:R-:W-:-:S12]  /*1b70*/  @P1 BRA `(.L_x_296) ;  /* 0x0000000000241947 */ /* 0x000fd80003800000 */
[----:B------:R-:W0:Y:S01]  /*1b80*/  S2UR UR5, SR_CgaCtaId ;  /* 0x00000000000579c3 */ /* 0x000e220000008800 */
[----:B---3--:R-:W-:Y:S01]  /*1b90*/  SHF.R.U32.HI R54, RZ, 0x5, R158 ;  /* 0x00000005ff367819 */ /* 0x008fe2000001169e */
[----:B------:R-:W-:-:S03]  /*1ba0*/  UMOV UR4, 0x400 ;  /* 0x0000040000047882 */ /* 0x000fc60000000000 */
[----:B------:R-:W-:-:S04]  /*1bb0*/  LOP3.LUT R55, R54, 0x7fffffc, RZ, 0xc0, !PT ;  /* 0x07fffffc36377812 */ /* 0x000fc800078ec0ff */
[----:B------:R-:W-:-:S04]  /*1bc0*/  @!P3 IADD3 R55, R55, 0x4, RZ ;  /* 0x000000043737b810 */ /* 0x000fc80007ffe0ff */
[----:B------:R-:W-:Y:S01]  /*1bd0*/  LOP3.LUT R54, R55, 0x3, R54, 0xf8, !PT ;  /* 0x0000000337367812 */ /* 0x000fe200078ef836 */
[----:B0-----:R-:W-:-:S06]  /*1be0*/  ULEA UR4, UR5, UR4, 0x18 ;  /* 0x0000000405047291 */ /* 0x001fcc000f8ec03f */
[----:B------:R-:W-:-:S05]  /*1bf0*/  LEA R54, R54, UR4, 0x3 ;  /* 0x0000000436367c11 */ /* 0x000fca000f8e18ff */
[----:B------:R0:W-:Y:S02]  /*1c00*/  STS.64 [R54+0x3000], R52 ;  /* 0x0030003436007388 */ /* 0x0001e40000000a00 */
.L_x_296:
[----:B------:R-:W-:Y:S01]  /*1c10*/  UISETP.NE.AND UP0, UPT, UR17, URZ, UPT ;  /* 0x0000003f1100728c */ /* 0x000fe2000bf05270 */
[----:B0--3--:R-:W-:Y:S02]  /*1c20*/  SHF.R.U32.HI R52, RZ, 0x5, R158 ;  /* 0x00000005ff347819 */ /* 0x009fe4000001169e */
[----:B-----5:R-:W-:Y:S02]  /*1c30*/  LOP3.LUT P6, RZ, R106, 0xff000000, RZ, 0xc0, !PT ;  /* 0xff0000006aff7812 */ /* 0x020fe400078cc0ff */
[----:B------:R-:W-:Y:S02]  /*1c40*/  LOP3.LUT R52, R52, 0x7fffffc, RZ, 0xc0, !PT ;  /* 0x07fffffc34347812 */ /* 0x000fe400078ec0ff */
[----:B------:R-:W-:Y:S01]  /*1c50*/  PLOP3.LUT P1, PT, PT, PT, UP0, 0x80, 0x0 ;  /* 0x000000000000781c */ /* 0x000fe20003f2f008 */
[----:B------:R-:W-:Y:S05]  /*1c60*/  WARPSYNC.ALL ;  /* 0x0000000000007948 */ /* 0x000fea0003800000 */
[----:B------:R-:W0:Y:S08]  /*1c70*/  S2UR UR5, SR_CgaCtaId ;  /* 0x00000000000579c3 */ /* 0x000e300000008800 */
[----:B------:R-:W-:Y:S01]  /*1c80*/  BAR.SYNC.DEFER_BLOCKING 0x0 ;  /* 0x0000000000007b1d */ /* 0x000fe20000010000 */
[----:B------:R-:W-:-:S05]  /*1c90*/  @!P3 VIADD R52, R52, 0x4 ;  /* 0x000000043434b836 */ /* 0x000fca0000000000 */
[----:B------:R-:W-:Y:S02]  /*1ca0*/  UMOV UR4, 0x400 ;  /* 0x0000040000047882 */ /* 0x000fe40000000000 */
[----:B0-----:R-:W-:-:S06]  /*1cb0*/  ULEA UR4, UR5, UR4, 0x18 ;  /* 0x0000000405047291 */ /* 0x001fcc000f8ec03f */
[----:B------:R-:W-:-:S05]  /*1cc0*/  LEA R159, R52, UR4, 0x3 ;  /* 0x00000004349f7c11 */ /* 0x000fca000f8e18ff */
[----:B------:R-:W0:Y:S02]  /*1cd0*/  LDS.128 R52, [R159+0x3000] ;  /* 0x003000009f347984 */ /* 0x000e240000000c00 */
[----:B0-----:R-:W-:Y:S01]  /*1ce0*/  FADD.FTZ R127, RZ, R52 ;  /* 0x00000034ff7f7221 */ /* 0x001fe20000010000 */
[----:B------:R-:W-:-:S03]  /*1cf0*/  FADD.FTZ R158, RZ, R53 ;  /* 0x00000035ff9e7221 */ /* 0x000fc60000010000 */
[----:B------:R-:W-:Y:S01]  /*1d00*/  FADD.FTZ R127, R54, R127 ;  /* 0x0000007f367f7221 */ /* 0x000fe20000010000 */
[----:B------:R-:W-:Y:S02]  /*1d10*/  FADD.FTZ R158, R55, R158 ;  /* 0x0000009e379e7221 */ /* 0x000fe40000010000 */
[----:B------:R-:W0:Y:S02]  /*1d20*/  LDS.128 R52, [R159+0x3010] ;  /* 0x003010009f347984 */ /* 0x000e240000000c00 */
[--C-:B0-----:R-:W-:Y:S01]  /*1d30*/  FADD.FTZ R127, R127, R52.reuse ;  /* 0x000000347f7f7221 */ /* 0x101fe20000010000 */
[----:B------:R-:W-:Y:S01]  /*1d40*/  FADD.FTZ R158, R158, R53 ;  /* 0x000000359e9e7221 */ /* 0x000fe20000010000 */
[----:B------:R-:W-:Y:S02]  /*1d50*/  @P0 PRMT R52, R32, 0x7632, R52 ;  /* 0x0000763220340816 */ /* 0x000fe40000000034 */
[----:B------:R-:W-:Y:S01]  /*1d60*/  FADD.FTZ R54, R54, R127 ;  /* 0x0000007f36367221 */ /* 0x000fe20000010000 */
[----:B------:R-:W-:Y:S01]  /*1d70*/  FADD.FTZ R158, R55, R158 ;  /* 0x0000009e379e7221 */ /* 0x000fe20000010000 */
[----:B------:R-:W-:-:S02]  /*1d80*/  @P0 SHF.L.U32 R52, R52, 0x10, RZ ;  /* 0x0000001034340819 */ /* 0x000fc400000006ff */
[----:B------:R-:W-:Y:S01]  /*1d90*/  FMUL.FTZ R54, R54, UR9 ;  /* 0x0000000936367c20 */ /* 0x000fe20008410000 */
[----:B------:R-:W-:-:S04]  /*1da0*/  FMUL.FTZ R158, R158, UR9 ;  /* 0x000000099e9e7c20 */ /* 0x000fc80008410000 */
[----:B------:R-:W-:-:S05]  /*1db0*/  FSEL R127, R54, RZ, !P1 ;  /* 0x000000ff367f7208 */ /* 0x000fca0004800000 */
[-CC-:B------:R-:W-:Y:S01]  /*1dc0*/  FFMA.FTZ R148, R148, R158.reuse, R127.reuse ;  /* 0x0000009e94947223 */ /* 0x180fe2000001007f */
[-CC-:B------:R-:W-:Y:S01]  /*1dd0*/  FFMA.FTZ R53, R56, R158.reuse, R127.reuse ;  /* 0x0000009e38357223 */ /* 0x180fe2000001007f */
[-CC-:B------:R-:W-:Y:S01]  /*1de0*/  FFMA.FTZ R54, R153, R158.reuse, R127.reuse ;  /* 0x0000009e99367223 */ /* 0x180fe2000001007f */
[----:B------:R-:W-:Y:S01]  /*1df0*/  FFMA.FTZ R146, R146, R158, R127 ;  /* 0x0000009e92927223 */ /* 0x000fe2000001007f */
[----:B------:R-:W-:Y:S01]  /*1e00*/  FADD.FTZ R55, R145, -R148 ;  /* 0x8000009491377221 */ /* 0x000fe20000010000 */
[----:B------:R-:W-:Y:S01]  /*1e10*/  FADD.FTZ R53, R154, -R53 ;  /* 0x800000359a357221 */ /* 0x000fe20000010000 */
[----:B------:R-:W-:Y:S01]  /*1e20*/  FADD.FTZ R151, R151, -R54 ;  /* 0x8000003697977221 */ /* 0x000fe20000010000 */
[----:B------:R-:W-:Y:S01]  /*1e30*/  @P0 SHF.L.U32 R145, R33, 0x10, RZ ;  /* 0x0000001021910819 */ /* 0x000fe200000006ff */
[C---:B------:R-:W-:Y:S01]  /*1e40*/  FMUL.FTZ R55, R126.reuse, R55 ;  /* 0x000000377e377220 */ /* 0x040fe20000410000 */
[C---:B------:R-:W-:Y:S01]  /*1e50*/  FMUL.FTZ R53, R126.reuse, R53 ;  /* 0x000000357e357220 */ /* 0x040fe20000410000 */
[----:B------:R-:W-:Y:S01]  /*1e60*/  FMUL.FTZ R164, R126, R151 ;  /* 0x000000977ea47220 */ /* 0x000fe20000410000 */
[----:B------:R-:W-:Y:S01]  /*1e70*/  FADD.FTZ R143, R143, -R146 ;  /* 0x800000928f8f7221 */ /* 0x000fe20000010000 */
[----:B------:R-:W-:Y:S01]  /*1e80*/  @P0 FADD.FTZ R55, R55, R52 ;  /* 0x0000003437370221 */ /* 0x000fe20000010000 */
[----:B------:R-:W-:-:S02]  /*1e90*/  IMAD.MOV.U32 R52, RZ, RZ, R106 ;  /* 0x000000ffff347224 */ /* 0x000fc400078e006a */
[----:B------:R-:W-:Y:S01]  /*1ea0*/  @P0 FADD.FTZ R164, R164, R145 ;  /* 0x00000091a4a40221 */ /* 0x000fe20000010000 */
[-CC-:B------:R-:W-:Y:S01]  /*1eb0*/  FFMA.FTZ R144, R144, R158.reuse, R127.reuse ;  /* 0x0000009e90907223 */ /* 0x180fe2000001007f */
[----:B------:R-:W-:Y:S01]  /*1ec0*/  FMUL.FTZ R145, R55, UR16 ;  /* 0x0000001037917c20 */ /* 0x000fe20008410000 */
[-CC-:B------:R-:W-:Y:S01]  /*1ed0*/  FFMA.FTZ R142, R142, R158.reuse, R127.reuse ;  /* 0x0000009e8e8e7223 */ /* 0x180fe2000001007f */
[----:B------:R-:W-:Y:S01]  /*1ee0*/  LOP3.LUT P5, RZ, R52, 0xff, RZ, 0xc0, !PT ;  /* 0x000000ff34ff7812 */ /* 0x000fe200078ac0ff */
[----:B------:R-:W-:Y:S01]  /*1ef0*/  FMUL.FTZ R148, R164, UR16 ;  /* 0x00000010a4947c20 */ /* 0x000fe20008410000 */
[----:B------:R-:W-:Y:S01]  /*1f00*/  @P0 SHF.L.U32 R52, R32, 0x10, RZ ;  /* 0x0000001020340819 */ /* 0x000fe200000006ff */
[----:B------:R-:W-:Y:S01]  /*1f10*/  FADD.FTZ R141, R141, -R144 ;  /* 0x800000908d8d7221 */ /* 0x000fe20000010000 */
[----:B------:R-:W-:Y:S01]  /*1f20*/  FFMA.FTZ R144, R149, R158, R127 ;  /* 0x0000009e95907223 */ /* 0x000fe2000001007f */
[----:B------:R-:W-:Y:S01]  /*1f30*/  FADD.FTZ R57, R57, -R142 ;  /* 0x8000008e39397221 */ /* 0x000fe20000010000 */
[----:B------:R-:W-:-:S02]  /*1f40*/  @P4 IMAD.MOV.U32 R56, RZ, RZ, R92 ;  /* 0x000000ffff384224 */ /* 0x000fc400078e005c */
[--C-:B------:R-:W-:Y:S01]  /*1f50*/  @P0 FADD.FTZ R53, R53, R52.reuse ;  /* 0x0000003435350221 */ /* 0x100fe20000010000 */
[----:B------:R-:W-:Y:S01]  /*1f60*/  @P0 PRMT R52, R33, 0x7632, R52 ;  /* 0x0000763221340816 */ /* 0x000fe20000000034 */
[----:B------:R-:W-:Y:S01]  /*1f70*/  FADD.FTZ R147, R147, -R144 ;  /* 0x8000009093937221 */ /* 0x000fe20000010000 */
[----:B------:R-:W-:Y:S01]  /*1f80*/  @P0 SHF.L.U32 R144, R35, 0x10, RZ ;  /* 0x0000001023900819 */ /* 0x000fe200000006ff */
[----:B------:R-:W-:Y:S01]  /*1f90*/  FMUL.FTZ R151, R53, UR16 ;  /* 0x0000001035977c20 */ /* 0x000fe20008410000 */
[----:B------:R-:W-:Y:S01]  /*1fa0*/  FMUL.FTZ R142, R126, R57 ;  /* 0x000000397e8e7220 */ /* 0x000fe20000410000 */
[----:B------:R-:W-:Y:S02]  /*1fb0*/  @P0 IMAD.U32 R54, R52, 0x10000, RZ ;  /* 0x0001000034360824 */ /* 0x000fe400078e00ff */
[C---:B------:R-:W-:Y:S01]  /*1fc0*/  FMUL.FTZ R52, R126.reuse, R143 ;  /* 0x0000008f7e347220 */ /* 0x040fe20000410000 */
[----:B------:R-:W-:Y:S01]  /*1fd0*/  FMUL.FTZ R147, R126, R147 ;  /* 0x000000937e937220 */ /* 0x000fe20000410000 */
[----:B------:R-:W-:Y:S01]  /*1fe0*/  FSEL R153, R151, RZ, P5 ;  /* 0x000000ff97997208 */ /* 0x000fe20002800000 */
[-CC-:B------:R-:W-:Y:S01]  /*1ff0*/  FFMA.FTZ R74, R74, R158.reuse, R127.reuse ;  /* 0x0000009e4a4a7223 */ /* 0x180fe2000001007f */
[----:B------:R-:W-:Y:S01]  /*2000*/  LOP3.LUT P5, RZ, R106, 0xff00, RZ, 0xc0, !PT ;  /* 0x0000ff006aff7812 */ /* 0x000fe200078ac0ff */
[----:B------:R-:W-:Y:S01]  /*2010*/  @P0 FADD.FTZ R52, R52, R54 ;  /* 0x0000003634340221 */ /* 0x000fe20000010000 */
[----:B------:R-:W-:Y:S01]  /*2020*/  @P0 SHF.L.U32 R54, R34, 0x10, RZ ;  /* 0x0000001022360819 */ /* 0x000fe200000006ff */
[----:B------:R-:W-:Y:S01]  /*2030*/  @P0 FADD.FTZ R147, R147, R144 ;  /* 0x0000009093930221 */ /* 0x000fe20000010000 */
[----:B------:R-:W-:Y:S01]  /*2040*/  FSEL R154, R145, RZ, P5 ;  /* 0x000000ff919a7208 */ /* 0x000fe20002800000 */
[----:B------:R-:W-:Y:S01]  /*2050*/  FMUL.FTZ R143, R52, UR16 ;  /* 0x00000010348f7c20 */ /* 0x000fe20008410000 */
[----:B------:R-:W-:Y:S01]  /*2060*/  LOP3.LUT P5, RZ, R106, 0xff0000, RZ, 0xc0, !PT ;  /* 0x00ff00006aff7812 */ /* 0x000fe200078ac0ff */
[----:B------:R-:W-:Y:S01]  /*2070*/  FMUL.FTZ R144, R147, UR16 ;  /* 0x0000001093907c20 */ /* 0x000fe20008410000 */
[-CC-:B------:R-:W-:Y:S01]  /*2080*/  FFMA.FTZ R108, R108, R158.reuse, R127.reuse ;  /* 0x0000009e6c6c7223 */ /* 0x180fe2000001007f */
[----:B------:R-:W-:Y:S01]  /*2090*/  FADD.FTZ R75, R75, -R74 ;  /* 0x8000004a4b4b7221 */ /* 0x000fe20000010000 */
[----:B------:R-:W-:Y:S01]  /*20a0*/  FSEL R159, R148, RZ, P5 ;  /* 0x000000ff949f7208 */ /* 0x000fe20002800000 */
[-CC-:B------:R-:W-:Y:S01]  /*20b0*/  FFMA.FTZ R110, R110, R158.reuse, R127.reuse ;  /* 0x0000009e6e6e7223 */ /* 0x180fe2000001007f */
[----:B------:R-:W-:Y:S01]  /*20c0*/  ISETP.NE.U32.AND P5, PT, RZ, UR14, PT ;  /* 0x0000000eff007c0c */ /* 0x000fe2000bfa5070 */
[-CC-:B------:R-:W-:Y:S01]  /*20d0*/  FFMA.FTZ R112, R112, R158.reuse, R127.reuse ;  /* 0x0000009e70707223 */ /* 0x180fe2000001007f */
[----:B------:R-:W-:Y:S01]  /*20e0*/  FSEL R146, R143, RZ, P6 ;  /* 0x000000ff8f927208 */ /* 0x000fe20003000000 */
[----:B------:R-:W-:Y:S01]  /*20f0*/  FADD.FTZ R111, R111, -R110 ;  /* 0x8000006e6f6f7221 */ /* 0x000fe20000010000 */
[----:B------:R-:W-:Y:S01]  /*2100*/  ISETP.NE.AND.EX P5, PT, RZ, UR15, PT, P5 ;  /* 0x0000000fff007c0c */ /* 0x000fe2000bfa5350 */
[----:B------:R-:W-:Y:S01]  /*2110*/  FADD.FTZ R113, R113, -R112 ;  /* 0x8000007071717221 */ /* 0x000fe20000010000 */
[----:B------:R-:W-:Y:S01]  /*2120*/  LOP3.LUT P6, RZ, R107, 0xff, RZ, 0xc0, !PT ;  /* 0x000000ff6bff7812 */ /* 0x000fe200078cc0ff */
[-CC-:B------:R-:W-:Y:S01]  /*2130*/  FFMA.FTZ R131, R131, R158.reuse, R127.reuse ;  /* 0x0000009e83837223 */ /* 0x180fe2000001007f */
[-CC-:B------:R-:W-:Y:S01]  /*2140*/  FFMA.FTZ R72, R72, R158.reuse, R127.reuse ;  /* 0x0000009e48487223 */ /* 0x180fe2000001007f */
[-CC-:B------:R-:W-:Y:S01]  /*2150*/  FFMA.FTZ R149, R139, R158.reuse, R127.reuse ;  /* 0x0000009e8b957223 */ /* 0x180fe2000001007f */
[-C--:B------:R-:W-:Y:S01]  /*2160*/  FFMA.FTZ R70, R70, R158.reuse, R127 ;  /* 0x0000009e46467223 */ /* 0x080fe2000001007f */
[----:B------:R-:W-:Y:S01]  /*2170*/  FADD.FTZ R131, R134, -R131 ;  /* 0x8000008386837221 */ /* 0x000fe20000010000 */
[----:B------:R-:W-:Y:S01]  /*2180*/  FADD.FTZ R139, R73, -R72 ;  /* 0x80000048498b7221 */ /* 0x000fe20000010000 */
[-CC-:B------:R-:W-:Y:S01]  /*2190*/  FFMA.FTZ R135, R135, R158.reuse, R127.reuse ;  /* 0x0000009e87877223 */ /* 0x180fe2000001007f */
[----:B------:R-:W-:Y:S01]  /*21a0*/  FADD.FTZ R71, R71, -R70 ;  /* 0x8000004647477221 */ /* 0x000fe20000010000 */
[----:B------:R-:W-:Y:S01]  /*21b0*/  FMUL.FTZ R131, R126, R131 ;  /* 0x000000837e837220 */ /* 0x000fe20000410000 */
[-C--:B------:R-:W-:Y:S01]  /*21c0*/  FFMA.FTZ R137, R137, R158.reuse, R127 ;  /* 0x0000009e89897223 */ /* 0x080fe2000001007f */
[----:B------:R-:W-:Y:S01]  /*21d0*/  @P5 F2FP.BF16.F32.PACK_AB R53, RZ, R53 ;  /* 0x00000035ff35523e */ /* 0x000fe200000010ff */
[----:B------:R-:W-:Y:S01]  /*21e0*/  FADD.FTZ R149, R140, -R149 ;  /* 0x800000958c957221 */ /* 0x000fe20000010000 */
[----:B------:R-:W-:Y:S01]  /*21f0*/  @P5 F2FP.BF16.F32.PACK_AB R55, RZ, R55 ;  /* 0x00000037ff37523e */ /* 0x000fe200000010ff */
[----:B------:R-:W-:Y:S01]  /*2200*/  FADD.FTZ R137, R138, -R137 ;  /* 0x800000898a897221 */ /* 0x000fe20000010000 */
[----:B------:R-:W-:Y:S01]  /*2210*/  @P5 PRMT R44, R53, 0x7610, R44 ;  /* 0x00007610352c5816 */ /* 0x000fe2000000002c */
[----:B------:R-:W-:Y:S01]  /*2220*/  FFMA.FTZ R53, R152, R158, R127 ;  /* 0x0000009e98357223 */ /* 0x000fe2000001007f */
[C---:B------:R-:W-:Y:S01]  /*2230*/  FMUL.FTZ R152, R126.reuse, R141 ;  /* 0x0000008d7e987220 */ /* 0x040fe20000410000 */
[----:B------:R-:W-:Y:S01]  /*2240*/  @P5 F2FP.BF16.F32.PACK_AB R164, RZ, R164 ;  /* 0x000000a4ffa4523e */ /* 0x000fe200000010ff */
[----:B------:R-:W-:Y:S01]  /*2250*/  FMUL.FTZ R137, R126, R137 ;  /* 0x000000897e897220 */ /* 0x000fe20000410000 */
[----:B------:R-:W-:Y:S01]  /*2260*/  FADD.FTZ R53, R150, -R53 ;  /* 0x8000003596357221 */ /* 0x000fe20000010000 */
[--C-:B------:R-:W-:Y:S01]  /*2270*/  @P5 PRMT R44, R44, 0x5410, R55.reuse ;  /* 0x000054102c2c5816 */ /* 0x100fe20000000037 */
[----:B------:R-:W-:Y:S01]  /*2280*/  FMUL.FTZ R138, R126, R139 ;  /* 0x0000008b7e8a7220 */ /* 0x000fe20000410000 */
[----:B------:R-:W-:Y:S01]  /*2290*/  @P0 PRMT R55, R34, 0x7632, R55 ;  /* 0x0000763222370816 */ /* 0x000fe20000000037 */
[----:B------:R-:W-:Y:S01]  /*22a0*/  FMUL.FTZ R53, R126, R53 ;  /* 0x000000357e357220 */ /* 0x000fe20000410000 */
[----:B------:R-:W-:-:S02]  /*22b0*/  @P5 F2FP.BF16.F32.PACK_AB R52, RZ, R52 ;  /* 0x00000034ff34523e */ /* 0x000fc400000010ff */
[----:B------:R-:W-:Y:S01]  /*22c0*/  @P5 PRMT R45, R164, 0x7610, R45 ;  /* 0x00007610a42d5816 */ /* 0x000fe2000000002d */
[----:B------:R-:W-:Y:S01]  /*22d0*/  @P0 FADD.FTZ R53, R53, R54 ;  /* 0x0000003635350221 */ /* 0x000fe20000010000 */
[----:B------:R-:W-:Y:S01]  /*22e0*/  @P0 IMAD.U32 R55, R55, 0x10000, RZ ;  /* 0x0001000037370824 */ /* 0x000fe200078e00ff */
[----:B------:R-:W-:Y:S02]  /*22f0*/  @P5 F2FP.BF16.F32.PACK_AB R147, RZ, R147 ;  /* 0x00000093ff93523e */ /* 0x000fe400000010ff */
[----:B------:R-:W-:Y:S01]  /*2300*/  FMUL.FTZ R106, R53, UR16 ;  /* 0x00000010356a7c20 */ /* 0x000fe20008410000 */
[----:B------:R-:W-:Y:S01]  /*2310*/  @P0 FADD.FTZ R152, R152, R55 ;  /* 0x0000003798980221 */ /* 0x000fe20000010000 */
[----:B------:R-:W-:Y:S02]  /*2320*/  @P5 F2FP.BF16.F32.PACK_AB R53, RZ, R53 ;  /* 0x00000035ff35523e */ /* 0x000fe400000010ff */
[----:B------:R-:W-:Y:S01]  /*2330*/  @P5 PRMT R45, R45, 0x5410, R52 ;  /* 0x000054102d2d5816 */ /* 0x000fe20000000034 */
[----:B------:R-:W-:Y:S01]  /*2340*/  FMUL.FTZ R141, R152, UR16 ;  /* 0x00000010988d7c20 */ /* 0x000fe20008410000 */
[----:B------:R-:W-:-:S02]  /*2350*/  FSEL R54, R106, RZ, P6 ;  /* 0x000000ff6a367208 */ /* 0x000fc40003000000 */
[----:B------:R-:W-:Y:S02]  /*2360*/  LOP3.LUT P6, RZ, R107, 0xff00, RZ, 0xc0, !PT ;  /* 0x0000ff006bff7812 */ /* 0x000fe400078cc0ff */
[----:B------:R-:W-:Y:S02]  /*2370*/  @P5 PRMT R46, R53, 0x7610, R46 ;  /* 0x00007610352e5816 */ /* 0x000fe4000000002e */
[----:B------:R-:W-:Y:S01]  /*2380*/  FSEL R150, R141, RZ, P6 ;  /* 0x000000ff8d967208 */ /* 0x000fe20003000000 */
[----:B------:R-:W0:Y:S01]  /*2390*/  @P5 LDC.64 R52, c[0x0][0x308] ;  /* 0x0000c200ff345b82 */ /* 0x000e220000000a00 */
[----:B------:R-:W-:Y:S02]  /*23a0*/  LOP3.LUT P6, RZ, R107, 0xff0000, RZ, 0xc0, !PT ;  /* 0x00ff00006bff7812 */ /* 0x000fe400078cc0ff */
[----:B------:R-:W-:Y:S02]  /*23b0*/  @P5 F2FP.BF16.F32.PACK_AB R152, RZ, R152 ;  /* 0x00000098ff98523e */ /* 0x000fe400000010ff */
[----:B------:R-:W-:-:S02]  /*23c0*/  FSEL R55, R144, RZ, P6 ;  /* 0x000000ff90377208 */ /* 0x000fc40003000000 */
[----:B------:R-:W-:Y:S02]  /*23d0*/  LOP3.LUT P6, RZ, R107, 0xff000000, RZ, 0xc0, !PT ;  /* 0xff0000006bff7812 */ /* 0x000fe400078cc0ff */
[----:B------:R-:W-:Y:S02]  /*23e0*/  @P0 PRMT R107, R35, 0x7632, R107 ;  /* 0x00007632236b0816 */ /* 0x000fe4000000006b */
[----:B------:R-:W-:Y:S01]  /*23f0*/  @P5 PRMT R47, R147, 0x7610, R47 ;  /* 0x00007610932f5816 */ /* 0x000fe2000000002f */
[----:B------:R-:W-:Y:S01]  /*2400*/  FFMA.FTZ R147, R58, R158, R127 ;  /* 0x0000009e3a937223 */ /* 0x000fe2000001007f */
[----:B------:R-:W-:Y:S01]  /*2410*/  @P5 PRMT R46, R46, 0x5410, R152 ;  /* 0x000054102e2e5816 */ /* 0x000fe20000000098 */
[----:B------:R-:W-:Y:S01]  /*2420*/  @P0 IMAD.U32 R107, R107, 0x10000, RZ ;  /* 0x000100006b6b0824 */ /* 0x000fe200078e00ff */
[----:B------:R-:W-:Y:S01]  /*2430*/  F2FP.BF16.F32.PACK_AB R54, R150, R54 ;  /* 0x000000369636723e */ /* 0x000fe200000010ff */
[----:B------:R-:W-:Y:S01]  /*2440*/  FADD.FTZ R147, R60, -R147 ;  /* 0x800000933c937221 */ /* 0x000fe20000010000 */
[----:B------:R-:W-:Y:S01]  /*2450*/  @P0 SHF.L.U32 R139, R43, 0x10, RZ ;  /* 0x000000102b8b0819 */ /* 0x000fe200000006ff */
[----:B------:R-:W-:-:S04]  /*2460*/  @P0 FADD.FTZ R142, R142, R107 ;  /* 0x0000006b8e8e0221 */ /* 0x000fc80000010000 */
[----:B------:R-:W-:Y:S01]  /*2470*/  FMUL.FTZ R107, R142, UR16 ;  /* 0x000000108e6b7c20 */ /* 0x000fe20008410000 */
[----:B------:R-:W-:Y:S01]  /*2480*/  @P5 F2FP.BF16.F32.PACK_AB R142, RZ, R142 ;  /* 0x0000008eff8e523e */ /* 0x000fe200000010ff */
[----:B0-----:R-:W-:-:S04]  /*2490*/  @P5 IMAD.WIDE.U32 R52, R121, 0x10, R52 ;  /* 0x0000001079345825 */ /* 0x001fc800078e0034 */
[----:B------:R-:W-:Y:S01]  /*24a0*/  @P0 FADD.FTZ R138, R138, R139 ;  /* 0x0000008b8a8a0221 */ /* 0x000fe20000010000 */
[----:B------:R-:W-:Y:S02]  /*24b0*/  FSEL R57, R107, RZ, P6 ;  /* 0x000000ff6b397208 */ /* 0x000fe40003000000 */
[----:B------:R-:W-:Y:S02]  /*24c0*/  @P4 LOP3.LUT P6, RZ, R56, 0xff, RZ, 0xc0, !PT ;  /* 0x000000ff38ff4812 */ /* 0x000fe400078cc0ff */
[----:B------:R-:W-:Y:S02]  /*24d0*/  F2FP.BF16.F32.PACK_AB R55, R57, R55 ;  /* 0x000000373937723e */ /* 0x000fe400000010ff */
[----:B------:R-:W0:Y:S01]  /*24e0*/  LDC.64 R56, c[0x0][0x2f8] ;  /* 0x0000be00ff387b82 */ /* 0x000e220000000a00 */
[----:B------:R-:W-:Y:S02]  /*24f0*/  @P4 FSEL R151, R151, RZ, P6 ;  /* 0x000000ff97974208 */ /* 0x000fe40003000000 */
[----:B------:R-:W-:-:S02]  /*2500*/  @P4 LOP3.LUT P6, RZ, R92, 0xff00, RZ, 0xc0, !PT ;  /* 0x0000ff005cff4812 */ /* 0x000fc400078cc0ff */
[----:B------:R-:W-:Y:S02]  /*2510*/  @P5 PRMT R47, R47, 0x5410, R142 ;  /* 0x000054102f2f5816 */ /* 0x000fe4000000008e */
[----:B------:R-:W-:Y:S02]  /*2520*/  @P4 FSEL R145, R145, RZ, P6 ;  /* 0x000000ff91914208 */ /* 0x000fe40003000000 */
[----:B------:R-:W-:Y:S01]  /*2530*/  @P4 LOP3.LUT P6, RZ, R92, 0xff0000, RZ, 0xc0, !PT ;  /* 0x00ff00005cff4812 */ /* 0x000fe200078cc0ff */
[----:B------:R1:W-:Y:S01]  /*2540*/  @P5 STG.E.128 desc[UR6][R52.64], R44 ;  /* 0x0000002c34005986 */ /* 0x0003e2000c101d06 */
[----:B------:R-:W-:Y:S02]  /*2550*/  @P4 F2FP.BF16.F32.PACK_AB R151, RZ, R151 ;  /* 0x00000097ff97423e */ /* 0x000fe400000010ff */
[----:B------:R-:W-:Y:S02]  /*2560*/  @P4 FSEL R148, R148, RZ, P6 ;  /* 0x000000ff94944208 */ /* 0x000fe40003000000 */
[----:B------:R-:W-:-:S02]  /*2570*/  @P4 LOP3.LUT P6, RZ, R92, 0xff000000, RZ, 0xc0, !PT ;  /* 0xff0000005cff4812 */ /* 0x000fc400078cc0ff */
[----:B------:R-:W-:Y:S02]  /*2580*/  @P4 F2FP.BF16.F32.PACK_AB R148, RZ, R148 ;  /* 0x00000094ff94423e */ /* 0x000fe400000010ff */
[----:B------:R-:W-:Y:S02]  /*2590*/  @P4 FSEL R143, R143, RZ, P6 ;  /* 0x000000ff8f8f4208 */ /* 0x000fe40003000000 */
[----:B------:R-:W-:Y:S02]  /*25a0*/  @P4 LOP3.LUT P6, RZ, R93, 0xff, RZ, 0xc0, !PT ;  /* 0x000000ff5dff4812 */ /* 0x000fe400078cc0ff */
[----:B------:R-:W-:Y:S01]  /*25b0*/  @P4 F2FP.BF16.F32.PACK_AB R145, RZ, R145 ;  /* 0x00000091ff91423e */ /* 0x000fe200000010ff */
[----:B0-----:R-:W-:Y:S01]  /*25c0*/  IMAD.WIDE.U32 R56, R121, 0x10, R56 ;  /* 0x0000001079387825 */ /* 0x001fe200078e0038 */
[----:B------:R-:W-:Y:S02]  /*25d0*/  @P4 FSEL R106, R106, RZ, P6 ;  /* 0x000000ff6a6a4208 */ /* 0x000fe40003000000 */
[----:B------:R-:W-:-:S02]  /*25e0*/  @P4 LOP3.LUT P6, RZ, R93, 0xff00, RZ, 0xc0, !PT ;  /* 0x0000ff005dff4812 */ /* 0x000fc400078cc0ff */
[----:B-1----:R-:W-:Y:S02]  /*25f0*/  F2FP.BF16.F32.PACK_AB R53, R146, R159 ;  /* 0x0000009f9235723e */ /* 0x002fe400000010ff */
[----:B------:R-:W-:Y:S02]  /*2600*/  F2FP.BF16.F32.PACK_AB R52, R154, R153 ;  /* 0x000000999a34723e */ /* 0x000fe400000010ff */
[----:B------:R-:W-:Y:S02]  /*2610*/  @P4 FSEL R141, R141, RZ, P6 ;  /* 0x000000ff8d8d4208 */ /* 0x000fe40003000000 */
[----:B------:R-:W-:Y:S01]  /*2620*/  @P4 LOP3.LUT P6, RZ, R93, 0xff0000, RZ, 0xc0, !PT ;  /* 0x00ff00005dff4812 */ /* 0x000fe200078cc0ff */
[----:B------:R0:W-:Y:S01]  /*2630*/  STG.E.128 desc[UR6][R56.64], R52 ;  /* 0x0000003438007986 */ /* 0x0001e2000c101d06 */
[----:B------:R-:W-:Y:S02]  /*2640*/  @P4 F2FP.BF16.F32.PACK_AB R106, RZ, R106 ;  /* 0x0000006aff6a423e */ /* 0x000fe400000010ff */
[----:B------:R-:W-:-:S02]  /*2650*/  @P4 FSEL R144, R144, RZ, P6 ;  /* 0x000000ff90904208 */ /* 0x000fc40003000000 */
[----:B------:R-:W-:Y:S02]  /*2660*/  @P4 LOP3.LUT P6, RZ, R93, 0xff000000, RZ, 0xc0, !PT ;  /* 0xff0000005dff4812 */ /* 0x000fe400078cc0ff */
[----:B------:R-:W-:Y:S02]  /*2670*/  @P4 F2FP.BF16.F32.PACK_AB R144, RZ, R144 ;  /* 0x00000090ff90423e */ /* 0x000fe400000010ff */
[----:B------:R-:W-:Y:S02]  /*2680*/  @P4 FSEL R107, R107, RZ, P6 ;  /* 0x000000ff6b6b4208 */ /* 0x000fe40003000000 */
[----:B------:R-:W-:Y:S02]  /*2690*/  @P4 F2FP.BF16.F32.PACK_AB R143, RZ, R143 ;  /* 0x0000008fff8f423e */ /* 0x000fe400000010ff */
[----:B------:R-:W-:Y:S02]  /*26a0*/  @P4 F2FP.BF16.F32.PACK_AB R141, RZ, R141 ;  /* 0x0000008dff8d423e */ /* 0x000fe400000010ff */
[----:B------:R-:W-:-:S02]  /*26b0*/  @P4 F2FP.BF16.F32.PACK_AB R107, RZ, R107 ;  /* 0x0000006bff6b423e */ /* 0x000fc400000010ff */
[----:B------:R-:W-:Y:S01]  /*26c0*/  @P4 PRMT R48, R151, 0x7610, R48 ;  /* 0x0000761097304816 */ /* 0x000fe20000000030 */
[-CC-:B0-----:R-:W-:Y:S01]  /*26d0*/  FFMA.FTZ R52, R59, R158.reuse, R127.reuse ;  /* 0x0000009e3b347223 */ /* 0x181fe2000001007f */
[----:B------:R-:W-:Y:S02]  /*26e0*/  @P0 IMAD.U32 R53, R36, 0x10000, RZ ;  /* 0x0001000024350824 */ /* 0x000fe400078e00ff */
[----:B------:R-:W-:Y:S01]  /*26f0*/  FMUL.FTZ R54, R126, R147 ;  /* 0x000000937e367220 */ /* 0x000fe20000410000 */
[----:B------:R-:W-:Y:S01]  /*2700*/  FFMA.FTZ R57, R62, R158, R127 ;  /* 0x0000009e3e397223 */ /* 0x000fe2000001007f */
[----:B------:R-:W-:Y:S01]  /*2710*/  FADD.FTZ R55, R61, -R52 ;  /* 0x800000343d377221 */ /* 0x000fe20000010000 */
[----:B------:R-:W-:Y:S01]  /*2720*/  MOV R52, R100 ;  /* 0x0000006400347202 */ /* 0x000fe20000000f00 */
[--C-:B------:R-:W-:Y:S01]  /*2730*/  @P0 FADD.FTZ R54, R54, R53.reuse ;  /* 0x0000003536360221 */ /* 0x100fe20000010000 */
[----:B------:R-:W-:Y:S01]  /*2740*/  @P0 PRMT R53, R36, 0x7632, R53 ;  /* 0x0000763224350816 */ /* 0x000fe20000000035 */
[----:B------:R-:W-:Y:S01]  /*2750*/  FADD.FTZ R57, R64, -R57 ;  /* 0x8000003940397221 */ /* 0x000fe20000010000 */
[----:B------:R-:W-:Y:S01]  /*2760*/  FADD.FTZ R59, R109, -R108 ;  /* 0x8000006c6d3b7221 */ /* 0x000fe20000010000 */
[----:B------:R-:W-:Y:S01]  /*2770*/  FMUL.FTZ R64, R54, UR16 ;  /* 0x0000001036407c20 */ /* 0x000fe20008410000 */
[----:B------:R-:W-:Y:S01]  /*2780*/  LOP3.LUT P6, RZ, R52, 0xff, RZ, 0xc0, !PT ;  /* 0x000000ff34ff7812 */ /* 0x000fe200078cc0ff */
[----:B------:R-:W-:Y:S01]  /*2790*/  @P0 IMAD.U32 R53, R53, 0x10000, RZ ;  /* 0x0001000035350824 */ /* 0x000fe200078e00ff */
[----:B------:R-:W-:Y:S01]  /*27a0*/  @P4 MOV R52, R94 ;  /* 0x0000005e00344202 */ /* 0x000fe20000000f00 */
[----:B------:R-:W-:Y:S01]  /*27b0*/  FMUL.FTZ R108, R126, R75 ;  /* 0x0000004b7e6c7220 */ /* 0x000fe20000410000 */
[----:B------:R-:W-:Y:S01]  /*27c0*/  FSEL R60, R64, RZ, P6 ;  /* 0x000000ff403c7208 */ /* 0x000fe20003000000 */
[----:B------:R-:W-:Y:S01]  /*27d0*/  FMUL.FTZ R55, R126, R55 ;  /* 0x000000377e377220 */ /* 0x000fe20000410000 */
[----:B------:R-:W-:Y:S01]  /*27e0*/  @P4 LOP3.LUT P6, RZ, R52, 0xff, RZ, 0xc0, !PT ;  /* 0x000000ff34ff4812 */ /* 0x000fe200078cc0ff */
[--C-:B------:R-:W-:Y:S01]  /*27f0*/  @P0 FADD.FTZ R108, R108, R53.reuse ;  /* 0x000000356c6c0221 */ /* 0x100fe20000010000 */
[C---:B------:R-:W-:Y:S01]  /*2800*/  @P0 PRMT R52, R37.reuse, 0x7632, R52 ;  /* 0x0000763225340816 */ /* 0x040fe20000000034 */
[----:B------:R-:W-:Y:S01]  /*2810*/  @P0 IMAD.U32 R56, R37, 0x10000, RZ ;  /* 0x0001000025380824 */ /* 0x000fe200078e00ff */
[----:B------:R-:W-:Y:S01]  /*2820*/  @P4 FSEL R64, R64, RZ, P6 ;  /* 0x000000ff40404208 */ /* 0x000fe20003000000 */
[----:B------:R-:W-:Y:S01]  /*2830*/  FMUL.FTZ R62, R108, UR16 ;  /* 0x000000106c3e7c20 */ /* 0x000fe20008410000 */
[----:B------:R-:W-:Y:S01]  /*2840*/  LOP3.LUT P6, RZ, R100, 0xff00, RZ, 0xc0, !PT ;  /* 0x0000ff0064ff7812 */ /* 0x000fe200078cc0ff */
[----:B------:R-:W-:Y:S01]  /*2850*/  @P0 FADD.FTZ R55, R55, R56 ;  /* 0x0000003837370221 */ /* 0x000fe20000010000 */
[----:B------:R-:W-:Y:S01]  /*2860*/  @P0 SHF.L.U32 R58, R52, 0x10, RZ ;  /* 0x00000010343a0819 */ /* 0x000fe200000006ff */
[----:B------:R-:W-:Y:S01]  /*2870*/  FMUL.FTZ R59, R126, R59 ;  /* 0x0000003b7e3b7220 */ /* 0x000fe20000410000 */
[----:B------:R-:W-:Y:S01]  /*2880*/  FSEL R52, R62, RZ, P6 ;  /* 0x000000ff3e347208 */ /* 0x000fe20003000000 */
[----:B------:R-:W-:Y:S01]  /*2890*/  FMUL.FTZ R74, R55, UR16 ;  /* 0x00000010374a7c20 */ /* 0x000fe20008410000 */
[----:B------:R-:W-:Y:S01]  /*28a0*/  @P4 LOP3.LUT P6, RZ, R94, 0xff00, RZ, 0xc0, !PT ;  /* 0x0000ff005eff4812 */ /* 0x000fe200078cc0ff */
[----:B------:R-:W-:Y:S01]  /*28b0*/  @P0 FADD.FTZ R59, R59, R58 ;  /* 0x0000003a3b3b0221 */ /* 0x000fe20000010000 */
[----:B------:R-:W-:Y:S01]  /*28c0*/  @P0 PRMT R53, R38, 0x7632, R53 ;  /* 0x0000763226350816 */ /* 0x000fe20000000035 */
[----:B------:R-:W-:Y:S01]  /*28d0*/  FMUL.FTZ R57, R126, R57 ;  /* 0x000000397e397220 */ /* 0x000fe20000410000 */
[----:B------:R-:W-:Y:S01]  /*28e0*/  @P4 FSEL R62, R62, RZ, P6 ;  /* 0x000000ff3e3e4208 */ /* 0x000fe20003000000 */
[----:B------:R-:W-:Y:S01]  /*28f0*/  @P0 IMAD.U32 R56, R38, 0x10000, RZ ;  /* 0x0001000026380824 */ /* 0x000fe200078e00ff */
[----:B------:R-:W-:Y:S01]  /*2900*/  LOP3.LUT P6, RZ, R100, 0xff0000, RZ, 0xc0, !PT ;  /* 0x00ff000064ff7812 */ /* 0x000fe200078cc0ff */
[----:B------:R-:W-:Y:S01]  /*2910*/  FMUL.FTZ R58, R126, R111 ;  /* 0x0000006f7e3a7220 */ /* 0x000fe20000410000 */
[----:B------:R-:W-:Y:S01]  /*2920*/  @P0 SHF.L.U32 R75, R53, 0x10, RZ ;  /* 0x00000010354b0819 */ /* 0x000fe200000006ff */
[----:B------:R-:W-:Y:S01]  /*2930*/  @P0 FADD.FTZ R57, R57, R56 ;  /* 0x0000003839390221 */ /* 0x000fe20000010000 */
[----:B------:R-:W-:Y:S01]  /*2940*/  FSEL R61, R74, RZ, P6 ;  /* 0x000000ff4a3d7208 */ /* 0x000fe20003000000 */
[----:B------:R-:W-:Y:S01]  /*2950*/  FMUL.FTZ R147, R126, R113 ;  /* 0x000000717e937220 */ /* 0x000fe20000410000 */
[----:B------:R-:W-:Y:S01]  /*2960*/  @P4 LOP3.LUT P6, RZ, R94, 0xff0000, RZ, 0xc0, !PT ;  /* 0x00ff00005eff4812 */ /* 0x000fe200078cc0ff */
[----:B------:R-:W-:Y:S01]  /*2970*/  @P0 FADD.FTZ R58, R58, R75 ;  /* 0x0000004b3a3a0221 */ /* 0x000fe20000010000 */
[----:B------:R-:W-:Y:S01]  /*2980*/  FMUL.FTZ R109, R57, UR16 ;  /* 0x00000010396d7c20 */ /* 0x000fe20008410000 */
[----:B------:R-:W-:-:S02]  /*2990*/  @P5 F2FP.BF16.F32.PACK_AB R146, RZ, R108 ;  /* 0x0000006cff92523e */ /* 0x000fc400000010ff */
[----:B------:R-:W-:Y:S01]  /*29a0*/  @P4 FSEL R74, R74, RZ, P6 ;  /* 0x000000ff4a4a4208 */ /* 0x000fe20003000000 */
[----:B------:R-:W-:Y:S01]  /*29b0*/  FMUL.FTZ R111, R58, UR16 ;  /* 0x000000103a6f7c20 */ /* 0x000fe20008410000 */
[----:B------:R-:W-:Y:S01]  /*29c0*/  LOP3.LUT P6, RZ, R100, 0xff000000, RZ, 0xc0, !PT ;  /* 0xff00000064ff7812 */ /* 0x000fe200078cc0ff */
[----:B------:R-:W-:Y:S01]  /*29d0*/  FMUL.FTZ R100, R59, UR16 ;  /* 0x000000103b647c20 */ /* 0x000fe20008410000 */
[----:B------:R-:W-:Y:S02]  /*29e0*/  @P5 F2FP.BF16.F32.PACK_AB R142, RZ, R54 ;  /* 0x00000036ff8e523e */ /* 0x000fe400000010ff */
[----:B------:R-:W-:Y:S02]  /*29f0*/  @P0 PRMT R54, R43, 0x7632, R54 ;  /* 0x000076322b360816 */ /* 0x000fe40000000036 */
[----:B------:R-:W-:Y:S02]  /*2a00*/  FSEL R53, R100, RZ, P6 ;  /* 0x000000ff64357208 */ /* 0x000fe40003000000 */
[----:B------:R-:W-:-:S02]  /*2a10*/  @P4 LOP3.LUT P6, RZ, R94, 0xff000000, RZ, 0xc0, !PT ;  /* 0xff0000005eff4812 */ /* 0x000fc400078cc0ff */
[----:B------:R-:W-:Y:S02]  /*2a20*/  @P5 F2FP.BF16.F32.PACK_AB R150, RZ, R59 ;  /* 0x0000003bff96523e */ /* 0x000fe400000010ff */
[----:B------:R-:W-:Y:S01]  /*2a30*/  @P4 FSEL R75, R100, RZ, P6 ;  /* 0x000000ff644b4208 */ /* 0x000fe20003000000 */
[----:B------:R-:W-:Y:S01]  /*2a40*/  FFMA.FTZ R100, R63, R158, R127 ;  /* 0x0000009e3f647223 */ /* 0x000fe2000001007f */
[----:B------:R-:W-:Y:S02]  /*2a50*/  LOP3.LUT P6, RZ, R101, 0xff, RZ, 0xc0, !PT ;  /* 0x000000ff65ff7812 */ /* 0x000fe400078cc0ff */
[----:B------:R-:W-:Y:S01]  /*2a60*/  @P0 SHF.L.U32 R63, R39, 0x10, RZ ;  /* 0x00000010273f0819 */ /* 0x000fe200000006ff */
[----:B------:R-:W-:Y:S01]  /*2a70*/  FADD.FTZ R65, R65, -R100 ;  /* 0x8000006441417221 */ /* 0x000fe20000010000 */
[----:B------:R-:W-:Y:S02]  /*2a80*/  FSEL R56, R109, RZ, P6 ;  /* 0x000000ff6d387208 */ /* 0x000fe40003000000 */
[----:B------:R-:W-:Y:S01]  /*2a90*/  @P4 LOP3.LUT P6, RZ, R95, 0xff, RZ, 0xc0, !PT ;  /* 0x000000ff5fff4812 */ /* 0x000fe200078cc0ff */
[----:B------:R-:W-:Y:S01]  /*2aa0*/  FMUL.FTZ R110, R126, R65 ;  /* 0x000000417e6e7220 */ /* 0x000fe20000410000 */
[----:B------:R-:W-:-:S02]  /*2ab0*/  @P5 F2FP.BF16.F32.PACK_AB R153, RZ, R57 ;  /* 0x00000039ff99523e */ /* 0x000fc400000010ff */
[----:B------:R-:W-:Y:S01]  /*2ac0*/  @P4 FSEL R100, R109, RZ, P6 ;  /* 0x000000ff6d644208 */ /* 0x000fe20003000000 */
[----:B------:R-:W-:Y:S01]  /*2ad0*/  @P0 FADD.FTZ R110, R110, R63 ;  /* 0x0000003f6e6e0221 */ /* 0x000fe20000010000 */
[----:B------:R-:W-:Y:S02]  /*2ae0*/  LOP3.LUT P6, RZ, R101, 0xff00, RZ, 0xc0, !PT ;  /* 0x0000ff0065ff7812 */ /* 0x000fe400078cc0ff */
[----:B------:R-:W-:Y:S01]  /*2af0*/  @P4 PRMT R49, R148, 0x7610, R49 ;  /* 0x0000761094314816 */ /* 0x000fe20000000031 */
[----:B------:R-:W-:Y:S01]  /*2b00*/  FMUL.FTZ R65, R110, UR16 ;  /* 0x000000106e417c20 */ /* 0x000fe20008410000 */
[----:B------:R-:W-:Y:S02]  /*2b10*/  FSEL R109, R111, RZ, P6 ;  /* 0x000000ff6f6d7208 */ /* 0x000fe40003000000 */
[----:B------:R-:W-:Y:S02]  /*2b20*/  @P4 LOP3.LUT P6, RZ, R95, 0xff00, RZ, 0xc0, !PT ;  /* 0x0000ff005fff4812 */ /* 0x000fe400078cc0ff */
[----:B------:R-:W-:-:S02]  /*2b30*/  @P5 F2FP.BF16.F32.PACK_AB R110, RZ, R110 ;  /* 0x0000006eff6e523e */ /* 0x000fc400000010ff */
[----:B------:R-:W-:Y:S02]  /*2b40*/  @P4 FSEL R63, R111, RZ, P6 ;  /* 0x000000ff6f3f4208 */ /* 0x000fe40003000000 */
[----:B------:R-:W-:Y:S02]  /*2b50*/  LOP3.LUT P6, RZ, R101, 0xff0000, RZ, 0xc0, !PT ;  /* 0x00ff000065ff7812 */ /* 0x000fe400078cc0ff */
[----:B------:R-:W-:Y:S02]  /*2b60*/  @P4 PRMT R50, R106, 0x7610, R50 ;  /* 0x000076106a324816 */ /* 0x000fe40000000032 */
[----:B------:R-:W-:Y:S02]  /*2b70*/  FSEL R111, R65, RZ, P6 ;  /* 0x000000ff416f7208 */ /* 0x000fe40003000000 */
[----:B------:R-:W-:Y:S02]  /*2b80*/  @P4 LOP3.LUT P6, RZ, R95, 0xff0000, RZ, 0xc0, !PT ;  /* 0x00ff00005fff4812 */ /* 0x000fe400078cc0ff */
[----:B------:R-:W-:-:S02]  /*2b90*/  @P4 PRMT R51, R144, 0x7610, R51 ;  /* 0x0000761090334816 */ /* 0x000fc40000000033 */
[----:B------:R-:W-:Y:S02]  /*2ba0*/  @P4 FSEL R65, R65, RZ, P6 ;  /* 0x000000ff41414208 */ /* 0x000fe40003000000 */
[----:B------:R-:W-:Y:S01]  /*2bb0*/  LOP3.LUT P6, RZ, R101, 0xff000000, RZ, 0xc0, !PT ;  /* 0xff00000065ff7812 */ /* 0x000fe200078cc0ff */
[-CC-:B------:R-:W-:Y:S01]  /*2bc0*/  FFMA.FTZ R101, R66, R158.reuse, R127.reuse ;  /* 0x0000009e42657223 */ /* 0x180fe2000001007f */
[----:B------:R-:W-:Y:S01]  /*2bd0*/  FFMA.FTZ R66, R67, R158, R127 ;  /* 0x0000009e43427223 */ /* 0x000fe2000001007f */
[----:B------:R-:W-:Y:S01]  /*2be0*/  @P0 PRMT R67, R40, 0x7632, R67 ;  /* 0x0000763228430816 */ /* 0x000fe20000000043 */
[----:B------:R-:W-:Y:S01]  /*2bf0*/  FADD.FTZ R127, R136, -R135 ;  /* 0x80000087887f7221 */ /* 0x000fe20000010000 */
[----:B------:R-:W-:Y:S01]  /*2c00*/  FADD.FTZ R101, R68, -R101 ;  /* 0x8000006544657221 */ /* 0x000fe20000010000 */
[--C-:B------:R-:W-:Y:S01]  /*2c10*/  FADD.FTZ R69, R69, -R66.reuse ;  /* 0x8000004245457221 */ /* 0x100fe20000010000 */
[----:B------:R-:W-:Y:S01]  /*2c20*/  @P0 PRMT R66, R39, 0x7632, R66 ;  /* 0x0000763227420816 */ /* 0x000fe20000000042 */
[C---:B------:R-:W-:Y:S01]  /*2c30*/  FMUL.FTZ R127, R126.reuse, R127 ;  /* 0x0000007f7e7f7220 */ /* 0x040fe20000410000 */
[C---:B------:R-:W-:Y:S01]  /*2c40*/  FMUL.FTZ R101, R126.reuse, R101 ;  /* 0x000000657e657220 */ /* 0x040fe20000410000 */
[----:B------:R-:W-:Y:S01]  /*2c50*/  FMUL.FTZ R113, R126, R69 ;  /* 0x000000457e717220 */ /* 0x000fe20000410000 */
[----:B------:R-:W0:Y:S01]  /*2c60*/  LDC.64 R158, c[0x0][0x2f8] ;  /* 0x0000be00ff9e7b82 */ /* 0x000e220000000a00 */
[----:B------:R-:W-:Y:S01]  /*2c70*/  @P0 IMAD.U32 R66, R66, 0x10000, RZ ;  /* 0x0001000042420824 */ /* 0x000fe200078e00ff */
[----:B------:R-:W-:-:S02]  /*2c80*/  @P5 PRMT R44, R142, 0x7610, R44 ;  /* 0x000076108e2c5816 */ /* 0x000fc4000000002c */
[----:B------:R-:W-:Y:S01]  /*2c90*/  @P5 PRMT R46, R153, 0x7610, R46 ;  /* 0x00007610992e5816 */ /* 0x000fe2000000002e */
[----:B------:R-:W-:Y:S01]  /*2ca0*/  @P0 FADD.FTZ R147, R147, R66 ;  /* 0x0000004293930221 */ /* 0x000fe20000010000 */
[----:B------:R-:W-:Y:S02]  /*2cb0*/  @P0 SHF.L.U32 R66, R40, 0x10, RZ ;  /* 0x0000001028420819 */ /* 0x000fe400000006ff */
[----:B------:R-:W-:Y:S01]  /*2cc0*/  @P5 PRMT R47, R110, 0x7610, R47 ;  /* 0x000076106e2f5816 */ /* 0x000fe2000000002f */
[----:B------:R-:W-:Y:S01]  /*2cd0*/  FMUL.FTZ R68, R147, UR16 ;  /* 0x0000001093447c20 */ /* 0x000fe20008410000 */
[----:B------:R-:W-:Y:S01]  /*2ce0*/  @P5 F2FP.BF16.F32.PACK_AB R147, RZ, R147 ;  /* 0x00000093ff93523e */ /* 0x000fe200000010ff */
[----:B------:R-:W-:Y:S01]  /*2cf0*/  @P0 FADD.FTZ R101, R101, R66 ;  /* 0x0000004265650221 */ /* 0x000fe20000010000 */
[----:B------:R-:W-:Y:S01]  /*2d00*/  IMAD.MOV.U32 R66, RZ, RZ, R102 ;  /* 0x000000ffff427224 */ /* 0x000fe200078e0066 */
[----:B------:R-:W-:Y:S02]  /*2d10*/  @P4 PRMT R48, R48, 0x5410, R145 ;  /* 0x0000541030304816 */ /* 0x000fe40000000091 */
[----:B------:R-:W-:Y:S01]  /*2d20*/  FSEL R152, R68, RZ, P6 ;  /* 0x000000ff44987208 */ /* 0x000fe20003000000 */
[----:B------:R-:W-:Y:S01]  /*2d30*/  FMUL.FTZ R134, R101, UR16 ;  /* 0x0000001065867c20 */ /* 0x000fe20008410000 */
[----:B------:R-:W-:-:S02]  /*2d40*/  @P4 LOP3.LUT P6, RZ, R95, 0xff000000, RZ, 0xc0, !PT ;  /* 0xff0000005fff4812 */ /* 0x000fc400078cc0ff */
[----:B------:R-:W-:Y:S02]  /*2d50*/  @P4 PRMT R49, R49, 0x5410, R143 ;  /* 0x0000541031314816 */ /* 0x000fe4000000008f */
[----:B------:R-:W-:Y:S02]  /*2d60*/  @P4 FSEL R73, R68, RZ, P6 ;  /* 0x000000ff44494208 */ /* 0x000fe40003000000 */
[----:B------:R-:W-:Y:S01]  /*2d70*/  LOP3.LUT P6, RZ, R66, 0xff, RZ, 0xc0, !PT ;  /* 0x000000ff42ff7812 */ /* 0x000fe200078cc0ff */
[----:B------:R-:W-:Y:S01]  /*2d80*/  @P4 IMAD.MOV.U32 R66, RZ, RZ, R96 ;  /* 0x000000ffff424224 */ /* 0x000fe200078e0060 */
[----:B------:R-:W-:Y:S02]  /*2d90*/  @P0 SHF.L.U32 R68, R67, 0x10, RZ ;  /* 0x0000001043440819 */ /* 0x000fe400000006ff */
[----:B------:R-:W-:Y:S02]  /*2da0*/  FSEL R67, R134, RZ, P6 ;  /* 0x000000ff86437208 */ /* 0x000fe40003000000 */
[----:B------:R-:W-:Y:S01]  /*2db0*/  @P4 LOP3.LUT P6, RZ, R66, 0xff, RZ, 0xc0, !PT ;  /* 0x000000ff42ff4812 */ /* 0x000fe200078cc0ff */
[----:B------:R-:W-:Y:S01]  /*2dc0*/  @P0 FADD.FTZ R131, R131, R68 ;  /* 0x0000004483830221 */ /* 0x000fe20000010000 */
[C---:B------:R-:W-:Y:S01]  /*2dd0*/  @P0 PRMT R66, R41.reuse, 0x7632, R66 ;  /* 0x0000763229420816 */ /* 0x040fe20000000042 */
[----:B------:R-:W-:Y:S01]  /*2de0*/  @P0 IMAD.U32 R68, R41, 0x10000, RZ ;  /* 0x0001000029440824 */ /* 0x000fe200078e00ff */
[----:B------:R-:W-:Y:S01]  /*2df0*/  @P4 FSEL R134, R134, RZ, P6 ;  /* 0x000000ff86864208 */ /* 0x000fe20003000000 */
[----:B------:R-:W-:Y:S01]  /*2e00*/  FMUL.FTZ R112, R131, UR16 ;  /* 0x0000001083707c20 */ /* 0x000fe20008410000 */
[----:B------:R-:W-:Y:S01]  /*2e10*/  LOP3.LUT P6, RZ, R102, 0xff00, RZ, 0xc0, !PT ;  /* 0x0000ff0066ff7812 */ /* 0x000fe200078cc0ff */
[----:B------:R-:W-:Y:S01]  /*2e20*/  @P0 FADD.FTZ R113, R113, R68 ;  /* 0x0000004471710221 */ /* 0x000fe20000010000 */
[----:B------:R-:W-:-:S02]  /*2e30*/  @P0 SHF.L.U32 R70, R66, 0x10, RZ ;  /* 0x0000001042460819 */ /* 0x000fc400000006ff */
[----:B------:R-:W-:Y:S01]  /*2e40*/  FSEL R66, R112, RZ, P6 ;  /* 0x000000ff70427208 */ /* 0x000fe20003000000 */
[----:B------:R-:W-:Y:S01]  /*2e50*/  FMUL.FTZ R135, R113, UR16 ;  /* 0x0000001071877c20 */ /* 0x000fe20008410000 */
[----:B------:R-:W-:Y:S01]  /*2e60*/  @P4 LOP3.LUT P6, RZ, R96, 0xff00, RZ, 0xc0, !PT ;  /* 0x0000ff0060ff4812 */ /* 0x000fe200078cc0ff */
[--C-:B------:R-:W-:Y:S01]  /*2e70*/  @P0 FADD.FTZ R127, R127, R70.reuse ;  /* 0x000000467f7f0221 */ /* 0x100fe20000010000 */
[----:B------:R-:W-:Y:S02]  /*2e80*/  @P0 PRMT R70, R42, 0x7632, R70 ;  /* 0x000076322a460816 */ /* 0x000fe40000000046 */
[----:B------:R-:W-:Y:S01]  /*2e90*/  @P4 FSEL R112, R112, RZ, P6 ;  /* 0x000000ff70704208 */ /* 0x000fe20003000000 */
[----:B------:R-:W-:Y:S01]  /*2ea0*/  FMUL.FTZ R136, R127, UR16 ;  /* 0x000000107f887c20 */ /* 0x000fe20008410000 */
[----:B------:R-:W-:Y:S01]  /*2eb0*/  LOP3.LUT P6, RZ, R102, 0xff0000, RZ, 0xc0, !PT ;  /* 0x00ff000066ff7812 */ /* 0x000fe200078cc0ff */
[----:B------:R-:W-:Y:S01]  /*2ec0*/  @P0 IMAD.U32 R70, R70, 0x10000, RZ ;  /* 0x0001000046460824 */ /* 0x000fe200078e00ff */
[----:B------:R-:W-:-:S02]  /*2ed0*/  @P4 PRMT R50, R50, 0x5410, R141 ;  /* 0x0000541032324816 */ /* 0x000fc4000000008d */
[----:B------:R-:W-:Y:S01]  /*2ee0*/  FSEL R68, R135, RZ, P6 ;  /* 0x000000ff87447208 */ /* 0x000fe20003000000 */
[----:B------:R-:W-:Y:S01]  /*2ef0*/  @P0 FADD.FTZ R137, R137, R70 ;  /* 0x0000004689890221 */ /* 0x000fe20000010000 */
[----:B------:R-:W-:Y:S02]  /*2f00*/  @P4 LOP3.LUT P6, RZ, R96, 0xff0000, RZ, 0xc0, !PT ;  /* 0x00ff000060ff4812 */ /* 0x000fe400078cc0ff */
[----:B------:R-:W-:Y:S01]  /*2f10*/  @P4 PRMT R51, R51, 0x5410, R107 ;  /* 0x0000541033334816 */ /* 0x000fe2000000006b */
[----:B------:R-:W-:Y:S01]  /*2f20*/  FMUL.FTZ R140, R137, UR16 ;  /* 0x00000010898c7c20 */ /* 0x000fe20008410000 */
[----:B------:R-:W-:Y:S02]  /*2f30*/  @P4 FSEL R135, R135, RZ, P6 ;  /* 0x000000ff87874208 */ /* 0x000fe40003000000 */
[----:B------:R-:W-:Y:S01]  /*2f40*/  LOP3.LUT P6, RZ, R102, 0xff000000, RZ, 0xc0, !PT ;  /* 0xff00000066ff7812 */ /* 0x000fe200078cc0ff */
[----:B------:R-:W-:Y:S01]  /*2f50*/  FMUL.FTZ R102, R126, R71 ;  /* 0x000000477e667220 */ /* 0x000fe20000410000 */
[----:B------:R-:W-:Y:S01]  /*2f60*/  @P0 SHF.L.U32 R71, R42, 0x10, RZ ;  /* 0x000000102a470819 */ /* 0x000fe200000006ff */
[----:B------:R-:W-:Y:S01]  /*2f70*/  FMUL.FTZ R126, R126, R149 ;  /* 0x000000957e7e7220 */ /* 0x000fe20000410000 */
[----:B------:R-:W-:-:S02]  /*2f80*/  FSEL R69, R136, RZ, P6 ;  /* 0x000000ff88457208 */ /* 0x000fc40003000000 */
[----:B------:R-:W-:Y:S01]  /*2f90*/  @P4 LOP3.LUT P6, RZ, R96, 0xff000000, RZ, 0xc0, !PT ;  /* 0xff00000060ff4812 */ /* 0x000fe200078cc0ff */
[----:B------:R-:W-:Y:S01]  /*2fa0*/  @P0 FADD.FTZ R102, R102, R71 ;  /* 0x0000004766660221 */ /* 0x000fe20000010000 */
[----:B------:R-:W-:Y:S02]  /*2fb0*/  @P5 F2FP.BF16.F32.PACK_AB R149, RZ, R55 ;  /* 0x00000037ff95523e */ /* 0x000fe400000010ff */
[----:B------:R-:W-:Y:S01]  /*2fc0*/  @P4 FSEL R136, R136, RZ, P6 ;  /* 0x000000ff88884208 */ /* 0x000fe20003000000 */
[----:B------:R-:W-:Y:S01]  /*2fd0*/  FMUL.FTZ R72, R102, UR16 ;  /* 0x0000001066487c20 */ /* 0x000fe20008410000 */
[----:B------:R-:W-:Y:S02]  /*2fe0*/  LOP3.LUT P6, RZ, R103, 0xff, RZ, 0xc0, !PT ;  /* 0x000000ff67ff7812 */ /* 0x000fe400078cc0ff */
[----:B------:R-:W-:Y:S02]  /*2ff0*/  @P5 PRMT R45, R149, 0x7610, R45 ;  /* 0x00007610952d5816 */ /* 0x000fe4000000002d */
[----:B------:R-:W-:-:S02]  /*3000*/  FSEL R71, R72, RZ, P6 ;  /* 0x000000ff48477208 */ /* 0x000fc40003000000 */
[----:B------:R-:W-:Y:S02]  /*3010*/  @P4 LOP3.LUT P6, RZ, R97, 0xff, RZ, 0xc0, !PT ;  /* 0x000000ff61ff4812 */ /* 0x000fe400078cc0ff */
[----:B------:R-:W-:Y:S02]  /*3020*/  @P5 PRMT R44, R44, 0x5410, R146 ;  /* 0x000054102c2c5816 */ /* 0x000fe40000000092 */
[----:B------:R-:W-:Y:S02]  /*3030*/  @P4 FSEL R72, R72, RZ, P6 ;  /* 0x000000ff48484208 */ /* 0x000fe40003000000 */
[----:B------:R-:W-:Y:S02]  /*3040*/  LOP3.LUT P6, RZ, R103, 0xff00, RZ, 0xc0, !PT ;  /* 0x0000ff0067ff7812 */ /* 0x000fe400078cc0ff */
[----:B------:R-:W-:Y:S02]  /*3050*/  @P5 PRMT R45, R45, 0x5410, R150 ;  /* 0x000054102d2d5816 */ /* 0x000fe40000000096 */
[----:B------:R-:W-:-:S02]  /*3060*/  FSEL R70, R140, RZ, P6 ;  /* 0x000000ff8c467208 */ /* 0x000fc40003000000 */
[----:B------:R-:W-:Y:S02]  /*3070*/  @P4 LOP3.LUT P6, RZ, R97, 0xff00, RZ, 0xc0, !PT ;  /* 0x0000ff0061ff4812 */ /* 0x000fe400078cc0ff */
[----:B------:R-:W-:Y:S02]  /*3080*/  @P5 PRMT R47, R47, 0x5410, R147 ;  /* 0x000054102f2f5816 */ /* 0x000fe40000000093 */
[----:B------:R-:W-:Y:S01]  /*3090*/  @P4 FSEL R108, R140, RZ, P6 ;  /* 0x000000ff8c6c4208 */ /* 0x000fe20003000000 */
[----:B------:R-:W-:Y:S01]  /*30a0*/  FMUL.FTZ R140, R138, UR16 ;  /* 0x000000108a8c7c20 */ /* 0x000fe20008410000 */
[----:B------:R-:W-:Y:S02]  /*30b0*/  LOP3.LUT P6, RZ, R103, 0xff0000, RZ, 0xc0, !PT ;  /* 0x00ff000067ff7812 */ /* 0x000fe400078cc0ff */
[----:B------:R-:W-:Y:S02]  /*30c0*/  F2FP.BF16.F32.PACK_AB R53, R53, R61 ;  /* 0x0000003d3535723e */ /* 0x000fe400000010ff */
[----:B------:R-:W-:-:S02]  /*30d0*/  FSEL R139, R140, RZ, P6 ;  /* 0x000000ff8c8b7208 */ /* 0x000fc40003000000 */
[----:B------:R-:W-:Y:S02]  /*30e0*/  @P4 LOP3.LUT P6, RZ, R97, 0xff0000, RZ, 0xc0, !PT ;  /* 0x00ff000061ff4812 */ /* 0x000fe400078cc0ff */
[----:B------:R-:W-:Y:S01]  /*30f0*/  F2FP.BF16.F32.PACK_AB R52, R52, R60 ;  /* 0x0000003c3434723e */ /* 0x000fe200000010ff */
[----:B0-----:R-:W-:Y:S01]  /*3100*/  IMAD.WIDE.U32 R60, R118, 0x10, R158 ;  /* 0x00000010763c7825 */ /* 0x001fe200078e009e */
[----:B------:R-:W-:Y:S02]  /*3110*/  @P4 FSEL R140, R140, RZ, P6 ;  /* 0x000000ff8c8c4208 */ /* 0x000fe40003000000 */
[----:B------:R-:W-:Y:S01]  /*3120*/  LOP3.LUT P6, RZ, R103, 0xff000000, RZ, 0xc0, !PT ;  /* 0xff00000067ff7812 */ /* 0x000fe200078cc0ff */
[----:B------:R-:W-:Y:S01]  /*3130*/  @P0 IMAD.U32 R103, R54, 0x10000, RZ ;  /* 0x0001000036670824 */ /* 0x000fe200078e00ff */
[----:B------:R-:W-:Y:S02]  /*3140*/  F2FP.BF16.F32.PACK_AB R54, R109, R56 ;  /* 0x000000386d36723e */ /* 0x000fe400000010ff */
[----:B------:R-:W0:Y:S01]  /*3150*/  @P5 LDC.64 R56, c[0x0][0x308] ;  /* 0x0000c200ff385b82 */ /* 0x000e220000000a00 */
[----:B------:R-:W-:Y:S01]  /*3160*/  @P0 FADD.FTZ R126, R126, R103 ;  /* 0x000000677e7e0221 */ /* 0x000fe20000010000 */
[----:B------:R-:W-:-:S02]  /*3170*/  @P5 F2FP.BF16.F32.PACK_AB R103, RZ, R58 ;  /* 0x0000003aff67523e */ /* 0x000fc400000010ff */
[----:B------:R-:W-:Y:S02]  /*3180*/  F2FP.BF16.F32.PACK_AB R55, R152, R111 ;  /* 0x0000006f9837723e */ /* 0x000fe400000010ff */
[----:B------:R-:W-:Y:S02]  /*3190*/  @P5 PRMT R46, R46, 0x5410, R103 ;  /* 0x000054102e2e5816 */ /* 0x000fe40000000067 */
[----:B------:R-:W1:Y:S01]  /*31a0*/  @P4 LDC.64 R58, c[0x0][0x300] ;  /* 0x0000c000ff3a4b82 */ /* 0x000e620000000a00 */
[----:B------:R-:W-:Y:S02]  /*31b0*/  @P4 F2FP.BF16.F32.PACK_AB R64, RZ, R64 ;  /* 0x00000040ff40423e */ /* 0x000fe400000010ff */
[----:B------:R-:W-:Y:S02]  /*31c0*/  @P4 F2FP.BF16.F32.PACK_AB R74, RZ, R74 ;  /* 0x0000004aff4a423e */ /* 0x000fe400000010ff */
[----:B------:R-:W-:Y:S02]  /*31d0*/  @P4 F2FP.BF16.F32.PACK_AB R100, RZ, R100 ;  /* 0x00000064ff64423e */ /* 0x000fe400000010ff */
[----:B------:R-:W-:-:S02]  /*31e0*/  @P4 F2FP.BF16.F32.PACK_AB R65, RZ, R65 ;  /* 0x00000041ff41423e */ /* 0x000fc400000010ff */
[----:B------:R-:W-:Y:S02]  /*31f0*/  @P4 F2FP.BF16.F32.PACK_AB R62, RZ, R62 ;  /* 0x0000003eff3e423e */ /* 0x000fe400000010ff */
[----:B------:R-:W-:Y:S02]  /*3200*/  @P4 F2FP.BF16.F32.PACK_AB R75, RZ, R75 ;  /* 0x0000004bff4b423e */ /* 0x000fe400000010ff */
[----:B------:R-:W-:Y:S02]  /*3210*/  @P4 F2FP.BF16.F32.PACK_AB R63, RZ, R63 ;  /* 0x0000003fff3f423e */ /* 0x000fe400000010ff */
[----:B------:R-:W-:Y:S01]  /*3220*/  @P4 F2FP.BF16.F32.PACK_AB R73, RZ, R73 ;  /* 0x00000049ff49423e */ /* 0x000fe200000010ff */
[----:B0-----:R-:W-:Y:S01]  /*3230*/  @P5 IMAD.WIDE.U32 R56, R118, 0x10, R56 ;  /* 0x0000001076385825 */ /* 0x001fe200078e0038 */
[----:B------:R-:W-:Y:S02]  /*3240*/  @P5 F2FP.BF16.F32.PACK_AB R101, RZ, R101 ;  /* 0x00000065ff65523e */ /* 0x000fe400000010ff */
[----:B------:R-:W-:-:S02]  /*3250*/  @P5 F2FP.BF16.F32.PACK_AB R113, RZ, R113 ;  /* 0x00000071ff71523e */ /* 0x000fc400000010ff */
[----:B------:R-:W-:Y:S02]  /*3260*/  @P5 F2FP.BF16.F32.PACK_AB R103, RZ, R102 ;  /* 0x00000066ff67523e */ /* 0x000fe400000010ff */
[----:B------:R-:W-:Y:S01]  /*3270*/  @P5 F2FP.BF16.F32.PACK_AB R138, RZ, R138 ;  /* 0x0000008aff8a523e */ /* 0x000fe200000010ff */
[----:B-1----:R-:W-:Y:S01]  /*3280*/  @P4 IMAD.WIDE.U32 R58, R121, 0x10, R58 ;  /* 0x00000010793a4825 */ /* 0x002fe200078e003a */
[----:B------:R-:W-:Y:S02]  /*3290*/  @P4 F2FP.BF16.F32.PACK_AB R134, RZ, R134 ;  /* 0x00000086ff86423e */ /* 0x000fe400000010ff */
[----:B------:R-:W-:Y:S02]  /*32a0*/  @P4 F2FP.BF16.F32.PACK_AB R135, RZ, R135 ;  /* 0x00000087ff87423e */ /* 0x000fe400000010ff */
[----:B------:R0:W-:Y:S01]  /*32b0*/  @P4 STG.E.128 desc[UR6][R58.64], R48 ;  /* 0x000000303a004986 */ /* 0x0001e2000c101d06 */
[----:B------:R-:W-:Y:S02]  /*32c0*/  @P4 F2FP.BF16.F32.PACK_AB R72, RZ, R72 ;  /* 0x00000048ff48423e */ /* 0x000fe400000010ff */
[----:B------:R-:W-:Y:S01]  /*32d0*/  @P4 F2FP.BF16.F32.PACK_AB R140, RZ, R140 ;  /* 0x0000008cff8c423e */ /* 0x000fe200000010ff */
[----:B------:R1:W-:Y:S01]  /*32e0*/  @P5 STG.E.128 desc[UR6][R56.64], R44 ;  /* 0x0000002c38005986 */ /* 0x0003e2000c101d06 */
[----:B------:R-:W-:-:S02]  /*32f0*/  @P5 F2FP.BF16.F32.PACK_AB R131, RZ, R131 ;  /* 0x00000083ff83523e */ /* 0x000fc400000010ff */
[----:B------:R-:W-:Y:S01]  /*3300*/  @P5 F2FP.BF16.F32.PACK_AB R127, RZ, R127 ;  /* 0x0000007fff7f523e */ /* 0x000fe200000010ff */
[----:B------:R2:W-:Y:S01]  /*3310*/  STG.E.128 desc[UR6][R60.64], R52 ;  /* 0x000000343c007986 */ /* 0x0005e2000c101d06 */
[----:B------:R-:W-:Y:S02]  /*3320*/  @P5 F2FP.BF16.F32.PACK_AB R137, RZ, R137 ;  /* 0x00000089ff89523e */ /* 0x000fe400000010ff */
[----:B------:R-:W-:Y:S02]  /*3330*/  @P5 F2FP.BF16.F32.PACK_AB R102, RZ, R126 ;  /* 0x0000007eff66523e */ /* 0x000fe400000010ff */
[----:B------:R-:W-:Y:S02]  /*3340*/  @P4 F2FP.BF16.F32.PACK_AB R112, RZ, R112 ;  /* 0x00000070ff70423e */ /* 0x000fe400000010ff */
[----:B------:R-:W-:Y:S02]  /*3350*/  @P4 F2FP.BF16.F32.PACK_AB R136, RZ, R136 ;  /* 0x00000088ff88423e */ /* 0x000fe400000010ff */
[----:B------:R-:W-:Y:S01]  /*3360*/  @P4 F2FP.BF16.F32.PACK_AB R108, RZ, R108 ;  /* 0x0000006cff6c423e */ /* 0x000fe200000010ff */
[----:B0-----:R-:W0:Y:S01]  /*3370*/  @P5 LDC.64 R58, c[0x0][0x308] ;  /* 0x0000c200ff3a5b82 */ /* 0x001e220000000a00 */
[----:B------:R-:W-:-:S02]  /*3380*/  @P4 PRMT R48, R64, 0x7610, R48 ;  /* 0x0000761040304816 */ /* 0x000fc40000000030 */
[----:B------:R-:W-:Y:S02]  /*3390*/  @P4 PRMT R49, R74, 0x7610, R49 ;  /* 0x000076104a314816 */ /* 0x000fe40000000031 */
[----:B------:R-:W-:Y:S02]  /*33a0*/  @P4 PRMT R50, R100, 0x7610, R50 ;  /* 0x0000761064324816 */ /* 0x000fe40000000032 */
[----:B------:R-:W-:Y:S01]  /*33b0*/  @P4 PRMT R51, R65, 0x7610, R51 ;  /* 0x0000761041334816 */ /* 0x000fe20000000033 */
[----:B-1----:R-:W1:Y:S01]  /*33c0*/  @P4 LDC.64 R56, c[0x0][0x300] ;  /* 0x0000c000ff384b82 */ /* 0x002e620000000a00 */
[----:B--2---:R-:W-:Y:S01]  /*33d0*/  FMUL.FTZ R52, R126, UR16 ;  /* 0x000000107e347c20 */ /* 0x004fe20008410000 */
[----:B------:R-:W-:Y:S02]  /*33e0*/  @P4 PRMT R48, R48, 0x5410, R62 ;  /* 0x0000541030304816 */ /* 0x000fe4000000003e */
[----:B------:R-:W-:Y:S02]  /*33f0*/  @P4 PRMT R49, R49, 0x5410, R75 ;  /* 0x0000541031314816 */ /* 0x000fe4000000004b */
[----:B------:R-:W-:-:S02]  /*3400*/  FSEL R54, R52, RZ, P6 ;  /* 0x000000ff34367208 */ /* 0x000fc40003000000 */
[----:B------:R-:W2:Y:S01]  /*3410*/  @P4 LDC.64 R60, c[0x0][0x300] ;  /* 0x0000c000ff3c4b82 */ /* 0x000ea20000000a00 */
[----:B------:R-:W-:Y:S02]  /*3420*/  @P4 LOP3.LUT P6, RZ, R97, 0xff000000, RZ, 0xc0, !PT ;  /* 0xff00000061ff4812 */ /* 0x000fe400078cc0ff */
[----:B------:R-:W-:Y:S02]  /*3430*/  @P4 PRMT R50, R50, 0x5410, R63 ;  /* 0x0000541032324816 */ /* 0x000fe4000000003f */
[----:B------:R-:W-:Y:S02]  /*3440*/  @P4 PRMT R51, R51, 0x5410, R73 ;  /* 0x0000541033334816 */ /* 0x000fe40000000049 */
[----:B------:R-:W-:Y:S01]  /*3450*/  @P4 FSEL R52, R52, RZ, P6 ;  /* 0x000000ff34344208 */ /* 0x000fe20003000000 */
[----:B0-----:R-:W-:Y:S01]  /*3460*/  @P5 IMAD.WIDE.U32 R58, R119, 0x10, R58 ;  /* 0x00000010773a5825 */ /* 0x001fe200078e003a */
[----:B------:R-:W-:Y:S02]  /*3470*/  @P5 PRMT R44, R101, 0x7610, R44 ;  /* 0x00007610652c5816 */ /* 0x000fe4000000002c */
[----:B------:R-:W-:-:S02]  /*3480*/  @P5 PRMT R45, R113, 0x7610, R45 ;  /* 0x00007610712d5816 */ /* 0x000fc4000000002d */
[----:B------:R-:W-:Y:S02]  /*3490*/  @P5 PRMT R46, R103, 0x7610, R46 ;  /* 0x00007610672e5816 */ /* 0x000fe4000000002e */
[----:B------:R-:W-:Y:S01]  /*34a0*/  @P5 PRMT R47, R138, 0x7610, R47 ;  /* 0x000076108a2f5816 */ /* 0x000fe2000000002f */
[----:B-1----:R-:W-:Y:S01]  /*34b0*/  @P4 IMAD.WIDE.U32 R56, R118, 0x10, R56 ;  /* 0x0000001076384825 */ /* 0x002fe200078e0038 */
[----:B------:R-:W-:Y:S02]  /*34c0*/  @P4 F2FP.BF16.F32.PACK_AB R106, RZ, R52 ;  /* 0x00000034ff6a423e */ /* 0x000fe400000010ff */
[----:B------:R-:W-:Y:S02]  /*34d0*/  F2FP.BF16.F32.PACK_AB R55, R54, R139 ;  /* 0x0000008b3637723e */ /* 0x000fe400000010ff */
[----:B------:R0:W-:Y:S01]  /*34e0*/  @P4 STG.E.128 desc[UR6][R56.64], R48 ;  /* 0x0000003038004986 */ /* 0x0001e2000c101d06 */
[----:B------:R-:W-:Y:S02]  /*34f0*/  @P5 PRMT R44, R44, 0x5410, R131 ;  /* 0x000054102c2c5816 */ /* 0x000fe40000000083 */
[----:B------:R-:W-:Y:S01]  /*3500*/  @P5 PRMT R45, R45, 0x5410, R127 ;  /* 0x000054102d2d5816 */ /* 0x000fe2000000007f */
[----:B--2---:R-:W-:Y:S01]  /*3510*/  @P4 IMAD.WIDE.U32 R60, R119, 0x10, R60 ;  /* 0x00000010773c4825 */ /* 0x004fe200078e003c */
[----:B------:R-:W-:-:S02]  /*3520*/  @P5 PRMT R46, R46, 0x5410, R137 ;  /* 0x000054102e2e5816 */ /* 0x000fc40000000089 */
[----:B------:R-:W-:Y:S02]  /*3530*/  @P5 PRMT R47, R47, 0x5410, R102 ;  /* 0x000054102f2f5816 */ /* 0x000fe40000000066 */
[----:B------:R-:W-:Y:S02]  /*3540*/  F2FP.BF16.F32.PACK_AB R54, R70, R71 ;  /* 0x000000474636723e */ /* 0x000fe400000010ff */
[----:B------:R-:W-:Y:S01]  /*3550*/  F2FP.BF16.F32.PACK_AB R53, R69, R68 ;  /* 0x000000444535723e */ /* 0x000fe200000010ff */
[----:B------:R1:W-:Y:S01]  /*3560*/  @P5 STG.E.128 desc[UR6][R58.64], R44 ;  /* 0x0000002c3a005986 */ /* 0x0003e2000c101d06 */
[----:B------:R-:W-:Y:S02]  /*3570*/  F2FP.BF16.F32.PACK_AB R52, R66, R67 ;  /* 0x000000434234723e */ /* 0x000fe400000010ff */
[----:B------:R-:W-:Y:S02]  /*3580*/  SEL R127, RZ, 0x1, P3 ;  /* 0x00000001ff7f7807 */ /* 0x000fe40001800000 */
[----:B0-----:R-:W-:Y:S01]  /*3590*/  @P4 PRMT R48, R134, 0x7610, R48 ;  /* 0x0000761086304816 */ /* 0x001fe20000000030 */
[----:B------:R-:W-:Y:S01]  /*35a0*/  IMAD.WIDE.U32 R56, R119, 0x10, R158 ;  /* 0x0000001077387825 */ /* 0x000fe200078e009e */
[----:B------:R-:W-:-:S02]  /*35b0*/  @P4 PRMT R49, R135, 0x7610, R49 ;  /* 0x0000761087314816 */ /* 0x000fc40000000031 */
[----:B------:R-:W-:Y:S02]  /*35c0*/  @P4 PRMT R50, R72, 0x7610, R50 ;  /* 0x0000761048324816 */ /* 0x000fe40000000032 */
[----:B------:R-:W-:Y:S01]  /*35d0*/  @P4 PRMT R51, R140, 0x7610, R51 ;  /* 0x000076108c334816 */ /* 0x000fe20000000033 */
[----:B------:R1:W-:Y:S01]  /*35e0*/  STG.E.128 desc[UR6][R56.64], R52 ;  /* 0x0000003438007986 */ /* 0x0003e2000c101d06 */
[----:B------:R-:W-:Y:S02]  /*35f0*/  @P4 PRMT R48, R48, 0x5410, R112 ;  /* 0x0000541030304816 */ /* 0x000fe40000000070 */
[----:B------:R-:W-:Y:S02]  /*3600*/  @P4 PRMT R49, R49, 0x5410, R136 ;  /* 0x0000541031314816 */ /* 0x000fe40000000088 */
[----:B------:R-:W-:Y:S02]  /*3610*/  @P4 PRMT R50, R50, 0x5410, R108 ;  /* 0x0000541032324816 */ /* 0x000fe4000000006c */
[----:B------:R-:W-:-:S05]  /*3620*/  @P4 PRMT R51, R51, 0x5410, R106 ;  /* 0x0000541033334816 */ /* 0x000fca000000006a */
[----:B------:R1:W-:Y:S01]  /*3630*/  @P4 STG.E.128 desc[UR6][R60.64], R48 ;  /* 0x000000303c004986 */ /* 0x0003e2000c101d06 */
[----:B------:R-:W-:Y:S05]  /*3640*/  @!P2 BRA `(.L_x_297) ;  /* 0xffffffd0003ca947 */ /* 0x000fea000383ffff */
[----:B-1----:R-:W-:Y:S01]  /*3650*/  IMAD.MOV.U32 R55, RZ, RZ, R29 ;  /* 0x000000ffff377224 */ /* 0x002fe200078e001d */
        /* <DEDUP_REMOVED lines=43> */
[----:B------:R-:W-:-:S07]  /*3910*/  MOV R27, R18 ;  /* 0x00000012001b7202 */ /* 0x000fce0000000f00 */
.L_x_294:
[----:B------:R-:W0:Y:S01]  /*3920*/  S2R R6, SR_TID.X ;  /* 0x0000000000067919 */ /* 0x000e220000002100 */
[----:B------:R-:W0:Y:S08]  /*3930*/  S2UR UR4, SR_CTAID.X ;  /* 0x00000000000479c3 */ /* 0x000e300000002500 */
[----:B------:R-:W1:Y:S08]  /*3940*/  LDC.64 R2, c[0x0][0x2d0] ;  /* 0x0000b400ff027b82 */ /* 0x000e700000000a00 */
[----:B------:R-:W2:Y:S01]  /*3950*/  LDC.64 R4, c[0x0][0x2d8] ;  /* 0x0000b600ff047b82 */ /* 0x000ea20000000a00 */
[C---:B0-----:R-:W-:Y:S01]  /*3960*/  LEA.HI R0, R6.reuse, UR4, RZ, 0x19 ;  /* 0x0000000406007c11 */ /* 0x041fe2000f8fc8ff */
[----:B------:R-:W-:Y:S01]  /*3970*/  ULDC UR4, c[0x0][0x218] ;  /* 0x0000860000047ab9 */ /* 0x000fe20000000800 */
[----:B------:R-:W-:-:S03]  /*3980*/  LOP3.LUT R7, R6, 0x7f, RZ, 0xc0, !PT ;  /* 0x0000007f06077812 */ /* 0x000fc600078ec0ff */
        /* <DEDUP_REMOVED lines=17> */
.L_x_295:
[----:B------:R-:W-:Y:S01]  /*3aa0*/  HFMA2.MMA R159, -RZ, RZ, 0, 1.847743988037109375e-06 ;  /* 0x0000001fff9f7435 */ /* 0x000fe200000001ff */
[----:B------:R-:W-:Y:S01]  /*3ab0*/  IMAD.MOV.U32 R54, RZ, RZ, 0x10 ;  /* 0x00000010ff367424 */ /* 0x000fe200078e00ff */
[----:B------:R-:W-:-:S09]  /*3ac0*/  MOV R164, 0xffffffff ;  /* 0xffffffff00a47802 */ /* 0x000fd20000000f00 */
[----:B-----5:R-:W-:Y:S05]  /*3ad0*/  WARPSYNC.COLLECTIVE R164, `(.L_x_298) ;  /* 0x00000000a4087348 */ /* 0x020fea0003c00000 */
[----:B------:R0:W1:Y:S02]  /*3ae0*/  SHFL.DOWN P3, R54, R158, R54, R159 ;  /* 0x080000369e367389 */ /* 0x000064000006009f */
[----:B01---5:R-:W-:Y:S01]  /*3af0*/  ENDCOLLECTIVE ;  /* 0x000000000000791b */ /* 0x023fe20003800000 */
.L_x_298:
[----:B------:R-:W-:Y:S01]  /*3b00*/  IMAD.MOV.U32 R55, RZ, RZ, R54 ;  /* 0x000000ffff377224 */ /* 0x000fe200078e0036 */
[----:B------:R-:W-:-:S03]  /*3b10*/  HFMA2.MMA R54, -RZ, RZ, 0, 9.5367431640625e-07 ;  /* 0x00000010ff367435 */ /* 0x000fc600000001ff */
[----:B------:R-:W-:Y:S01]  /*3b20*/  FADD.FTZ R52, R158, R55 ;  /* 0x000000379e347221 */ /* 0x000fe20000010000 */
[----:B------:R-:W-:-:S07]  /*3b30*/  MOV R158, R53 ;  /* 0x00000035009e7202 */ /* 0x000fce0000000f00 */
[----:B------:R-:W-:Y:S05]  /*3b40*/  WARPSYNC.COLLECTIVE R164, `(.L_x_299) ;  /* 0x00000000a4087348 */ /* 0x000fea0003c00000 */
[----:B------:R0:W1:Y:S02]  /*3b50*/  SHFL.DOWN P3, R54, R158, R54, R159 ;  /* 0x080000369e367389 */ /* 0x000064000006009f */
[----:B01----:R-:W-:Y:S01]  /*3b60*/  ENDCOLLECTIVE ;  /* 0x000000000000791b */ /* 0x003fe20003800000 */
.L_x_299:
[----:B------:R-:W-:Y:S01]  /*3b70*/  MOV R158, R52 ;  /* 0x00000034009e7202 */ /* 0x000fe20000000f00 */
[----:B------:R-:W-:Y:S01]  /*3b80*/  IMAD.MOV.U32 R55, RZ, RZ, R54 ;  /* 0x000000ffff377224 */ /* 0x000fe200078e0036 */
[----:B------:R-:W-:-:S03]  /*3b90*/  HFMA2.MMA R54, -RZ, RZ, 0, 4.76837158203125e-07 ;  /* 0x00000008ff367435 */ /* 0x000fc600000001ff */
[----:B------:R-:W-:-:S08]  /*3ba0*/  FADD.FTZ R53, R53, R55 ;  /* 0x0000003735357221 */ /* 0x000fd00000010000 */
[----:B------:R-:W-:Y:S05]  /*3bb0*/  WARPSYNC.COLLECTIVE R164, `(.L_x_300) ;  /* 0x00000000a4087348 */ /* 0x000fea0003c00000 */
[----:B------:R0:W1:Y:S02]  /*3bc0*/  SHFL.DOWN P3, R54, R158, R54, R159 ;  /* 0x080000369e367389 */ /* 0x000064000006009f */
[----:B01----:R-:W-:Y:S01]  /*3bd0*/  ENDCOLLECTIVE ;  /* 0x000000000000791b */ /* 0x003fe20003800000 */
.L_x_300:
[----:B------:R-:W-:Y:S01]  /*3be0*/  MOV R158, R53 ;  /* 0x00000035009e7202 */ /* 0x000fe20000000f00 */
[----:B------:R-:W-:Y:S01]  /*3bf0*/  IMAD.MOV.U32 R55, RZ, RZ, R54 ;  /* 0x000000ffff377224 */ /* 0x000fe200078e0036 */
[----:B------:R-:W-:-:S03]  /*3c00*/  HFMA2.MMA R54, -RZ, RZ, 0, 4.76837158203125e-07 ;  /* 0x00000008ff367435 */ /* 0x000fc600000001ff */
[----:B------:R-:W-:-:S08]  /*3c10*/  FADD.FTZ R52, R52, R55 ;  /* 0x0000003734347221 */ /* 0x000fd00000010000 */
[----:B------:R-:W-:Y:S05]  /*3c20*/  WARPSYNC.COLLECTIVE R164, `(.L_x_301) ;  /* 0x00000000a4087348 */ /* 0x000fea0003c00000 */
[----:B------:R0:W1:Y:S02]  /*3c30*/  SHFL.DOWN P3, R54, R158, R54, R159 ;  /* 0x080000369e367389 */ /* 0x000064000006009f */
[----:B01----:R-:W-:Y:S01]  /*3c40*/  ENDCOLLECTIVE ;  /* 0x000000000000791b */ /* 0x003fe20003800000 */
.L_x_301:
[----:B------:R-:W-:Y:S01]  /*3c50*/  MOV R158, R52 ;  /* 0x00000034009e7202 */ /* 0x000fe20000000f00 */
[----:B------:R-:W-:Y:S01]  /*3c60*/  IMAD.MOV.U32 R55, RZ, RZ, R54 ;  /* 0x000000ffff377224 */ /* 0x000fe200078e0036 */
[----:B------:R-:W-:-:S03]  /*3c70*/  HFMA2.MMA R54, -RZ, RZ, 0, 2.384185791015625e-07 ;  /* 0x00000004ff367435 */ /* 0x000fc600000001ff */
[----:B------:R-:W-:-:S08]  /*3c80*/  FADD.FTZ R53, R53, R55 ;  /* 0x0000003735357221 */ /* 0x000fd00000010000 */
[----:B------:R-:W-:Y:S05]  /*3c90*/  WARPSYNC.COLLECTIVE R164, `(.L_x_302) ;  /* 0x00000000a4087348 */ /* 0x000fea0003c00000 */
[----:B------:R0:W1:Y:S02]  /*3ca0*/  SHFL.DOWN P3, R54, R158, R54, R159 ;  /* 0x080000369e367389 */ /* 0x000064000006009f */
[----:B01----:R-:W-:Y:S01]  /*3cb0*/  ENDCOLLECTIVE ;  /* 0x000000000000791b */ /* 0x003fe20003800000 */
.L_x_302:
[----:B------:R-:W-:Y:S01]  /*3cc0*/  MOV R158, R53 ;  /* 0x00000035009e7202 */ /* 0x000fe20000000f00 */
[----:B------:R-:W-:Y:S01]  /*3cd0*/  IMAD.MOV.U32 R55, RZ, RZ, R54 ;  /* 0x000000ffff377224 */ /* 0x000fe200078e0036 */
[----:B------:R-:W-:-:S03]  /*3ce0*/  HFMA2.MMA R54, -RZ, RZ, 0, 2.384185791015625e-07 ;  /* 0x00000004ff367435 */ /* 0x000fc600000001ff */
[----:B------:R-:W-:-:S08]  /*3cf0*/  FADD.FTZ R52, R52, R55 ;  /* 0x0000003734347221 */ /* 0x000fd00000010000 */
[----:B------:R-:W-:Y:S05]  /*3d00*/  WARPSYNC.COLLECTIVE R164, `(.L_x_303) ;  /* 0x00000000a4087348 */ /* 0x000fea0003c00000 */
[----:B------:R0:W1:Y:S02]  /*3d10*/  SHFL.DOWN P3, R54, R158, R54, R159 ;  /* 0x080000369e367389 */ /* 0x000064000006009f */
[----:B01----:R-:W-:Y:S01]  /*3d20*/  ENDCOLLECTIVE ;  /* 0x000000000000791b */ /* 0x003fe20003800000 */
.L_x_303:
[----:B------:R-:W-:Y:S01]  /*3d30*/  MOV R158, R52 ;  /* 0x00000034009e7202 */ /* 0x000fe20000000f00 */
[----:B------:R-:W-:Y:S01]  /*3d40*/  IMAD.MOV.U32 R55, RZ, RZ, R54 ;  /* 0x000000ffff377224 */ /* 0x000fe200078e0036 */
[----:B------:R-:W-:-:S03]  /*3d50*/  HFMA2.MMA R54, -RZ, RZ, 0, 1.1920928955078125e-07 ;  /* 0x00000002ff367435 */ /* 0x000fc600000001ff */
[----:B------:R-:W-:-:S08]  /*3d60*/  FADD.FTZ R53, R53, R55 ;  /* 0x0000003735357221 */ /* 0x000fd00000010000 */
[----:B------:R-:W-:Y:S05]  /*3d70*/  WARPSYNC.COLLECTIVE R164, `(.L_x_304) ;  /* 0x00000000a4087348 */ /* 0x000fea0003c00000 */
[----:B------:R0:W1:Y:S02]  /*3d80*/  SHFL.DOWN P3, R54, R158, R54, R159 ;  /* 0x080000369e367389 */ /* 0x000064000006009f */
[----:B01----:R-:W-:Y:S01]  /*3d90*/  ENDCOLLECTIVE ;  /* 0x000000000000791b */ /* 0x003fe20003800000 */
.L_x_304:
[----:B------:R-:W-:Y:S01]  /*3da0*/  MOV R158, R53 ;  /* 0x00000035009e7202 */ /* 0x000fe20000000f00 */
[----:B------:R-:W-:Y:S01]  /*3db0*/  IMAD.MOV.U32 R55, RZ, RZ, R54 ;  /* 0x000000ffff377224 */ /* 0x000fe200078e0036 */
[----:B------:R-:W-:-:S03]  /*3dc0*/  HFMA2.MMA R54, -RZ, RZ, 0, 1.1920928955078125e-07 ;  /* 0x00000002ff367435 */ /* 0x000fc600000001ff */
[----:B------:R-:W-:-:S08]  /*3dd0*/  FADD.FTZ R52, R52, R55 ;  /* 0x0000003734347221 */ /* 0x000fd00000010000 */
[----:B------:R-:W-:Y:S05]  /*3de0*/  WARPSYNC.COLLECTIVE R164, `(.L_x_305) ;  /* 0x00000000a4087348 */ /* 0x000fea0003c00000 */
[----:B------:R0:W1:Y:S02]  /*3df0*/  SHFL.DOWN P3, R54, R158, R54, R159 ;  /* 0x080000369e367389 */ /* 0x000064000006009f */
[----:B01----:R-:W-:Y:S01]  /*3e00*/  ENDCOLLECTIVE ;  /* 0x000000000000791b */ /* 0x003fe20003800000 */
.L_x_305:
[----:B------:R-:W-:Y:S01]  /*3e10*/  MOV R158, R52 ;  /* 0x00000034009e7202 */ /* 0x000fe20000000f00 */
[----:B------:R-:W-:Y:S01]  /*3e20*/  IMAD.MOV.U32 R55, RZ, RZ, R54 ;  /* 0x000000ffff377224 */ /* 0x000fe200078e0036 */
[----:B------:R-:W-:-:S03]  /*3e30*/  HFMA2.MMA R54, -RZ, RZ, 0, 5.9604644775390625e-08 ;  /* 0x00000001ff367435 */ /* 0x000fc600000001ff */
[----:B------:R-:W-:-:S08]  /*3e40*/  FADD.FTZ R53, R53, R55 ;  /* 0x0000003735357221 */ /* 0x000fd00000010000 */
[----:B------:R-:W-:Y:S05]  /*3e50*/  WARPSYNC.COLLECTIVE R164, `(.L_x_306) ;  /* 0x00000000a4087348 */ /* 0x000fea0003c00000 */
[----:B------:R0:W1:Y:S02]  /*3e60*/  SHFL.DOWN P3, R54, R158, R54, R159 ;  /* 0x080000369e367389 */ /* 0x000064000006009f */
[----:B01----:R-:W-:Y:S01]  /*3e70*/  ENDCOLLECTIVE ;  /* 0x000000000000791b */ /* 0x003fe20003800000 */
.L_x_306:
[----:B------:R-:W-:Y:S01]  /*3e80*/  MOV R158, R53 ;  /* 0x00000035009e7202 */ /* 0x000fe20000000f00 */
[----:B------:R-:W-:Y:S01]  /*3e90*/  IMAD.MOV.U32 R55, RZ, RZ, R54 ;  /* 0x000000ffff377224 */ /* 0x000fe200078e0036 */
[----:B------:R-:W-:-:S11]  /*3ea0*/  HFMA2.MMA R54, -RZ, RZ, 0, 5.9604644775390625e-08 ;  /* 0x00000001ff367435 */ /* 0x000fd600000001ff */
[----:B------:R-:W-:Y:S05]  /*3eb0*/  WARPSYNC.COLLECTIVE R164, `(.L_x_307) ;  /* 0x00000000a4087348 */ /* 0x000fea0003c00000 */
[----:B------:R0:W1:Y:S02]  /*3ec0*/  SHFL.DOWN P3, R54, R158, R54, R159 ;  /* 0x080000369e367389 */ /* 0x000064000006009f */
[----:B01----:R-:W-:Y:S01]  /*3ed0*/  ENDCOLLECTIVE ;  /* 0x000000000000791b */ /* 0x003fe20003800000 */
.L_x_307:
[----:B------:R-:W-:Y:S05]  /*3ee0*/  BRA `(.L_x_308) ;  /* 0xffffffdc00107947 */ /* 0x000fea000383ffff */
.L_x_309:
        /* <DEDUP_REMOVED lines=9> */
.L_x_3225:


//--------------------- .text._ZN10layer_norm31ln_parallel_residual_bwd_kernelINS_13Kernel_traitsI6__halfS2_S2_S2_fjLj3072ELj1ELj1ELj4ELj16ENS_18Kernel_traits_baseILj3072ES2_S2_S2_S2_fjLj128EEEEELb0ELb0ELb0EEEvNS_9BwdParamsE --------------------------
	.section	.text._ZN10layer_norm31ln_parallel_residual_bwd_kernelINS_13Kernel_traitsI6__halfS2_S2_S2_fjLj3072ELj1ELj1ELj4ELj16ENS_18Kernel_traits_baseILj3072ES2_S2_S2_S2_fjLj128EEEEELb0ELb0ELb0EEEvNS_9BwdParamsE,"ax",@progbits
	.align	128
        .global         _ZN10layer_norm31ln_parallel_residual_bwd_kernelINS_13Kernel_traitsI6__halfS2_S2_S2_fjLj3072ELj1ELj1ELj4ELj16ENS_18Kernel_traits_baseILj3072ES2_S2_S2_S2_fjLj128EEEEELb0ELb0ELb0EEEvNS_9BwdParamsE
        .type           _ZN10layer_norm31ln_parallel_residual_bwd_kernelINS_13Kernel_traitsI6__halfS2_S2_S2_fjLj3072ELj1ELj1ELj4ELj16ENS_18Kernel_traits_baseILj3072ES2_S2_S2_S2_fjLj128EEEEELb0ELb0ELb0EEEvNS_9BwdParamsE,@function
        .size           _ZN10layer_norm31ln_parallel_residual_bwd_kernelINS_13Kernel_traitsI6__halfS2_S2_S2_fjLj3072ELj1ELj1ELj4ELj16ENS_18Kernel_traits_baseILj3072ES2_S2_S2_S2_fjLj128EEEEELb0ELb0ELb0EEEvNS_9BwdParamsE,(.L_x_3226 - _ZN10layer_norm31ln_parallel_residual_bwd_kernelINS_13Kernel_traitsI6__halfS2_S2_S2_fjLj3072ELj1ELj1ELj4ELj16ENS_18Kernel_traits_baseILj3072ES2_S2_S2_S2_fjLj128EEEEELb0ELb0ELb0EEEvNS_9BwdParamsE)
        .other          _ZN10layer_norm31ln_parallel_residual_bwd_kernelINS_13Kernel_traitsI6__halfS2_S2_S2_fjLj3072ELj1ELj1ELj4ELj16ENS_18Kernel_traits_baseILj3072ES2_S2_S2_S2_fjLj128EEEEELb0ELb0ELb0EEEvNS_9BwdParamsE,@"STO_CUDA_ENTRY STV_DEFAULT"
_ZN10layer_norm31ln_parallel_residual_bwd_kernelINS_13Kernel_traitsI6__halfS2_S2_S2_fjLj3072ELj1ELj1ELj4ELj16ENS_18Kernel_traits_baseILj3072ES2_S2_S2_S2_fjLj128EEEEELb0ELb0ELb0EEEvNS_9BwdParamsE:
.text._ZN10layer_norm31ln_parallel_residual_bwd_kernelINS_13Kernel_traitsI6__halfS2_S2_S2_fjLj3072ELj1ELj1ELj4ELj16ENS_18Kernel_traits_baseILj3072ES2_S2_S2_S2_fjLj128EEEEELb0ELb0ELb0EEEvNS_9BwdParamsE:
        /* <DEDUP_REMOVED lines=27> */
[----:B------:R0:W5:Y:S02]  /*01b0*/  @P1 LDG.E.128 R136, desc[UR4][R2.64] ;  /* 0x0000000402881981 */ /* 0x000164000c1e1d00 */
[----:B------:R-:W1:Y:S01]  /*01c0*/  @P3 LDC.64 R22, c[0x0][0x260] ;  /* 0x00009800ff163b82 */ /* 0x000e620000000a00 */
[C---:B--2---:R-:W-:Y:S01]  /*01d0*/  @P1 IMAD.WIDE.U32 R12, R27.reuse, 0x10, R12 ;  /* 0x000000101b0c1825 */ /* 0x044fe200078e000c */
[----:B------:R-:W-:-:S04]  /*01e0*/  @P1 LOP3.LUT R27, R27, 0x80, RZ, 0xfc, !PT ;  /* 0x000000801b1b1812 */ /* 0x000fc800078efcff */
[----:B------:R0:W5:Y:S02]  /*01f0*/  @P1 LDG.E.128 R8, desc[UR4][R12.64] ;  /* 0x000000040c081981 */ /* 0x000164000c1e1d00 */
[----:B------:R-:W2:Y:S01]  /*0200*/  @P3 LDC.64 R24, c[0x0][0x268] ;  /* 0x00009a00ff183b82 */ /* 0x000ea20000000a00 */
[----:B---3--:R-:W-:-:S05]  /*0210*/  @P2 IMAD.WIDE.U32 R18, R27, 0x10, R14 ;  /* 0x000000101b122825 */ /* 0x008fca00078e000e */
[----:B------:R0:W5:Y:S01]  /*0220*/  @P2 LDG.E.128 R4, desc[UR4][R18.64] ;  /* 0x0000000412042981 */ /* 0x000162000c1e1d00 */
[C---:B----4-:R-:W-:Y:S01]  /*0230*/  @P2 IMAD.WIDE.U32 R20, R27.reuse, 0x10, R16 ;  /* 0x000000101b142825 */ /* 0x050fe200078e0010 */
[----:B------:R-:W-:-:S04]  /*0240*/  @P2 IADD3 R27, R27, 0x80, RZ ;  /* 0x000000801b1b2810 */ /* 0x000fc80007ffe0ff */
[----:B------:R0:W5:Y:S01]  /*0250*/  @P2 LDG.E.128 R120, desc[UR4][R20.64] ;  /* 0x0000000414782981 */ /* 0x000162000c1e1d00 */
[----:B-1----:R-:W-:-:S05]  /*0260*/  @P3 IMAD.WIDE.U32 R14, R27, 0x10, R22 ;  /* 0x000000101b0e3825 */ /* 0x002fca00078e0016 */
[----:B------:R0:W5:Y:S01]  /*0270*/  @P3 LDG.E.128 R68, desc[UR4][R14.64] ;  /* 0x000000040e443981 */ /* 0x000162000c1e1d00 */
[----:B--2---:R-:W-:-:S05]  /*0280*/  @P3 IMAD.WIDE.U32 R16, R27, 0x10, R24 ;  /* 0x000000101b103825 */ /* 0x004fca00078e0018 */
[----:B------:R0:W5:Y:S01]  /*0290*/  @P3 LDG.E.128 R32, desc[UR4][R16.64] ;  /* 0x0000000410203981 */ /* 0x000162000c1e1d00 */
[----:B------:R-:W-:-:S04]  /*02a0*/  LEA.HI R182, R164, UR6, RZ, 0x19 ;  /* 0x00000006a4b67c11 */ /* 0x000fc8000f8fc8ff */
        /* <DEDUP_REMOVED lines=50> */
[----:B0-----:R-:W-:Y:S06]  /*05d0*/  @P0 BRA `(.L_x_310) ;  /* 0x0000003000300947 */ /* 0x001fec0003800000 */
[----:B------:R-:W0:Y:S01]  /*05e0*/  LDC.U8 R165, c[0x0][0x2a0] ;  /* 0x0000a800ffa57b82 */ /* 0x000e220000000000 */
[--C-:B-----5:R-:W-:Y:S01]  /*05f0*/  HADD2.F32 R21, -RZ, R10.reuse.H0_H0 ;  /* 0x2000000aff157230 */ /* 0x120fe20000004100 */
[----:B------:R-:W-:Y:S01]  /*0600*/  HFMA2.MMA R150, -RZ, RZ, 0, 5.9604644775390625e-08 ;  /* 0x00000001ff967435 */ /* 0x000fe200000001ff */
[----:B------:R-:W-:Y:S01]  /*0610*/  HADD2.F32 R20, -RZ, R10.H1_H1 ;  /* 0x3000000aff147230 */ /* 0x000fe20000004100 */
[----:B------:R-:W-:Y:S01]  /*0620*/  MOV R37, RZ ;  /* 0x000000ff00257202 */ /* 0x000fe20000000f00 */
[--C-:B------:R-:W-:Y:S02]  /*0630*/  HADD2.F32 R19, -RZ, R11.reuse.H0_H0 ;  /* 0x2000000bff137230 */ /* 0x100fe40000004100 */
[----:B------:R-:W-:Y:S02]  /*0640*/  HADD2.F32 R18, -RZ, R11.H1_H1 ;  /* 0x3000000bff127230 */ /* 0x000fe40000004100 */
[--C-:B------:R-:W-:Y:S02]  /*0650*/  HADD2.F32 R25, -RZ, R8.reuse.H0_H0 ;  /* 0x20000008ff197230 */ /* 0x100fe40000004100 */
[----:B------:R-:W-:-:S02]  /*0660*/  HADD2.F32 R24, -RZ, R8.H1_H1 ;  /* 0x30000008ff187230 */ /* 0x000fc40000004100 */
[--C-:B------:R-:W-:Y:S02]  /*0670*/  HADD2.F32 R23, -RZ, R9.reuse.H0_H0 ;  /* 0x20000009ff177230 */ /* 0x100fe40000004100 */
[----:B------:R-:W-:Y:S02]  /*0680*/  HADD2.F32 R22, -RZ, R9.H1_H1 ;  /* 0x30000009ff167230 */ /* 0x000fe40000004100 */
        /* <DEDUP_REMOVED lines=39> */
[----:B0-----:R-:W-:-:S07]  /*0900*/  HADD2.F32 R181, -RZ, R35.H1_H1 ;  /* 0x30000023ffb57230 */ /* 0x001fce0000004100 */
.L_x_324:
[----:B------:R-:W0:Y:S08]  /*0910*/  LDC.64 R148, c[0x0][0x258] ;  /* 0x00009600ff947b82 */ /* 0x000e300000000a00 */
[----:B-----5:R-:W1:Y:S01]  /*0920*/  LDC.64 R232, c[0x0][0x250] ;  /* 0x00009400ffe87b82 */ /* 0x020e620000000a00 */
[----:B0-----:R-:W-:-:S05]  /*0930*/  IMAD.WIDE R148, R182, 0x4, R148 ;  /* 0x00000004b6947825 */ /* 0x001fca00078e0294 */
[----:B------:R-:W5:Y:S01]  /*0940*/  LDG.E R183, desc[UR4][R148.64] ;  /* 0x0000000494b77981 */ /* 0x000f62000c1e1900 */
[----:B------:R-:W-:Y:S01]  /*0950*/  MOV R163, UR18 ;  /* 0x0000001200a37c02 */ /* 0x000fe20008000f00 */
[----:B-1----:R-:W-:-:S04]  /*0960*/  IMAD.WIDE R232, R182, 0x4, R232 ;  /* 0x00000004b6e87825 */ /* 0x002fc800078e02e8 */
[----:B------:R-:W-:Y:S01]  /*0970*/  IMAD R151, R182, R163, RZ ;  /* 0x000000a3b6977224 */ /* 0x000fe200078e02ff */
[----:B------:R-:W-:Y:S01]  /*0980*/  BSSY B0, `(.L_x_311) ;  /* 0x0000083000007945 */ /* 0x000fe20003800000 */
[----:B------:R0:W5:Y:S03]  /*0990*/  LDG.E R232, desc[UR4][R232.64] ;  /* 0x00000004e8e87981 */ /* 0x000166000c1e1900 */
[----:B------:R-:W-:-:S04]  /*09a0*/  SHF.R.S32.HI R152, RZ, 0x1f, R151 ;  /* 0x0000001fff987819 */ /* 0x000fc80000011497 */
[----:B------:R-:W-:-:S04]  /*09b0*/  LEA.HI R151, R152, R151, RZ, 0x3 ;  /* 0x0000009798977211 */ /* 0x000fc800078f18ff */
[----:B------:R-:W-:Y:S02]  /*09c0*/  LEA.HI.SX32 R180, R151, R162, 0x1d ;  /* 0x000000a297b47211 */ /* 0x000fe400078feaff */
[----:B------:R-:W-:Y:S02]  /*09d0*/  CS2R R234, SRZ ;  /* 0x0000000000ea7805 */ /* 0x000fe4000001ff00 */
[----:B------:R-:W-:Y:S02]  /*09e0*/  LOP3.LUT P4, RZ, R150, 0xff, RZ, 0xc0, !PT ;  /* 0x000000ff96ff7812 */ /* 0x000fe4000788c0ff */
[----:B------:R-:W-:Y:S02]  /*09f0*/  IADD3 R182, R182, UR6, RZ ;  /* 0x00000006b6b67c10 */ /* 0x000fe4000fffe0ff */
[----:B0-----:R-:W-:Y:S01]  /*0a00*/  MOV R233, R180 ;  /* 0x000000b400e97202 */ /* 0x001fe20000000f00 */
[----:B------:R-:W-:Y:S08]  /*0a10*/  @!P1 BRA `(.L_x_312) ;  /* 0x0000000400e49947 */ /* 0x000ff00003800000 */
        /* <DEDUP_REMOVED lines=15> */
[----:B-----5:R-:W-:Y:S01]  /*0b10*/  FSEL R219, R232, RZ, !P0 ;  /* 0x000000ffe8db7208 */ /* 0x020fe20004000000 */
[----:B--2---:R-:W-:Y:S02]  /*0b20*/  HADD2.F32 R186, -RZ, R148.H0_H0 ;  /* 0x20000094ffba7230 */ /* 0x004fe40000004100 */
[--C-:B------:R-:W-:Y:S02]  /*0b30*/  HADD2.F32 R220, -RZ, R149.reuse.H0_H0 ;  /* 0x20000095ffdc7230 */ /* 0x100fe40000004100 */
[----:B------:R-:W-:Y:S02]  /*0b40*/  HADD2.F32 R222, -RZ, R149.H1_H1 ;  /* 0x30000095ffde7230 */ /* 0x000fe40000004100 */
[----:B------:R-:W-:Y:S01]  /*0b50*/  FADD.FTZ R224, R186, -R219 ;  /* 0x800000dbbae07221 */ /* 0x000fe20000010000 */
[----:B------:R-:W-:Y:S02]  /*0b60*/  HADD2.F32 R228, -RZ, R150.H0_H0 ;  /* 0x20000096ffe47230 */ /* 0x000fe40000004100 */
[----:B------:R-:W-:Y:S01]  /*0b70*/  FADD.FTZ R226, -R219, R220 ;  /* 0x000000dcdbe27221 */ /* 0x000fe20000010100 */
[----:B------:R-:W-:-:S02]  /*0b80*/  HADD2.F32 R148, -RZ, R148.H1_H1 ;  /* 0x30000094ff947230 */ /* 0x000fc40000004100 */
[C---:B------:R-:W-:Y:S01]  /*0b90*/  FADD.FTZ R234, -R219.reuse, R222 ;  /* 0x000000dedbea7221 */ /* 0x040fe20000010100 */
[----:B------:R-:W-:Y:S02]  /*0ba0*/  HADD2.F32 R150, -RZ, R150.H1_H1 ;  /* 0x30000096ff967230 */ /* 0x000fe40000004100 */
[C---:B------:R-:W-:Y:S01]  /*0bb0*/  FADD.FTZ R220, -R219.reuse, R228 ;  /* 0x000000e4dbdc7221 */ /* 0x040fe20000010100 */
[--C-:B------:R-:W-:Y:S02]  /*0bc0*/  HADD2.F32 R236, -RZ, R151.reuse.H0_H0 ;  /* 0x20000097ffec7230 */ /* 0x100fe40000004100 */
[C---:B------:R-:W-:Y:S01]  /*0bd0*/  FADD.FTZ R230, -R219.reuse, R148 ;  /* 0x00000094dbe67221 */ /* 0x040fe20000010100 */
[----:B------:R-:W-:Y:S02]  /*0be0*/  HADD2.F32 R238, -RZ, R151.H1_H1 ;  /* 0x30000097ffee7230 */ /* 0x000fe40000004100 */
[----:B------:R-:W-:Y:S01]  /*0bf0*/  FADD.FTZ R222, -R219, R150 ;  /* 0x00000096dbde7221 */ /* 0x000fe20000010100 */
[----:B------:R-:W-:Y:S01]  /*0c00*/  FMUL.FTZ R227, R183, R226 ;  /* 0x000000e2b7e37220 */ /* 0x000fe20000410000 */
[----:B0-----:R-:W-:Y:S01]  /*0c10*/  FADD.FTZ R184, -R219, R236 ;  /* 0x000000ecdbb87221 */ /* 0x001fe20000010100 */
[----:B------:R-:W-:Y:S01]  /*0c20*/  FMUL.FTZ R230, R183, R230 ;  /* 0x000000e6b7e67220 */ /* 0x000fe20000410000 */
[----:B------:R-:W-:Y:S01]  /*0c30*/  FADD.FTZ R186, -R219, R238 ;  /* 0x000000eedbba7221 */ /* 0x000fe20000010100 */
[----:B---3--:R-:W-:-:S02]  /*0c40*/  HADD2.F32 R185, -RZ, R152.H0_H0 ;  /* 0x20000098ffb97230 */ /* 0x008fc40000004100 */
[C---:B------:R-:W-:Y:S01]  /*0c50*/  FMUL.FTZ R231, R183.reuse, R224 ;  /* 0x000000e0b7e77220 */ /* 0x040fe20000410000 */
[----:B------:R-:W-:Y:S02]  /*0c60*/  HADD2.F32 R219, -RZ, R152.H1_H1 ;  /* 0x30000098ffdb7230 */ /* 0x000fe40000004100 */
[C---:B------:R-:W-:Y:S01]  /*0c70*/  FMUL.FTZ R226, R183.reuse, R234 ;  /* 0x000000eab7e27220 */ /* 0x040fe20000410000 */
[--C-:B------:R-:W-:Y:S02]  /*0c80*/  HADD2.F32 R233, -RZ, R154.reuse.H0_H0 ;  /* 0x2000009affe97230 */ /* 0x100fe40000004100 */
[----:B------:R-:W-:Y:S01]  /*0c90*/  FMUL.FTZ R222, R183, R222 ;  /* 0x000000deb7de7220 */ /* 0x000fe20000410000 */
[----:B------:R-:W-:Y:S02]  /*0ca0*/  HADD2.F32 R235, -RZ, R154.H1_H1 ;  /* 0x3000009affeb7230 */ /* 0x000fe40000004100 */
[----:B------:R-:W-:Y:S01]  /*0cb0*/  FADD.FTZ R57, R57, R219 ;  /* 0x000000db39397221 */ /* 0x000fe20000010000 */
[----:B----4-:R-:W-:-:S02]  /*0cc0*/  HADD2.F32 R152, -RZ, R156.H0_H0 ;  /* 0x2000009cff987230 */ /* 0x010fc40000004100 */
[----:B------:R-:W-:Y:S01]  /*0cd0*/  FFMA.FTZ R37, R230, R219, R37 ;  /* 0x000000dbe6257223 */ /* 0x000fe20000010025 */
[----:B------:R-:W-:Y:S02]  /*0ce0*/  HADD2.F32 R156, -RZ, R156.H1_H1 ;  /* 0x3000009cff9c7230 */ /* 0x000fe40000004100 */
[----:B------:R-:W-:Y:S01]  /*0cf0*/  FADD.FTZ R56, R56, R185 ;  /* 0x000000b938387221 */ /* 0x000fe20000010000 */
[----:B------:R-:W-:Y:S02]  /*0d00*/  HADD2.F32 R149, -RZ, R157.H0_H0 ;  /* 0x2000009dff957230 */ /* 0x000fe40000004100 */
[----:B------:R-:W-:Y:S01]  /*0d10*/  FMUL.FTZ R154, R25, R152 ;  /* 0x00000098199a7220 */ /* 0x000fe20000410000 */
[--C-:B------:R-:W-:Y:S02]  /*0d20*/  HADD2.F32 R221, -RZ, R153.reuse.H0_H0 ;  /* 0x20000099ffdd7230 */ /* 0x100fe40000004100 */
[----:B------:R-:W-:Y:S01]  /*0d30*/  FADD.FTZ R96, R96, R152 ;  /* 0x0000009860607221 */ /* 0x000fe20000010000 */
[----:B------:R-:W-:-:S02]  /*0d40*/  HADD2.F32 R223, -RZ, R153.H1_H1 ;  /* 0x30000099ffdf7230 */ /* 0x000fc40000004100 */
[----:B------:R-:W-:Y:S01]  /*0d50*/  FFMA.FTZ R229, R161, R185, R154 ;  /* 0x000000b9a1e57223 */ /* 0x000fe2000001009a */
[----:B------:R-:W-:Y:S02]  /*0d60*/  HADD2.F32 R157, -RZ, R157.H1_H1 ;  /* 0x3000009dff9d7230 */ /* 0x000fe40000004100 */
[----:B------:R-:W-:Y:S01]  /*0d70*/  FMUL.FTZ R153, R24, R156 ;  /* 0x0000009c18997220 */ /* 0x000fe20000410000 */
[--C-:B------:R-:W-:Y:S02]  /*0d80*/  HADD2.F32 R148, -RZ, R158.reuse.H0_H0 ;  /* 0x2000009eff947230 */ /* 0x100fe40000004100 */
[----:B------:R-:W-:Y:S01]  /*0d90*/  FMUL.FTZ R154, R23, R149 ;  /* 0x00000095179a7220 */ /* 0x000fe20000410000 */
[----:B------:R-:W-:Y:S02]  /*0da0*/  HADD2.F32 R158, -RZ, R158.H1_H1 ;  /* 0x3000009eff9e7230 */ /* 0x000fe40000004100 */
[----:B------:R-:W-:Y:S01]  /*0db0*/  FFMA.FTZ R228, R160, R219, R153 ;  /* 0x000000dba0e47223 */ /* 0x000fe20000010099 */
[----:B------:R-:W-:-:S02]  /*0dc0*/  HADD2.F32 R150, -RZ, R159.H0_H0 ;  /* 0x2000009fff967230 */ /* 0x000fc40000004100 */
[----:B------:R-:W-:Y:S01]  /*0dd0*/  FFMA.FTZ R225, R31, R221, R154 ;  /* 0x000000dd1fe17223 */ /* 0x000fe2000001009a */
[----:B------:R-:W-:Y:S01]  /*0de0*/  FMUL.FTZ R153, R22, R157 ;  /* 0x0000009d16997220 */ /* 0x000fe20000410000 */
[----:B------:R-:W-:Y:S01]  /*0df0*/  FMUL.FTZ R154, R21, R148 ;  /* 0x00000094159a7220 */ /* 0x000fe20000410000 */
[----:B------:R-:W-:Y:S01]  /*0e00*/  FADD.FTZ R58, R58, R221 ;  /* 0x000000dd3a3a7221 */ /* 0x000fe20000010000 */
[----:B------:R-:W-:Y:S01]  /*0e10*/  FFMA.FTZ R38, R227, R221, R38 ;  /* 0x000000dde3267223 */ /* 0x000fe20000010026 */
[----:B------:R-:W-:Y:S02]  /*0e20*/  HADD2.F32 R151, -RZ, R155.H0_H0 ;  /* 0x2000009bff977230 */ /* 0x000fe40000004100 */
[----:B------:R-:W-:Y:S01]  /*0e30*/  FFMA.FTZ R224, R30, R223, R153 ;  /* 0x000000df1ee07223 */ /* 0x000fe20000010099 */
[----:B------:R-:W-:Y:S01]  /*0e40*/  FFMA.FTZ R221, R29, R233, R154 ;  /* 0x000000e91ddd7223 */ /* 0x000fe2000001009a */
[----:B------:R-:W-:Y:S01]  /*0e50*/  FMUL.FTZ R153, R20, R158 ;  /* 0x0000009e14997220 */ /* 0x000fe20000410000 */
[----:B------:R-:W-:Y:S01]  /*0e60*/  FMUL.FTZ R154, R19, R150 ;  /* 0x00000096139a7220 */ /* 0x000fe20000410000 */
[----:B------:R-:W-:Y:S01]  /*0e70*/  FMUL.FTZ R219, R183, R184 ;  /* 0x000000b8b7db7220 */ /* 0x000fe20000410000 */
[----:B------:R-:W-:Y:S01]  /*0e80*/  FADD.FTZ R59, R59, R223 ;  /* 0x000000df3b3b7221 */ /* 0x000fe20000010000 */
[----:B------:R-:W-:Y:S01]  /*0e90*/  FFMA.FTZ R39, R226, R223, R39 ;  /* 0x000000dfe2277223 */ /* 0x000fe20000010027 */
[----:B------:R-:W-:Y:S01]  /*0ea0*/  FMUL.FTZ R223, R183, R220 ;  /* 0x000000dcb7df7220 */ /* 0x000fe20000410000 */
[----:B------:R-:W-:Y:S01]  /*0eb0*/  FFMA.FTZ R220, R28, R235, R153 ;  /* 0x000000eb1cdc7223 */ /* 0x000fe20000010099 */
[----:B------:R-:W-:Y:S01]  /*0ec0*/  FADD.FTZ R62, R62, R151 ;  /* 0x000000973e3e7221 */ /* 0x000fe20000010000 */
[-C--:B------:R-:W-:Y:S01]  /*0ed0*/  FFMA.FTZ R184, R27, R151.reuse, R154 ;  /* 0x000000971bb87223 */ /* 0x080fe2000001009a */
[----:B------:R-:W-:Y:S01]  /*0ee0*/  FFMA.FTZ R42, R219, R151, R42 ;  /* 0x00000097db2a7223 */ /* 0x000fe2000001002a */
[----:B------:R-:W-:Y:S01]  /*0ef0*/  FADD.FTZ R151, RZ, R229 ;  /* 0x000000e5ff977221 */ /* 0x000fe20000010000 */
[C---:B------:R-:W-:Y:S01]  /*0f00*/  FFMA.FTZ R153, R231.reuse, R229, RZ ;  /* 0x000000e5e7997223 */ /* 0x040fe200000100ff */
[----:B------:R-:W-:Y:S01]  /*0f10*/  FFMA.FTZ R80, R231, R152, R80 ;  /* 0x00000098e7507223 */ /* 0x000fe20000010050 */
[----:B------:R-:W-:Y:S01]  /*0f20*/  FADD.FTZ R98, R98, R149 ;  /* 0x0000009562627221 */ /* 0x000fe20000010000 */
[----:B------:R-:W-:Y:S01]  /*0f30*/  FADD.FTZ R152, R151, R228 ;  /* 0x000000e497987221 */ /* 0x000fe20000010000 */
[----:B------:R-:W-:Y:S01]  /*0f40*/  FFMA.FTZ R154, R230, R228, R153 ;  /* 0x000000e4e69a7223 */ /* 0x000fe20000010099 */
[----:B------:R-:W-:Y:S01]  /*0f50*/  FFMA.FTZ R82, R227, R149, R82 ;  /* 0x00000095e3527223 */ /* 0x000fe20000010052 */
[----:B------:R-:W-:-:S02]  /*0f60*/  HADD2.F32 R159, -RZ, R159.H1_H1 ;  /* 0x3000009fff9f7230 */ /* 0x000fc40000004100 */
[----:B------:R-:W-:Y:S01]  /*0f70*/  FADD.FTZ R149, R152, R225 ;  /* 0x000000e198957221 */ /* 0x000fe20000010000 */
[----:B------:R-:W-:Y:S01]  /*0f80*/  FFMA.FTZ R151, R227, R225, R154 ;  /* 0x000000e1e3977223 */ /* 0x000fe2000001009a */
[----:B------:R-:W-:Y:S02]  /*0f90*/  HADD2.F32 R155, -RZ, R155.H1_H1 ;  /* 0x3000009bff9b7230 */ /* 0x000fe40000004100 */
[----:B------:R-:W-:Y:S01]  /*0fa0*/  FFMA.FTZ R36, R231, R185, R36 ;  /* 0x000000b9e7247223 */ /* 0x000fe20000010024 */
[----:B------:R-:W-:Y:S01]  /*0fb0*/  FADD.FTZ R152, R149, R224 ;  /* 0x000000e095987221 */ /* 0x000fe20000010000 */
[----:B------:R-:W-:Y:S01]  /*0fc0*/  FFMA.FTZ R154, R226, R224, R151 ;  /* 0x000000e0e29a7223 */ /* 0x000fe20000010097 */
[----:B------:R-:W-:Y:S01]  /*0fd0*/  FMUL.FTZ R185, R18, R159 ;  /* 0x0000009f12b97220 */ /* 0x000fe20000410000 */
[----:B------:R-:W-:Y:S01]  /*0fe0*/  FADD.FTZ R100, R100, R148 ;  /* 0x0000009464647221 */ /* 0x000fe20000010000 */
[----:B------:R-:W-:Y:S01]  /*0ff0*/  FADD.FTZ R149, R152, R221 ;  /* 0x000000dd98957221 */ /* 0x000fe20000010000 */
[C---:B------:R-:W-:Y:S01]  /*1000*/  FFMA.FTZ R151, R223.reuse, R221, R154 ;  /* 0x000000dddf977223 */ /* 0x040fe2000001009a */
[----:B------:R-:W-:Y:S01]  /*1010*/  FFMA.FTZ R84, R223, R148, R84 ;  /* 0x00000094df547223 */ /* 0x000fe20000010054 */
[----:B------:R-:W-:Y:S01]  /*1020*/  FMUL.FTZ R186, R183, R186 ;  /* 0x000000bab7ba7220 */ /* 0x000fe20000410000 */
[----:B------:R-:W-:Y:S01]  /*1030*/  FADD.FTZ R149, R149, R220 ;  /* 0x000000dc95957221 */ /* 0x000fe20000010000 */
[----:B------:R-:W-:Y:S01]  /*1040*/  FFMA.FTZ R151, R222, R220, R151 ;  /* 0x000000dcde977223 */ /* 0x000fe20000010097 */
[----:B------:R-:W-:Y:S01]  /*1050*/  FFMA.FTZ R185, R26, R155, R185 ;  /* 0x0000009b1ab97223 */ /* 0x000fe200000100b9 */
[----:B------:R-:W-:Y:S01]  /*1060*/  FADD.FTZ R60, R60, R233 ;  /* 0x000000e93c3c7221 */ /* 0x000fe20000010000 */
        /* <DEDUP_REMOVED lines=17> */
[----:B------:R-:W-:Y:S01]  /*1180*/  IADD3 R233, R180, 0x80, RZ ;  /* 0x00000080b4e97810 */ /* 0x000fe20007ffe0ff */
[----:B------:R-:W-:Y:S01]  /*1190*/  FADD.FTZ R235, R148, R185 ;  /* 0x000000b994eb7221 */ /* 0x000fe20000010000 */
[----:B------:R-:W-:-:S07]  /*11a0*/  FFMA.FTZ R234, R186, R185, R234 ;  /* 0x000000b9baea7223 */ /* 0x000fce00000100ea */
.L_x_312:
[----:B------:R-:W-:Y:S05]  /*11b0*/  BSYNC B0 ;  /* 0x0000000000007941 */ /* 0x000fea0003800000 */
.L_x_311:
        /* <DEDUP_REMOVED lines=18> */
[----:B------:R-:W-:Y:S01]  /*12e0*/  IADD3 R233, R233, 0x80, RZ ;  /* 0x00000080e9e97810 */ /* 0x000fe20007ffe0ff */
[----:B--2---:R-:W-:Y:S02]  /*12f0*/  HADD2.F32 R187, -RZ, R156.H0_H0 ;  /* 0x2000009cffbb7230 */ /* 0x004fe40000004100 */
[--C-:B------:R-:W-:Y:S02]  /*1300*/  HADD2.F32 R199, -RZ, R158.reuse.H0_H0 ;  /* 0x2000009effc77230 */ /* 0x100fe40000004100 */
[----:B------:R-:W-:Y:S02]  /*1310*/  HADD2.F32 R201, -RZ, R158.H1_H1 ;  /* 0x3000009effc97230 */ /* 0x000fe40000004100 */
[----:B------:R-:W-:Y:S01]  /*1320*/  FADD.FTZ R158, -R242, R187 ;  /* 0x000000bbf29e7221 */ /* 0x000fe20000010100 */
[----:B------:R-:W-:-:S02]  /*1330*/  HADD2.F32 R156, -RZ, R156.H1_H1 ;  /* 0x3000009cff9c7230 */ /* 0x000fc40000004100 */
[--C-:B---3--:R-:W-:Y:S02]  /*1340*/  HADD2.F32 R192, -RZ, R152.reuse.H0_H0 ;  /* 0x20000098ffc07230 */ /* 0x108fe40000004100 */
[----:B------:R-:W-:Y:S01]  /*1350*/  FMUL.FTZ R187, R183, R158 ;  /* 0x0000009eb7bb7220 */ /* 0x000fe20000410000 */
[--C-:B0-----:R-:W-:Y:S02]  /*1360*/  HADD2.F32 R189, -RZ, R157.reuse.H0_H0 ;  /* 0x2000009dffbd7230 */ /* 0x101fe40000004100 */
[----:B------:R-:W-:Y:S01]  /*1370*/  FADD.FTZ R198, -R242, R156 ;  /* 0x0000009cf2c67221 */ /* 0x000fe20000010100 */
[----:B------:R-:W-:Y:S02]  /*1380*/  HADD2.F32 R194, -RZ, R152.H1_H1 ;  /* 0x30000098ffc27230 */ /* 0x000fe40000004100 */
[----:B------:R-:W-:Y:S01]  /*1390*/  FMUL.FTZ R188, R9, R192 ;  /* 0x000000c009bc7220 */ /* 0x000fe20000410000 */
[----:B----4-:R-:W-:Y:S02]  /*13a0*/  HADD2.F32 R190, -RZ, R148.H0_H0 ;  /* 0x20000094ffbe7230 */ /* 0x010fe40000004100 */
[----:B------:R-:W-:-:S02]  /*13b0*/  HADD2.F32 R157, -RZ, R157.H1_H1 ;  /* 0x3000009dff9d7230 */ /* 0x000fc40000004100 */
[----:B------:R-:W-:Y:S01]  /*13c0*/  FADD.FTZ R200, -R242, R189 ;  /* 0x000000bdf2c87221 */ /* 0x000fe20000010100 */
[----:B------:R-:W-:Y:S02]  /*13d0*/  HADD2.F32 R191, -RZ, R148.H1_H1 ;  /* 0x30000094ffbf7230 */ /* 0x000fe40000004100 */
[----:B------:R-:W-:Y:S01]  /*13e0*/  FADD.FTZ R108, R108, R190 ;  /* 0x000000be6c6c7221 */ /* 0x000fe20000010000 */
[-C--:B------:R-:W-:Y:S01]  /*13f0*/  FFMA.FTZ R188, R17, R190.reuse, R188 ;  /* 0x000000be11bc7223 */ /* 0x080fe200000100bc */
[----:B------:R-:W-:Y:S01]  /*1400*/  FFMA.FTZ R124, R187, R190, R124 ;  /* 0x000000bebb7c7223 */ /* 0x000fe2000001007c */
[--C-:B------:R-:W-:Y:S02]  /*1410*/  HADD2.F32 R196, -RZ, R153.reuse.H0_H0 ;  /* 0x20000099ffc47230 */ /* 0x100fe40000004100 */
[----:B------:R-:W-:Y:S01]  /*1420*/  FMUL.FTZ R189, R8, R194 ;  /* 0x000000c208bd7220 */ /* 0x000fe20000410000 */
[----:B------:R-:W-:Y:S01]  /*1430*/  FMUL.FTZ R190, R183, R198 ;  /* 0x000000c6b7be7220 */ /* 0x000fe20000410000 */
[----:B------:R-:W-:-:S02]  /*1440*/  HADD2.F32 R153, -RZ, R153.H1_H1 ;  /* 0x30000099ff997230 */ /* 0x000fc40000004100 */
[----:B------:R-:W-:Y:S01]  /*1450*/  FADD.FTZ R236, -R242, R157 ;  /* 0x0000009df2ec7221 */ /* 0x000fe20000010100 */
[--C-:B------:R-:W-:Y:S02]  /*1460*/  HADD2.F32 R193, -RZ, R149.reuse.H0_H0 ;  /* 0x20000095ffc17230 */ /* 0x100fe40000004100 */
[----:B------:R-:W-:Y:S01]  /*1470*/  FADD.FTZ R64, R64, R192 ;  /* 0x000000c040407221 */ /* 0x000fe20000010000 */
[----:B------:R-:W-:Y:S01]  /*1480*/  FFMA.FTZ R128, R187, R192, R128 ;  /* 0x000000c0bb807223 */ /* 0x000fe20000010080 */
[----:B------:R-:W-:Y:S01]  /*1490*/  FADD.FTZ R109, R109, R191 ;  /* 0x000000bf6d6d7221 */ /* 0x000fe20000010000 */
[-C--:B------:R-:W-:Y:S01]  /*14a0*/  FFMA.FTZ R189, R16, R191.reuse, R189 ;  /* 0x000000bf10bd7223 */ /* 0x080fe200000100bd */
[C---:B------:R-:W-:Y:S01]  /*14b0*/  FFMA.FTZ R125, R190.reuse, R191, R125 ;  /* 0x000000bfbe7d7223 */ /* 0x040fe2000001007d */
[----:B------:R-:W-:Y:S02]  /*14c0*/  HADD2.F32 R195, -RZ, R149.H1_H1 ;  /* 0x30000095ffc37230 */ /* 0x000fe40000004100 */
[----:B------:R-:W-:Y:S01]  /*14d0*/  FADD.FTZ R65, R65, R194 ;  /* 0x000000c241417221 */ /* 0x000fe20000010000 */
[----:B------:R-:W-:Y:S01]  /*14e0*/  FFMA.FTZ R129, R190, R194, R129 ;  /* 0x000000c2be817223 */ /* 0x000fe20000010081 */
[----:B------:R-:W-:Y:S01]  /*14f0*/  FMUL.FTZ R192, R7, R196 ;  /* 0x000000c407c07220 */ /* 0x000fe20000410000 */
[----:B------:R-:W-:Y:S01]  /*1500*/  FMUL.FTZ R191, R183, R200 ;  /* 0x000000c8b7bf7220 */ /* 0x000fe20000410000 */
[----:B------:R-:W-:-:S02]  /*1510*/  HADD2.F32 R152, -RZ, R154.H0_H0 ;  /* 0x2000009aff987230 */ /* 0x000fc40000004100 */
[----:B------:R-:W-:Y:S01]  /*1520*/  FMUL.FTZ R157, R6, R153 ;  /* 0x00000099069d7220 */ /* 0x000fe20000410000 */
[----:B------:R-:W-:Y:S01]  /*1530*/  FMUL.FTZ R194, R183, R236 ;  /* 0x000000ecb7c27220 */ /* 0x000fe20000410000 */
[----:B------:R-:W-:Y:S02]  /*1540*/  HADD2.F32 R154, -RZ, R154.H1_H1 ;  /* 0x3000009aff9a7230 */ /* 0x000fe40000004100 */
[C---:B------:R-:W-:Y:S01]  /*1550*/  FADD.FTZ R238, -R242.reuse, R199 ;  /* 0x000000c7f2ee7221 */ /* 0x040fe20000010100 */
[----:B------:R-:W-:Y:S01]  /*1560*/  FADD.FTZ R240, -R242, R201 ;  /* 0x000000c9f2f07221 */ /* 0x000fe20000010100 */
[----:B------:R-:W-:Y:S01]  /*1570*/  FADD.FTZ R110, R110, R193 ;  /* 0x000000c16e6e7221 */ /* 0x000fe20000010000 */
[-C--:B------:R-:W-:Y:S01]  /*1580*/  FFMA.FTZ R192, R15, R193.reuse, R192 ;  /* 0x000000c10fc07223 */ /* 0x080fe200000100c0 */
[----:B------:R-:W-:Y:S01]  /*1590*/  FFMA.FTZ R126, R191, R193, R126 ;  /* 0x000000c1bf7e7223 */ /* 0x000fe2000001007e */
[--C-:B------:R-:W-:Y:S02]  /*15a0*/  HADD2.F32 R197, -RZ, R150.reuse.H0_H0 ;  /* 0x20000096ffc57230 */ /* 0x100fe40000004100 */
[----:B------:R-:W-:Y:S01]  /*15b0*/  FADD.FTZ R111, R111, R195 ;  /* 0x000000c36f6f7221 */ /* 0x000fe20000010000 */
[-C--:B------:R-:W-:Y:S01]  /*15c0*/  FFMA.FTZ R193, R14, R195.reuse, R157 ;  /* 0x000000c30ec17223 */ /* 0x080fe2000001009d */
[----:B------:R-:W-:Y:S01]  /*15d0*/  FFMA.FTZ R127, R194, R195, R127 ;  /* 0x000000c3c27f7223 */ /* 0x000fe2000001007f */
[----:B------:R-:W-:Y:S01]  /*15e0*/  FADD.FTZ R66, R66, R196 ;  /* 0x000000c442427221 */ /* 0x000fe20000010000 */
[----:B------:R-:W-:Y:S01]  /*15f0*/  FFMA.FTZ R130, R191, R196, R130 ;  /* 0x000000c4bf827223 */ /* 0x000fe20000010082 */
[----:B------:R-:W-:-:S02]  /*1600*/  HADD2.F32 R150, -RZ, R150.H1_H1 ;  /* 0x30000096ff967230 */ /* 0x000fc40000004100 */
[----:B------:R-:W-:Y:S01]  /*1610*/  FADD.FTZ R67, R67, R153 ;  /* 0x0000009943437221 */ /* 0x000fe20000010000 */
[----:B------:R-:W-:Y:S02]  /*1620*/  HADD2.F32 R202, -RZ, R159.H0_H0 ;  /* 0x2000009fffca7230 */ /* 0x000fe40000004100 */
[----:B------:R-:W-:Y:S01]  /*1630*/  FFMA.FTZ R131, R194, R153, R131 ;  /* 0x00000099c2837223 */ /* 0x000fe20000010083 */
[----:B------:R-:W-:Y:S01]  /*1640*/  FMUL.FTZ R196, R5, R152 ;  /* 0x0000009805c47220 */ /* 0x000fe20000410000 */
[C---:B------:R-:W-:Y:S01]  /*1650*/  FMUL.FTZ R195, R183.reuse, R238 ;  /* 0x000000eeb7c37220 */ /* 0x040fe20000410000 */
[----:B------:R-:W-:Y:S01]  /*1660*/  FMUL.FTZ R153, R4, R154 ;  /* 0x0000009a04997220 */ /* 0x000fe20000410000 */
[----:B------:R-:W-:Y:S01]  /*1670*/  FMUL.FTZ R198, R183, R240 ;  /* 0x000000f0b7c67220 */ /* 0x000fe20000410000 */
[----:B------:R-:W-:Y:S02]  /*1680*/  HADD2.F32 R149, -RZ, R155.H0_H0 ;  /* 0x2000009bff957230 */ /* 0x000fe40000004100 */
[----:B------:R-:W-:Y:S01]  /*1690*/  FADD.FTZ R132, R132, R197 ;  /* 0x000000c584847221 */ /* 0x000fe20000010000 */
[-C--:B------:R-:W-:Y:S01]  /*16a0*/  FFMA.FTZ R196, R13, R197.reuse, R196 ;  /* 0x000000c50dc47223 */ /* 0x080fe200000100c4 */
[----:B------:R-:W-:Y:S01]  /*16b0*/  FFMA.FTZ R140, R195, R197, R140 ;  /* 0x000000c5c38c7223 */ /* 0x000fe2000001008c */
[----:B------:R-:W-:Y:S01]  /*16c0*/  FADD.FTZ R156, -R242, R202 ;  /* 0x000000caf29c7221 */ /* 0x000fe20000010100 */
[----:B------:R-:W-:Y:S01]  /*16d0*/  FADD.FTZ R133, R133, R150 ;  /* 0x0000009685857221 */ /* 0x000fe20000010000 */
[-C--:B------:R-:W-:Y:S01]  /*16e0*/  FFMA.FTZ R197, R12, R150.reuse, R153 ;  /* 0x000000960cc57223 */ /* 0x080fe20000010099 */
[----:B------:R-:W-:Y:S01]  /*16f0*/  FFMA.FTZ R141, R198, R150, R141 ;  /* 0x00000096c68d7223 */ /* 0x000fe2000001008d */
[----:B------:R-:W-:Y:S01]  /*1700*/  FADD.FTZ R150, R235, R188 ;  /* 0x000000bceb967221 */ /* 0x000fe20000010000 */
[----:B------:R-:W-:Y:S01]  /*1710*/  FFMA.FTZ R153, R187, R188, R234 ;  /* 0x000000bcbb997223 */ /* 0x000fe200000100ea */
[----:B------:R-:W-:-:S02]  /*1720*/  HADD2.F32 R148, -RZ, R151.H0_H0 ;  /* 0x20000097ff947230 */ /* 0x000fc40000004100 */
[----:B------:R-:W-:Y:S01]  /*1730*/  FMUL.FTZ R200, R3, R149 ;  /* 0x0000009503c87220 */ /* 0x000fe20000410000 */
[----:B------:R-:W-:Y:S01]  /*1740*/  FMUL.FTZ R199, R183, R156 ;  /* 0x0000009cb7c77220 */ /* 0x000fe20000410000 */
[----:B------:R-:W-:Y:S01]  /*1750*/  FADD.FTZ R157, R150, R189 ;  /* 0x000000bd969d7221 */ /* 0x000fe20000010000 */
[----:B------:R-:W-:Y:S01]  /*1760*/  FFMA.FTZ R150, R190, R189, R153 ;  /* 0x000000bdbe967223 */ /* 0x000fe20000010099 */
[----:B------:R-:W-:Y:S02]  /*1770*/  HADD2.F32 R159, -RZ, R159.H1_H1 ;  /* 0x3000009fff9f7230 */ /* 0x000fe40000004100 */
[----:B------:R-:W-:Y:S01]  /*1780*/  FADD.FTZ R134, R134, R148 ;  /* 0x0000009486867221 */ /* 0x000fe20000010000 */
[-C--:B------:R-:W-:Y:S01]  /*1790*/  FFMA.FTZ R200, R11, R148.reuse, R200 ;  /* 0x000000940bc87223 */ /* 0x080fe200000100c8 */
[----:B------:R-:W-:Y:S01]  /*17a0*/  FFMA.FTZ R142, R199, R148, R142 ;  /* 0x00000094c78e7223 */ /* 0x000fe2000001008e */
[----:B------:R-:W-:Y:S01]  /*17b0*/  FADD.FTZ R148, R157, R192 ;  /* 0x000000c09d947221 */ /* 0x000fe20000010000 */
[----:B------:R-:W-:Y:S01]  /*17c0*/  FFMA.FTZ R153, R191, R192, R150 ;  /* 0x000000c0bf997223 */ /* 0x000fe20000010096 */
[----:B------:R-:W-:-:S02]  /*17d0*/  HADD2.F32 R155, -RZ, R155.H1_H1 ;  /* 0x3000009bff9b7230 */ /* 0x000fc40000004100 */
[----:B------:R-:W-:Y:S01]  /*17e0*/  FADD.FTZ R202, -R242, R159 ;  /* 0x0000009ff2ca7221 */ /* 0x000fe20000010100 */
[----:B------:R-:W-:Y:S01]  /*17f0*/  FADD.FTZ R157, R148, R193 ;  /* 0x000000c1949d7221 */ /* 0x000fe20000010000 */
[----:B------:R-:W-:Y:S01]  /*1800*/  FFMA.FTZ R148, R194, R193, R153 ;  /* 0x000000c1c2947223 */ /* 0x000fe20000010099 */
[----:B------:R-:W-:Y:S02]  /*1810*/  HADD2.F32 R151, -RZ, R151.H1_H1 ;  /* 0x30000097ff977230 */ /* 0x000fe40000004100 */
[----:B------:R-:W-:Y:S01]  /*1820*/  FMUL.FTZ R201, R2, R155 ;  /* 0x0000009b02c97220 */ /* 0x000fe20000410000 */
[----:B------:R-:W-:Y:S01]  /*1830*/  FMUL.FTZ R202, R183, R202 ;  /* 0x000000cab7ca7220 */ /* 0x000fe20000410000 */
[----:B------:R-:W-:Y:S01]  /*1840*/  FADD.FTZ R150, R157, R196 ;  /* 0x000000c49d967221 */ /* 0x000fe20000010000 */
        /* <DEDUP_REMOVED lines=18> */
.L_x_314:
[----:B------:R-:W-:Y:S05]  /*1970*/  BSYNC B0 ;  /* 0x0000000000007941 */ /* 0x000fea0003800000 */
.L_x_313:
        /* <DEDUP_REMOVED lines=19> */
[--C-:B0-----:R-:W-:Y:S02]  /*1ab0*/  HADD2.F32 R205, -RZ, R158.reuse.H0_H0 ;  /* 0x2000009effcd7230 */ /* 0x101fe40000004100 */
[----:B------:R-:W-:Y:S02]  /*1ac0*/  HADD2.F32 R217, -RZ, R158.H1_H1 ;  /* 0x3000009effd97230 */ /* 0x000fe40000004100 */
[--C-:B---3--:R-:W-:Y:S02]  /*1ad0*/  HADD2.F32 R207, -RZ, R148.reuse.H0_H0 ;  /* 0x20000094ffcf7230 */ /* 0x108fe40000004100 */
[----:B------:R-:W-:Y:S02]  /*1ae0*/  HADD2.F32 R208, -RZ, R148.H1_H1 ;  /* 0x30000094ffd07230 */ /* 0x000fe40000004100 */
[----:B------:R-:W-:-:S02]  /*1af0*/  HADD2.F32 R209, -RZ, R149.H0_H0 ;  /* 0x20000095ffd17230 */ /* 0x000fc40000004100 */
[----:B------:R-:W-:Y:S02]  /*1b00*/  HADD2.F32 R212, -RZ, R149.H1_H1 ;  /* 0x30000095ffd47230 */ /* 0x000fe40000004100 */
[--C-:B------:R-:W-:Y:S02]  /*1b10*/  HADD2.F32 R213, -RZ, R150.reuse.H0_H0 ;  /* 0x20000096ffd57230 */ /* 0x100fe40000004100 */
[----:B------:R-:W-:Y:S02]  /*1b20*/  HADD2.F32 R216, -RZ, R150.H1_H1 ;  /* 0x30000096ffd87230 */ /* 0x000fe40000004100 */
[--C-:B------:R-:W-:Y:S02]  /*1b30*/  HADD2.F32 R149, -RZ, R151.reuse.H0_H0 ;  /* 0x20000097ff957230 */ /* 0x100fe40000004100 */
[----:B------:R-:W-:Y:S02]  /*1b40*/  HADD2.F32 R148, -RZ, R151.H1_H1 ;  /* 0x30000097ff947230 */ /* 0x000fe40000004100 */
[----:B----4-:R-:W-:-:S02]  /*1b50*/  HADD2.F32 R151, -RZ, R155.H0_H0 ;  /* 0x2000009bff977230 */ /* 0x010fc40000004100 */
[----:B------:R-:W-:Y:S02]  /*1b60*/  HADD2.F32 R150, -RZ, R155.H1_H1 ;  /* 0x3000009bff967230 */ /* 0x000fe40000004100 */
[--C-:B------:R-:W-:Y:S02]  /*1b70*/  HADD2.F32 R155, -RZ, R156.reuse.H0_H0 ;  /* 0x2000009cff9b7230 */ /* 0x100fe40000004100 */
[----:B------:R-:W-:Y:S02]  /*1b80*/  HADD2.F32 R156, -RZ, R156.H1_H1 ;  /* 0x3000009cff9c7230 */ /* 0x000fe40000004100 */
[--C-:B------:R-:W-:Y:S02]  /*1b90*/  HADD2.F32 R215, -RZ, R152.reuse.H0_H0 ;  /* 0x20000098ffd77230 */ /* 0x100fe40000004100 */
[C---:B------:R-:W-:Y:S01]  /*1ba0*/  FADD.FTZ R158, -R240.reuse, R155 ;  /* 0x0000009bf09e7221 */ /* 0x040fe20000010100 */
[----:B------:R-:W-:Y:S02]  /*1bb0*/  HADD2.F32 R204, -RZ, R157.H1_H1 ;  /* 0x3000009dffcc7230 */ /* 0x000fe40000004100 */
[----:B------:R-:W-:Y:S01]  /*1bc0*/  FADD.FTZ R206, -R240, R156 ;  /* 0x0000009cf0ce7221 */ /* 0x000fe20000010100 */
[----:B------:R-:W-:-:S02]  /*1bd0*/  HADD2.F32 R210, -RZ, R152.H1_H1 ;  /* 0x30000098ffd27230 */ /* 0x000fc40000004100 */
[----:B------:R-:W-:Y:S01]  /*1be0*/  FADD.FTZ R214, -R240, R203 ;  /* 0x000000cbf0d67221 */ /* 0x000fe20000010100 */
[--C-:B------:R-:W-:Y:S02]  /*1bf0*/  HADD2.F32 R211, -RZ, R153.reuse.H0_H0 ;  /* 0x20000099ffd37230 */ /* 0x100fe40000004100 */
[----:B------:R-:W-:Y:S01]  /*1c00*/  FMUL.FTZ R157, R172, R215 ;  /* 0x000000d7ac9d7220 */ /* 0x000fe20000410000 */
[C---:B------:R-:W-:Y:S01]  /*1c10*/  FMUL.FTZ R203, R183.reuse, R158 ;  /* 0x0000009eb7cb7220 */ /* 0x040fe20000410000 */
[----:B------:R-:W-:Y:S01]  /*1c20*/  FMUL.FTZ R206, R183, R206 ;  /* 0x000000ceb7ce7220 */ /* 0x000fe20000410000 */
[----:B------:R-:W-:Y:S01]  /*1c30*/  FADD.FTZ R232, -R240, R204 ;  /* 0x000000ccf0e87221 */ /* 0x000fe20000010100 */
[----:B------:R-:W-:Y:S02]  /*1c40*/  HADD2.F32 R152, -RZ, R153.H1_H1 ;  /* 0x30000099ff987230 */ /* 0x000fe40000004100 */
[----:B------:R-:W-:Y:S01]  /*1c50*/  FADD.FTZ R72, R72, R207 ;  /* 0x000000cf48487221 */ /* 0x000fe20000010000 */
[-C--:B------:R-:W-:Y:S01]  /*1c60*/  FFMA.FTZ R204, R0, R207.reuse, R157 ;  /* 0x000000cf00cc7223 */ /* 0x080fe2000001009d */
[----:B------:R-:W-:Y:S01]  /*1c70*/  FFMA.FTZ R48, R203, R207, R48 ;  /* 0x000000cfcb307223 */ /* 0x000fe20000010030 */
[----:B------:R-:W-:Y:S01]  /*1c80*/  FMUL.FTZ R158, R175, R210 ;  /* 0x000000d2af9e7220 */ /* 0x000fe20000410000 */
[----:B------:R-:W-:-:S02]  /*1c90*/  HADD2.F32 R153, -RZ, R154.H0_H0 ;  /* 0x2000009aff997230 */ /* 0x000fc40000004100 */
[----:B------:R-:W-:Y:S01]  /*1ca0*/  FADD.FTZ R113, R113, R210 ;  /* 0x000000d271717221 */ /* 0x000fe20000010000 */
[----:B------:R-:W-:Y:S01]  /*1cb0*/  FFMA.FTZ R89, R206, R210, R89 ;  /* 0x000000d2ce597223 */ /* 0x000fe20000010059 */
[----:B------:R-:W-:Y:S01]  /*1cc0*/  FMUL.FTZ R155, R174, R211 ;  /* 0x000000d3ae9b7220 */ /* 0x000fe20000410000 */
[C---:B------:R-:W-:Y:S01]  /*1cd0*/  FMUL.FTZ R207, R183.reuse, R214 ;  /* 0x000000d6b7cf7220 */ /* 0x040fe20000410000 */
[----:B------:R-:W-:Y:S02]  /*1ce0*/  HADD2.F32 R154, -RZ, R154.H1_H1 ;  /* 0x3000009aff9a7230 */ /* 0x000fe40000004100 */
[----:B------:R-:W-:Y:S01]  /*1cf0*/  FADD.FTZ R236, -R240, R205 ;  /* 0x000000cdf0ec7221 */ /* 0x000fe20000010100 */
[----:B------:R-:W-:Y:S01]  /*1d00*/  FMUL.FTZ R210, R183, R232 ;  /* 0x000000e8b7d27220 */ /* 0x000fe20000410000 */
[----:B------:R-:W-:Y:S01]  /*1d10*/  FADD.FTZ R73, R73, R208 ;  /* 0x000000d049497221 */ /* 0x000fe20000010000 */
[-C--:B------:R-:W-:Y:S01]  /*1d20*/  FFMA.FTZ R205, R167, R208.reuse, R158 ;  /* 0x000000d0a7cd7223 */ /* 0x080fe2000001009e */
[----:B------:R-:W-:Y:S01]  /*1d30*/  FFMA.FTZ R49, R206, R208, R49 ;  /* 0x000000d0ce317223 */ /* 0x000fe20000010031 */
[-C--:B------:R-:W-:Y:S01]  /*1d40*/  FMUL.FTZ R158, R177, R152.reuse ;  /* 0x00000098b19e7220 */ /* 0x080fe20000410000 */
[----:B------:R-:W-:Y:S01]  /*1d50*/  FFMA.FTZ R208, R166, R209, R155 ;  /* 0x000000d1a6d07223 */ /* 0x000fe2000001009b */
[----:B------:R-:W-:Y:S01]  /*1d60*/  FADD.FTZ R114, R114, R211 ;  /* 0x000000d372727221 */ /* 0x000fe20000010000 */
[----:B------:R-:W-:Y:S01]  /*1d70*/  FFMA.FTZ R90, R207, R211, R90 ;  /* 0x000000d3cf5a7223 */ /* 0x000fe2000001005a */
[----:B------:R-:W-:Y:S01]  /*1d80*/  FADD.FTZ R115, R115, R152 ;  /* 0x0000009873737221 */ /* 0x000fe20000010000 */
[----:B------:R-:W-:Y:S01]  /*1d90*/  FFMA.FTZ R91, R210, R152, R91 ;  /* 0x00000098d25b7223 */ /* 0x000fe2000001005b */
[----:B------:R-:W-:Y:S01]  /*1da0*/  FMUL.FTZ R155, R176, R153 ;  /* 0x00000099b09b7220 */ /* 0x000fe20000410000 */
[----:B------:R-:W-:Y:S01]  /*1db0*/  FMUL.FTZ R211, R183, R236 ;  /* 0x000000ecb7d37220 */ /* 0x000fe20000410000 */
[----:B------:R-:W-:Y:S01]  /*1dc0*/  FMUL.FTZ R152, R179, R154 ;  /* 0x0000009ab3987220 */ /* 0x000fe20000410000 */
[----:B------:R-:W-:Y:S01]  /*1dd0*/  FADD.FTZ R74, R74, R209 ;  /* 0x000000d14a4a7221 */ /* 0x000fe20000010000 */
[----:B------:R-:W-:Y:S01]  /*1de0*/  FFMA.FTZ R50, R207, R209, R50 ;  /* 0x000000d1cf327223 */ /* 0x000fe20000010032 */
[----:B------:R-:W-:Y:S01]  /*1df0*/  FADD.FTZ R75, R75, R212 ;  /* 0x000000d44b4b7221 */ /* 0x000fe20000010000 */
[-C--:B------:R-:W-:Y:S01]  /*1e00*/  FFMA.FTZ R209, R169, R212.reuse, R158 ;  /* 0x000000d4a9d17223 */ /* 0x080fe2000001009e */
[----:B------:R-:W-:Y:S01]  /*1e10*/  FFMA.FTZ R51, R210, R212, R51 ;  /* 0x000000d4d2337223 */ /* 0x000fe20000010033 */
[----:B------:R-:W-:-:S02]  /*1e20*/  HADD2.F32 R218, -RZ, R159.H0_H0 ;  /* 0x2000009fffda7230 */ /* 0x000fc40000004100 */
[----:B------:R-:W-:Y:S01]  /*1e30*/  FADD.FTZ R76, R76, R213 ;  /* 0x000000d54c4c7221 */ /* 0x000fe20000010000 */
[-C--:B------:R-:W-:Y:S01]  /*1e40*/  FFMA.FTZ R212, R168, R213.reuse, R155 ;  /* 0x000000d5a8d47223 */ /* 0x080fe2000001009b */
[----:B------:R-:W-:Y:S01]  /*1e50*/  FFMA.FTZ R52, R211, R213, R52 ;  /* 0x000000d5d3347223 */ /* 0x000fe20000010034 */
[----:B------:R-:W-:Y:S01]  /*1e60*/  FADD.FTZ R238, -R240, R217 ;  /* 0x000000d9f0ee7221 */ /* 0x000fe20000010100 */
[----:B------:R-:W-:Y:S01]  /*1e70*/  FFMA.FTZ R213, R171, R216, R152 ;  /* 0x000000d8abd57223 */ /* 0x000fe20000010098 */
[----:B------:R-:W-:Y:S01]  /*1e80*/  FADD.FTZ R116, R116, R153 ;  /* 0x0000009974747221 */ /* 0x000fe20000010000 */
[----:B------:R-:W-:Y:S01]  /*1e90*/  FFMA.FTZ R92, R211, R153, R92 ;  /* 0x00000099d35c7223 */ /* 0x000fe2000001005c */
[----:B------:R-:W-:Y:S01]  /*1ea0*/  FADD.FTZ R152, R235, R204 ;  /* 0x000000cceb987221 */ /* 0x000fe20000010000 */
[----:B------:R-:W-:Y:S01]  /*1eb0*/  FFMA.FTZ R153, R203, R204, R234 ;  /* 0x000000cccb997223 */ /* 0x000fe200000100ea */
[----:B------:R-:W-:Y:S01]  /*1ec0*/  FADD.FTZ R156, -R240, R218 ;  /* 0x000000daf09c7221 */ /* 0x000fe20000010100 */
[----:B------:R-:W-:Y:S01]  /*1ed0*/  FMUL.FTZ R214, R183, R238 ;  /* 0x000000eeb7d67220 */ /* 0x000fe20000410000 */
[----:B------:R-:W-:Y:S01]  /*1ee0*/  FADD.FTZ R155, R152, R205 ;  /* 0x000000cd989b7221 */ /* 0x000fe20000010000 */
[----:B------:R-:W-:Y:S01]  /*1ef0*/  FFMA.FTZ R152, R206, R205, R153 ;  /* 0x000000cdce987223 */ /* 0x000fe20000010099 */
        /* <DEDUP_REMOVED lines=10> */
[----:B------:R-:W-:-:S02]  /*1fa0*/  HADD2.F32 R159, -RZ, R159.H1_H1 ;  /* 0x3000009fff9f7230 */ /* 0x000fc40000004100 */
[----:B------:R-:W-:Y:S01]  /*1fb0*/  FADD.FTZ R78, R78, R149 ;  /* 0x000000954e4e7221 */ /* 0x000fe20000010000 */
[-C--:B------:R-:W-:Y:S01]  /*1fc0*/  FFMA.FTZ R216, R170, R149.reuse, R157 ;  /* 0x00000095aad87223 */ /* 0x080fe2000001009d */
[----:B------:R-:W-:Y:S01]  /*1fd0*/  FFMA.FTZ R54, R215, R149, R54 ;  /* 0x00000095d7367223 */ /* 0x000fe20000010036 */
[----:B------:R-:W-:Y:S01]  /*1fe0*/  FADD.FTZ R149, R154, R209 ;  /* 0x000000d19a957221 */ /* 0x000fe20000010000 */
[----:B------:R-:W-:Y:S01]  /*1ff0*/  FFMA.FTZ R152, R210, R209, R153 ;  /* 0x000000d1d2987223 */ /* 0x000fe20000010099 */
[----:B------:R-:W-:Y:S02]  /*2000*/  FADD.FTZ R218, -R240, R159 ;  /* 0x0000009ff0da7221 */ /* 0x000fe40000010100 */
        /* <DEDUP_REMOVED lines=17> */
.L_x_316:
[----:B------:R-:W-:Y:S05]  /*2120*/  BSYNC B0 ;  /* 0x0000000000007941 */ /* 0x000fea0003800000 */
.L_x_315:
        /* <DEDUP_REMOVED lines=25> */
.L_x_339:
        /* <DEDUP_REMOVED lines=9> */
[-C--:B------:R-:W-:Y:S02]  /*2350*/  @!P0 LEA R158, R149, R152.reuse, 0x3 ;  /* 0x00000098959e8211 */ /* 0x080fe400078e18ff */
[----:B------:R-:W-:-:S03]  /*2360*/  LEA R159, R148, R152, 0x3 ;  /* 0x00000098949f7211 */ /* 0x000fc600078e18ff */
[----:B------:R-:W-:Y:S01]  /*2370*/  @!P0 STS.64 [R158+0x3000], R156 ;  /* 0x0030009c9e008388 */ /* 0x000fe20000000a00 */
[----:B------:R-:W-:Y:S01]  /*2380*/  BAR.SYNC.DEFER_BLOCKING 0x0 ;  /* 0x0000000000007b1d */ /* 0x000fe20000010000 */
[----:B------:R-:W-:-:S05]  /*2390*/  ISETP.NE.AND P0, PT, R165, RZ, PT ;  /* 0x000000ffa500720c */ /* 0x000fca0003f05270 */
        /* <DEDUP_REMOVED lines=17> */
[-CC-:B------:R-:W-:Y:S01]  /*24b0*/  FFMA.FTZ R150, R227, R156.reuse, R157.reuse ;  /* 0x0000009ce3967223 */ /* 0x180fe2000001009d */
[----:B------:R-:W-:Y:S01]  /*24c0*/  ISETP.NE.AND.EX P6, PT, RZ, UR9, PT, P0 ;  /* 0x00000009ff007c0c */ /* 0x000fe2000bfc5300 */
[----:B------:R-:W-:Y:S01]  /*24d0*/  FADD.FTZ R148, R229, -R148 ;  /* 0x80000094e5947221 */ /* 0x000fe20000010000 */
[-CC-:B-----5:R-:W-:Y:S01]  /*24e0*/  FFMA.FTZ R232, R223, R156.reuse, R157.reuse ;  /* 0x0000009cdfe87223 */ /* 0x1a0fe2000001009d */
[----:B------:R-:W-:Y:S01]  /*24f0*/  FADD.FTZ R150, R225, -R150 ;  /* 0x80000096e1967221 */ /* 0x000fe20000010000 */
[----:B------:R-:W-:Y:S01]  /*2500*/  FFMA.FTZ R153, R219, R156, R157 ;  /* 0x0000009cdb997223 */ /* 0x000fe2000001009d */
[C---:B------:R-:W-:Y:S01]  /*2510*/  FMUL.FTZ R154, R183.reuse, R148 ;  /* 0x00000094b79a7220 */ /* 0x040fe20000410000 */
[----:B------:R-:W-:Y:S01]  /*2520*/  FADD.FTZ R148, R228, -R151 ;  /* 0x80000097e4947221 */ /* 0x000fe20000010000 */
[----:B------:R-:W-:Y:S01]  /*2530*/  FMUL.FTZ R155, R183, R150 ;  /* 0x00000096b79b7220 */ /* 0x000fe20000410000 */
[----:B------:R-:W-:Y:S01]  /*2540*/  FADD.FTZ R232, R221, -R232 ;  /* 0x800000e8dde87221 */ /* 0x000fe20000010000 */
[----:B------:R-:W-:Y:S01]  /*2550*/  FFMA.FTZ R151, R222, R156, R157 ;  /* 0x0000009cde977223 */ /* 0x000fe2000001009d */
[C---:B------:R-:W-:Y:S01]  /*2560*/  FMUL.FTZ R159, R183.reuse, R148 ;  /* 0x00000094b79f7220 */ /* 0x040fe20000410000 */
[----:B------:R-:W-:Y:S01]  /*2570*/  FADD.FTZ R150, R184, -R153 ;  /* 0x80000099b8967221 */ /* 0x000fe20000010000 */
[----:B------:R-:W-:Y:S01]  /*2580*/  FMUL.FTZ R232, R183, R232 ;  /* 0x000000e8b7e87220 */ /* 0x000fe20000410000 */
[----:B------:R-:W-:Y:S01]  /*2590*/  @P6 HADD2.F32 R149, -RZ, R120.H0_H0 ;  /* 0x20000078ff956230 */ /* 0x000fe20000004100 */
[----:B------:R-:W-:Y:S01]  /*25a0*/  ISETP.NE.U32.AND P0, PT, RZ, UR14, PT ;  /* 0x0000000eff007c0c */ /* 0x000fe2000bf05070 */
[----:B------:R-:W-:-:S02]  /*25b0*/  @P6 HADD2.F32 R152, -RZ, R121.H0_H0 ;  /* 0x20000079ff986230 */ /* 0x000fc40000004100 */
[----:B------:R-:W-:Y:S01]  /*25c0*/  FMUL.FTZ R233, R183, R150 ;  /* 0x00000096b7e97220 */ /* 0x000fe20000410000 */
[----:B------:R-:W-:Y:S02]  /*25d0*/  @P6 HADD2.F32 R148, -RZ, R120.H1_H1 ;  /* 0x30000078ff946230 */ /* 0x000fe40000004100 */
[----:B------:R-:W-:Y:S01]  /*25e0*/  @P6 FADD.FTZ R154, R154, R149 ;  /* 0x000000959a9a6221 */ /* 0x000fe20000010000 */
[-CC-:B------:R-:W-:Y:S01]  /*25f0*/  FFMA.FTZ R149, R226, R156.reuse, R157.reuse ;  /* 0x0000009ce2957223 */ /* 0x180fe2000001009d */
[----:B------:R-:W-:Y:S01]  /*2600*/  @P6 FADD.FTZ R155, R155, R152 ;  /* 0x000000989b9b6221 */ /* 0x000fe20000010000 */
[----:B------:R-:W-:Y:S01]  /*2610*/  FFMA.FTZ R152, R186, R156, R157 ;  /* 0x0000009cba987223 */ /* 0x000fe2000001009d */
[----:B------:R-:W-:Y:S01]  /*2620*/  @P6 FADD.FTZ R159, R159, R148 ;  /* 0x000000949f9f6221 */ /* 0x000fe20000010000 */
[----:B------:R-:W-:Y:S01]  /*2630*/  FADD.FTZ R158, R224, -R149 ;  /* 0x80000095e09e7221 */ /* 0x000fe20000010000 */
[----:B------:R-:W-:Y:S02]  /*2640*/  @P6 HADD2.F32 R149, -RZ, R121.H1_H1 ;  /* 0x30000079ff956230 */ /* 0x000fe40000004100 */
[----:B------:R-:W-:Y:S01]  /*2650*/  FADD.FTZ R148, R220, -R151 ;  /* 0x80000097dc947221 */ /* 0x000fe20000010000 */
[----:B------:R-:W-:Y:S01]  /*2660*/  FADD.FTZ R152, R185, -R152 ;  /* 0x80000098b9987221 */ /* 0x000fe20000010000 */
[----:B------:R-:W-:Y:S01]  /*2670*/  FMUL.FTZ R158, R183, R158 ;  /* 0x0000009eb79e7220 */ /* 0x000fe20000410000 */
[----:B------:R-:W-:-:S02]  /*2680*/  @P6 HADD2.F32 R150, -RZ, R123.H0_H0 ;  /* 0x2000007bff966230 */ /* 0x000fc40000004100 */
[C---:B------:R-:W-:Y:S01]  /*2690*/  FMUL.FTZ R235, R183.reuse, R148 ;  /* 0x00000094b7eb7220 */ /* 0x040fe20000410000 */
[--C-:B------:R-:W-:Y:S02]  /*26a0*/  @P6 HADD2.F32 R148, -RZ, R122.reuse.H1_H1 ;  /* 0x3000007aff946230 */ /* 0x100fe40000004100 */
[----:B------:R-:W-:Y:S01]  /*26b0*/  @P6 FADD.FTZ R158, R158, R149 ;  /* 0x000000959e9e6221 */ /* 0x000fe20000010000 */
[----:B------:R-:W-:Y:S02]  /*26c0*/  @P6 HADD2.F32 R149, -RZ, R122.H0_H0 ;  /* 0x2000007aff956230 */ /* 0x000fe40000004100 */
[----:B------:R-:W-:Y:S01]  /*26d0*/  FMUL.FTZ R234, R183, R152 ;  /* 0x00000098b7ea7220 */ /* 0x000fe20000410000 */
[----:B------:R-:W-:Y:S01]  /*26e0*/  @P6 FADD.FTZ R233, R233, R150 ;  /* 0x00000096e9e96221 */ /* 0x000fe20000010000 */
[----:B------:R-:W-:Y:S01]  /*26f0*/  @P6 FADD.FTZ R235, R235, R148 ;  /* 0x00000094ebeb6221 */ /* 0x000fe20000010000 */
[----:B------:R-:W-:Y:S01]  /*2700*/  ISETP.NE.AND.EX P0, PT, RZ, UR15, PT, P0 ;  /* 0x0000000fff007c0c */ /* 0x000fe2000bf05300 */
[----:B------:R-:W-:Y:S01]  /*2710*/  @P6 FADD.FTZ R232, R232, R149 ;  /* 0x00000095e8e86221 */ /* 0x000fe20000010000 */
[----:B------:R-:W-:-:S05]  /*2720*/  @P6 HADD2.F32 R149, -RZ, R123.H1_H1 ;  /* 0x3000007bff956230 */ /* 0x000fca0000004100 */
[----:B------:R-:W-:Y:S01]  /*2730*/  @P6 FADD.FTZ R234, R234, R149 ;  /* 0x00000095eaea6221 */ /* 0x000fe20000010000 */
[----:B------:R-:W-:-:S04]  /*2740*/  ISETP.NE.U32.AND P6, PT, RZ, UR14, PT ;  /* 0x0000000eff007c0c */ /* 0x000fc8000bfc5070 */
[----:B------:R-:W-:Y:S02]  /*2750*/  ISETP.NE.AND.EX P6, PT, RZ, UR15, PT, P6 ;  /* 0x0000000fff007c0c */ /* 0x000fe4000bfc5360 */
[----:B------:R-:W-:Y:S02]  /*2760*/  @P0 F2FP.F16.F32.PACK_AB R150, RZ, R154 ;  /* 0x0000009aff96023e */ /* 0x000fe400000000ff */
[----:B------:R-:W-:Y:S02]  /*2770*/  @P0 F2FP.F16.F32.PACK_AB R152, RZ, R155 ;  /* 0x0000009bff98023e */ /* 0x000fe400000000ff */
[----:B------:R-:W-:Y:S02]  /*2780*/  @P0 F2FP.F16.F32.PACK_AB R153, RZ, R232 ;  /* 0x000000e8ff99023e */ /* 0x000fe400000000ff */
[----:B------:R-:W-:Y:S02]  /*2790*/  @P0 F2FP.F16.F32.PACK_AB R236, RZ, R233 ;  /* 0x000000e9ffec023e */ /* 0x000fe400000000ff */
[----:B------:R-:W-:-:S02]  /*27a0*/  @P0 PRMT R136, R150, 0x7610, R136 ;  /* 0x0000761096880816 */ /* 0x000fc40000000088 */
[----:B------:R-:W-:Y:S01]  /*27b0*/  @P0 PRMT R137, R152, 0x7610, R137 ;  /* 0x0000761098890816 */ /* 0x000fe20000000089 */
[----:B------:R-:W0:Y:S01]  /*27c0*/  @P6 LDC.64 R148, c[0x0][0x308] ;  /* 0x0000c200ff946b82 */ /* 0x000e220000000a00 */
[----:B------:R-:W-:Y:S02]  /*27d0*/  @P0 PRMT R138, R153, 0x7610, R138 ;  /* 0x00007610998a0816 */ /* 0x000fe4000000008a */
[----:B------:R-:W-:Y:S02]  /*27e0*/  @P0 F2FP.F16.F32.PACK_AB R151, RZ, R159 ;  /* 0x0000009fff97023e */ /* 0x000fe400000000ff */
[----:B------:R-:W-:Y:S02]  /*27f0*/  @P0 F2FP.F16.F32.PACK_AB R150, RZ, R158 ;  /* 0x0000009eff96023e */ /* 0x000fe400000000ff */
[----:B------:R-:W-:Y:S02]  /*2800*/  @P0 F2FP.F16.F32.PACK_AB R152, RZ, R235 ;  /* 0x000000ebff98023e */ /* 0x000fe400000000ff */
[----:B------:R-:W-:-:S02]  /*2810*/  @P0 F2FP.F16.F32.PACK_AB R153, RZ, R234 ;  /* 0x000000eaff99023e */ /* 0x000fc400000000ff */
[----:B------:R-:W-:Y:S02]  /*2820*/  @P0 PRMT R139, R236, 0x7610, R139 ;  /* 0x00007610ec8b0816 */ /* 0x000fe4000000008b */
[----:B------:R-:W-:Y:S02]  /*2830*/  @P0 PRMT R136, R136, 0x5410, R151 ;  /* 0x0000541088880816 */ /* 0x000fe40000000097 */
[----:B------:R-:W-:Y:S02]  /*2840*/  @P0 PRMT R137, R137, 0x5410, R150 ;  /* 0x0000541089890816 */ /* 0x000fe40000000096 */
[----:B------:R-:W-:Y:S02]  /*2850*/  @P0 PRMT R138, R138, 0x5410, R152 ;  /* 0x000054108a8a0816 */ /* 0x000fe40000000098 */
[----:B------:R-:W-:Y:S02]  /*2860*/  @P0 PRMT R139, R139, 0x5410, R153 ;  /* 0x000054108b8b0816 */ /* 0x000fe40000000099 */
[----:B------:R-:W-:Y:S01]  /*2870*/  ISETP.NE.U32.AND P0, PT, RZ, UR16, PT ;  /* 0x00000010ff007c0c */ /* 0x000fe2000bf05070 */
[----:B------:R-:W1:Y:S01]  /*2880*/  LDC.64 R152, c[0x0][0x2f8] ;  /* 0x0000be00ff987b82 */ /* 0x000e620000000a00 */
[----:B0-----:R-:W-:-:S02]  /*2890*/  @P6 IMAD.WIDE.U32 R150, R180, 0x10, R148 ;  /* 0x00000010b4966825 */ /* 0x001fc400078e0094 */
[----:B------:R-:W-:Y:S02]  /*28a0*/  ISETP.NE.AND.EX P0, PT, RZ, UR17, PT, P0 ;  /* 0x00000011ff007c0c */ /* 0x000fe4000bf05300 */
[-C--:B------:R-:W-:Y:S02]  /*28b0*/  F2FP.F16.F32.PACK_AB R148, R159, R154.reuse ;  /* 0x0000009a9f94723e */ /* 0x080fe400000000ff */
[----:B------:R-:W-:Y:S01]  /*28c0*/  F2FP.F16.F32.PACK_AB R149, R158, R155 ;  /* 0x0000009b9e95723e */ /* 0x000fe200000000ff */
[----:B------:R0:W-:Y:S08]  /*28d0*/  @P6 STG.E.128 desc[UR4][R150.64], R136 ;  /* 0x0000008896006986 */ /* 0x0001f0000c101d04 */
[----:B------:R-:W-:-:S02]  /*28e0*/  @P0 F2FP.F16.F32.PACK_AB R236, RZ, R154 ;  /* 0x0000009affec023e */ /* 0x000fc400000000ff */
[----:B------:R-:W-:Y:S02]  /*28f0*/  @P0 F2FP.F16.F32.PACK_AB R238, RZ, R155 ;  /* 0x0000009bffee023e */ /* 0x000fe400000000ff */
[----:B------:R-:W-:Y:S02]  /*2900*/  @P0 F2FP.F16.F32.PACK_AB R154, RZ, R232 ;  /* 0x000000e8ff9a023e */ /* 0x000fe400000000ff */
[----:B------:R-:W-:Y:S02]  /*2910*/  @P0 F2FP.F16.F32.PACK_AB R155, RZ, R233 ;  /* 0x000000e9ff9b023e */ /* 0x000fe400000000ff */
[----:B------:R-:W-:Y:S01]  /*2920*/  @P0 F2FP.F16.F32.PACK_AB R237, RZ, R159 ;  /* 0x0000009fffed023e */ /* 0x000fe200000000ff */
[----:B-1----:R-:W-:Y:S01]  /*2930*/  IMAD.WIDE.U32 R152, R180, 0x10, R152 ;  /* 0x00000010b4987825 */ /* 0x002fe200078e0098 */
[----:B------:R-:W-:Y:S02]  /*2940*/  @P0 F2FP.F16.F32.PACK_AB R239, RZ, R158 ;  /* 0x0000009effef023e */ /* 0x000fe400000000ff */
[----:B------:R-:W-:-:S02]  /*2950*/  @P0 PRMT R70, R154, 0x7610, R70 ;  /* 0x000076109a460816 */ /* 0x000fc40000000046 */
[----:B------:R-:W-:Y:S02]  /*2960*/  @P0 F2FP.F16.F32.PACK_AB R159, RZ, R235 ;  /* 0x000000ebff9f023e */ /* 0x000fe400000000ff */
[----:B------:R-:W-:Y:S02]  /*2970*/  @P0 F2FP.F16.F32.PACK_AB R158, RZ, R234 ;  /* 0x000000eaff9e023e */ /* 0x000fe400000000ff */
[----:B------:R-:W-:Y:S02]  /*2980*/  @P0 PRMT R68, R236, 0x7610, R68 ;  /* 0x00007610ec440816 */ /* 0x000fe40000000044 */
[----:B------:R-:W-:Y:S02]  /*2990*/  @P0 PRMT R69, R238, 0x7610, R69 ;  /* 0x00007610ee450816 */ /* 0x000fe40000000045 */
[----:B------:R-:W-:Y:S02]  /*29a0*/  @P0 LEA R154, P6, R180, UR16, 0x4 ;  /* 0x00000010b49a0c11 */ /* 0x000fe4000f8c20ff */
[----:B------:R-:W-:-:S02]  /*29b0*/  @P0 PRMT R71, R155, 0x7610, R71 ;  /* 0x000076109b470816 */ /* 0x000fc40000000047 */
[----:B0-----:R-:W-:Y:S02]  /*29c0*/  F2FP.F16.F32.PACK_AB R150, R235, R232 ;  /* 0x000000e8eb96723e */ /* 0x001fe400000000ff */
[----:B------:R-:W-:Y:S02]  /*29d0*/  F2FP.F16.F32.PACK_AB R151, R234, R233 ;  /* 0x000000e9ea97723e */ /* 0x000fe400000000ff */
[----:B------:R-:W-:Y:S02]  /*29e0*/  @P0 PRMT R68, R68, 0x5410, R237 ;  /* 0x0000541044440816 */ /* 0x000fe400000000ed */
[----:B------:R-:W-:Y:S01]  /*29f0*/  @P0 LEA.HI.X R155, R180, UR17, RZ, 0x4, P6 ;  /* 0x00000011b49b0c11 */ /* 0x000fe2000b0f24ff */
[----:B------:R0:W-:Y:S01]  /*2a00*/  STG.E.128 desc[UR4][R152.64], R148 ;  /* 0x0000009498007986 */ /* 0x0001e2000c101d04 */
[----:B------:R-:W-:Y:S02]  /*2a10*/  @P0 PRMT R69, R69, 0x5410, R239 ;  /* 0x0000541045450816 */ /* 0x000fe400000000ef */
[----:B------:R-:W-:-:S02]  /*2a20*/  @P0 PRMT R70, R70, 0x5410, R159 ;  /* 0x0000541046460816 */ /* 0x000fc4000000009f */
[----:B------:R-:W-:Y:S02]  /*2a30*/  @P0 PRMT R71, R71, 0x5410, R158 ;  /* 0x0000541047470816 */ /* 0x000fe4000000009e */
[----:B------:R-:W-:-:S03]  /*2a40*/  IADD3 R180, R180, 0x80, RZ ;  /* 0x00000080b4b47810 */ /* 0x000fc60007ffe0ff */
[----:B------:R0:W-:Y:S04]  /*2a50*/  @P0 STG.E.128 desc[UR4][R154.64], R68 ;  /* 0x000000449a000986 */ /* 0x0001e8000c101d04 */
.L_x_319:
[----:B------:R-:W-:Y:S05]  /*2a60*/  BSYNC B0 ;  /* 0x0000000000007941 */ /* 0x000fea0003800000 */
.L_x_318:
        /* <DEDUP_REMOVED lines=9> */
[----:B------:R-:W-:Y:S01]  /*2b00*/  FFMA.FTZ R154, R194, R156, R157 ;  /* 0x0000009cc29a7223 */ /* 0x000fe2000001009d */
[----:B------:R-:W-:Y:S01]  /*2b10*/  FADD.FTZ R152, R192, -R151 ;  /* 0x80000097c0987221 */ /* 0x000fe20000010000 */
[C---:B-----5:R-:W-:Y:S01]  /*2b20*/  FMUL.FTZ R148, R183.reuse, R148 ;  /* 0x00000094b7947220 */ /* 0x060fe20000410000 */
[----:B------:R-:W-:Y:S01]  /*2b30*/  FMUL.FTZ R155, R183, R150 ;  /* 0x00000096b79b7220 */ /* 0x000fe20000410000 */
[----:B------:R-:W-:Y:S01]  /*2b40*/  FADD.FTZ R154, R193, -R154 ;  /* 0x8000009ac19a7221 */ /* 0x000fe20000010000 */
[-CC-:B------:R-:W-:Y:S01]  /*2b50*/  FFMA.FTZ R153, R195, R156.reuse, R157.reuse ;  /* 0x0000009cc3997223 */ /* 0x180fe2000001009d */
[----:B------:R-:W-:Y:S01]  /*2b60*/  FFMA.FTZ R232, R202, R156, R157 ;  /* 0x0000009ccae87223 */ /* 0x000fe2000001009d */
[----:B------:R-:W-:Y:S01]  /*2b70*/  ISETP.NE.U32.AND P0, PT, RZ, UR14, PT ;  /* 0x0000000eff007c0c */ /* 0x000fe2000bf05070 */
[----:B------:R-:W-:-:S02]  /*2b80*/  FMUL.FTZ R154, R183, R154 ;  /* 0x0000009ab79a7220 */ /* 0x000fc40000410000 */
[--C-:B------:R-:W-:Y:S02]  /*2b90*/  @P6 HADD2.F32 R149, -RZ, R32.reuse.H0_H0 ;  /* 0x20000020ff956230 */ /* 0x100fe40000004100 */
[----:B------:R-:W-:Y:S01]  /*2ba0*/  FADD.FTZ R232, R201, -R232 ;  /* 0x800000e8c9e87221 */ /* 0x000fe20000010000 */
[--C-:B------:R-:W-:Y:S01]  /*2bb0*/  @P6 HADD2.F32 R158, -RZ, R33.reuse.H0_H0 ;  /* 0x20000021ff9e6230 */ /* 0x100fe20000004100 */
[----:B------:R-:W-:Y:S01]  /*2bc0*/  ISETP.NE.AND.EX P0, PT, RZ, UR15, PT, P0 ;  /* 0x0000000fff007c0c */ /* 0x000fe2000bf05300 */
[----:B------:R-:W-:Y:S02]  /*2bd0*/  @P6 HADD2.F32 R150, -RZ, R32.H1_H1 ;  /* 0x30000020ff966230 */ /* 0x000fe40000004100 */
[----:B------:R-:W-:Y:S01]  /*2be0*/  @P6 FADD.FTZ R148, R148, R149 ;  /* 0x0000009594946221 */ /* 0x000fe20000010000 */
[C---:B------:R-:W-:Y:S01]  /*2bf0*/  FMUL.FTZ R149, R183.reuse, R152 ;  /* 0x00000098b7957220 */ /* 0x040fe20000410000 */
[----:B------:R-:W-:Y:S02]  /*2c00*/  @P6 HADD2.F32 R151, -RZ, R33.H1_H1 ;  /* 0x30000021ff976230 */ /* 0x000fe40000004100 */
[----:B------:R-:W-:Y:S01]  /*2c10*/  FMUL.FTZ R232, R183, R232 ;  /* 0x000000e8b7e87220 */ /* 0x000fe20000410000 */
[----:B------:R-:W-:Y:S01]  /*2c20*/  @P6 FADD.FTZ R155, R155, R150 ;  /* 0x000000969b9b6221 */ /* 0x000fe20000010000 */
[----:B------:R-:W-:Y:S01]  /*2c30*/  @P6 FADD.FTZ R149, R149, R158 ;  /* 0x0000009e95956221 */ /* 0x000fe20000010000 */
[----:B------:R-:W-:Y:S01]  /*2c40*/  FADD.FTZ R158, R196, -R153 ;  /* 0x80000099c49e7221 */ /* 0x000fe20000010000 */
[-CC-:B------:R-:W-:Y:S01]  /*2c50*/  FFMA.FTZ R150, R198, R156.reuse, R157.reuse ;  /* 0x0000009cc6967223 */ /* 0x180fe2000001009d */
[----:B------:R-:W-:Y:S01]  /*2c60*/  FFMA.FTZ R153, R199, R156, R157 ;  /* 0x0000009cc7997223 */ /* 0x000fe2000001009d */
[----:B------:R-:W-:Y:S01]  /*2c70*/  @P6 FADD.FTZ R154, R154, R151 ;  /* 0x000000979a9a6221 */ /* 0x000fe20000010000 */
[----:B------:R-:W-:-:S02]  /*2c80*/  @P6 HADD2.F32 R151, -RZ, R34.H0_H0 ;  /* 0x20000022ff976230 */ /* 0x000fc40000004100 */
[----:B------:R-:W-:Y:S01]  /*2c90*/  FMUL.FTZ R158, R183, R158 ;  /* 0x0000009eb79e7220 */ /* 0x000fe20000410000 */
[----:B------:R-:W-:Y:S01]  /*2ca0*/  FADD.FTZ R150, R197, -R150 ;  /* 0x80000096c5967221 */ /* 0x000fe20000010000 */
[----:B------:R-:W-:Y:S01]  /*2cb0*/  FADD.FTZ R152, R200, -R153 ;  /* 0x80000099c8987221 */ /* 0x000fe20000010000 */
[----:B------:R-:W-:Y:S01]  /*2cc0*/  @P0 F2FP.F16.F32.PACK_AB R234, RZ, R149 ;  /* 0x00000095ffea023e */ /* 0x000fe200000000ff */
[----:B------:R-:W-:Y:S01]  /*2cd0*/  @P6 FADD.FTZ R158, R158, R151 ;  /* 0x000000979e9e6221 */ /* 0x000fe20000010000 */
[C---:B------:R-:W-:Y:S01]  /*2ce0*/  FMUL.FTZ R233, R183.reuse, R150 ;  /* 0x00000096b7e97220 */ /* 0x040fe20000410000 */
[----:B------:R-:W-:Y:S01]  /*2cf0*/  FMUL.FTZ R159, R183, R152 ;  /* 0x00000098b79f7220 */ /* 0x000fe20000410000 */
[----:B------:R-:W-:Y:S01]  /*2d00*/  @P6 HADD2.F32 R150, -RZ, R34.H1_H1 ;  /* 0x30000022ff966230 */ /* 0x000fe20000004100 */
[----:B------:R-:W-:Y:S01]  /*2d10*/  @P0 PRMT R137, R234, 0x7610, R137 ;  /* 0x00007610ea890816 */ /* 0x000fe20000000089 */
[--C-:B------:R-:W-:Y:S01]  /*2d20*/  @P6 HADD2.F32 R152, -RZ, R35.reuse.H0_H0 ;  /* 0x20000023ff986230 */ /* 0x100fe20000004100 */
[----:B------:R-:W-:Y:S01]  /*2d30*/  @P0 F2FP.F16.F32.PACK_AB R235, RZ, R158 ;  /* 0x0000009effeb023e */ /* 0x000fe200000000ff */
[----:B------:R-:W-:-:S02]  /*2d40*/  @P6 HADD2.F32 R151, -RZ, R35.H1_H1 ;  /* 0x30000023ff976230 */ /* 0x000fc40000004100 */
[----:B------:R-:W-:Y:S01]  /*2d50*/  @P6 FADD.FTZ R233, R233, R150 ;  /* 0x00000096e9e96221 */ /* 0x000fe20000010000 */
[----:B------:R-:W-:Y:S01]  /*2d60*/  @P0 F2FP.F16.F32.PACK_AB R153, RZ, R155 ;  /* 0x0000009bff99023e */ /* 0x000fe200000000ff */
[----:B------:R-:W-:Y:S01]  /*2d70*/  @P6 FADD.FTZ R159, R159, R152 ;  /* 0x000000989f9f6221 */ /* 0x000fe20000010000 */
[----:B------:R-:W-:Y:S01]  /*2d80*/  @P0 F2FP.F16.F32.PACK_AB R152, RZ, R148 ;  /* 0x00000094ff98023e */ /* 0x000fe200000000ff */
[----:B------:R-:W-:Y:S01]  /*2d90*/  @P6 FADD.FTZ R232, R232, R151 ;  /* 0x00000097e8e86221 */ /* 0x000fe20000010000 */
[----:B------:R-:W-:Y:S02]  /*2da0*/  ISETP.NE.U32.AND P6, PT, RZ, UR14, PT ;  /* 0x0000000eff007c0c */ /* 0x000fe4000bfc5070 */
[----:B------:R-:W-:Y:S02]  /*2db0*/  @P0 F2FP.F16.F32.PACK_AB R236, RZ, R159 ;  /* 0x0000009fffec023e */ /* 0x000fe400000000ff */
[----:B------:R-:W-:Y:S02]  /*2dc0*/  ISETP.NE.AND.EX P6, PT, RZ, UR15, PT, P6 ;  /* 0x0000000fff007c0c */ /* 0x000fe4000bfc5360 */
[----:B------:R-:W-:-:S02]  /*2dd0*/  @P0 PRMT R136, R152, 0x7610, R136 ;  /* 0x0000761098880816 */ /* 0x000fc40000000088 */
[----:B------:R-:W-:Y:S02]  /*2de0*/  @P0 PRMT R138, R235, 0x7610, R138 ;  /* 0x00007610eb8a0816 */ /* 0x000fe4000000008a */
[----:B------:R-:W-:Y:S02]  /*2df0*/  @P0 F2FP.F16.F32.PACK_AB R152, RZ, R154 ;  /* 0x0000009aff98023e */ /* 0x000fe400000000ff */
[----:B------:R-:W-:Y:S02]  /*2e00*/  @P0 F2FP.F16.F32.PACK_AB R234, RZ, R233 ;  /* 0x000000e9ffea023e */ /* 0x000fe400000000ff */
[----:B------:R-:W-:Y:S02]  /*2e10*/  @P0 F2FP.F16.F32.PACK_AB R235, RZ, R232 ;  /* 0x000000e8ffeb023e */ /* 0x000fe400000000ff */
[----:B------:R-:W-:Y:S01]  /*2e20*/  @P0 PRMT R139, R236, 0x7610, R139 ;  /* 0x00007610ec8b0816 */ /* 0x000fe2000000008b */
[----:B------:R-:W0:Y:S01]  /*2e30*/  @P6 LDC.64 R150, c[0x0][0x308] ;  /* 0x0000c200ff966b82 */ /* 0x000e220000000a00 */
[----:B------:R-:W-:-:S02]  /*2e40*/  @P0 PRMT R136, R136, 0x5410, R153 ;  /* 0x0000541088880816 */ /* 0x000fc40000000099 */
[----:B------:R-:W-:Y:S02]  /*2e50*/  @P0 PRMT R137, R137, 0x5410, R152 ;  /* 0x0000541089890816 */ /* 0x000fe40000000098 */
[----:B------:R-:W-:Y:S02]  /*2e60*/  @P0 PRMT R138, R138, 0x5410, R234 ;  /* 0x000054108a8a0816 */ /* 0x000fe400000000ea */
[----:B------:R-:W-:Y:S01]  /*2e70*/  @P0 PRMT R139, R139, 0x5410, R235 ;  /* 0x000054108b8b0816 */ /* 0x000fe200000000eb */
[----:B------:R-:W1:Y:S01]  /*2e80*/  LDC.64 R152, c[0x0][0x2f8] ;  /* 0x0000be00ff987b82 */ /* 0x000e620000000a00 */
[----:B------:R-:W-:-:S04]  /*2e90*/  ISETP.NE.U32.AND P0, PT, RZ, UR16, PT ;  /* 0x00000010ff007c0c */ /* 0x000fc8000bf05070 */
[----:B------:R-:W-:Y:S01]  /*2ea0*/  ISETP.NE.AND.EX P0, PT, RZ, UR17, PT, P0 ;  /* 0x00000011ff007c0c */ /* 0x000fe2000bf05300 */
[----:B0-----:R-:W-:-:S12]  /*2eb0*/  @P6 IMAD.WIDE.U32 R150, R180, 0x10, R150 ;  /* 0x00000010b4966825 */ /* 0x001fd800078e0096 */
[-C--:B------:R-:W-:Y:S02]  /*2ec0*/  @P0 F2FP.F16.F32.PACK_AB R234, RZ, R148.reuse ;  /* 0x00000094ffea023e */ /* 0x080fe400000000ff */
[----:B------:R-:W-:Y:S01]  /*2ed0*/  @P0 F2FP.F16.F32.PACK_AB R235, RZ, R155 ;  /* 0x0000009bffeb023e */ /* 0x000fe200000000ff */
[----:B------:R0:W-:Y:S01]  /*2ee0*/  @P6 STG.E.128 desc[UR4][R150.64], R136 ;  /* 0x0000008896006986 */ /* 0x0001e2000c101d04 */
[----:B------:R-:W-:Y:S02]  /*2ef0*/  F2FP.F16.F32.PACK_AB R148, R155, R148 ;  /* 0x000000949b94723e */ /* 0x000fe400000000ff */
[----:B------:R-:W-:Y:S01]  /*2f00*/  @P0 F2FP.F16.F32.PACK_AB R236, RZ, R149 ;  /* 0x00000095ffec023e */ /* 0x000fe200000000ff */
[----:B-1----:R-:W-:Y:S01]  /*2f10*/  IMAD.WIDE.U32 R152, R180, 0x10, R152 ;  /* 0x00000010b4987825 */ /* 0x002fe200078e0098 */
[----:B------:R-:W-:Y:S02]  /*2f20*/  @P0 F2FP.F16.F32.PACK_AB R155, RZ, R158 ;  /* 0x0000009eff9b023e */ /* 0x000fe400000000ff */
[----:B------:R-:W-:-:S02]  /*2f30*/  @P0 F2FP.F16.F32.PACK_AB R239, RZ, R159 ;  /* 0x0000009fffef023e */ /* 0x000fc400000000ff */
[----:B------:R-:W-:Y:S02]  /*2f40*/  @P0 F2FP.F16.F32.PACK_AB R237, RZ, R154 ;  /* 0x0000009affed023e */ /* 0x000fe400000000ff */
[----:B------:R-:W-:Y:S02]  /*2f50*/  F2FP.F16.F32.PACK_AB R149, R154, R149 ;  /* 0x000000959a95723e */ /* 0x000fe400000000ff */
[----:B------:R-:W-:Y:S02]  /*2f60*/  @P0 F2FP.F16.F32.PACK_AB R238, RZ, R233 ;  /* 0x000000e9ffee023e */ /* 0x000fe400000000ff */
[----:B------:R-:W-:Y:S02]  /*2f70*/  @P0 F2FP.F16.F32.PACK_AB R240, RZ, R232 ;  /* 0x000000e8fff0023e */ /* 0x000fe400000000ff */
[----:B------:R-:W-:Y:S02]  /*2f80*/  @P0 PRMT R68, R234, 0x7610, R68 ;  /* 0x00007610ea440816 */ /* 0x000fe40000000044 */
[----:B------:R-:W-:-:S02]  /*2f90*/  @P0 PRMT R69, R236, 0x7610, R69 ;  /* 0x00007610ec450816 */ /* 0x000fc40000000045 */
[----:B------:R-:W-:Y:S02]  /*2fa0*/  @P0 PRMT R70, R155, 0x7610, R70 ;  /* 0x000076109b460816 */ /* 0x000fe40000000046 */
[----:B------:R-:W-:Y:S02]  /*2fb0*/  @P0 LEA R154, P6, R180, UR16, 0x4 ;  /* 0x00000010b49a0c11 */ /* 0x000fe4000f8c20ff */
[----:B------:R-:W-:Y:S02]  /*2fc0*/  @P0 PRMT R71, R239, 0x7610, R71 ;  /* 0x00007610ef470816 */ /* 0x000fe40000000047 */
[----:B0-----:R-:W-:Y:S02]  /*2fd0*/  F2FP.F16.F32.PACK_AB R150, R233, R158 ;  /* 0x0000009ee996723e */ /* 0x001fe400000000ff */
[----:B------:R-:W-:Y:S02]  /*2fe0*/  F2FP.F16.F32.PACK_AB R151, R232, R159 ;  /* 0x0000009fe897723e */ /* 0x000fe400000000ff */
[----:B------:R-:W-:-:S02]  /*2ff0*/  @P0 PRMT R68, R68, 0x5410, R235 ;  /* 0x0000541044440816 */ /* 0x000fc400000000eb */
[----:B------:R-:W-:Y:S01]  /*3000*/  @P0 LEA.HI.X R155, R180, UR17, RZ, 0x4, P6 ;  /* 0x00000011b49b0c11 */ /* 0x000fe2000b0f24ff */
[----:B------:R1:W-:Y:S01]  /*3010*/  STG.E.128 desc[UR4][R152.64], R148 ;  /* 0x0000009498007986 */ /* 0x0003e2000c101d04 */
[----:B------:R-:W-:Y:S02]  /*3020*/  @P0 PRMT R69, R69, 0x5410, R237 ;  /* 0x0000541045450816 */ /* 0x000fe400000000ed */
[----:B------:R-:W-:Y:S02]  /*3030*/  @P0 PRMT R70, R70, 0x5410, R238 ;  /* 0x0000541046460816 */ /* 0x000fe400000000ee */
[----:B------:R-:W-:Y:S02]  /*3040*/  @P0 PRMT R71, R71, 0x5410, R240 ;  /* 0x0000541047470816 */ /* 0x000fe400000000f0 */
[----:B------:R-:W-:-:S03]  /*3050*/  IADD3 R180, R180, 0x80, RZ ;  /* 0x00000080b4b47810 */ /* 0x000fc60007ffe0ff */
[----:B------:R1:W-:Y:S04]  /*3060*/  @P0 STG.E.128 desc[UR4][R154.64], R68 ;  /* 0x000000449a000986 */ /* 0x0003e8000c101d04 */
.L_x_321:
[----:B------:R-:W-:Y:S05]  /*3070*/  BSYNC B0 ;  /* 0x0000000000007941 */ /* 0x000fea0003800000 */
.L_x_320:
        /* <DEDUP_REMOVED lines=8> */
[-CC-:B------:R-:W-:Y:S01]  /*3100*/  FFMA.FTZ R153, R211, R156.reuse, R157.reuse ;  /* 0x0000009cd3997223 */ /* 0x180fe2000001009d */
[----:B------:R-:W-:Y:S01]  /*3110*/  FADD.FTZ R148, R205, -R148 ;  /* 0x80000094cd947221 */ /* 0x000fe20000010000 */
[----:B------:R-:W-:Y:S01]  /*3120*/  FADD.FTZ R152, R209, -R152 ;  /* 0x80000098d1987221 */ /* 0x000fe20000010000 */
[-CC-:B------:R-:W-:Y:S01]  /*3130*/  FFMA.FTZ R158, R214, R156.reuse, R157.reuse ;  /* 0x0000009cd69e7223 */ /* 0x180fe2000001009d */
[-CC-:B------:R-:W-:Y:S01]  /*3140*/  FFMA.FTZ R155, R215, R156.reuse, R157.reuse ;  /* 0x0000009cd79b7223 */ /* 0x180fe2000001009d */
[----:B------:R-:W-:Y:S01]  /*3150*/  FFMA.FTZ R234, R218, R156, R157 ;  /* 0x0000009cdaea7223 */ /* 0x000fe2000001009d */
[----:B------:R-:W-:Y:S01]  /*3160*/  FADD.FTZ R150, R204, -R149 ;  /* 0x80000095cc967221 */ /* 0x000fe20000010000 */
[----:B------:R-:W-:Y:S01]  /*3170*/  FADD.FTZ R156, R208, -R151 ;  /* 0x80000097d09c7221 */ /* 0x000fe20000010000 */
[----:B------:R-:W-:Y:S01]  /*3180*/  FADD.FTZ R154, R212, -R153 ;  /* 0x80000099d49a7221 */ /* 0x000fe20000010000 */
[C---:B-----5:R-:W-:Y:S01]  /*3190*/  FMUL.FTZ R151, R183.reuse, R148 ;  /* 0x00000094b7977220 */ /* 0x060fe20000410000 */
[----:B------:R-:W-:Y:S01]  /*31a0*/  FMUL.FTZ R159, R183, R152 ;  /* 0x00000098b79f7220 */ /* 0x000fe20000410000 */
[----:B------:R-:W-:-:S02]  /*31b0*/  @P6 HADD2.F32 R149, -RZ, R144.H0_H0 ;  /* 0x20000090ff956230 */ /* 0x000fc40000004100 */
[C---:B------:R-:W-:Y:S01]  /*31c0*/  FMUL.FTZ R150, R183.reuse, R150 ;  /* 0x00000096b7967220 */ /* 0x040fe20000410000 */
[----:B------:R-:W-:Y:S02]  /*31d0*/  @P6 HADD2.F32 R148, -RZ, R144.H1_H1 ;  /* 0x30000090ff946230 */ /* 0x000fe40000004100 */
[----:B------:R-:W-:Y:S01]  /*31e0*/  FMUL.FTZ R156, R183, R156 ;  /* 0x0000009cb79c7220 */ /* 0x000fe20000410000 */
[--C-:B------:R-:W-:Y:S02]  /*31f0*/  @P6 HADD2.F32 R153, -RZ, R145.reuse.H0_H0 ;  /* 0x20000091ff996230 */ /* 0x100fe40000004100 */
[----:B------:R-:W-:Y:S01]  /*3200*/  FADD.FTZ R158, R213, -R158 ;  /* 0x8000009ed59e7221 */ /* 0x000fe20000010000 */
[----:B------:R-:W-:Y:S02]  /*3210*/  @P6 HADD2.F32 R152, -RZ, R145.H1_H1 ;  /* 0x30000091ff986230 */ /* 0x000fe40000004100 */
[----:B------:R-:W-:Y:S01]  /*3220*/  FADD.FTZ R232, R216, -R155 ;  /* 0x8000009bd8e87221 */ /* 0x000fe20000010000 */
[----:B------:R-:W-:Y:S01]  /*3230*/  FADD.FTZ R234, R217, -R234 ;  /* 0x800000ead9ea7221 */ /* 0x000fe20000010000 */
[----:B------:R-:W-:Y:S01]  /*3240*/  @P6 FADD.FTZ R150, R150, R149 ;  /* 0x0000009596966221 */ /* 0x000fe20000010000 */
[----:B------:R-:W-:Y:S01]  /*3250*/  @P6 FADD.FTZ R151, R151, R148 ;  /* 0x0000009497976221 */ /* 0x000fe20000010000 */
[----:B------:R-:W-:Y:S01]  /*3260*/  @P6 FADD.FTZ R156, R156, R153 ;  /* 0x000000999c9c6221 */ /* 0x000fe20000010000 */
[----:B------:R-:W-:Y:S01]  /*3270*/  @P6 FADD.FTZ R159, R159, R152 ;  /* 0x000000989f9f6221 */ /* 0x000fe20000010000 */
[C---:B------:R-:W-:Y:S01]  /*3280*/  FMUL.FTZ R157, R183.reuse, R154 ;  /* 0x0000009ab79d7220 */ /* 0x040fe20000410000 */
[C---:B------:R-:W-:Y:S01]  /*3290*/  FMUL.FTZ R158, R183.reuse, R158 ;  /* 0x0000009eb79e7220 */ /* 0x040fe20000410000 */
[----:B------:R-:W-:Y:S01]  /*32a0*/  FMUL.FTZ R232, R183, R232 ;  /* 0x000000e8b7e87220 */ /* 0x000fe20000410000 */
[----:B------:R-:W-:-:S02]  /*32b0*/  @P6 HADD2.F32 R148, -RZ, R146.H0_H0 ;  /* 0x20000092ff946230 */ /* 0x000fc40000004100 */
[----:B------:R-:W-:Y:S01]  /*32c0*/  FMUL.FTZ R183, R183, R234 ;  /* 0x000000eab7b77220 */ /* 0x000fe20000410000 */
[----:B------:R-:W-:Y:S01]  /*32d0*/  @P6 HADD2.F32 R149, -RZ, R146.H1_H1 ;  /* 0x30000092ff956230 */ /* 0x000fe20000004100 */
[----:B------:R-:W-:Y:S01]  /*32e0*/  ISETP.NE.U32.AND P0, PT, RZ, UR14, PT ;  /* 0x0000000eff007c0c */ /* 0x000fe2000bf05070 */
[--C-:B------:R-:W-:Y:S02]  /*32f0*/  @P6 HADD2.F32 R153, -RZ, R147.reuse.H0_H0 ;  /* 0x20000093ff996230 */ /* 0x100fe40000004100 */
[----:B------:R-:W-:Y:S01]  /*3300*/  @P6 FADD.FTZ R157, R157, R148 ;  /* 0x000000949d9d6221 */ /* 0x000fe20000010000 */
[----:B------:R-:W-:Y:S02]  /*3310*/  @P6 HADD2.F32 R152, -RZ, R147.H1_H1 ;  /* 0x30000093ff986230 */ /* 0x000fe40000004100 */
[----:B------:R-:W-:Y:S01]  /*3320*/  @P6 FADD.FTZ R158, R158, R149 ;  /* 0x000000959e9e6221 */ /* 0x000fe20000010000 */
[----:B------:R-:W-:Y:S01]  /*3330*/  ISETP.NE.AND.EX P0, PT, RZ, UR15, PT, P0 ;  /* 0x0000000fff007c0c */ /* 0x000fe2000bf05300 */
[----:B------:R-:W-:Y:S01]  /*3340*/  @P6 FADD.FTZ R232, R232, R153 ;  /* 0x00000099e8e86221 */ /* 0x000fe20000010000 */
[----:B------:R-:W-:Y:S01]  /*3350*/  @P6 FADD.FTZ R183, R183, R152 ;  /* 0x00000098b7b76221 */ /* 0x000fe20000010000 */
[----:B------:R-:W-:-:S04]  /*3360*/  ISETP.NE.U32.AND P6, PT, RZ, UR14, PT ;  /* 0x0000000eff007c0c */ /* 0x000fc8000bfc5070 */
[----:B------:R-:W-:-:S06]  /*3370*/  ISETP.NE.AND.EX P6, PT, RZ, UR15, PT, P6 ;  /* 0x0000000fff007c0c */ /* 0x000fcc000bfc5360 */
[----:B------:R-:W-:Y:S02]  /*3380*/  @P0 F2FP.F16.F32.PACK_AB R152, RZ, R150 ;  /* 0x00000096ff98023e */ /* 0x000fe400000000ff */
[----:B------:R-:W-:Y:S02]  /*3390*/  @P0 F2FP.F16.F32.PACK_AB R154, RZ, R156 ;  /* 0x0000009cff9a023e */ /* 0x000fe400000000ff */
[----:B------:R-:W-:Y:S02]  /*33a0*/  @P0 F2FP.F16.F32.PACK_AB R233, RZ, R157 ;  /* 0x0000009dffe9023e */ /* 0x000fe400000000ff */
[----:B------:R-:W-:Y:S01]  /*33b0*/  @P0 F2FP.F16.F32.PACK_AB R235, RZ, R232 ;  /* 0x000000e8ffeb023e */ /* 0x000fe200000000ff */
[----:B------:R-:W0:Y:S01]  /*33c0*/  @P6 LDC.64 R148, c[0x0][0x308] ;  /* 0x0000c200ff946b82 */ /* 0x000e220000000a00 */
[----:B------:R-:W-:Y:S02]  /*33d0*/  @P0 F2FP.F16.F32.PACK_AB R153, RZ, R151 ;  /* 0x00000097ff99023e */ /* 0x000fe400000000ff */
[----:B------:R-:W-:-:S02]  /*33e0*/  @P0 F2FP.F16.F32.PACK_AB R155, RZ, R159 ;  /* 0x0000009fff9b023e */ /* 0x000fc400000000ff */
[----:B------:R-:W-:Y:S02]  /*33f0*/  @P0 F2FP.F16.F32.PACK_AB R234, RZ, R158 ;  /* 0x0000009effea023e */ /* 0x000fe400000000ff */
[----:B------:R-:W-:Y:S02]  /*3400*/  @P0 F2FP.F16.F32.PACK_AB R236, RZ, R183 ;  /* 0x000000b7ffec023e */ /* 0x000fe400000000ff */
[----:B------:R-:W-:Y:S02]  /*3410*/  @P0 PRMT R136, R152, 0x7610, R136 ;  /* 0x0000761098880816 */ /* 0x000fe40000000088 */
[----:B------:R-:W-:Y:S02]  /*3420*/  @P0 PRMT R137, R154, 0x7610, R137 ;  /* 0x000076109a890816 */ /* 0x000fe40000000089 */
[----:B------:R-:W-:Y:S02]  /*3430*/  @P0 PRMT R138, R233, 0x7610, R138 ;  /* 0x00007610e98a0816 */ /* 0x000fe4000000008a */
[----:B------:R-:W-:-:S02]  /*3440*/  @P0 PRMT R139, R235, 0x7610, R139 ;  /* 0x00007610eb8b0816 */ /* 0x000fc4000000008b */
[----:B------:R-:W-:Y:S02]  /*3450*/  @P0 PRMT R136, R136, 0x5410, R153 ;  /* 0x0000541088880816 */ /* 0x000fe40000000099 */
[----:B------:R-:W-:Y:S01]  /*3460*/  @P0 PRMT R137, R137, 0x5410, R155 ;  /* 0x0000541089890816 */ /* 0x000fe2000000009b */
[----:B------:R-:W1:Y:S01]  /*3470*/  LDC.64 R152, c[0x0][0x2f8] ;  /* 0x0000be00ff987b82 */ /* 0x000e620000000a00 */
[----:B------:R-:W-:Y:S02]  /*3480*/  @P0 PRMT R138, R138, 0x5410, R234 ;  /* 0x000054108a8a0816 */ /* 0x000fe400000000ea */
[----:B------:R-:W-:Y:S01]  /*3490*/  @P0 PRMT R139, R139, 0x5410, R236 ;  /* 0x000054108b8b0816 */ /* 0x000fe200000000ec */
[----:B0-----:R-:W-:Y:S01]  /*34a0*/  @P6 IMAD.WIDE.U32 R154, R180, 0x10, R148 ;  /* 0x00000010b49a6825 */ /* 0x001fe200078e0094 */
[----:B------:R-:W-:Y:S02]  /*34b0*/  ISETP.NE.U32.AND P0, PT, RZ, UR16, PT ;  /* 0x00000010ff007c0c */ /* 0x000fe4000bf05070 */
[----:B------:R-:W-:-:S02]  /*34c0*/  F2FP.F16.F32.PACK_AB R148, R151, R150 ;  /* 0x000000969794723e */ /* 0x000fc400000000ff */
[----:B------:R-:W-:Y:S01]  /*34d0*/  ISETP.NE.AND.EX P0, PT, RZ, UR17, PT, P0 ;  /* 0x00000011ff007c0c */ /* 0x000fe2000bf05300 */
[----:B------:R0:W-:Y:S01]  /*34e0*/  @P6 STG.E.128 desc[UR4][R154.64], R136 ;  /* 0x000000889a006986 */ /* 0x0001e2000c101d04 */
[----:B------:R-:W-:-:S11]  /*34f0*/  F2FP.F16.F32.PACK_AB R149, R159, R156 ;  /* 0x0000009c9f95723e */ /* 0x000fd600000000ff */
[----:B------:R-:W-:Y:S02]  /*3500*/  @P0 F2FP.F16.F32.PACK_AB R233, RZ, R150 ;  /* 0x00000096ffe9023e */ /* 0x000fe400000000ff */
[----:B------:R-:W-:Y:S01]  /*3510*/  @P0 F2FP.F16.F32.PACK_AB R234, RZ, R156 ;  /* 0x0000009cffea023e */ /* 0x000fe200000000ff */
[----:B-1----:R-:W-:Y:S01]  /*3520*/  IMAD.WIDE.U32 R152, R180, 0x10, R152 ;  /* 0x00000010b4987825 */ /* 0x002fe200078e0098 */
[----:B------:R-:W-:Y:S02]  /*3530*/  @P0 F2FP.F16.F32.PACK_AB R236, RZ, R157 ;  /* 0x0000009dffec023e */ /* 0x000fe400000000ff */
[----:B------:R-:W-:Y:S02]  /*3540*/  @P0 F2FP.F16.F32.PACK_AB R238, RZ, R232 ;  /* 0x000000e8ffee023e */ /* 0x000fe400000000ff */
[----:B0-----:R-:W-:Y:S02]  /*3550*/  @P0 F2FP.F16.F32.PACK_AB R155, RZ, R151 ;  /* 0x00000097ff9b023e */ /* 0x001fe400000000ff */
[----:B------:R-:W-:-:S02]  /*3560*/  @P0 PRMT R68, R233, 0x7610, R68 ;  /* 0x00007610e9440816 */ /* 0x000fc40000000044 */
[----:B------:R-:W-:Y:S02]  /*3570*/  @P0 F2FP.F16.F32.PACK_AB R235, RZ, R159 ;  /* 0x0000009fffeb023e */ /* 0x000fe400000000ff */
[----:B------:R-:W-:Y:S02]  /*3580*/  @P0 F2FP.F16.F32.PACK_AB R237, RZ, R158 ;  /* 0x0000009effed023e */ /* 0x000fe400000000ff */
[----:B------:R-:W-:Y:S02]  /*3590*/  @P0 F2FP.F16.F32.PACK_AB R239, RZ, R183 ;  /* 0x000000b7ffef023e */ /* 0x000fe400000000ff */
[----:B------:R-:W-:Y:S02]  /*35a0*/  @P0 PRMT R69, R234, 0x7610, R69 ;  /* 0x00007610ea450816 */ /* 0x000fe40000000045 */
[----:B------:R-:W-:Y:S02]  /*35b0*/  @P0 PRMT R70, R236, 0x7610, R70 ;  /* 0x00007610ec460816 */ /* 0x000fe40000000046 */
[----:B------:R-:W-:-:S02]  /*35c0*/  @P0 LEA R154, P6, R180, UR16, 0x4 ;  /* 0x00000010b49a0c11 */ /* 0x000fc4000f8c20ff */
[----:B------:R-:W-:Y:S02]  /*35d0*/  @P0 PRMT R71, R238, 0x7610, R71 ;  /* 0x00007610ee470816 */ /* 0x000fe40000000047 */
[----:B------:R-:W-:Y:S02]  /*35e0*/  F2FP.F16.F32.PACK_AB R150, R158, R157 ;  /* 0x0000009d9e96723e */ /* 0x000fe400000000ff */
[----:B------:R-:W-:Y:S02]  /*35f0*/  F2FP.F16.F32.PACK_AB R151, R183, R232 ;  /* 0x000000e8b797723e */ /* 0x000fe400000000ff */
[----:B------:R-:W-:Y:S02]  /*3600*/  @P0 PRMT R68, R68, 0x5410, R155 ;  /* 0x0000541044440816 */ /* 0x000fe4000000009b */
[----:B------:R-:W-:Y:S01]  /*3610*/  @P0 LEA.HI.X R155, R180, UR17, RZ, 0x4, P6 ;  /* 0x00000011b49b0c11 */ /* 0x000fe2000b0f24ff */
[----:B------:R2:W-:Y:S01]  /*3620*/  STG.E.128 desc[UR4][R152.64], R148 ;  /* 0x0000009498007986 */ /* 0x0005e2000c101d04 */
[----:B------:R-:W-:-:S02]  /*3630*/  @P0 PRMT R69, R69, 0x5410, R235 ;  /* 0x0000541045450816 */ /* 0x000fc400000000eb */
[----:B------:R-:W-:Y:S02]  /*3640*/  @P0 PRMT R70, R70, 0x5410, R237 ;  /* 0x0000541046460816 */ /* 0x000fe400000000ed */
[----:B------:R-:W-:-:S05]  /*3650*/  @P0 PRMT R71, R71, 0x5410, R239 ;  /* 0x0000541047470816 */ /* 0x000fca00000000ef */
[----:B------:R2:W-:Y:S02]  /*3660*/  @P0 STG.E.128 desc[UR4][R154.64], R68 ;  /* 0x000000449a000986 */ /* 0x0005e4000c101d04 */
.L_x_323:
[----:B------:R-:W-:Y:S05]  /*3670*/  BSYNC B0 ;  /* 0x0000000000007941 */ /* 0x000fea0003800000 */
.L_x_322:
[----:B012---:R-:W-:Y:S01]  /*3680*/  SEL R150, RZ, 0x1, P4 ;  /* 0x00000001ff967807 */ /* 0x007fe20002000000 */
[----:B------:R-:W-:Y:S06]  /*3690*/  @!P5 BRA `(.L_x_324) ;  /* 0xffffffd0009cd947 */ /* 0x000fec000383ffff */
.L_x_310:
        /* <DEDUP_REMOVED lines=9> */
[----:B-----5:R-:W1:Y:S08]  /*3730*/  LDC.64 R4, c[0x0][0x2d8] ;  /* 0x0000b600ff047b82 */ /* 0x020e700000000a00 */
[----:B------:R-:W2:Y:S08]  /*3740*/  LDC.64 R6, c[0x0][0x2e0] ;  /* 0x0000b800ff067b82 */ /* 0x000eb00000000a00 */
[----:B------:R-:W3:Y:S01]  /*3750*/  LDC.64 R8, c[0x0][0x2e8] ;  /* 0x0000ba00ff087b82 */ /* 0x000ee20000000a00 */
[----:B0-----:R-:W-:-:S05]  /*3760*/  IMAD.WIDE.U32 R2, R163, 0x20, R2 ;  /* 0x00000020a3027825 */ /* 0x001fca00078e0002 */
[----:B------:R0:W-:Y:S01]  /*3770*/  STG.E.128 desc[UR4][R2.64], R56 ;  /* 0x0000003802007986 */ /* 0x0001e2000c101d04 */
[----:B-1----:R-:W-:-:S03]  /*3780*/  IMAD.WIDE.U32 R4, R163, 0x20, R4 ;  /* 0x00000020a3047825 */ /* 0x002fc600078e0004 */
[----:B------:R0:W-:Y:S04]  /*3790*/  STG.E.128 desc[UR4][R2.64+0x10], R60 ;  /* 0x0000103c02007986 */ /* 0x0001e8000c101d04 */
[----:B------:R0:W-:Y:S01]  /*37a0*/  STG.E.128 desc[UR4][R4.64], R36 ;  /* 0x0000002404007986 */ /* 0x0001e2000c101d04 */
[----:B--2---:R-:W-:-:S03]  /*37b0*/  IMAD.WIDE.U32 R6, R163, 0x20, R6 ;  /* 0x00000020a3067825 */ /* 0x004fc600078e0006 */
[----:B------:R0:W-:Y:S04]  /*37c0*/  STG.E.128 desc[UR4][R4.64+0x10], R40 ;  /* 0x0000102804007986 */ /* 0x0001e8000c101d04 */
[----:B------:R0:W-:Y:S01]  /*37d0*/  STG.E.128 desc[UR4][R6.64], R96 ;  /* 0x0000006006007986 */ /* 0x0001e2000c101d04 */
[C---:B---3--:R-:W-:Y:S01]  /*37e0*/  IMAD.WIDE.U32 R8, R163.reuse, 0x20, R8 ;  /* 0x00000020a3087825 */ /* 0x048fe200078e0008 */
[----:B------:R-:W-:Y:S02]  /*37f0*/  IADD3 R163, R163, 0x80, RZ ;  /* 0x00000080a3a37810 */ /* 0x000fe40007ffe0ff */
[----:B------:R0:W-:Y:S04]  /*3800*/  STG.E.128 desc[UR4][R6.64+0x10], R100 ;  /* 0x0000106406007986 */ /* 0x0001e8000c101d04 */
[----:B------:R0:W-:Y:S04]  /*3810*/  STG.E.128 desc[UR4][R8.64], R80 ;  /* 0x0000005008007986 */ /* 0x0001e8000c101d04 */
[----:B------:R0:W-:Y:S02]  /*3820*/  STG.E.128 desc[UR4][R8.64+0x10], R84 ;  /* 0x0000105408007986 */ /* 0x0001e4000c101d04 */
.L_x_326:
[----:B------:R-:W-:Y:S05]  /*3830*/  BSYNC B0 ;  /* 0x0000000000007941 */ /* 0x000fea0003800000 */
.L_x_325:
[----:B------:R-:W-:Y:S04]  /*3840*/  BSSY B0, `(.L_x_327) ;  /* 0x0000013000007945 */ /* 0x000fe80003800000 */
[----:B------:R-:W-:Y:S05]  /*3850*/  @!P2 BRA `(.L_x_328) ;  /* 0x000000000044a947 */ /* 0x000fea0003800000 */
[----:B0-----:R-:W0:Y:S08]  /*3860*/  LDC.64 R2, c[0x0][0x2d0] ;  /* 0x0000b400ff027b82 */ /* 0x001e300000000a00 */
        /* <DEDUP_REMOVED lines=16> */
.L_x_328:
[----:B------:R-:W-:Y:S05]  /*3970*/  BSYNC B0 ;  /* 0x0000000000007941 */ /* 0x000fea0003800000 */
.L_x_327:
[----:B------:R-:W-:Y:S05]  /*3980*/  @!P3 EXIT ;  /* 0x000000000000b94d */ /* 0x000fea0003800000 */
[----:B0---4-:R-:W0:Y:S08]  /*3990*/  LDC.64 R2, c[0x0][0x2d0] ;  /* 0x0000b400ff027b82 */ /* 0x011e300000000a00 */
[----:B-----5:R-:W1:Y:S08]  /*39a0*/  LDC.64 R4, c[0x0][0x2d8] ;  /* 0x0000b600ff047b82 */ /* 0x020e700000000a00 */
[----:B------:R-:W2:Y:S08]  /*39b0*/  LDC.64 R6, c[0x0][0x2e0] ;  /* 0x0000b800ff067b82 */ /* 0x000eb00000000a00 */
[----:B------:R-:W3:Y:S01]  /*39c0*/  LDC.64 R8, c[0x0][0x2e8] ;  /* 0x0000ba00ff087b82 */ /* 0x000ee20000000a00 */
[----:B0-----:R-:W-:-:S05]  /*39d0*/  IMAD.WIDE.U32 R2, R163, 0x20, R2 ;  /* 0x00000020a3027825 */ /* 0x001fca00078e0002 */
[----:B------:R-:W-:Y:S01]  /*39e0*/  STG.E.128 desc[UR4][R2.64], R72 ;  /* 0x0000004802007986 */ /* 0x000fe2000c101d04 */
[----:B-1----:R-:W-:-:S03]  /*39f0*/  IMAD.WIDE.U32 R4, R163, 0x20, R4 ;  /* 0x00000020a3047825 */ /* 0x002fc600078e0004 */
[----:B------:R-:W-:Y:S04]  /*3a00*/  STG.E.128 desc[UR4][R2.64+0x10], R76 ;  /* 0x0000104c02007986 */ /* 0x000fe8000c101d04 */
[----:B------:R-:W-:Y:S01]  /*3a10*/  STG.E.128 desc[UR4][R4.64], R48 ;  /* 0x0000003004007986 */ /* 0x000fe2000c101d04 */
[----:B--2---:R-:W-:-:S03]  /*3a20*/  IMAD.WIDE.U32 R6, R163, 0x20, R6 ;  /* 0x00000020a3067825 */ /* 0x004fc600078e0006 */
[----:B------:R-:W-:Y:S04]  /*3a30*/  STG.E.128 desc[UR4][R4.64+0x10], R52 ;  /* 0x0000103404007986 */ /* 0x000fe8000c101d04 */
[----:B------:R-:W-:Y:S01]  /*3a40*/  STG.E.128 desc[UR4][R6.64], R112 ;  /* 0x0000007006007986 */ /* 0x000fe2000c101d04 */
[----:B---3--:R-:W-:-:S03]  /*3a50*/  IMAD.WIDE.U32 R8, R163, 0x20, R8 ;  /* 0x00000020a3087825 */ /* 0x008fc600078e0008 */
[----:B------:R-:W-:Y:S04]  /*3a60*/  STG.E.128 desc[UR4][R6.64+0x10], R116 ;  /* 0x0000107406007986 */ /* 0x000fe8000c101d04 */
[----:B------:R-:W-:Y:S04]  /*3a70*/  STG.E.128 desc[UR4][R8.64], R88 ;  /* 0x0000005808007986 */ /* 0x000fe8000c101d04 */
[----:B------:R-:W-:Y:S01]  /*3a80*/  STG.E.128 desc[UR4][R8.64+0x10], R92 ;  /* 0x0000105c08007986 */ /* 0x000fe2000c101d04 */
[----:B------:R-:W-:Y:S05]  /*3a90*/  EXIT ;  /* 0x000000000000794d */ /* 0x000fea0003800000 */
.L_x_317:
[----:B-----5:R-:W-:Y:S01]  /*3aa0*/  HFMA2.MMA R232, -RZ, RZ, 0, 9.5367431640625e-07 ;  /* 0x00000010ffe87435 */ /* 0x020fe200000001ff */
[----:B------:R-:W-:Y:S02]  /*3ab0*/  MOV R233, 0x1f ;  /* 0x0000001f00e97802 */ /* 0x000fe40000000f00 */
[----:B------:R-:W-:-:S08]  /*3ac0*/  MOV R158, 0xffffffff ;  /* 0xffffffff009e7802 */ /* 0x000fd00000000f00 */
[----:B------:R-:W-:Y:S05]  /*3ad0*/  WARPSYNC.COLLECTIVE R158, `(.L_x_329) ;  /* 0x000000009e087348 */ /* 0x000fea0003c00000 */
[----:B------:R0:W1:Y:S02]  /*3ae0*/  SHFL.DOWN P6, R159, R235, R232, R233 ;  /* 0x080000e8eb9f7389 */ /* 0x00006400000c00e9 */
[----:B01----:R-:W-:Y:S01]  /*3af0*/  ENDCOLLECTIVE ;  /* 0x000000000000791b */ /* 0x003fe20003800000 */
.L_x_329:
[----:B------:R-:W-:-:S05]  /*3b00*/  MOV R150, R159 ;  /* 0x0000009f00967202 */ /* 0x000fca0000000f00 */
[----:B------:R-:W-:Y:S01]  /*3b10*/  FADD.FTZ R150, R150, R235 ;  /* 0x000000eb96967221 */ /* 0x000fe20000010000 */
[----:B------:R-:W-:-:S07]  /*3b20*/  MOV R235, R234 ;  /* 0x000000ea00eb7202 */ /* 0x000fce0000000f00 */
[----:B------:R-:W-:Y:S05]  /*3b30*/  WARPSYNC.COLLECTIVE R158, `(.L_x_330) ;  /* 0x000000009e087348 */ /* 0x000fea0003c00000 */
[----:B------:R0:W1:Y:S02]  /*3b40*/  SHFL.DOWN P6, R159, R235, R232, R233 ;  /* 0x080000e8eb9f7389 */ /* 0x00006400000c00e9 */
[----:B01----:R-:W-:Y:S01]  /*3b50*/  ENDCOLLECTIVE ;  /* 0x000000000000791b */ /* 0x003fe20003800000 */
.L_x_330:
[----:B------:R-:W-:Y:S01]  /*3b60*/  HFMA2.MMA R232, -RZ, RZ, 0, 4.76837158203125e-07 ;  /* 0x00000008ffe87435 */ /* 0x000fe200000001ff */
[----:B------:R-:W-:Y:S02]  /*3b70*/  MOV R235, R150 ;  /* 0x0000009600eb7202 */ /* 0x000fe40000000f00 */
[----:B------:R-:W-:-:S08]  /*3b80*/  MOV R151, R159 ;  /* 0x0000009f00977202 */ /* 0x000fd00000000f00 */
[----:B------:R-:W-:Y:S05]  /*3b90*/  WARPSYNC.COLLECTIVE R158, `(.L_x_331) ;  /* 0x000000009e087348 */ /* 0x000fea0003c00000 */
[----:B------:R0:W1:Y:S02]  /*3ba0*/  SHFL.DOWN P6, R159, R235, R232, R233 ;  /* 0x080000e8eb9f7389 */ /* 0x00006400000c00e9 */
[----:B01----:R-:W-:Y:S01]  /*3bb0*/  ENDCOLLECTIVE ;  /* 0x000000000000791b */ /* 0x003fe20003800000 */
.L_x_331:
[----:B------:R-:W-:-:S05]  /*3bc0*/  FADD.FTZ R151, R151, R234 ;  /* 0x000000ea97977221 */ /* 0x000fca0000010000 */
[----:B------:R-:W-:Y:S02]  /*3bd0*/  MOV R235, R151 ;  /* 0x0000009700eb7202 */ /* 0x000fe40000000f00 */
[----:B------:R-:W-:-:S07]  /*3be0*/  MOV R153, R159 ;  /* 0x0000009f00997202 */ /* 0x000fce0000000f00 */
[----:B------:R-:W-:Y:S05]  /*3bf0*/  WARPSYNC.COLLECTIVE R158, `(.L_x_332) ;  /* 0x000000009e087348 */ /* 0x000fea0003c00000 */
[----:B------:R0:W1:Y:S02]  /*3c00*/  SHFL.DOWN P6, R159, R235, R232, R233 ;  /* 0x080000e8eb9f7389 */ /* 0x00006400000c00e9 */
[----:B01----:R-:W-:Y:S01]  /*3c10*/  ENDCOLLECTIVE ;  /* 0x000000000000791b */ /* 0x003fe20003800000 */
.L_x_332:
[----:B------:R-:W-:Y:S01]  /*3c20*/  FADD.FTZ R153, R150, R153 ;  /* 0x0000009996997221 */ /* 0x000fe20000010000 */
[----:B------:R-:W-:-:S04]  /*3c30*/  HFMA2.MMA R232, -RZ, RZ, 0, 2.384185791015625e-07 ;  /* 0x00000004ffe87435 */ /* 0x000fc800000001ff */
[----:B------:R-:W-:Y:S02]  /*3c40*/  MOV R235, R153 ;  /* 0x0000009900eb7202 */ /* 0x000fe40000000f00 */
[----:B------:R-:W-:-:S07]  /*3c50*/  MOV R152, R159 ;  /* 0x0000009f00987202 */ /* 0x000fce0000000f00 */
[----:B------:R-:W-:Y:S05]  /*3c60*/  WARPSYNC.COLLECTIVE R158, `(.L_x_333) ;  /* 0x000000009e087348 */ /* 0x000fea0003c00000 */
[----:B------:R0:W1:Y:S02]  /*3c70*/  SHFL.DOWN P6, R159, R235, R232, R233 ;  /* 0x080000e8eb9f7389 */ /* 0x00006400000c00e9 */
[----:B01----:R-:W-:Y:S01]  /*3c80*/  ENDCOLLECTIVE ;  /* 0x000000000000791b */ /* 0x003fe20003800000 */
.L_x_333:
[----:B------:R-:W-:-:S05]  /*3c90*/  FADD.FTZ R152, R151, R152 ;  /* 0x0000009897987221 */ /* 0x000fca0000010000 */
[----:B------:R-:W-:Y:S02]  /*3ca0*/  MOV R235, R152 ;  /* 0x0000009800eb7202 */ /* 0x000fe40000000f00 */
[----:B------:R-:W-:-:S07]  /*3cb0*/  MOV R154, R159 ;  /* 0x0000009f009a7202 */ /* 0x000fce0000000f00 */
[----:B------:R-:W-:Y:S05]  /*3cc0*/  WARPSYNC.COLLECTIVE R158, `(.L_x_334) ;  /* 0x000000009e087348 */ /* 0x000fea0003c00000 */
[----:B------:R0:W1:Y:S02]  /*3cd0*/  SHFL.DOWN P6, R159, R235, R232, R233 ;  /* 0x080000e8eb9f7389 */ /* 0x00006400000c00e9 */
[----:B01----:R-:W-:Y:S01]  /*3ce0*/  ENDCOLLECTIVE ;  /* 0x000000000000791b */ /* 0x003fe20003800000 */
.L_x_334:
[----:B------:R-:W-:Y:S01]  /*3cf0*/  FADD.FTZ R154, R153, R154 ;  /* 0x0000009a999a7221 */ /* 0x000fe20000010000 */
[----:B------:R-:W-:-:S04]  /*3d00*/  HFMA2.MMA R232, -RZ, RZ, 0, 1.1920928955078125e-07 ;  /* 0x00000002ffe87435 */ /* 0x000fc800000001ff */
[----:B------:R-:W-:Y:S02]  /*3d10*/  MOV R235, R154 ;  /* 0x0000009a00eb7202 */ /* 0x000fe40000000f00 */
[----:B------:R-:W-:-:S07]  /*3d20*/  MOV R155, R159 ;  /* 0x0000009f009b7202 */ /* 0x000fce0000000f00 */
[----:B------:R-:W-:Y:S05]  /*3d30*/  WARPSYNC.COLLECTIVE R158, `(.L_x_335) ;  /* 0x000000009e087348 */ /* 0x000fea0003c00000 */
[----:B------:R0:W1:Y:S02]  /*3d40*/  SHFL.DOWN P6, R159, R235, R232, R233 ;  /* 0x080000e8eb9f7389 */ /* 0x00006400000c00e9 */
[----:B01----:R-:W-:Y:S01]  /*3d50*/  ENDCOLLECTIVE ;  /* 0x000000000000791b */ /* 0x003fe20003800000 */
.L_x_335:
[----:B------:R-:W-:-:S05]  /*3d60*/  FADD.FTZ R155, R152, R155 ;  /* 0x0000009b989b7221 */ /* 0x000fca0000010000 */
[----:B------:R-:W-:Y:S02]  /*3d70*/  MOV R235, R155 ;  /* 0x0000009b00eb7202 */ /* 0x000fe40000000f00 */
[----:B------:R-:W-:-:S07]  /*3d80*/  MOV R157, R159 ;  /* 0x0000009f009d7202 */ /* 0x000fce0000000f00 */
[----:B------:R-:W-:Y:S05]  /*3d90*/  WARPSYNC.COLLECTIVE R158, `(.L_x_336) ;  /* 0x000000009e087348 */ /* 0x000fea0003c00000 */
[----:B------:R0:W1:Y:S02]  /*3da0*/  SHFL.DOWN P6, R159, R235, R232, R233 ;  /* 0x080000e8eb9f7389 */ /* 0x00006400000c00e9 */
[----:B01----:R-:W-:Y:S01]  /*3db0*/  ENDCOLLECTIVE ;  /* 0x000000000000791b */ /* 0x003fe20003800000 */
.L_x_336:
[----:B------:R-:W-:Y:S01]  /*3dc0*/  FADD.FTZ R157, R154, R157 ;  /* 0x0000009d9a9d7221 */ /* 0x000fe20000010000 */
[----:B------:R-:W-:-:S04]  /*3dd0*/  HFMA2.MMA R232, -RZ, RZ, 0, 5.9604644775390625e-08 ;  /* 0x00000001ffe87435 */ /* 0x000fc800000001ff */
[----:B------:R-:W-:Y:S02]  /*3de0*/  MOV R235, R157 ;  /* 0x0000009d00eb7202 */ /* 0x000fe40000000f00 */
[----:B------:R-:W-:-:S07]  /*3df0*/  MOV R156, R159 ;  /* 0x0000009f009c7202 */ /* 0x000fce0000000f00 */
[----:B------:R-:W-:Y:S05]  /*3e00*/  WARPSYNC.COLLECTIVE R158, `(.L_x_337) ;  /* 0x000000009e087348 */ /* 0x000fea0003c00000 */
[----:B------:R0:W1:Y:S02]  /*3e10*/  SHFL.DOWN P6, R159, R235, R232, R233 ;  /* 0x080000e8eb9f7389 */ /* 0x00006400000c00e9 */
[----:B01----:R-:W-:Y:S01]  /*3e20*/  ENDCOLLECTIVE ;  /* 0x000000000000791b */ /* 0x003fe20003800000 */
.L_x_337:
[----:B------:R-:W-:-:S05]  /*3e30*/  FADD.FTZ R150, R155, R156 ;  /* 0x0000009c9b967221 */ /* 0x000fca0000010000 */
[----:B------:R-:W-:Y:S02]  /*3e40*/  MOV R235, R150 ;  /* 0x0000009600eb7202 */ /* 0x000fe40000000f00 */
[----:B------:R-:W-:-:S07]  /*3e50*/  MOV R156, R159 ;  /* 0x0000009f009c7202 */ /* 0x000fce0000000f00 */
[----:B------:R-:W-:Y:S05]  /*3e60*/  WARPSYNC.COLLECTIVE R158, `(.L_x_338) ;  /* 0x000000009e087348 */ /* 0x000fea0003c00000 */
[----:B------:R0:W1:Y:S02]  /*3e70*/  SHFL.DOWN P6, R159, R235, R232, R233 ;  /* 0x080000e8eb9f7389 */ /* 0x00006400000c00e9 */
[----:B01----:R-:W-:Y:S01]  /*3e80*/  ENDCOLLECTIVE ;  /* 0x000000000000791b */ /* 0x003fe20003800000 */
.L_x_338:
[----:B------:R-:W-:Y:S01]  /*3e90*/  MOV R151, R159 ;  /* 0x0000009f00977202 */ /* 0x000fe20000000f00 */
[----:B------:R-:W-:Y:S06]  /*3ea0*/  BRA `(.L_x_339) ;  /* 0xffffffe400047947 */ /* 0x000fec000383ffff */
.L_x_340:
        /* <DEDUP_REMOVED lines=13> */
.L_x_3226:


//--------------------- .text._ZN10layer_norm31ln_parallel_residual_bwd_kernelINS_13Kernel_traitsI6__halfS2_S2_S2_fjLj3072ELj1ELj1ELj4ELj16ENS_18Kernel_traits_baseILj3072ES2_S2_S2_S2_fjLj128EEEEELb0ELb0ELb1EEEvNS_9BwdParamsE --------------------------
	.section	.text._ZN10layer_norm31ln_parallel_residual_bwd_kernelINS_13Kernel_traitsI6__halfS2_S2_S2_fjLj3072ELj1ELj1ELj4ELj16ENS_18Kernel_traits_baseILj3072ES2_S2_S2_S2_fjLj128EEEEELb0ELb0ELb1EEEvNS_9BwdParamsE,"ax",@progbits
	.align	128
        .global         _ZN10layer_norm31ln_parallel_residual_bwd_kernelINS_13Kernel_traitsI6__halfS2_S2_S2_fjLj3072ELj1ELj1ELj4ELj16ENS_18Kernel_traits_baseILj3072ES2_S2_S2_S2_fjLj128EEEEELb0ELb0ELb1EEEvNS_9BwdParamsE
        .type           _ZN10layer_norm31ln_parallel_residual_bwd_kernelINS_13Kernel_traitsI6__halfS2_S2_S2_fjLj3072ELj1ELj1ELj4ELj16ENS_18Kernel_traits_baseILj3072ES2_S2_S2_S2_fjLj128EEEEELb0ELb0ELb1EEEvNS_9BwdParamsE,@function
        .size           _ZN10layer_norm31ln_parallel_residual_bwd_kernelINS_13Kernel_traitsI6__halfS2_S2_S2_fjLj3072ELj1ELj1ELj4ELj16ENS_18Kernel_traits_baseILj3072ES2_S2_S2_S2_fjLj128EEEEELb0ELb0ELb1EEEvNS_9BwdParamsE,(.L_x_3227 - _ZN10layer_norm31ln_parallel_residual_bwd_kernelINS_13Kernel_traitsI6__halfS2_S2_S2_fjLj3072ELj1ELj1ELj4ELj16ENS_18Kernel_traits_baseILj3072ES2_S2_S2_S2_fjLj128EEEEELb0ELb0ELb1EEEvNS_9BwdParamsE)
        .other          _ZN10layer_norm31ln_parallel_residual_bwd_kernelINS_13Kernel_traitsI6__halfS2_S2_S2_fjLj3072ELj1ELj1ELj4ELj16ENS_18Kernel_traits_baseILj3072ES2_S2_S2_S2_fjLj128EEEEELb0ELb0ELb1EEEvNS_9BwdParamsE,@"STO_CUDA_ENTRY STV_DEFAULT"
_ZN10layer_norm31ln_parallel_residual_bwd_kernelINS_13Kernel_traitsI6__halfS2_S2_S2_fjLj3072ELj1ELj1ELj4ELj16ENS_18Kernel_traits_baseILj3072ES2_S2_S2_S2_fjLj128EEEEELb0ELb0ELb1EEEvNS_9BwdParamsE:
.text._ZN10layer_norm31ln_parallel_residual_bwd_kernelINS_13Kernel_traitsI6__halfS2_S2_S2_fjLj3072ELj1ELj1ELj4ELj16ENS_18Kernel_traits_baseILj3072ES2_S2_S2_S2_fjLj128EEEEELb0ELb0ELb1EEEvNS_9BwdParamsE:
        /* <DEDUP_REMOVED lines=63> */
.L_x_341:
[----:B------:R-:W-:Y:S01]  /*03f0*/  SHF.L.U32 R2, R0, 0x4, RZ ;  /* 0x0000000400027819 */ /* 0x000fe200000006ff */
[----:B------:R-:W-:-:S03]  /*0400*/  ULDC.64 UR4, c[0x0][0x260] ;  /* 0x0000980000047ab9 */ /* 0x000fc60000000a00 */
[----:B------:R-:W-:-:S04]  /*0410*/  LOP3.LUT R4, R2, 0x7f0, RZ, 0xc0, !PT ;  /* 0x000007f002047812 */ /* 0x000fc800078ec0ff */
[----:B------:R-:W-:-:S04]  /*0420*/  IADD3 R2, P0, R4, UR4, RZ ;  /* 0x0000000404027c10 */ /* 0x000fc8000ff1e0ff */
[----:B------:R-:W-:Y:S01]  /*0430*/  IADD3.X R3, RZ, UR5, RZ, P0, !PT ;  /* 0x00000005ff037c10 */ /* 0x000fe200087fe4ff */
        /* <DEDUP_REMOVED lines=11> */
[----:B------:R-:W-:-:S02]  /*04f0*/  HFMA2.MMA R212, -RZ, RZ, 0, 5.9604644775390625e-08 ;  /* 0x00000001ffd47435 */ /* 0x000fc400000001ff */
[----:B------:R-:W-:Y:S01]  /*0500*/  HFMA2.MMA R207, -RZ, RZ, 0, 0 ;  /* 0x00000000ffcf7435 */ /* 0x000fe200000001ff */
        /* <DEDUP_REMOVED lines=13> */
[----:B0-----:R-:W-:Y:S02]  /*05e0*/  CS2R R2, SRZ ;  /* 0x0000000000027805 */ /* 0x001fe4000001ff00 */
[----:B-1----:R-:W-:Y:S02]  /*05f0*/  CS2R R4, SRZ ;  /* 0x0000000000047805 */ /* 0x002fe4000001ff00 */
        /* <DEDUP_REMOVED lines=15> */
[----:B------:R-:W-:Y:S02]  /*06f0*/  CS2R R148, SRZ ;  /* 0x0000000000947805 */ /* 0x000fe4000001ff00 */
[----:B------:R-:W-:Y:S02]  /*0700*/  CS2R R38, SRZ ;  /* 0x0000000000267805 */ /* 0x000fe4000001ff00 */
[----:B------:R-:W-:Y:S02]  /*0710*/  CS2R R40, SRZ ;  /* 0x0000000000287805 */ /* 0x000fe4000001ff00 */
[----:B------:R-:W-:Y:S02]  /*0720*/  CS2R R42, SRZ ;  /* 0x00000000002a7805 */ /* 0x000fe4000001ff00 */
[----:B------:R-:W-:Y:S02]  /*0730*/  CS2R R44, SRZ ;  /* 0x00000000002c7805 */ /* 0x000fe4000001ff00 */
[----:B------:R-:W-:-:S02]  /*0740*/  CS2R R46, SRZ ;  /* 0x00000000002e7805 */ /* 0x000fc4000001ff00 */
[----:B------:R-:W-:Y:S02]  /*0750*/  CS2R R48, SRZ ;  /* 0x0000000000307805 */ /* 0x000fe4000001ff00 */
[----:B------:R-:W-:Y:S01]  /*0760*/  LOP3.LUT R208, R0, 0x7f, RZ, 0xc0, !PT ;  /* 0x0000007f00d07812 */ /* 0x000fe200078ec0ff */
[--C-:B--2---:R-:W-:Y:S02]  /*0770*/  HADD2.F32 R159, -RZ, R8.reuse.H0_H0 ;  /* 0x20000008ff9f7230 */ /* 0x104fe40000004100 */
[----:B------:R-:W-:Y:S02]  /*0780*/  HADD2.F32 R160, -RZ, R8.H1_H1 ;  /* 0x30000008ffa07230 */ /* 0x000fe40000004100 */
[--C-:B------:R-:W-:Y:S02]  /*0790*/  HADD2.F32 R161, -RZ, R9.reuse.H0_H0 ;  /* 0x20000009ffa17230 */ /* 0x100fe40000004100 */
[----:B------:R-:W-:Y:S01]  /*07a0*/  HADD2.F32 R162, -RZ, R9.H1_H1 ;  /* 0x30000009ffa27230 */ /* 0x000fe20000004100 */
[----:B------:R-:W-:Y:S01]  /*07b0*/  CS2R R8, SRZ ;  /* 0x0000000000087805 */ /* 0x000fe2000001ff00 */
[----:B------:R-:W-:-:S02]  /*07c0*/  HADD2.F32 R163, -RZ, R10.H0_H0 ;  /* 0x2000000affa37230 */ /* 0x000fc40000004100 */
[----:B------:R-:W-:Y:S02]  /*07d0*/  HADD2.F32 R164, -RZ, R10.H1_H1 ;  /* 0x3000000affa47230 */ /* 0x000fe40000004100 */
[--C-:B------:R-:W-:Y:S02]  /*07e0*/  HADD2.F32 R165, -RZ, R11.reuse.H0_H0 ;  /* 0x2000000bffa57230 */ /* 0x100fe40000004100 */
[----:B------:R-:W-:Y:S01]  /*07f0*/  HADD2.F32 R166, -RZ, R11.H1_H1 ;  /* 0x3000000bffa67230 */ /* 0x000fe20000004100 */
[----:B------:R-:W-:Y:S01]  /*0800*/  CS2R R10, SRZ ;  /* 0x00000000000a7805 */ /* 0x000fe2000001ff00 */
[--C-:B----4-:R-:W-:Y:S02]  /*0810*/  HADD2.F32 R167, -RZ, R12.reuse.H0_H0 ;  /* 0x2000000cffa77230 */ /* 0x110fe40000004100 */
[----:B------:R-:W-:Y:S02]  /*0820*/  HADD2.F32 R168, -RZ, R12.H1_H1 ;  /* 0x3000000cffa87230 */ /* 0x000fe40000004100 */
[----:B------:R-:W-:-:S02]  /*0830*/  HADD2.F32 R169, -RZ, R13.H0_H0 ;  /* 0x2000000dffa97230 */ /* 0x000fc40000004100 */
[----:B------:R-:W-:Y:S01]  /*0840*/  HADD2.F32 R170, -RZ, R13.H1_H1 ;  /* 0x3000000dffaa7230 */ /* 0x000fe20000004100 */
[----:B------:R-:W-:Y:S01]  /*0850*/  CS2R R12, SRZ ;  /* 0x00000000000c7805 */ /* 0x000fe2000001ff00 */
[--C-:B------:R-:W-:Y:S02]  /*0860*/  HADD2.F32 R171, -RZ, R14.reuse.H0_H0 ;  /* 0x2000000effab7230 */ /* 0x100fe40000004100 */
[----:B------:R-:W-:Y:S02]  /*0870*/  HADD2.F32 R172, -RZ, R14.H1_H1 ;  /* 0x3000000effac7230 */ /* 0x000fe40000004100 */
[--C-:B------:R-:W-:Y:S02]  /*0880*/  HADD2.F32 R173, -RZ, R15.reuse.H0_H0 ;  /* 0x2000000fffad7230 */ /* 0x100fe40000004100 */
[----:B------:R-:W-:Y:S01]  /*0890*/  HADD2.F32 R174, -RZ, R15.H1_H1 ;  /* 0x3000000fffae7230 */ /* 0x000fe20000004100 */
[----:B------:R-:W-:Y:S01]  /*08a0*/  CS2R R14, SRZ ;  /* 0x00000000000e7805 */ /* 0x000fe2000001ff00 */
[----:B---3--:R-:W-:-:S02]  /*08b0*/  HADD2.F32 R175, -RZ, R16.H0_H0 ;  /* 0x20000010ffaf7230 */ /* 0x008fc40000004100 */
[----:B------:R-:W-:Y:S02]  /*08c0*/  HADD2.F32 R176, -RZ, R16.H1_H1 ;  /* 0x30000010ffb07230 */ /* 0x000fe40000004100 */
[--C-:B------:R-:W-:Y:S02]  /*08d0*/  HADD2.F32 R177, -RZ, R17.reuse.H0_H0 ;  /* 0x20000011ffb17230 */ /* 0x100fe40000004100 */
[----:B------:R-:W-:Y:S01]  /*08e0*/  HADD2.F32 R178, -RZ, R17.H1_H1 ;  /* 0x30000011ffb27230 */ /* 0x000fe20000004100 */
[----:B------:R-:W-:Y:S01]  /*08f0*/  CS2R R16, SRZ ;  /* 0x0000000000107805 */ /* 0x000fe2000001ff00 */
[--C-:B------:R-:W-:Y:S02]  /*0900*/  HADD2.F32 R179, -RZ, R18.reuse.H0_H0 ;  /* 0x20000012ffb37230 */ /* 0x100fe40000004100 */
[----:B------:R-:W-:Y:S02]  /*0910*/  HADD2.F32 R180, -RZ, R18.H1_H1 ;  /* 0x30000012ffb47230 */ /* 0x000fe40000004100 */
[----:B------:R-:W-:-:S02]  /*0920*/  HADD2.F32 R181, -RZ, R19.H0_H0 ;  /* 0x20000013ffb57230 */ /* 0x000fc40000004100 */
[----:B------:R-:W-:Y:S01]  /*0930*/  HADD2.F32 R182, -RZ, R19.H1_H1 ;  /* 0x30000013ffb67230 */ /* 0x000fe20000004100 */
[----:B------:R-:W-:Y:S01]  /*0940*/  CS2R R18, SRZ ;  /* 0x0000000000127805 */ /* 0x000fe2000001ff00 */
[--C-:B-----5:R-:W-:Y:S02]  /*0950*/  HADD2.F32 R183, -RZ, R20.reuse.H0_H0 ;  /* 0x20000014ffb77230 */ /* 0x120fe40000004100 */
        /* <DEDUP_REMOVED lines=28> */
[----:B------:R-:W-:-:S07]  /*0b20*/  CS2R R30, SRZ ;  /* 0x00000000001e7805 */ /* 0x000fce000001ff00 */
.L_x_345:
        /* <DEDUP_REMOVED lines=14> */
[----:B------:R-:W1:Y:S05]  /*0c10*/  @P0 LDC.64 R156, c[0x0][0x2c8] ;  /* 0x0000b200ff9c0b82 */ /* 0x000e6a0000000a00 */
[----:B------:R-:W2:Y:S01]  /*0c20*/  LDG.E.128 R80, desc[UR6][R80.64] ;  /* 0x0000000650507981 */ /* 0x000ea2000c1e1d00 */
[----:B---3--:R-:W-:Y:S02]  /*0c30*/  IMAD.WIDE.U32 R76, R213, 0x10, R100 ;  /* 0x00000010d54c7825 */ /* 0x008fe400078e0064 */
[----:B------:R-:W3:Y:S04]  /*0c40*/  @P0 LDC.64 R152, c[0x0][0x2c8] ;  /* 0x0000b200ff980b82 */ /* 0x000ee80000000a00 */
[----:B------:R-:W2:Y:S01]  /*0c50*/  LDG.E.128 R76, desc[UR6][R76.64] ;  /* 0x000000064c4c7981 */ /* 0x000ea2000c1e1d00 */
[----:B0-----:R-:W-:-:S03]  /*0c60*/  IMAD.WIDE R102, R210, 0x4, R84 ;  /* 0x00000004d2667825 */ /* 0x001fc600078e0254 */
[----:B------:R-:W0:Y:S02]  /*0c70*/  @P0 LDC.64 R154, c[0x0][0x2c8] ;  /* 0x0000b200ff9a0b82 */ /* 0x000e240000000a00 */
[----:B------:R-:W2:Y:S01]  /*0c80*/  LDG.E R214, desc[UR6][R102.64] ;  /* 0x0000000666d67981 */ /* 0x000ea2000c1e1900 */
[----:B------:R-:W-:-:S05]  /*0c90*/  IADD3 R209, R213, 0x80, RZ ;  /* 0x00000080d5d17810 */ /* 0x000fca0007ffe0ff */
[----:B------:R-:W-:-:S04]  /*0ca0*/  IMAD.WIDE.U32 R84, R209, 0x10, R96 ;  /* 0x00000010d1547825 */ /* 0x000fc800078e0060 */
[C---:B------:R-:W-:Y:S02]  /*0cb0*/  IMAD.WIDE.U32 R92, R209.reuse, 0x10, R104 ;  /* 0x00000010d15c7825 */ /* 0x040fe400078e0068 */
[----:B------:R-:W2:Y:S02]  /*0cc0*/  LDG.E.128 R84, desc[UR6][R84.64] ;  /* 0x0000000654547981 */ /* 0x000ea4000c1e1d00 */
[----:B------:R-:W-:Y:S02]  /*0cd0*/  IMAD.WIDE.U32 R88, R209, 0x10, R100 ;  /* 0x00000010d1587825 */ /* 0x000fe400078e0064 */
[----:B------:R-:W2:Y:S04]  /*0ce0*/  LDG.E.128 R92, desc[UR6][R92.64] ;  /* 0x000000065c5c7981 */ /* 0x000ea8000c1e1d00 */
[----:B------:R-:W2:Y:S01]  /*0cf0*/  LDG.E.128 R88, desc[UR6][R88.64] ;  /* 0x0000000658587981 */ /* 0x000ea2000c1e1d00 */
[----:B------:R-:W-:-:S05]  /*0d00*/  IADD3 R211, R213, 0x100, RZ ;  /* 0x00000100d5d37810 */ /* 0x000fca0007ffe0ff */
[----:B------:R-:W-:-:S04]  /*0d10*/  IMAD.WIDE.U32 R96, R211, 0x10, R96 ;  /* 0x00000010d3607825 */ /* 0x000fc800078e0060 */
[C---:B------:R-:W-:Y:S02]  /*0d20*/  IMAD.WIDE.U32 R104, R211.reuse, 0x10, R104 ;  /* 0x00000010d3687825 */ /* 0x040fe400078e0068 */
[----:B------:R-:W2:Y:S02]  /*0d30*/  LDG.E.128 R96, desc[UR6][R96.64] ;  /* 0x0000000660607981 */ /* 0x000ea4000c1e1d00 */
[C---:B------:R-:W-:Y:S02]  /*0d40*/  IMAD.WIDE.U32 R100, R211.reuse, 0x10, R100 ;  /* 0x00000010d3647825 */ /* 0x040fe400078e0064 */
[----:B------:R-:W2:Y:S04]  /*0d50*/  LDG.E.128 R104, desc[UR6][R104.64] ;  /* 0x0000000668687981 */ /* 0x000ea8000c1e1d00 */
[----:B------:R-:W2:Y:S01]  /*0d60*/  LDG.E.128 R100, desc[UR6][R100.64] ;  /* 0x0000000664647981 */ /* 0x000ea2000c1e1d00 */
[----:B------:R-:W-:Y:S01]  /*0d70*/  ISETP.NE.AND P2, PT, RZ, UR9, PT ;  /* 0x00000009ff007c0c */ /* 0x000fe2000bf45270 */
[----:B-1----:R-:W-:-:S04]  /*0d80*/  @P0 IMAD.WIDE.U32 R156, R211, 0x10, R156 ;  /* 0x00000010d39c0825 */ /* 0x002fc800078e009c */
[----:B---3--:R-:W-:Y:S01]  /*0d90*/  @P0 IMAD.WIDE.U32 R152, R213, 0x10, R152 ;  /* 0x00000010d5980825 */ /* 0x008fe200078e0098 */
[----:B------:R1:W5:Y:S03]  /*0da0*/  @P0 LDG.E.128 R60, desc[UR6][R156.64] ;  /* 0x000000069c3c0981 */ /* 0x000366000c1e1d00 */
[----:B0-----:R-:W-:Y:S01]  /*0db0*/  @P0 IMAD.WIDE.U32 R154, R209, 0x10, R154 ;  /* 0x00000010d19a0825 */ /* 0x001fe200078e009a */
[----:B------:R0:W5:Y:S04]  /*0dc0*/  @P0 LDG.E.128 R52, desc[UR6][R152.64] ;  /* 0x0000000698340981 */ /* 0x000168000c1e1d00 */
[----:B------:R3:W5:Y:S01]  /*0dd0*/  @P0 LDG.E.128 R56, desc[UR6][R154.64] ;  /* 0x000000069a380981 */ /* 0x000762000c1e1d00 */
[----:B------:R-:W-:Y:S01]  /*0de0*/  UMOV UR4, 0xffffffff ;  /* 0xffffffff00047882 */ /* 0x000fe20000000000 */
[----:B------:R-:W-:-:S02]  /*0df0*/  IADD3 R210, R210, UR10, RZ ;  /* 0x0000000ad2d27c10 */ /* 0x000fc4000fffe0ff */
[----:B------:R-:W-:Y:S02]  /*0e00*/  LOP3.LUT P1, RZ, R0, 0x1f, RZ, 0xc0, !PT ;  /* 0x0000001f00ff7812 */ /* 0x000fe4000782c0ff */
[----:B------:R-:W-:Y:S01]  /*0e10*/  ISETP.GE.AND P3, PT, R210, UR11, PT ;  /* 0x0000000bd2007c0c */ /* 0x000fe2000bf66270 */
[--C-:B----4-:R-:W-:Y:S02]  /*0e20*/  HADD2.F32 R228, -RZ, R73.reuse.H0_H0 ;  /* 0x20000049ffe47230 */ /* 0x110fe40000004100 */
[----:B------:R-:W-:Y:S02]  /*0e30*/  HADD2.F32 R218, -RZ, R73.H1_H1 ;  /* 0x30000049ffda7230 */ /* 0x000fe40000004100 */
[--C-:B------:R-:W-:Y:S01]  /*0e40*/  HADD2.F32 R220, -RZ, R72.reuse.H0_H0 ;  /* 0x20000048ffdc7230 */ /* 0x100fe20000004100 */
[----:B------:R-:W-:Y:S01]  /*0e50*/  FSEL R73, R215, RZ, !P2 ;  /* 0x000000ffd7497208 */ /* 0x000fe20005000000 */
[----:B------:R-:W-:Y:S02]  /*0e60*/  HADD2.F32 R222, -RZ, R72.H1_H1 ;  /* 0x30000048ffde7230 */ /* 0x000fe40000004100 */
[----:B--2---:R-:W-:-:S02]  /*0e70*/  HADD2.F32 R219, -RZ, R81.H0_H0 ;  /* 0x20000051ffdb7230 */ /* 0x004fc40000004100 */
[----:B------:R-:W-:Y:S02]  /*0e80*/  HADD2.F32 R225, -RZ, R81.H1_H1 ;  /* 0x30000051ffe17230 */ /* 0x000fe40000004100 */
[----:B------:R-:W-:Y:S01]  /*0e90*/  FADD.FTZ R81, R220, -R73 ;  /* 0x80000049dc517221 */ /* 0x000fe20000010000 */
[----:B------:R-:W-:Y:S02]  /*0ea0*/  HADD2.F32 R221, -RZ, R80.H1_H1 ;  /* 0x30000050ffdd7230 */ /* 0x000fe40000004100 */
[--C-:B------:R-:W-:Y:S02]  /*0eb0*/  HADD2.F32 R217, -RZ, R76.reuse.H0_H0 ;  /* 0x2000004cffd97230 */ /* 0x100fe40000004100 */
[----:B------:R-:W-:Y:S02]  /*0ec0*/  HADD2.F32 R229, -RZ, R76.H1_H1 ;  /* 0x3000004cffe57230 */ /* 0x000fe40000004100 */
[--C-:B------:R-:W-:Y:S02]  /*0ed0*/  HADD2.F32 R230, -RZ, R77.reuse.H0_H0 ;  /* 0x2000004dffe67230 */ /* 0x100fe40000004100 */
[----:B------:R-:W-:-:S02]  /*0ee0*/  HADD2.F32 R231, -RZ, R77.H1_H1 ;  /* 0x3000004dffe77230 */ /* 0x000fc40000004100 */
[--C-:B------:R-:W-:Y:S02]  /*0ef0*/  HADD2.F32 R76, -RZ, R78.reuse.H0_H0 ;  /* 0x2000004eff4c7230 */ /* 0x100fe40000004100 */
[----:B------:R-:W-:Y:S02]  /*0f00*/  HADD2.F32 R77, -RZ, R78.H1_H1 ;  /* 0x3000004eff4d7230 */ /* 0x000fe40000004100 */
[----:B------:R-:W-:Y:S02]  /*0f10*/  HADD2.F32 R78, -RZ, R80.H0_H0 ;  /* 0x20000050ff4e7230 */ /* 0x000fe40000004100 */
[----:B------:R-:W-:Y:S01]  /*0f20*/  FMUL.FTZ R80, R214, R81 ;  /* 0x00000051d6507220 */ /* 0x000fe20000410000 */
[----:B------:R-:W-:-:S04]  /*0f30*/  FADD.FTZ R81, -R73, R222 ;  /* 0x000000de49517221 */ /* 0x000fc80000010100 */
[----:B------:R-:W-:Y:S01]  /*0f40*/  FMUL.FTZ R222, R214, R81 ;  /* 0x00000051d6de7220 */ /* 0x000fe20000410000 */
[----:B------:R-:W-:Y:S01]  /*0f50*/  FADD.FTZ R81, -R73, R228 ;  /* 0x000000e449517221 */ /* 0x000fe20000010100 */
[----:B------:R-:W-:-:S03]  /*0f60*/  HADD2.F32 R216, -RZ, R74.H0_H0 ;  /* 0x2000004affd87230 */ /* 0x000fc60000004100 */
[C---:B------:R-:W-:Y:S01]  /*0f70*/  FMUL.FTZ R220, R214.reuse, R81 ;  /* 0x00000051d6dc7220 */ /* 0x040fe20000410000 */
[----:B------:R-:W-:Y:S01]  /*0f80*/  FADD.FTZ R81, -R73, R218 ;  /* 0x000000da49517221 */ /* 0x000fe20000010100 */
[--C-:B------:R-:W-:Y:S02]  /*0f90*/  HADD2.F32 R223, -RZ, R82.reuse.H0_H0 ;  /* 0x20000052ffdf7230 */ /* 0x100fe40000004100 */
[----:B------:R-:W-:Y:S02]  /*0fa0*/  HADD2.F32 R227, -RZ, R82.H1_H1 ;  /* 0x30000052ffe37230 */ /* 0x000fe40000004100 */
[----:B------:R-:W-:Y:S01]  /*0fb0*/  FMUL.FTZ R82, R167, R78 ;  /* 0x0000004ea7527220 */ /* 0x000fe20000410000 */
[----:B------:R-:W-:Y:S01]  /*0fc0*/  FMUL.FTZ R218, R214, R81 ;  /* 0x00000051d6da7220 */ /* 0x000fe20000410000 */
[----:B------:R-:W-:Y:S02]  /*0fd0*/  HADD2.F32 R224, -RZ, R74.H1_H1 ;  /* 0x3000004affe07230 */ /* 0x000fe40000004100 */
[----:B------:R-:W-:Y:S01]  /*0fe0*/  FADD.FTZ R81, -R73, R216 ;  /* 0x000000d849517221 */ /* 0x000fe20000010100 */
[----:B------:R-:W-:Y:S01]  /*0ff0*/  FADD.FTZ R158, R217, R158 ;  /* 0x0000009ed99e7221 */ /* 0x000fe20000010000 */
[-C--:B------:R-:W-:Y:S01]  /*1000*/  FFMA.FTZ R207, R80, R217.reuse, R207 ;  /* 0x000000d950cf7223 */ /* 0x080fe200000100cf */
[----:B------:R-:W-:Y:S01]  /*1010*/  FFMA.FTZ R217, R159, R217, R82 ;  /* 0x000000d99fd97223 */ /* 0x000fe20000010052 */
[----:B------:R-:W-:Y:S01]  /*1020*/  FMUL.FTZ R82, R169, R219 ;  /* 0x000000dba9527220 */ /* 0x000fe20000410000 */
[----:B------:R-:W-:Y:S01]  /*1030*/  FMUL.FTZ R216, R214, R81 ;  /* 0x00000051d6d87220 */ /* 0x000fe20000410000 */
[----:B------:R-:W-:-:S02]  /*1040*/  HADD2.F32 R72, -RZ, R75.H0_H0 ;  /* 0x2000004bff487230 */ /* 0x000fc40000004100 */
[----:B------:R-:W-:Y:S01]  /*1050*/  FADD.FTZ R81, -R73, R224 ;  /* 0x000000e049517221 */ /* 0x000fe20000010100 */
[----:B-1----:R-:W-:Y:S01]  /*1060*/  FFMA.FTZ R157, R161, R230, R82 ;  /* 0x000000e6a19d7223 */ /* 0x002fe20000010052 */
[----:B------:R-:W-:Y:S02]  /*1070*/  HADD2.F32 R226, -RZ, R83.H0_H0 ;  /* 0x20000053ffe27230 */ /* 0x000fe40000004100 */
[----:B------:R-:W-:Y:S01]  /*1080*/  FMUL.FTZ R82, R171, R223 ;  /* 0x000000dfab527220 */ /* 0x000fe20000410000 */
[----:B------:R-:W-:Y:S01]  /*1090*/  FMUL.FTZ R156, R214, R81 ;  /* 0x00000051d69c7220 */ /* 0x000fe20000410000 */
[----:B------:R-:W-:Y:S01]  /*10a0*/  FADD.FTZ R81, -R73, R72 ;  /* 0x0000004849517221 */ /* 0x000fe20000010100 */
[----:B------:R-:W-:Y:S02]  /*10b0*/  HADD2.F32 R74, -RZ, R75.H1_H1 ;  /* 0x3000004bff4a7230 */ /* 0x000fe40000004100 */
[----:B0-----:R-:W-:Y:S01]  /*10c0*/  FFMA.FTZ R153, R163, R76, R82 ;  /* 0x0000004ca3997223 */ /* 0x001fe20000010052 */
[----:B------:R-:W-:-:S02]  /*10d0*/  HADD2.F32 R75, -RZ, R79.H0_H0 ;  /* 0x2000004fff4b7230 */ /* 0x000fc40000004100 */
[----:B---3--:R-:W-:Y:S01]  /*10e0*/  FMUL.FTZ R154, R214, R81 ;  /* 0x00000051d69a7220 */ /* 0x008fe20000410000 */
[----:B------:R-:W-:Y:S02]  /*10f0*/  HADD2.F32 R233, -RZ, R83.H1_H1 ;  /* 0x30000053ffe97230 */ /* 0x000fe40000004100 */
[----:B------:R-:W-:Y:S01]  /*1100*/  FMUL.FTZ R82, R173, R226 ;  /* 0x000000e2ad527220 */ /* 0x000fe20000410000 */
[----:B------:R-:W-:Y:S01]  /*1110*/  FMUL.FTZ R83, R172, R227 ;  /* 0x000000e3ac537220 */ /* 0x000fe20000410000 */
[----:B------:R-:W-:Y:S02]  /*1120*/  HADD2.F32 R228, -RZ, R84.H0_H0 ;  /* 0x20000054ffe47230 */ /* 0x000fe40000004100 */
[----:B------:R-:W-:Y:S01]  /*1130*/  FADD.FTZ R128, R75, R128 ;  /* 0x000000804b807221 */ /* 0x000fe20000010000 */
[-C--:B------:R-:W-:Y:S01]  /*1140*/  FFMA.FTZ R129, R154, R75.reuse, R129 ;  /* 0x0000004b9a817223 */ /* 0x080fe20000010081 */
[----:B------:R-:W-:Y:S01]  /*1150*/  FFMA.FTZ R82, R165, R75, R82 ;  /* 0x0000004ba5527223 */ /* 0x000fe20000010052 */
[----:B------:R-:W-:Y:S01]  /*1160*/  FADD.FTZ R144, R230, R144 ;  /* 0x00000090e6907221 */ /* 0x000fe20000010000 */
[----:B------:R-:W-:Y:S01]  /*1170*/  FFMA.FTZ R145, R220, R230, R145 ;  /* 0x000000e6dc917223 */ /* 0x000fe20000010091 */
[----:B------:R-:W-:Y:S01]  /*1180*/  FADD.FTZ R132, R77, R132 ;  /* 0x000000844d847221 */ /* 0x000fe20000010000 */
[-C--:B------:R-:W-:Y:S01]  /*1190*/  FFMA.FTZ R133, R156, R77.reuse, R133 ;  /* 0x0000004d9c857223 */ /* 0x080fe20000010085 */
[----:B------:R-:W-:Y:S01]  /*11a0*/  FFMA.FTZ R83, R164, R77, R83 ;  /* 0x0000004da4537223 */ /* 0x000fe20000010053 */
[----:B------:R-:W-:-:S02]  /*11b0*/  HADD2.F32 R232, -RZ, R85.H0_H0 ;  /* 0x20000055ffe87230 */ /* 0x000fc40000004100 */
[C---:B------:R-:W-:Y:S01]  /*11c0*/  FADD.FTZ R77, -R73.reuse, R74 ;  /* 0x0000004a494d7221 */ /* 0x040fe20000010100 */
[----:B------:R-:W-:Y:S02]  /*11d0*/  HADD2.F32 R234, -RZ, R85.H1_H1 ;  /* 0x30000055ffea7230 */ /* 0x000fe40000004100 */
[----:B------:R-:W-:Y:S01]  /*11e0*/  FADD.FTZ R85, -R73, R228 ;  /* 0x000000e449557221 */ /* 0x000fe20000010100 */
[----:B------:R-:W-:Y:S02]  /*11f0*/  HADD2.F32 R75, -RZ, R92.H0_H0 ;  /* 0x2000005cff4b7230 */ /* 0x000fe40000004100 */
[----:B------:R-:W-:Y:S02]  /*1200*/  HADD2.F32 R230, -RZ, R84.H1_H1 ;  /* 0x30000054ffe67230 */ /* 0x000fe40000004100 */
[----:B------:R-:W-:Y:S01]  /*1210*/  FADD.FTZ R130, R227, R130 ;  /* 0x00000082e3827221 */ /* 0x000fe20000010000 */
[----:B------:R-:W-:Y:S01]  /*1220*/  FFMA.FTZ R131, R156, R227, R131 ;  /* 0x000000e39c837223 */ /* 0x000fe20000010083 */
[----:B------:R-:W-:-:S02]  /*1230*/  HADD2.F32 R236, -RZ, R86.H0_H0 ;  /* 0x20000056ffec7230 */ /* 0x000fc40000004100 */
[----:B------:R-:W-:Y:S02]  /*1240*/  HADD2.F32 R224, -RZ, R86.H1_H1 ;  /* 0x30000056ffe07230 */ /* 0x000fe40000004100 */
[C---:B------:R-:W-:Y:S01]  /*1250*/  FMUL.FTZ R152, R214.reuse, R77 ;  /* 0x0000004dd6987220 */ /* 0x040fe20000410000 */
[--C-:B------:R-:W-:Y:S02]  /*1260*/  HADD2.F32 R86, -RZ, R88.reuse.H0_H0 ;  /* 0x20000058ff567230 */ /* 0x100fe40000004100 */
[----:B------:R-:W-:Y:S01]  /*1270*/  FMUL.FTZ R84, R214, R85 ;  /* 0x00000055d6547220 */ /* 0x000fe20000410000 */
[----:B------:R-:W-:Y:S02]  /*1280*/  HADD2.F32 R227, -RZ, R88.H1_H1 ;  /* 0x30000058ffe37230 */ /* 0x000fe40000004100 */
[----:B------:R-:W-:Y:S01]  /*1290*/  FMUL.FTZ R88, R183, R75 ;  /* 0x0000004bb7587220 */ /* 0x000fe20000410000 */
[--C-:B------:R-:W-:Y:S02]  /*12a0*/  HADD2.F32 R72, -RZ, R87.reuse.H0_H0 ;  /* 0x20000057ff487230 */ /* 0x100fe40000004100 */
[----:B------:R-:W-:-:S02]  /*12b0*/  HADD2.F32 R74, -RZ, R87.H1_H1 ;  /* 0x30000057ff4a7230 */ /* 0x000fc40000004100 */
[----:B------:R-:W-:Y:S01]  /*12c0*/  FADD.FTZ R87, -R73, R230 ;  /* 0x000000e649577221 */ /* 0x000fe20000010100 */
[----:B------:R-:W-:Y:S02]  /*12d0*/  HADD2.F32 R77, -RZ, R92.H1_H1 ;  /* 0x3000005cff4d7230 */ /* 0x000fe40000004100 */
[-C--:B------:R-:W-:Y:S01]  /*12e0*/  FMUL.FTZ R155, R170, R225.reuse ;  /* 0x000000e1aa9b7220 */ /* 0x080fe20000410000 */
[----:B------:R-:W-:Y:S01]  /*12f0*/  FADD.FTZ R138, R225, R138 ;  /* 0x0000008ae18a7221 */ /* 0x000fe20000010000 */
[----:B------:R-:W-:Y:S01]  /*1300*/  FFMA.FTZ R139, R218, R225, R139 ;  /* 0x000000e1da8b7223 */ /* 0x000fe2000001008b */
[----:B------:R-:W-:Y:S01]  /*1310*/  FADD.FTZ R134, R223, R134 ;  /* 0x00000086df867221 */ /* 0x000fe20000010000 */
[----:B------:R-:W-:Y:S01]  /*1320*/  FFMA.FTZ R135, R216, R223, R135 ;  /* 0x000000dfd8877223 */ /* 0x000fe20000010087 */
[--C-:B------:R-:W-:Y:S02]  /*1330*/  HADD2.F32 R228, -RZ, R95.reuse.H0_H0 ;  /* 0x2000005fffe47230 */ /* 0x100fe40000004100 */
[----:B------:R-:W-:Y:S01]  /*1340*/  FADD.FTZ R120, R86, R120 ;  /* 0x0000007856787221 */ /* 0x000fe20000010000 */
[----:B------:R-:W-:-:S02]  /*1350*/  HADD2.F32 R225, -RZ, R95.H1_H1 ;  /* 0x3000005fffe17230 */ /* 0x000fc40000004100 */
[-C--:B------:R-:W-:Y:S01]  /*1360*/  FFMA.FTZ R121, R84, R86.reuse, R121 ;  /* 0x0000005654797223 */ /* 0x080fe20000010079 */
[----:B------:R-:W-:Y:S01]  /*1370*/  FFMA.FTZ R85, R175, R86, R88 ;  /* 0x00000056af557223 */ /* 0x000fe20000010058 */
[--C-:B------:R-:W-:Y:S02]  /*1380*/  HADD2.F32 R223, -RZ, R94.reuse.H1_H1 ;  /* 0x3000005effdf7230 */ /* 0x100fe40000004100 */
[----:B------:R-:W-:Y:S01]  /*1390*/  FMUL.FTZ R86, R214, R87 ;  /* 0x00000057d6567220 */ /* 0x000fe20000410000 */
[----:B------:R-:W-:Y:S01]  /*13a0*/  FADD.FTZ R95, -R73, R224 ;  /* 0x000000e0495f7221 */ /* 0x000fe20000010100 */
[----:B------:R-:W-:Y:S01]  /*13b0*/  FMUL.FTZ R87, R184, R77 ;  /* 0x0000004db8577220 */ /* 0x000fe20000410000 */
[----:B------:R-:W-:Y:S01]  /*13c0*/  FADD.FTZ R150, R78, R150 ;  /* 0x000000964e967221 */ /* 0x000fe20000010000 */
[----:B------:R-:W-:Y:S01]  /*13d0*/  FFMA.FTZ R151, R80, R78, R151 ;  /* 0x0000004e50977223 */ /* 0x000fe20000010097 */
[----:B------:R-:W-:Y:S02]  /*13e0*/  HADD2.F32 R79, -RZ, R79.H1_H1 ;  /* 0x3000004fff4f7230 */ /* 0x000fe40000004100 */
[----:B------:R-:W-:Y:S01]  /*13f0*/  FADD.FTZ R142, R219, R142 ;  /* 0x0000008edb8e7221 */ /* 0x000fe20000010000 */
[----:B------:R-:W-:Y:S01]  /*1400*/  FFMA.FTZ R143, R220, R219, R143 ;  /* 0x000000dbdc8f7223 */ /* 0x000fe2000001008f */
[----:B------:R-:W-:-:S02]  /*1410*/  HADD2.F32 R78, -RZ, R94.H0_H0 ;  /* 0x2000005eff4e7230 */ /* 0x000fc40000004100 */
[----:B------:R-:W-:Y:S01]  /*1420*/  FMUL.FTZ R81, R174, R233 ;  /* 0x000000e9ae517220 */ /* 0x000fe20000410000 */
[----:B------:R-:W-:Y:S02]  /*1430*/  HADD2.F32 R219, -RZ, R90.H1_H1 ;  /* 0x3000005affdb7230 */ /* 0x000fe40000004100 */
[----:B------:R-:W-:Y:S01]  /*1440*/  FMUL.FTZ R94, R214, R95 ;  /* 0x0000005fd65e7220 */ /* 0x000fe20000410000 */
[----:B------:R-:W-:Y:S01]  /*1450*/  FMUL.FTZ R215, R168, R221 ;  /* 0x000000dda8d77220 */ /* 0x000fe20000410000 */
[----:B------:R-:W-:Y:S01]  /*1460*/  FADD.FTZ R116, R227, R116 ;  /* 0x00000074e3747221 */ /* 0x000fe20000010000 */
[-C--:B------:R-:W-:Y:S01]  /*1470*/  FFMA.FTZ R117, R86, R227.reuse, R117 ;  /* 0x000000e356757223 */ /* 0x080fe20000010075 */
[----:B------:R-:W-:Y:S01]  /*1480*/  FFMA.FTZ R87, R176, R227, R87 ;  /* 0x000000e3b0577223 */ /* 0x000fe20000010057 */
[----:B------:R-:W-:Y:S01]  /*1490*/  FMUL.FTZ R95, R188, R223 ;  /* 0x000000dfbc5f7220 */ /* 0x000fe20000410000 */
[----:B------:R-:W-:Y:S01]  /*14a0*/  FADD.FTZ R227, -R73, R72 ;  /* 0x0000004849e37221 */ /* 0x000fe20000010100 */
[----:B------:R-:W-:Y:S01]  /*14b0*/  FADD.FTZ R136, R76, R136 ;  /* 0x000000884c887221 */ /* 0x000fe20000010000 */
[----:B------:R-:W-:Y:S01]  /*14c0*/  FFMA.FTZ R137, R216, R76, R137 ;  /* 0x0000004cd8897223 */ /* 0x000fe20000010089 */
        /* <DEDUP_REMOVED lines=8> */
[----:B------:R-:W-:Y:S01]  /*1550*/  FADD.FTZ R140, R231, R140 ;  /* 0x0000008ce78c7221 */ /* 0x000fe20000010000 */
[-C--:B------:R-:W-:Y:S01]  /*1560*/  FFMA.FTZ R141, R218, R231.reuse, R141 ;  /* 0x000000e7da8d7223 */ /* 0x080fe2000001008d */
[----:B------:R-:W-:Y:S01]  /*1570*/  FFMA.FTZ R155, R162, R231, R155 ;  /* 0x000000e7a29b7223 */ /* 0x000fe2000001009b */
[----:B------:R-:W-:-:S02]  /*1580*/  HADD2.F32 R226, -RZ, R91.H0_H0 ;  /* 0x2000005bffe27230 */ /* 0x000fc40000004100 */
[----:B------:R-:W-:Y:S01]  /*1590*/  FADD.FTZ R37, R219, R37 ;  /* 0x00000025db257221 */ /* 0x000fe20000010000 */
[--C-:B------:R-:W-:Y:S02]  /*15a0*/  HADD2.F32 R76, -RZ, R93.reuse.H0_H0 ;  /* 0x2000005dff4c7230 */ /* 0x100fe40000004100 */
[-C--:B------:R-:W-:Y:S01]  /*15b0*/  FFMA.FTZ R49, R94, R219.reuse, R49 ;  /* 0x000000db5e317223 */ /* 0x080fe20000010031 */
[----:B------:R-:W-:Y:S02]  /*15c0*/  HADD2.F32 R79, -RZ, R93.H1_H1 ;  /* 0x3000005dff4f7230 */ /* 0x000fe40000004100 */
[----:B------:R-:W-:Y:S01]  /*15d0*/  FFMA.FTZ R95, R180, R219, R95 ;  /* 0x000000dbb45f7223 */ /* 0x000fe2000001005f */
[--C-:B------:R-:W-:Y:S02]  /*15e0*/  HADD2.F32 R229, -RZ, R89.reuse.H0_H0 ;  /* 0x20000059ffe57230 */ /* 0x100fe40000004100 */
[----:B------:R-:W-:Y:S01]  /*15f0*/  FADD.FTZ R93, -R73, R236 ;  /* 0x000000ec495d7221 */ /* 0x000fe20000010100 */
[----:B------:R-:W-:-:S02]  /*1600*/  HADD2.F32 R231, -RZ, R89.H1_H1 ;  /* 0x30000059ffe77230 */ /* 0x000fc40000004100 */
[----:B------:R-:W-:Y:S01]  /*1610*/  FMUL.FTZ R219, R214, R227 ;  /* 0x000000e3d6db7220 */ /* 0x000fe20000410000 */
[----:B------:R-:W-:Y:S01]  /*1620*/  FADD.FTZ R89, -R73, R232 ;  /* 0x000000e849597221 */ /* 0x000fe20000010100 */
[----:B------:R-:W-:Y:S01]  /*1630*/  FMUL.FTZ R72, R189, R228 ;  /* 0x000000e4bd487220 */ /* 0x000fe20000410000 */
[----:B------:R-:W-:Y:S01]  /*1640*/  FADD.FTZ R122, R233, R122 ;  /* 0x0000007ae97a7221 */ /* 0x000fe20000010000 */
[----:B------:R-:W-:Y:S01]  /*1650*/  FFMA.FTZ R123, R152, R233, R123 ;  /* 0x000000e9987b7223 */ /* 0x000fe2000001007b */
[----:B------:R-:W-:Y:S02]  /*1660*/  HADD2.F32 R233, -RZ, R90.H0_H0 ;  /* 0x2000005affe97230 */ /* 0x000fe40000004100 */
[----:B------:R-:W-:Y:S01]  /*1670*/  FMUL.FTZ R93, R214, R93 ;  /* 0x0000005dd65d7220 */ /* 0x000fe20000410000 */
[----:B------:R-:W-:Y:S01]  /*1680*/  FADD.FTZ R34, R226, R34 ;  /* 0x00000022e2227221 */ /* 0x000fe20000010000 */
[----:B------:R-:W-:Y:S01]  /*1690*/  FFMA.FTZ R46, R219, R226, R46 ;  /* 0x000000e2db2e7223 */ /* 0x000fe2000001002e */
[----:B------:R-:W-:Y:S01]  /*16a0*/  FADD.FTZ R146, R221, R146 ;  /* 0x00000092dd927221 */ /* 0x000fe20000010000 */
[----:B------:R-:W-:Y:S01]  /*16b0*/  FFMA.FTZ R147, R222, R221, R147 ;  /* 0x000000ddde937223 */ /* 0x000fe20000010093 */
[----:B------:R-:W-:Y:S01]  /*16c0*/  FMUL.FTZ R88, R214, R89 ;  /* 0x00000059d6587220 */ /* 0x000fe20000410000 */
[----:B------:R-:W-:Y:S01]  /*16d0*/  FMUL.FTZ R90, R185, R76 ;  /* 0x0000004cb95a7220 */ /* 0x000fe20000410000 */
[----:B------:R-:W-:Y:S01]  /*16e0*/  FFMA.FTZ R226, R181, R226, R72 ;  /* 0x000000e2b5e27223 */ /* 0x000fe20000010048 */
[----:B------:R-:W-:-:S02]  /*16f0*/  HADD2.F32 R221, -RZ, R91.H1_H1 ;  /* 0x3000005bffdd7230 */ /* 0x000fc40000004100 */
[----:B------:R-:W-:Y:S01]  /*1700*/  FADD.FTZ R91, -R73, R234 ;  /* 0x000000ea495b7221 */ /* 0x000fe20000010100 */
[----:B------:R-:W-:Y:S02]  /*1710*/  HADD2.F32 R72, -RZ, R96.H0_H0 ;  /* 0x20000060ff487230 */ /* 0x000fe40000004100 */
[-C--:B------:R-:W-:Y:S01]  /*1720*/  FMUL.FTZ R92, R187, R78.reuse ;  /* 0x0000004ebb5c7220 */ /* 0x080fe20000410000 */
[----:B------:R-:W-:Y:S01]  /*1730*/  FADD.FTZ R3, R78, R3 ;  /* 0x000000034e037221 */ /* 0x000fe20000010000 */
[----:B------:R-:W-:Y:S01]  /*1740*/  FFMA.FTZ R24, R93, R78, R24 ;  /* 0x0000004e5d187223 */ /* 0x000fe20000010018 */
[----:B------:R-:W-:Y:S01]  /*1750*/  FADD.FTZ R112, R229, R112 ;  /* 0x00000070e5707221 */ /* 0x000fe20000010000 */
[-C--:B------:R-:W-:Y:S01]  /*1760*/  FFMA.FTZ R113, R88, R229.reuse, R113 ;  /* 0x000000e558717223 */ /* 0x080fe20000010071 */
[----:B------:R-:W-:Y:S01]  /*1770*/  FFMA.FTZ R89, R177, R229, R90 ;  /* 0x000000e5b1597223 */ /* 0x000fe2000001005a */
[----:B------:R-:W-:Y:S02]  /*1780*/  HADD2.F32 R78, -RZ, R98.H0_H0 ;  /* 0x20000062ff4e7230 */ /* 0x000fe40000004100 */
[----:B------:R-:W-:Y:S01]  /*1790*/  FADD.FTZ R229, -R73, R74 ;  /* 0x0000004a49e57221 */ /* 0x000fe20000010100 */
[----:B------:R-:W-:-:S02]  /*17a0*/  HADD2.F32 R96, -RZ, R96.H1_H1 ;  /* 0x30000060ff607230 */ /* 0x000fc40000004100 */
[----:B------:R-:W-:Y:S01]  /*17b0*/  FMUL.FTZ R90, R214, R91 ;  /* 0x0000005bd65a7220 */ /* 0x000fe20000410000 */
[----:B------:R-:W-:Y:S02]  /*17c0*/  HADD2.F32 R98, -RZ, R98.H1_H1 ;  /* 0x30000062ff627230 */ /* 0x000fe40000004100 */
[----:B------:R-:W-:Y:S01]  /*17d0*/  FADD.FTZ R235, -R73, R72 ;  /* 0x0000004849eb7221 */ /* 0x000fe20000010100 */
[----:B------:R-:W-:Y:S02]  /*17e0*/  HADD2.F32 R74, -RZ, R97.H0_H0 ;  /* 0x20000061ff4a7230 */ /* 0x000fe40000004100 */
[----:B------:R-:W-:Y:S01]  /*17f0*/  FADD.FTZ R5, R228, R5 ;  /* 0x00000005e4057221 */ /* 0x000fe20000010000 */
[----:B------:R-:W-:Y:S01]  /*1800*/  FFMA.FTZ R22, R219, R228, R22 ;  /* 0x000000e4db167223 */ /* 0x000fe20000010016 */
[----:B------:R-:W-:Y:S02]  /*1810*/  HADD2.F32 R72, -RZ, R104.H0_H0 ;  /* 0x20000068ff487230 */ /* 0x000fe40000004100 */
[----:B------:R-:W-:Y:S01]  /*1820*/  FMUL.FTZ R224, R214, R229 ;  /* 0x000000e5d6e07220 */ /* 0x000fe20000410000 */
[----:B------:R-:W-:-:S02]  /*1830*/  HADD2.F32 R228, -RZ, R99.H0_H0 ;  /* 0x20000063ffe47230 */ /* 0x000fc40000004100 */
[----:B------:R-:W-:Y:S01]  /*1840*/  FADD.FTZ R110, R76, R110 ;  /* 0x0000006e4c6e7221 */ /* 0x000fe20000010000 */
[----:B------:R-:W-:Y:S01]  /*1850*/  FFMA.FTZ R111, R88, R76, R111 ;  /* 0x0000004c586f7223 */ /* 0x000fe2000001006f */
[----:B------:R-:W-:Y:S02]  /*1860*/  HADD2.F32 R230, -RZ, R99.H1_H1 ;  /* 0x30000063ffe67230 */ /* 0x000fe40000004100 */
[----:B------:R-:W-:Y:S01]  /*1870*/  FMUL.FTZ R91, R186, R79 ;  /* 0x0000004fba5b7220 */ /* 0x000fe20000410000 */
[----:B------:R-:W-:Y:S01]  /*1880*/  FADD.FTZ R36, R233, R36 ;  /* 0x00000024e9247221 */ /* 0x000fe20000010000 */
[-C--:B------:R-:W-:Y:S01]  /*1890*/  FFMA.FTZ R48, R93, R233.reuse, R48 ;  /* 0x000000e95d307223 */ /* 0x080fe20000010030 */
[----:B------:R-:W-:Y:S01]  /*18a0*/  FFMA.FTZ R92, R179, R233, R92 ;  /* 0x000000e9b35c7223 */ /* 0x000fe2000001005c */
[----:B------:R-:W-:Y:S01]  /*18b0*/  FADD.FTZ R50, R79, R50 ;  /* 0x000000324f327221 */ /* 0x000fe20000010000 */
[----:B------:R-:W-:Y:S01]  /*18c0*/  FFMA.FTZ R51, R90, R79, R51 ;  /* 0x0000004f5a337223 */ /* 0x000fe20000010033 */
[----:B------:R-:W-:-:S02]  /*18d0*/  HADD2.F32 R76, -RZ, R97.H1_H1 ;  /* 0x30000061ff4c7230 */ /* 0x000fc40000004100 */
[C---:B------:R-:W-:Y:S01]  /*18e0*/  FADD.FTZ R237, -R73.reuse, R96 ;  /* 0x0000006049ed7221 */ /* 0x040fe20000010100 */
[C---:B------:R-:W-:Y:S01]  /*18f0*/  FADD.FTZ R99, -R73.reuse, R78 ;  /* 0x0000004e49637221 */ /* 0x040fe20000010100 */
[C---:B------:R-:W-:Y:S01]  /*1900*/  FADD.FTZ R229, -R73.reuse, R98 ;  /* 0x0000006249e57221 */ /* 0x040fe20000010100 */
[----:B------:R-:W-:Y:S01]  /*1910*/  FADD.FTZ R233, -R73, R74 ;  /* 0x0000004a49e97221 */ /* 0x000fe20000010100 */
[----:B------:R-:W-:Y:S02]  /*1920*/  HADD2.F32 R98, -RZ, R100.H0_H0 ;  /* 0x20000064ff627230 */ /* 0x000fe40000004100 */
[----:B------:R-:W-:Y:S01]  /*1930*/  FADD.FTZ R2, R223, R2 ;  /* 0x00000002df027221 */ /* 0x000fe20000010000 */
[--C-:B------:R-:W-:Y:S02]  /*1940*/  HADD2.F32 R97, -RZ, R102.reuse.H0_H0 ;  /* 0x20000066ff617230 */ /* 0x100fe40000004100 */
[----:B------:R-:W-:Y:S01]  /*1950*/  FFMA.FTZ R25, R94, R223, R25 ;  /* 0x000000df5e197223 */ /* 0x000fe20000010019 */
[----:B------:R-:W-:-:S02]  /*1960*/  HADD2.F32 R96, -RZ, R102.H1_H1 ;  /* 0x30000066ff607230 */ /* 0x000fc40000004100 */
[----:B------:R-:W-:Y:S01]  /*1970*/  FMUL.FTZ R102, R199, R72 ;  /* 0x00000048c7667220 */ /* 0x000fe20000410000 */
[--C-:B------:R-:W-:Y:S02]  /*1980*/  HADD2.F32 R78, -RZ, R107.reuse.H0_H0 ;  /* 0x2000006bff4e7230 */ /* 0x100fe40000004100 */
[----:B------:R-:W-:Y:S02]  /*1990*/  HADD2.F32 R79, -RZ, R107.H1_H1 ;  /* 0x3000006bff4f7230 */ /* 0x000fe40000004100 */
[----:B------:R-:W-:Y:S01]  /*19a0*/  FMUL.FTZ R107, R214, R235 ;  /* 0x000000ebd66b7220 */ /* 0x000fe20000410000 */
[-C--:B------:R-:W-:Y:S01]  /*19b0*/  FMUL.FTZ R227, R190, R225.reuse ;  /* 0x000000e1bee37220 */ /* 0x080fe20000410000 */
[----:B------:R-:W-:Y:S01]  /*19c0*/  FADD.FTZ R4, R225, R4 ;  /* 0x00000004e1047221 */ /* 0x000fe20000010000 */
[----:B------:R-:W-:Y:S01]  /*19d0*/  FFMA.FTZ R23, R224, R225, R23 ;  /* 0x000000e1e0177223 */ /* 0x000fe20000010017 */
[----:B------:R-:W-:Y:S01]  /*19e0*/  FADD.FTZ R223, -R73, R228 ;  /* 0x000000e449df7221 */ /* 0x000fe20000010100 */
[----:B------:R-:W-:Y:S01]  /*19f0*/  FADD.FTZ R114, R77, R114 ;  /* 0x000000724d727221 */ /* 0x000fe20000010000 */
[----:B------:R-:W-:Y:S01]  /*1a00*/  FFMA.FTZ R115, R86, R77, R115 ;  /* 0x0000004d56737223 */ /* 0x000fe20000010073 */
[----:B------:R-:W-:-:S02]  /*1a10*/  HADD2.F32 R228, -RZ, R103.H0_H0 ;  /* 0x20000067ffe47230 */ /* 0x000fc40000004100 */
[----:B------:R-:W-:Y:S02]  /*1a20*/  HADD2.F32 R225, -RZ, R103.H1_H1 ;  /* 0x30000067ffe17230 */ /* 0x000fe40000004100 */
[----:B------:R-:W-:Y:S01]  /*1a30*/  FMUL.FTZ R103, R214, R233 ;  /* 0x000000e9d6677220 */ /* 0x000fe20000410000 */
[--C-:B------:R-:W-:Y:S02]  /*1a40*/  HADD2.F32 R74, -RZ, R105.reuse.H0_H0 ;  /* 0x20000069ff4a7230 */ /* 0x100fe40000004100 */
[----:B------:R-:W-:Y:S01]  /*1a50*/  FADD.FTZ R32, R98, R32 ;  /* 0x0000002062207221 */ /* 0x000fe20000010000 */
[----:B------:R-:W-:Y:S02]  /*1a60*/  HADD2.F32 R77, -RZ, R105.H1_H1 ;  /* 0x30000069ff4d7230 */ /* 0x000fe40000004100 */
[-C--:B------:R-:W-:Y:S01]  /*1a70*/  FFMA.FTZ R44, R107, R98.reuse, R44 ;  /* 0x000000626b2c7223 */ /* 0x080fe2000001002c */
[----:B------:R-:W-:Y:S01]  /*1a80*/  FFMA.FTZ R105, R191, R98, R102 ;  /* 0x00000062bf697223 */ /* 0x000fe20000010066 */
[----:B------:R-:W-:Y:S01]  /*1a90*/  FFMA.FTZ R233, R80, R217, RZ ;  /* 0x000000d950e97223 */ /* 0x000fe200000100ff */
[----:B------:R-:W-:Y:S01]  /*1aa0*/  FADD.FTZ R98, RZ, R217 ;  /* 0x000000d9ff627221 */ /* 0x000fe20000010000 */
[----:B------:R-:W-:Y:S01]  /*1ab0*/  FADD.FTZ R118, R75, R118 ;  /* 0x000000764b767221 */ /* 0x000fe20000010000 */
[----:B------:R-:W-:Y:S01]  /*1ac0*/  FFMA.FTZ R119, R84, R75, R119 ;  /* 0x0000004b54777223 */ /* 0x000fe20000010077 */
[----:B------:R-:W-:Y:S01]  /*1ad0*/  FADD.FTZ R108, R231, R108 ;  /* 0x0000006ce76c7221 */ /* 0x000fe20000010000 */
[-C--:B------:R-:W-:Y:S01]  /*1ae0*/  FFMA.FTZ R109, R90, R231.reuse, R109 ;  /* 0x000000e75a6d7223 */ /* 0x080fe2000001006d */
[----:B------:R-:W-:Y:S01]  /*1af0*/  FFMA.FTZ R91, R178, R231, R91 ;  /* 0x000000e7b25b7223 */ /* 0x000fe2000001005b */
[----:B------:R-:W-:-:S02]  /*1b00*/  HADD2.F32 R75, -RZ, R104.H1_H1 ;  /* 0x30000068ff4b7230 */ /* 0x000fc40000004100 */
[----:B------:R-:W-:Y:S01]  /*1b10*/  FFMA.FTZ R233, R222, R215, R233 ;  /* 0x000000d7dee97223 */ /* 0x000fe200000100e9 */
[----:B------:R-:W-:Y:S01]  /*1b20*/  FADD.FTZ R231, -R73, R76 ;  /* 0x0000004c49e77221 */ /* 0x000fe20000010100 */
[----:B------:R-:W-:Y:S01]  /*1b30*/  FADD.FTZ R98, R215, R98 ;  /* 0x00000062d7627221 */ /* 0x000fe20000010000 */
[----:B------:R-:W-:Y:S01]  /*1b40*/  FADD.FTZ R73, -R73, R230 ;  /* 0x000000e649497221 */ /* 0x000fe20000010100 */
[----:B------:R-:W-:Y:S02]  /*1b50*/  HADD2.F32 R230, -RZ, R100.H1_H1 ;  /* 0x30000064ffe67230 */ /* 0x000fe40000004100 */
[----:B------:R-:W-:Y:S01]  /*1b60*/  FFMA.FTZ R233, R220, R157, R233 ;  /* 0x0000009ddce97223 */ /* 0x000fe200000100e9 */
[--C-:B------:R-:W-:Y:S02]  /*1b70*/  HADD2.F32 R232, -RZ, R101.reuse.H0_H0 ;  /* 0x20000065ffe87230 */ /* 0x100fe40000004100 */
[----:B------:R-:W-:Y:S01]  /*1b80*/  FADD.FTZ R98, R157, R98 ;  /* 0x000000629d627221 */ /* 0x000fe20000010000 */
[----:B------:R-:W-:-:S02]  /*1b90*/  HADD2.F32 R100, -RZ, R101.H1_H1 ;  /* 0x30000065ff647230 */ /* 0x000fc40000004100 */
[----:B------:R-:W-:Y:S01]  /*1ba0*/  FMUL.FTZ R101, R200, R75 ;  /* 0x0000004bc8657220 */ /* 0x000fe20000410000 */
[----:B------:R-:W-:Y:S01]  /*1bb0*/  FMUL.FTZ R102, R201, R74 ;  /* 0x0000004ac9667220 */ /* 0x000fe20000410000 */
[----:B------:R-:W-:Y:S01]  /*1bc0*/  FADD.FTZ R35, R221, R35 ;  /* 0x00000023dd237221 */ /* 0x000fe20000010000 */
[----:B------:R-:W-:Y:S01]  /*1bd0*/  FFMA.FTZ R47, R224, R221, R47 ;  /* 0x000000dde02f7223 */ /* 0x000fe2000001002f */
[----:B------:R-:W-:Y:S01]  /*1be0*/  FFMA.FTZ R233, R218, R155, R233 ;  /* 0x0000009bdae97223 */ /* 0x000fe200000100e9 */
[----:B------:R-:W-:Y:S01]  /*1bf0*/  FFMA.FTZ R221, R182, R221, R227 ;  /* 0x000000ddb6dd7223 */ /* 0x000fe200000100e3 */
[----:B------:R-:W-:Y:S01]  /*1c00*/  FFMA.FTZ R104, R192, R230, R101 ;  /* 0x000000e6c0687223 */ /* 0x000fe20000010065 */
[----:B------:R-:W-:Y:S01]  /*1c10*/  FADD.FTZ R98, R155, R98 ;  /* 0x000000629b627221 */ /* 0x000fe20000010000 */
[--C-:B------:R-:W-:Y:S02]  /*1c20*/  HADD2.F32 R76, -RZ, R106.reuse.H0_H0 ;  /* 0x2000006aff4c7230 */ /* 0x100fe40000004100 */
[----:B------:R-:W-:Y:S01]  /*1c30*/  FFMA.FTZ R101, R193, R232, R102 ;  /* 0x000000e8c1657223 */ /* 0x000fe20000010066 */
[----:B------:R-:W-:-:S02]  /*1c40*/  HADD2.F32 R227, -RZ, R106.H1_H1 ;  /* 0x3000006affe37230 */ /* 0x000fc40000004100 */
[C---:B------:R-:W-:Y:S01]  /*1c50*/  FMUL.FTZ R106, R214.reuse, R237 ;  /* 0x000000edd66a7220 */ /* 0x040fe20000410000 */
[----:B------:R-:W-:Y:S01]  /*1c60*/  FMUL.FTZ R102, R214, R231 ;  /* 0x000000e7d6667220 */ /* 0x000fe20000410000 */
[----:B------:R-:W-:Y:S01]  /*1c70*/  FMUL.FTZ R231, R202, R77 ;  /* 0x0000004dcae77220 */ /* 0x000fe20000410000 */
[----:B------:R-:W-:Y:S01]  /*1c80*/  FFMA.FTZ R233, R216, R153, R233 ;  /* 0x00000099d8e97223 */ /* 0x000fe200000100e9 */
[----:B------:R-:W-:Y:S01]  /*1c90*/  FADD.FTZ R98, R153, R98 ;  /* 0x0000006299627221 */ /* 0x000fe20000010000 */
[----:B------:R-:W-:Y:S01]  /*1ca0*/  FADD.FTZ R33, R230, R33 ;  /* 0x00000021e6217221 */ /* 0x000fe20000010000 */
[----:B------:R-:W-:Y:S01]  /*1cb0*/  FFMA.FTZ R45, R106, R230, R45 ;  /* 0x000000e66a2d7223 */ /* 0x000fe2000001002d */
[----:B------:R-:W-:Y:S01]  /*1cc0*/  FADD.FTZ R31, R100, R31 ;  /* 0x0000001f641f7221 */ /* 0x000fe20000010000 */
[-C--:B------:R-:W-:Y:S01]  /*1cd0*/  FFMA.FTZ R43, R102, R100.reuse, R43 ;  /* 0x00000064662b7223 */ /* 0x080fe2000001002b */
[----:B------:R-:W-:Y:S01]  /*1ce0*/  FMUL.FTZ R99, R214, R99 ;  /* 0x00000063d6637220 */ /* 0x000fe20000410000 */
        /* <DEDUP_REMOVED lines=9> */
[----:B------:R-:W-:-:S02]  /*1d80*/  FMUL.FTZ R98, R214, R229 ;  /* 0x000000e5d6627220 */ /* 0x000fc40000410000 */
[----:B------:R-:W-:Y:S01]  /*1d90*/  FFMA.FTZ R229, R152, R81, R233 ;  /* 0x0000005198e57223 */ /* 0x000fe200000100e9 */
[----:B------:R-:W-:-:S03]  /*1da0*/  FADD.FTZ R230, R81, R230 ;  /* 0x000000e651e67221 */ /* 0x000fc60000010000 */
[----:B------:R-:W-:Y:S01]  /*1db0*/  FFMA.FTZ R229, R84, R85, R229 ;  /* 0x0000005554e57223 */ /* 0x000fe200000100e5 */
[----:B------:R-:W-:Y:S01]  /*1dc0*/  FADD.FTZ R230, R85, R230 ;  /* 0x000000e655e67221 */ /* 0x000fe20000010000 */
[----:B------:R-:W-:Y:S02]  /*1dd0*/  FADD.FTZ R30, R232, R30 ;  /* 0x0000001ee81e7221 */ /* 0x000fe40000010000 */
        /* <DEDUP_REMOVED lines=32> */
[----:B------:R-:W-:Y:S01]  /*1fe0*/  FADD.FTZ R73, R72, R101 ;  /* 0x0000006548497221 */ /* 0x000fe20000010000 */
[----:B------:R-:W-:Y:S02]  /*1ff0*/  FMUL.FTZ R231, R204, R227 ;  /* 0x000000e3cce77220 */ /* 0x000fe40000410000 */
        /* <DEDUP_REMOVED lines=46> */
.L_x_356:
        /* <DEDUP_REMOVED lines=13> */
.L_x_344:
        /* <DEDUP_REMOVED lines=30> */
[-C--:B------:R-:W-:Y:S01]  /*2590*/  FFMA.FTZ R84, R84, R77.reuse, R79 ;  /* 0x0000004d54547223 */ /* 0x080fe2000001004f */
[----:B------:R-:W-:Y:S01]  /*25a0*/  FADD.FTZ R73, R82, -R73 ;  /* 0x8000004952497221 */ /* 0x000fe20000010000 */
[----:B------:R-:W-:Y:S01]  /*25b0*/  FADD.FTZ R81, R81, -R152 ;  /* 0x8000009851517221 */ /* 0x000fe20000010000 */
[-CC-:B------:R-:W-:Y:S01]  /*25c0*/  FFMA.FTZ R218, R218, R77.reuse, R79.reuse ;  /* 0x0000004ddada7223 */ /* 0x180fe2000001004f */
[----:B------:R-:W-:Y:S01]  /*25d0*/  FFMA.FTZ R74, R103, R77, R79 ;  /* 0x0000004d674a7223 */ /* 0x000fe2000001004f */
[----:B------:R-:W-:Y:S01]  /*25e0*/  FADD.FTZ R217, R217, -R80 ;  /* 0x80000050d9d97221 */ /* 0x000fe20000010000 */
[----:B------:R-:W-:Y:S01]  /*25f0*/  FADD.FTZ R153, R153, -R216 ;  /* 0x800000d899997221 */ /* 0x000fe20000010000 */
[----:B------:R-:W-:Y:S01]  /*2600*/  FADD.FTZ R103, R92, -R75 ;  /* 0x8000004b5c677221 */ /* 0x000fe20000010000 */
[----:B-----5:R-:W-:-:S02]  /*2610*/  @P0 HADD2.F32 R80, -RZ, R55.H0_H0 ;  /* 0x20000037ff500230 */ /* 0x020fc40000004100 */
[-CC-:B------:R-:W-:Y:S01]  /*2620*/  FFMA.FTZ R220, R220, R77.reuse, R79.reuse ;  /* 0x0000004ddcdc7223 */ /* 0x180fe2000001004f */
[-CC-:B------:R-:W-:Y:S01]  /*2630*/  FFMA.FTZ R156, R156, R77.reuse, R79.reuse ;  /* 0x0000004d9c9c7223 */ /* 0x180fe2000001004f */
[--C-:B------:R-:W-:Y:S01]  /*2640*/  FFMA.FTZ R76, R99, R77, R79.reuse ;  /* 0x0000004d634c7223 */ /* 0x100fe2000001004f */
[----:B------:R-:W-:Y:S01]  /*2650*/  FADD.FTZ R93, R85, -R84 ;  /* 0x80000054555d7221 */ /* 0x000fe20000010000 */
[----:B------:R-:W-:Y:S01]  /*2660*/  FMUL.FTZ R75, R214, R73 ;  /* 0x00000049d64b7220 */ /* 0x000fe20000410000 */
        /* <DEDUP_REMOVED lines=13> */
[----:B------:R-:W-:Y:S01]  /*2740*/  FMUL.FTZ R84, R214, R81 ;  /* 0x00000051d6547220 */ /* 0x000fe20000410000 */
[----:B------:R-:W-:Y:S01]  /*2750*/  FADD.FTZ R79, R155, -R218 ;  /* 0x800000da9b4f7221 */ /* 0x000fe20000010000 */
[----:B------:R-:W-:Y:S01]  /*2760*/  FADD.FTZ R101, R101, -R74 ;  /* 0x8000004a65657221 */ /* 0x000fe20000010000 */
[----:B------:R-:W-:-:S02]  /*2770*/  @P0 HADD2.F32 R81, -RZ, R54.H0_H0 ;  /* 0x20000036ff510230 */ /* 0x000fc40000004100 */
[----:B------:R-:W-:Y:S01]  /*2780*/  FMUL.FTZ R74, R214, R153 ;  /* 0x00000099d64a7220 */ /* 0x000fe20000410000 */
[----:B------:R-:W-:Y:S01]  /*2790*/  FADD.FTZ R157, R157, -R220 ;  /* 0x800000dc9d9d7221 */ /* 0x000fe20000010000 */
[----:B------:R-:W-:Y:S01]  /*27a0*/  FADD.FTZ R83, R83, -R156 ;  /* 0x8000009c53537221 */ /* 0x000fe20000010000 */
[----:B------:R-:W-:Y:S01]  /*27b0*/  @P0 FADD.FTZ R75, R75, R80 ;  /* 0x000000504b4b0221 */ /* 0x000fe20000010000 */
[----:B------:R-:W-:Y:S01]  /*27c0*/  FADD.FTZ R219, R226, -R219 ;  /* 0x800000dbe2db7221 */ /* 0x000fe20000010000 */
[--C-:B------:R-:W-:Y:S02]  /*27d0*/  @P0 HADD2.F32 R80, -RZ, R53.reuse.H1_H1 ;  /* 0x30000035ff500230 */ /* 0x100fe40000004100 */
[----:B------:R-:W-:Y:S01]  /*27e0*/  FADD.FTZ R155, R105, -R72 ;  /* 0x80000048699b7221 */ /* 0x000fe20000010000 */
[----:B------:R-:W-:Y:S01]  /*27f0*/  FMUL.FTZ R79, R214, R79 ;  /* 0x0000004fd64f7220 */ /* 0x000fe20000410000 */
[----:B------:R-:W-:Y:S02]  /*2800*/  @P0 HADD2.F32 R72, -RZ, R54.H1_H1 ;  /* 0x30000036ff480230 */ /* 0x000fe40000004100 */
[----:B------:R-:W-:Y:S01]  /*2810*/  @P0 FADD.FTZ R74, R74, R81 ;  /* 0x000000514a4a0221 */ /* 0x000fe20000010000 */
[----:B------:R-:W-:-:S02]  /*2820*/  @P0 HADD2.F32 R73, -RZ, R53.H0_H0 ;  /* 0x20000035ff490230 */ /* 0x000fc40000004100 */
[----:B------:R-:W-:Y:S01]  /*2830*/  FADD.FTZ R107, R95, -R94 ;  /* 0x8000005e5f6b7221 */ /* 0x000fe20000010000 */
[C---:B------:R-:W-:Y:S01]  /*2840*/  FMUL.FTZ R78, R214.reuse, R157 ;  /* 0x0000009dd64e7220 */ /* 0x040fe20000410000 */
[C---:B------:R-:W-:Y:S01]  /*2850*/  FMUL.FTZ R85, R214.reuse, R83 ;  /* 0x00000053d6557220 */ /* 0x040fe20000410000 */
[----:B------:R-:W-:Y:S02]  /*2860*/  @P0 HADD2.F32 R81, -RZ, R59.H0_H0 ;  /* 0x2000003bff510230 */ /* 0x000fe40000004100 */
[----:B------:R-:W-:Y:S01]  /*2870*/  FMUL.FTZ R102, R214, R219 ;  /* 0x000000dbd6667220 */ /* 0x000fe20000410000 */
[----:B------:R-:W-:Y:S01]  /*2880*/  FADD.FTZ R77, R215, -R222 ;  /* 0x800000ded74d7221 */ /* 0x000fe20000010000 */
[----:B------:R-:W-:Y:S01]  /*2890*/  FADD.FTZ R229, R100, -R229 ;  /* 0x800000e564e57221 */ /* 0x000fe20000010000 */
[----:B------:R-:W-:Y:S01]  /*28a0*/  @P0 FADD.FTZ R79, R79, R80 ;  /* 0x000000504f4f0221 */ /* 0x000fe20000010000 */
[----:B------:R-:W-:Y:S01]  /*28b0*/  FMUL.FTZ R100, R214, R103 ;  /* 0x00000067d6647220 */ /* 0x000fe20000410000 */
[----:B------:R-:W-:-:S02]  /*28c0*/  @P0 HADD2.F32 R80, -RZ, R58.H1_H1 ;  /* 0x3000003aff500230 */ /* 0x000fc40000004100 */
[----:B------:R-:W-:Y:S01]  /*28d0*/  FMUL.FTZ R103, R214, R107 ;  /* 0x0000006bd6677220 */ /* 0x000fe20000410000 */
[----:B------:R-:W-:Y:S01]  /*28e0*/  @P0 FADD.FTZ R85, R85, R72 ;  /* 0x0000004855550221 */ /* 0x000fe20000010000 */
[----:B------:R-:W-:Y:S01]  /*28f0*/  @P0 FADD.FTZ R78, R78, R73 ;  /* 0x000000494e4e0221 */ /* 0x000fe20000010000 */
[----:B------:R-:W-:Y:S01]  /*2900*/  FADD.FTZ R97, R97, -R76 ;  /* 0x8000004c61617221 */ /* 0x000fe20000010000 */
[--C-:B------:R-:W-:Y:S02]  /*2910*/  @P0 HADD2.F32 R73, -RZ, R52.reuse.H0_H0 ;  /* 0x20000034ff490230 */ /* 0x100fe40000004100 */
[----:B------:R-:W-:Y:S01]  /*2920*/  @P0 FADD.FTZ R102, R102, R81 ;  /* 0x0000005166660221 */ /* 0x000fe20000010000 */
[----:B------:R-:W-:Y:S02]  /*2930*/  @P0 HADD2.F32 R72, -RZ, R52.H1_H1 ;  /* 0x30000034ff480230 */ /* 0x000fe40000004100 */
[----:B------:R-:W-:Y:S01]  /*2940*/  FADD.FTZ R223, R228, -R223 ;  /* 0x800000dfe4df7221 */ /* 0x000fe20000010000 */
[C---:B------:R-:W-:Y:S01]  /*2950*/  FMUL.FTZ R76, R214.reuse, R217 ;  /* 0x000000d9d64c7220 */ /* 0x040fe20000410000 */
[----:B------:R-:W-:Y:S01]  /*2960*/  FMUL.FTZ R77, R214, R77 ;  /* 0x0000004dd64d7220 */ /* 0x000fe20000410000 */
[----:B------:R-:W-:-:S02]  /*2970*/  @P0 HADD2.F32 R81, -RZ, R58.H0_H0 ;  /* 0x2000003aff510230 */ /* 0x000fc40000004100 */
[----:B------:R-:W-:Y:S01]  /*2980*/  FADD.FTZ R221, R221, -R224 ;  /* 0x800000e0dddd7221 */ /* 0x000fe20000010000 */
[----:B------:R-:W-:Y:S02]  /*2990*/  @P0 HADD2.F32 R83, -RZ, R55.H1_H1 ;  /* 0x30000037ff530230 */ /* 0x000fe40000004100 */
[----:B------:R-:W-:Y:S01]  /*29a0*/  FADD.FTZ R89, R89, -R88 ;  /* 0x8000005859597221 */ /* 0x000fe20000010000 */
[----:B------:R-:W-:Y:S01]  /*29b0*/  FADD.FTZ R91, R91, -R90 ;  /* 0x8000005a5b5b7221 */ /* 0x000fe20000010000 */
[----:B------:R-:W-:Y:S01]  /*29c0*/  @P0 FADD.FTZ R103, R103, R80 ;  /* 0x0000005067670221 */ /* 0x000fe20000010000 */
[----:B------:R-:W-:Y:S01]  /*29d0*/  FADD.FTZ R87, R87, -R86 ;  /* 0x8000005657577221 */ /* 0x000fe20000010000 */
[----:B------:R-:W-:Y:S01]  /*29e0*/  FADD.FTZ R227, R104, -R227 ;  /* 0x800000e368e37221 */ /* 0x000fe20000010000 */
[----:B------:R-:W-:Y:S01]  /*29f0*/  FADD.FTZ R215, R96, -R99 ;  /* 0x8000006360d77221 */ /* 0x000fe20000010000 */
[----:B------:R-:W-:Y:S01]  /*2a00*/  FMUL.FTZ R94, R214, R101 ;  /* 0x00000065d65e7220 */ /* 0x000fe20000410000 */
[----:B------:R-:W-:-:S02]  /*2a10*/  @P0 HADD2.F32 R80, -RZ, R63.H0_H0 ;  /* 0x2000003fff500230 */ /* 0x000fc40000004100 */
[----:B------:R-:W-:Y:S01]  /*2a20*/  FADD.FTZ R225, R225, -R230 ;  /* 0x800000e6e1e17221 */ /* 0x000fe20000010000 */
[----:B------:R-:W-:Y:S01]  /*2a30*/  FMUL.FTZ R101, R214, R223 ;  /* 0x000000dfd6657220 */ /* 0x000fe20000410000 */
[----:B------:R-:W-:Y:S02]  /*2a40*/  @P0 HADD2.F32 R82, -RZ, R59.H1_H1 ;  /* 0x3000003bff520230 */ /* 0x000fe40000004100 */
[----:B------:R-:W-:Y:S01]  /*2a50*/  @P0 FADD.FTZ R76, R76, R73 ;  /* 0x000000494c4c0221 */ /* 0x000fe20000010000 */
[----:B------:R-:W-:Y:S01]  /*2a60*/  @P0 FADD.FTZ R77, R77, R72 ;  /* 0x000000484d4d0221 */ /* 0x000fe20000010000 */
[----:B------:R-:W-:Y:S01]  /*2a70*/  FMUL.FTZ R105, R214, R221 ;  /* 0x000000ddd6697220 */ /* 0x000fe20000410000 */
[--C-:B------:R-:W-:Y:S02]  /*2a80*/  @P0 HADD2.F32 R73, -RZ, R57.reuse.H0_H0 ;  /* 0x20000039ff490230 */ /* 0x100fe40000004100 */
[----:B------:R-:W-:Y:S01]  /*2a90*/  @P0 FADD.FTZ R100, R100, R81 ;  /* 0x0000005164640221 */ /* 0x000fe20000010000 */
[----:B------:R-:W-:-:S02]  /*2aa0*/  @P0 HADD2.F32 R72, -RZ, R57.H1_H1 ;  /* 0x30000039ff480230 */ /* 0x000fc40000004100 */
[C---:B------:R-:W-:Y:S01]  /*2ab0*/  FMUL.FTZ R92, R214.reuse, R93 ;  /* 0x0000005dd65c7220 */ /* 0x040fe20000410000 */
[C---:B------:R-:W-:Y:S01]  /*2ac0*/  FMUL.FTZ R96, R214.reuse, R89 ;  /* 0x00000059d6607220 */ /* 0x040fe20000410000 */
[C---:B------:R-:W-:Y:S01]  /*2ad0*/  FMUL.FTZ R99, R214.reuse, R91 ;  /* 0x0000005bd6637220 */ /* 0x040fe20000410000 */
[----:B------:R-:W-:Y:S01]  /*2ae0*/  FMUL.FTZ R98, R214, R97 ;  /* 0x00000061d6627220 */ /* 0x000fe20000410000 */
[----:B------:R-:W-:Y:S01]  /*2af0*/  @P0 FADD.FTZ R84, R84, R83 ;  /* 0x0000005354540221 */ /* 0x000fe20000010000 */
[----:B------:R-:W-:Y:S02]  /*2b00*/  @P0 HADD2.F32 R81, -RZ, R62.H0_H0 ;  /* 0x2000003eff510230 */ /* 0x000fe40000004100 */
[C---:B------:R-:W-:Y:S01]  /*2b10*/  FMUL.FTZ R95, R214.reuse, R87 ;  /* 0x00000057d65f7220 */ /* 0x040fe20000410000 */
[C---:B------:R-:W-:Y:S01]  /*2b20*/  FMUL.FTZ R90, R214.reuse, R155 ;  /* 0x0000009bd65a7220 */ /* 0x040fe20000410000 */
[C---:B------:R-:W-:Y:S01]  /*2b30*/  FMUL.FTZ R91, R214.reuse, R227 ;  /* 0x000000e3d65b7220 */ /* 0x040fe20000410000 */
[C---:B------:R-:W-:Y:S01]  /*2b40*/  FMUL.FTZ R93, R214.reuse, R229 ;  /* 0x000000e5d65d7220 */ /* 0x040fe20000410000 */
[----:B------:R-:W-:Y:S01]  /*2b50*/  FMUL.FTZ R97, R214, R215 ;  /* 0x000000d7d6617220 */ /* 0x000fe20000410000 */
[----:B------:R-:W-:-:S02]  /*2b60*/  @P0 HADD2.F32 R83, -RZ, R63.H1_H1 ;  /* 0x3000003fff530230 */ /* 0x000fc40000004100 */
[----:B------:R-:W-:Y:S01]  /*2b70*/  FMUL.FTZ R214, R214, R225 ;  /* 0x000000e1d6d67220 */ /* 0x000fe20000410000 */
[----:B------:R-:W-:Y:S01]  /*2b80*/  @P0 FADD.FTZ R101, R101, R80 ;  /* 0x0000005065650221 */ /* 0x000fe20000010000 */
[----:B------:R-:W-:Y:S01]  /*2b90*/  @P0 FADD.FTZ R105, R105, R82 ;  /* 0x0000005269690221 */ /* 0x000fe20000010000 */
[----:B------:R-:W-:Y:S02]  /*2ba0*/  @P0 HADD2.F32 R80, -RZ, R60.H1_H1 ;  /* 0x3000003cff500230 */ /* 0x000fe40000004100 */
[----:B------:R-:W-:Y:S01]  /*2bb0*/  @P0 FADD.FTZ R96, R96, R73 ;  /* 0x0000004960600221 */ /* 0x000fe20000010000 */
[----:B------:R-:W-:Y:S01]  /*2bc0*/  @P0 FADD.FTZ R99, R99, R72 ;  /* 0x0000004863630221 */ /* 0x000fe20000010000 */
[----:B------:R-:W-:Y:S02]  /*2bd0*/  @P0 HADD2.F32 R82, -RZ, R61.H1_H1 ;  /* 0x3000003dff520230 */ /* 0x000fe40000004100 */
[----:B------:R-:W-:Y:S01]  /*2be0*/  @P0 FADD.FTZ R98, R98, R81 ;  /* 0x0000005162620221 */ /* 0x000fe20000010000 */
[----:B------:R-:W-:-:S02]  /*2bf0*/  @P0 HADD2.F32 R73, -RZ, R56.H0_H0 ;  /* 0x20000038ff490230 */ /* 0x000fc40000004100 */
[----:B------:R-:W-:Y:S01]  /*2c00*/  @P0 FADD.FTZ R214, R214, R83 ;  /* 0x00000053d6d60221 */ /* 0x000fe20000010000 */
[----:B------:R-:W-:Y:S01]  /*2c10*/  @P0 HADD2.F32 R72, -RZ, R56.H1_H1 ;  /* 0x30000038ff480230 */ /* 0x000fe20000004100 */
[----:B------:R-:W-:Y:S01]  /*2c20*/  ISETP.NE.AND.EX P2, PT, RZ, UR17, PT, P2 ;  /* 0x00000011ff007c0c */ /* 0x000fe2000bf45320 */
[----:B------:R-:W-:Y:S02]  /*2c30*/  @P0 HADD2.F32 R81, -RZ, R60.H0_H0 ;  /* 0x2000003cff510230 */ /* 0x000fe40000004100 */
[----:B------:R-:W-:Y:S01]  /*2c40*/  @P0 FADD.FTZ R91, R91, R80 ;  /* 0x000000505b5b0221 */ /* 0x000fe20000010000 */
[----:B------:R-:W-:Y:S02]  /*2c50*/  @P0 HADD2.F32 R83, -RZ, R61.H0_H0 ;  /* 0x2000003dff530230 */ /* 0x000fe40000004100 */
[----:B------:R-:W-:Y:S01]  /*2c60*/  @P0 FADD.FTZ R93, R93, R82 ;  /* 0x000000525d5d0221 */ /* 0x000fe20000010000 */
[----:B------:R-:W-:Y:S01]  /*2c70*/  @P1 F2FP.F16.F32.PACK_AB R80, RZ, R76 ;  /* 0x0000004cff50123e */ /* 0x000fe200000000ff */
[----:B------:R-:W-:Y:S01]  /*2c80*/  @P0 FADD.FTZ R92, R92, R73 ;  /* 0x000000495c5c0221 */ /* 0x000fe20000010000 */
[----:B------:R-:W-:Y:S01]  /*2c90*/  @P0 FADD.FTZ R95, R95, R72 ;  /* 0x000000485f5f0221 */ /* 0x000fe20000010000 */
[----:B------:R-:W-:Y:S01]  /*2ca0*/  @P1 F2FP.F16.F32.PACK_AB R82, RZ, R78 ;  /* 0x0000004eff52123e */ /* 0x000fe200000000ff */
[----:B------:R-:W-:Y:S01]  /*2cb0*/  @P0 HADD2.F32 R86, -RZ, R62.H1_H1 ;  /* 0x3000003eff560230 */ /* 0x000fe20000004100 */
[----:B------:R-:W0:Y:S01]  /*2cc0*/  @P1 LDC.64 R72, c[0x0][0x308] ;  /* 0x0000c200ff481b82 */ /* 0x000e220000000a00 */
[----:B------:R-:W-:Y:S01]  /*2cd0*/  @P0 FADD.FTZ R90, R90, R81 ;  /* 0x000000515a5a0221 */ /* 0x000fe20000010000 */
[----:B------:R-:W-:Y:S01]  /*2ce0*/  @P0 FADD.FTZ R94, R94, R83 ;  /* 0x000000535e5e0221 */ /* 0x000fe20000010000 */
[----:B------:R-:W-:Y:S01]  /*2cf0*/  @P1 F2FP.F16.F32.PACK_AB R81, RZ, R77 ;  /* 0x0000004dff51123e */ /* 0x000fe200000000ff */
[----:B------:R-:W-:Y:S01]  /*2d00*/  @P0 FADD.FTZ R97, R97, R86 ;  /* 0x0000005661610221 */ /* 0x000fe20000010000 */
[----:B------:R-:W-:-:S02]  /*2d10*/  @P1 F2FP.F16.F32.PACK_AB R83, RZ, R79 ;  /* 0x0000004fff53123e */ /* 0x000fc400000000ff */
[----:B------:R-:W-:Y:S02]  /*2d20*/  @P1 PRMT R64, R80, 0x7610, R64 ;  /* 0x0000761050401816 */ /* 0x000fe40000000040 */
[----:B------:R-:W-:Y:S02]  /*2d30*/  @P1 PRMT R65, R82, 0x7610, R65 ;  /* 0x0000761052411816 */ /* 0x000fe40000000041 */
[----:B------:R-:W-:Y:S02]  /*2d40*/  @P1 F2FP.F16.F32.PACK_AB R86, RZ, R74 ;  /* 0x0000004aff56123e */ /* 0x000fe400000000ff */
[----:B------:R-:W-:Y:S02]  /*2d50*/  @P1 PRMT R64, R64, 0x5410, R81 ;  /* 0x0000541040401816 */ /* 0x000fe40000000051 */
[----:B------:R-:W-:Y:S01]  /*2d60*/  @P1 PRMT R65, R65, 0x5410, R83 ;  /* 0x0000541041411816 */ /* 0x000fe20000000053 */
[----:B------:R-:W1:Y:S01]  /*2d70*/  LDC.64 R80, c[0x0][0x2f8] ;  /* 0x0000be00ff507b82 */ /* 0x000e620000000a00 */
[----:B------:R-:W-:-:S02]  /*2d80*/  @P1 F2FP.F16.F32.PACK_AB R87, RZ, R85 ;  /* 0x00000055ff57123e */ /* 0x000fc400000000ff */
[----:B------:R-:W-:Y:S02]  /*2d90*/  @P1 PRMT R66, R86, 0x7610, R66 ;  /* 0x0000761056421816 */ /* 0x000fe40000000042 */
[-C--:B------:R-:W-:Y:S02]  /*2da0*/  @P1 F2FP.F16.F32.PACK_AB R88, RZ, R75.reuse ;  /* 0x0000004bff58123e */ /* 0x080fe400000000ff */
[----:B------:R-:W-:Y:S01]  /*2db0*/  @P1 PRMT R66, R66, 0x5410, R87 ;  /* 0x0000541042421816 */ /* 0x000fe20000000057 */
[----:B------:R-:W2:Y:S01]  /*2dc0*/  @P2 LDC.64 R82, c[0x0][0x300] ;  /* 0x0000c000ff522b82 */ /* 0x000ea20000000a00 */
[----:B------:R-:W-:Y:S01]  /*2dd0*/  @P1 F2FP.F16.F32.PACK_AB R89, RZ, R84 ;  /* 0x00000054ff59123e */ /* 0x000fe200000000ff */
[----:B0-----:R-:W-:Y:S01]  /*2de0*/  @P1 IMAD.WIDE.U32 R72, R213, 0x10, R72 ;  /* 0x00000010d5481825 */ /* 0x001fe200078e0048 */
[----:B------:R-:W-:Y:S02]  /*2df0*/  @P1 PRMT R67, R88, 0x7610, R67 ;  /* 0x0000761058431816 */ /* 0x000fe40000000043 */
[----:B------:R-:W-:-:S02]  /*2e00*/  @P2 F2FP.F16.F32.PACK_AB R217, RZ, R75 ;  /* 0x0000004bffd9223e */ /* 0x000fc400000000ff */
[----:B------:R-:W-:Y:S01]  /*2e10*/  @P1 PRMT R67, R67, 0x5410, R89 ;  /* 0x0000541043431816 */ /* 0x000fe20000000059 */
[----:B------:R-:W0:Y:S01]  /*2e20*/  @P1 LDC.64 R86, c[0x0][0x308] ;  /* 0x0000c200ff561b82 */ /* 0x000e220000000a00 */
[----:B------:R-:W-:Y:S02]  /*2e30*/  @P2 F2FP.F16.F32.PACK_AB R215, RZ, R74 ;  /* 0x0000004affd7223e */ /* 0x000fe400000000ff */
[----:B------:R-:W-:Y:S01]  /*2e40*/  @P2 F2FP.F16.F32.PACK_AB R157, RZ, R78 ;  /* 0x0000004eff9d223e */ /* 0x000fe200000000ff */
[----:B------:R3:W-:Y:S01]  /*2e50*/  @P1 STG.E.128 desc[UR6][R72.64], R64 ;  /* 0x0000004048001986 */ /* 0x0007e2000c101d06 */
[----:B------:R-:W-:Y:S02]  /*2e60*/  @P2 F2FP.F16.F32.PACK_AB R155, RZ, R76 ;  /* 0x0000004cff9b223e */ /* 0x000fe400000000ff */
[----:B------:R-:W-:Y:S02]  /*2e70*/  @P1 F2FP.F16.F32.PACK_AB R89, RZ, R96 ;  /* 0x00000060ff59123e */ /* 0x000fe400000000ff */
[----:B------:R-:W-:-:S02]  /*2e80*/  @P1 F2FP.F16.F32.PACK_AB R88, RZ, R92 ;  /* 0x0000005cff58123e */ /* 0x000fc400000000ff */
[----:B------:R-:W-:Y:S02]  /*2e90*/  @P2 F2FP.F16.F32.PACK_AB R218, RZ, R84 ;  /* 0x00000054ffda223e */ /* 0x000fe400000000ff */
[----:B------:R-:W-:Y:S02]  /*2ea0*/  @P2 F2FP.F16.F32.PACK_AB R216, RZ, R85 ;  /* 0x00000055ffd8223e */ /* 0x000fe400000000ff */
[----:B------:R-:W-:Y:S01]  /*2eb0*/  @P2 F2FP.F16.F32.PACK_AB R212, RZ, R79 ;  /* 0x0000004fffd4223e */ /* 0x000fe200000000ff */
[----:B--2---:R-:W-:Y:S01]  /*2ec0*/  @P2 IMAD.WIDE.U32 R82, R213, 0x10, R82 ;  /* 0x00000010d5522825 */ /* 0x004fe200078e0052 */
[----:B------:R-:W-:Y:S02]  /*2ed0*/  @P2 F2FP.F16.F32.PACK_AB R156, RZ, R77 ;  /* 0x0000004dff9c223e */ /* 0x000fe400000000ff */
        /* <DEDUP_REMOVED lines=8> */
[----:B------:R-:W-:Y:S02]  /*2f60*/  @P1 F2FP.F16.F32.PACK_AB R153, RZ, R102 ;  /* 0x00000066ff99123e */ /* 0x000fe400000000ff */
[----:B------:R-:W-:-:S02]  /*2f70*/  @P1 F2FP.F16.F32.PACK_AB R107, RZ, R100 ;  /* 0x00000064ff6b123e */ /* 0x000fc400000000ff */
[----:B------:R-:W-:Y:S02]  /*2f80*/  F2FP.F16.F32.PACK_AB R75, R84, R75 ;  /* 0x0000004b544b723e */ /* 0x000fe400000000ff */
[----:B------:R-:W-:Y:S01]  /*2f90*/  F2FP.F16.F32.PACK_AB R74, R85, R74 ;  /* 0x0000004a554a723e */ /* 0x000fe200000000ff */
[--C-:B------:R-:W-:Y:S01]  /*2fa0*/  IMAD.WIDE.U32 R84, R209, 0x10, R80.reuse ;  /* 0x00000010d1547825 */ /* 0x100fe200078e0050 */
[----:B------:R-:W-:Y:S02]  /*2fb0*/  F2FP.F16.F32.PACK_AB R73, R79, R78 ;  /* 0x0000004e4f49723e */ /* 0x000fe400000000ff */
[----:B------:R-:W-:Y:S01]  /*2fc0*/  F2FP.F16.F32.PACK_AB R72, R77, R76 ;  /* 0x0000004c4d48723e */ /* 0x000fe200000000ff */
[----:B------:R-:W-:Y:S01]  /*2fd0*/  IMAD.WIDE.U32 R80, R211, 0x10, R80 ;  /* 0x00000010d3507825 */ /* 0x000fe200078e0050 */
[----:B------:R-:W-:Y:S02]  /*2fe0*/  @P2 PRMT R71, R71, 0x5410, R218 ;  /* 0x0000541047472816 */ /* 0x000fe400000000da */
[----:B------:R-:W-:Y:S01]  /*2ff0*/  @P2 PRMT R70, R70, 0x5410, R216 ;  /* 0x0000541046462816 */ /* 0x000fe200000000d8 */
[----:B------:R-:W-:Y:S01]  /*3000*/  STG.E.128 desc[UR6][R88.64], R72 ;  /* 0x0000004858007986 */ /* 0x000fe2000c101d06 */
[----:B------:R-:W-:-:S02]  /*3010*/  @P2 PRMT R69, R69, 0x5410, R212 ;  /* 0x0000541045452816 */ /* 0x000fc400000000d4 */
[----:B------:R-:W-:Y:S02]  /*3020*/  @P2 PRMT R68, R68, 0x5410, R156 ;  /* 0x0000541044442816 */ /* 0x000fe4000000009c */
[----:B------:R-:W-:Y:S02]  /*3030*/  @P1 F2FP.F16.F32.PACK_AB R154, RZ, R105 ;  /* 0x00000069ff9a123e */ /* 0x000fe400000000ff */
[----:B------:R-:W-:Y:S01]  /*3040*/  @P1 F2FP.F16.F32.PACK_AB R152, RZ, R103 ;  /* 0x00000067ff98123e */ /* 0x000fe200000000ff */
[----:B------:R0:W-:Y:S01]  /*3050*/  @P2 STG.E.128 desc[UR6][R82.64], R68 ;  /* 0x0000004452002986 */ /* 0x0001e2000c101d06 */
[----:B------:R-:W-:Y:S02]  /*3060*/  @P1 F2FP.F16.F32.PACK_AB R106, RZ, R99 ;  /* 0x00000063ff6a123e */ /* 0x000fe400000000ff */
[----:B------:R-:W-:Y:S02]  /*3070*/  @P1 F2FP.F16.F32.PACK_AB R104, RZ, R95 ;  /* 0x0000005fff68123e */ /* 0x000fe400000000ff */
[----:B------:R-:W-:-:S02]  /*3080*/  @P1 PRMT R67, R153, 0x7610, R67 ;  /* 0x0000761099431816 */ /* 0x000fc40000000043 */
[----:B------:R-:W-:Y:S02]  /*3090*/  @P1 PRMT R66, R107, 0x7610, R66 ;  /* 0x000076106b421816 */ /* 0x000fe40000000042 */
[----:B------:R-:W-:Y:S02]  /*30a0*/  @P1 PRMT R67, R67, 0x5410, R154 ;  /* 0x0000541043431816 */ /* 0x000fe4000000009a */
[----:B------:R-:W-:Y:S02]  /*30b0*/  @P1 PRMT R66, R66, 0x5410, R152 ;  /* 0x0000541042421816 */ /* 0x000fe40000000098 */
[----:B------:R-:W-:Y:S02]  /*30c0*/  @P1 PRMT R65, R65, 0x5410, R106 ;  /* 0x0000541041411816 */ /* 0x000fe4000000006a */
[----:B------:R-:W-:Y:S02]  /*30d0*/  @P1 PRMT R64, R64, 0x5410, R104 ;  /* 0x0000541040401816 */ /* 0x000fe40000000068 */
[----:B------:R-:W-:Y:S01]  /*30e0*/  F2FP.F16.F32.PACK_AB R79, R105, R102 ;  /* 0x00000066694f723e */ /* 0x000fe200000000ff */
[----:B0-----:R-:W0:Y:S01]  /*30f0*/  @P2 LDC.64 R82, c[0x0][0x300] ;  /* 0x0000c000ff522b82 */ /* 0x001e220000000a00 */
[----:B------:R-:W-:Y:S01]  /*3100*/  F2FP.F16.F32.PACK_AB R78, R103, R100 ;  /* 0x00000064674e723e */ /* 0x000fe200000000ff */
[----:B------:R-:W-:Y:S01]  /*3110*/  @P1 STG.E.128 desc[UR6][R86.64], R64 ;  /* 0x0000004056001986 */ /* 0x000fe2000c101d06 */
[----:B------:R-:W-:-:S02]  /*3120*/  F2FP.F16.F32.PACK_AB R77, R99, R96 ;  /* 0x00000060634d723e */ /* 0x000fc400000000ff */
[----:B------:R-:W-:Y:S02]  /*3130*/  F2FP.F16.F32.PACK_AB R76, R95, R92 ;  /* 0x0000005c5f4c723e */ /* 0x000fe400000000ff */
[----:B------:R-:W-:Y:S02]  /*3140*/  @P2 F2FP.F16.F32.PACK_AB R104, RZ, R100 ;  /* 0x00000064ff68223e */ /* 0x000fe400000000ff */
[----:B------:R-:W-:Y:S01]  /*3150*/  @P2 F2FP.F16.F32.PACK_AB R100, RZ, R96 ;  /* 0x00000060ff64223e */ /* 0x000fe200000000ff */
[----:B------:R1:W-:Y:S01]  /*3160*/  STG.E.128 desc[UR6][R84.64], R76 ;  /* 0x0000004c54007986 */ /* 0x0003e2000c101d06 */
[----:B------:R-:W-:Y:S02]  /*3170*/  @P2 F2FP.F16.F32.PACK_AB R106, RZ, R102 ;  /* 0x00000066ff6a223e */ /* 0x000fe400000000ff */
[----:B------:R-:W-:Y:S02]  /*3180*/  @P2 F2FP.F16.F32.PACK_AB R96, RZ, R92 ;  /* 0x0000005cff60223e */ /* 0x000fe400000000ff */
[----:B------:R-:W-:-:S02]  /*3190*/  @P2 F2FP.F16.F32.PACK_AB R102, RZ, R99 ;  /* 0x00000063ff66223e */ /* 0x000fc400000000ff */
[----:B------:R-:W-:Y:S02]  /*31a0*/  @P2 F2FP.F16.F32.PACK_AB R105, RZ, R105 ;  /* 0x00000069ff69223e */ /* 0x000fe400000000ff */
[----:B------:R-:W-:Y:S02]  /*31b0*/  @P2 F2FP.F16.F32.PACK_AB R103, RZ, R103 ;  /* 0x00000067ff67223e */ /* 0x000fe400000000ff */
[----:B------:R-:W-:Y:S02]  /*31c0*/  @P2 F2FP.F16.F32.PACK_AB R99, RZ, R95 ;  /* 0x0000005fff63223e */ /* 0x000fe400000000ff */
[----:B------:R-:W-:Y:S01]  /*31d0*/  @P2 PRMT R71, R106, 0x7610, R71 ;  /* 0x000076106a472816 */ /* 0x000fe20000000047 */
[----:B0-----:R-:W-:Y:S01]  /*31e0*/  @P2 IMAD.WIDE.U32 R82, R209, 0x10, R82 ;  /* 0x00000010d1522825 */ /* 0x001fe200078e0052 */
[----:B------:R-:W-:Y:S02]  /*31f0*/  @P2 PRMT R70, R104, 0x7610, R70 ;  /* 0x0000761068462816 */ /* 0x000fe40000000046 */
[----:B------:R-:W-:Y:S01]  /*3200*/  @P2 PRMT R69, R100, 0x7610, R69 ;  /* 0x0000761064452816 */ /* 0x000fe20000000045 */
[----:B-1----:R-:W0:Y:S01]  /*3210*/  @P1 LDC.64 R78, c[0x0][0x308] ;  /* 0x0000c200ff4e1b82 */ /* 0x002e220000000a00 */
[----:B------:R-:W-:-:S02]  /*3220*/  @P2 PRMT R68, R96, 0x7610, R68 ;  /* 0x0000761060442816 */ /* 0x000fc40000000044 */
[----:B------:R-:W-:Y:S02]  /*3230*/  @P1 F2FP.F16.F32.PACK_AB R92, RZ, R101 ;  /* 0x00000065ff5c123e */ /* 0x000fe400000000ff */
[----:B------:R-:W-:Y:S02]  /*3240*/  @P1 F2FP.F16.F32.PACK_AB R88, RZ, R98 ;  /* 0x00000062ff58123e */ /* 0x000fe400000000ff */
[----:B------:R-:W-:Y:S01]  /*3250*/  @P1 F2FP.F16.F32.PACK_AB R86, RZ, R94 ;  /* 0x0000005eff56123e */ /* 0x000fe200000000ff */
[----:B------:R-:W1:Y:S01]  /*3260*/  @P2 LDC.64 R76, c[0x0][0x300] ;  /* 0x0000c000ff4c2b82 */ /* 0x000e620000000a00 */
[----:B------:R-:W-:Y:S02]  /*3270*/  @P1 F2FP.F16.F32.PACK_AB R84, RZ, R90 ;  /* 0x0000005aff54123e */ /* 0x000fe400000000ff */
[----:B------:R-:W-:Y:S02]  /*3280*/  @P2 PRMT R71, R71, 0x5410, R105 ;  /* 0x0000541047472816 */ /* 0x000fe40000000069 */
[----:B------:R-:W-:-:S02]  /*3290*/  @P2 PRMT R70, R70, 0x5410, R103 ;  /* 0x0000541046462816 */ /* 0x000fc40000000067 */
[----:B------:R-:W-:Y:S02]  /*32a0*/  @P2 PRMT R69, R69, 0x5410, R102 ;  /* 0x0000541045452816 */ /* 0x000fe40000000066 */
[----:B------:R-:W-:Y:S02]  /*32b0*/  @P2 PRMT R68, R68, 0x5410, R99 ;  /* 0x0000541044442816 */ /* 0x000fe40000000063 */
[----:B------:R-:W-:Y:S02]  /*32c0*/  @P2 F2FP.F16.F32.PACK_AB R157, RZ, R101 ;  /* 0x00000065ff9d223e */ /* 0x000fe400000000ff */
[----:B------:R-:W-:Y:S01]  /*32d0*/  @P2 F2FP.F16.F32.PACK_AB R155, RZ, R98 ;  /* 0x00000062ff9b223e */ /* 0x000fe200000000ff */
[----:B------:R2:W-:Y:S01]  /*32e0*/  @P2 STG.E.128 desc[UR6][R82.64], R68 ;  /* 0x0000004452002986 */ /* 0x0005e2000c101d06 */
[----:B------:R-:W-:Y:S01]  /*32f0*/  @P2 F2FP.F16.F32.PACK_AB R153, RZ, R94 ;  /* 0x0000005eff99223e */ /* 0x000fe200000000ff */
[----:B0-----:R-:W-:Y:S01]  /*3300*/  @P1 IMAD.WIDE.U32 R78, R211, 0x10, R78 ;  /* 0x00000010d34e1825 */ /* 0x001fe200078e004e */
[----:B------:R-:W-:-:S02]  /*3310*/  @P2 F2FP.F16.F32.PACK_AB R107, RZ, R90 ;  /* 0x0000005aff6b223e */ /* 0x000fc400000000ff */
[----:B------:R-:W-:Y:S02]  /*3320*/  @P1 F2FP.F16.F32.PACK_AB R95, RZ, R214 ;  /* 0x000000d6ff5f123e */ /* 0x000fe400000000ff */
[----:B------:R-:W-:Y:S02]  /*3330*/  @P1 F2FP.F16.F32.PACK_AB R89, RZ, R97 ;  /* 0x00000061ff59123e */ /* 0x000fe400000000ff */
[----:B------:R-:W-:Y:S01]  /*3340*/  @P1 F2FP.F16.F32.PACK_AB R87, RZ, R93 ;  /* 0x0000005dff57123e */ /* 0x000fe200000000ff */
[----:B-1----:R-:W-:Y:S01]  /*3350*/  @P2 IMAD.WIDE.U32 R76, R211, 0x10, R76 ;  /* 0x00000010d34c2825 */ /* 0x002fe200078e004c */
[----:B------:R-:W-:Y:S02]  /*3360*/  @P1 F2FP.F16.F32.PACK_AB R85, RZ, R91 ;  /* 0x0000005bff55123e */ /* 0x000fe400000000ff */
[----:B------:R-:W-:Y:S02]  /*3370*/  @P1 PRMT R67, R92, 0x7610, R67 ;  /* 0x000076105c431816 */ /* 0x000fe40000000043 */
[----:B------:R-:W-:-:S02]  /*3380*/  @P1 PRMT R66, R88, 0x7610, R66 ;  /* 0x0000761058421816 */ /* 0x000fc40000000042 */
[----:B------:R-:W-:Y:S02]  /*3390*/  @P1 PRMT R65, R86, 0x7610, R65 ;  /* 0x0000761056411816 */ /* 0x000fe40000000041 */
[----:B------:R-:W-:Y:S02]  /*33a0*/  @P1 PRMT R64, R84, 0x7610, R64 ;  /* 0x0000761054401816 */ /* 0x000fe40000000040 */
[----:B------:R-:W-:Y:S02]  /*33b0*/  @P2 F2FP.F16.F32.PACK_AB R212, RZ, R214 ;  /* 0x000000d6ffd4223e */ /* 0x000fe400000000ff */
[----:B------:R-:W-:Y:S02]  /*33c0*/  @P2 F2FP.F16.F32.PACK_AB R156, RZ, R97 ;  /* 0x00000061ff9c223e */ /* 0x000fe400000000ff */
[----:B------:R-:W-:Y:S02]  /*33d0*/  @P2 F2FP.F16.F32.PACK_AB R154, RZ, R93 ;  /* 0x0000005dff9a223e */ /* 0x000fe400000000ff */
[----:B------:R-:W-:-:S02]  /*33e0*/  @P2 F2FP.F16.F32.PACK_AB R152, RZ, R91 ;  /* 0x0000005bff98223e */ /* 0x000fc400000000ff */
        /* <DEDUP_REMOVED lines=8> */
[----:B------:R-:W-:Y:S02]  /*3470*/  F2FP.F16.F32.PACK_AB R75, R214, R101 ;  /* 0x00000065d64b723e */ /* 0x000fe400000000ff */
[----:B------:R-:W-:Y:S01]  /*3480*/  F2FP.F16.F32.PACK_AB R74, R97, R98 ;  /* 0x00000062614a723e */ /* 0x000fe200000000ff */
[----:B------:R0:W-:Y:S01]  /*3490*/  @P1 STG.E.128 desc[UR6][R78.64], R64 ;  /* 0x000000404e001986 */ /* 0x0001e2000c101d06 */
[----:B------:R-:W-:Y:S02]  /*34a0*/  F2FP.F16.F32.PACK_AB R73, R93, R94 ;  /* 0x0000005e5d49723e */ /* 0x000fe400000000ff */
[----:B------:R-:W-:-:S02]  /*34b0*/  F2FP.F16.F32.PACK_AB R72, R91, R90 ;  /* 0x0000005a5b48723e */ /* 0x000fc400000000ff */
        /* <DEDUP_REMOVED lines=21> */
[----:B0-----:R-:W-:Y:S02]  /*3610*/  MOV R75, R108 ;  /* 0x0000006c004b7202 */ /* 0x001fe40000000f00 */
        /* <DEDUP_REMOVED lines=67> */
[----:B------:R-:W-:-:S07]  /*3a50*/  MOV R31, R12 ;  /* 0x0000000c001f7202 */ /* 0x000fce0000000f00 */
.L_x_342:
        /* <DEDUP_REMOVED lines=39> */
.L_x_343:
[----:B------:R-:W-:Y:S01]  /*3cd0*/  HFMA2.MMA R231, -RZ, RZ, 0, 9.5367431640625e-07 ;  /* 0x00000010ffe77435 */ /* 0x000fe200000001ff */
[----:B------:R-:W-:Y:S02]  /*3ce0*/  MOV R232, R72 ;  /* 0x0000004800e87202 */ /* 0x000fe40000000f00 */
[----:B------:R-:W-:Y:S02]  /*3cf0*/  MOV R234, 0x1f ;  /* 0x0000001f00ea7802 */ /* 0x000fe40000000f00 */
[----:B------:R-:W-:-:S07]  /*3d00*/  MOV R227, 0xffffffff ;  /* 0xffffffff00e37802 */ /* 0x000fce0000000f00 */
[----:B-----5:R-:W-:Y:S05]  /*3d10*/  WARPSYNC.COLLECTIVE R227, `(.L_x_346) ;  /* 0x00000000e3087348 */ /* 0x020fea0003c00000 */
[----:B------:R0:W1:Y:S02]  /*3d20*/  SHFL.DOWN P4, R229, R232, R231, R234 ;  /* 0x080000e7e8e57389 */ /* 0x00006400000800ea */
[----:B01---5:R-:W-:Y:S01]  /*3d30*/  ENDCOLLECTIVE ;  /* 0x000000000000791b */ /* 0x023fe20003800000 */
.L_x_346:
[----:B------:R-:W-:Y:S02]  /*3d40*/  MOV R232, R74 ;  /* 0x0000004a00e87202 */ /* 0x000fe40000000f00 */
[----:B------:R-:W-:-:S07]  /*3d50*/  MOV R73, R229 ;  /* 0x000000e500497202 */ /* 0x000fce0000000f00 */
[----:B------:R-:W-:Y:S05]  /*3d60*/  WARPSYNC.COLLECTIVE R227, `(.L_x_347) ;  /* 0x00000000e3087348 */ /* 0x000fea0003c00000 */
[----:B------:R0:W1:Y:S02]  /*3d70*/  SHFL.DOWN P4, R229, R232, R231, R234 ;  /* 0x080000e7e8e57389 */ /* 0x00006400000800ea */
[----:B01----:R-:W-:Y:S01]  /*3d80*/  ENDCOLLECTIVE ;  /* 0x000000000000791b */ /* 0x003fe20003800000 */
.L_x_347:
[----:B------:R-:W-:Y:S01]  /*3d90*/  FADD.FTZ R73, R72, R73 ;  /* 0x0000004948497221 */ /* 0x000fe20000010000 */
[----:B------:R-:W-:-:S04]  /*3da0*/  HFMA2.MMA R231, -RZ, RZ, 0, 4.76837158203125e-07 ;  /* 0x00000008ffe77435 */ /* 0x000fc800000001ff */
[----:B------:R-:W-:Y:S02]  /*3db0*/  MOV R232, R73 ;  /* 0x0000004900e87202 */ /* 0x000fe40000000f00 */
[----:B------:R-:W-:-:S07]  /*3dc0*/  MOV R75, R229 ;  /* 0x000000e5004b7202 */ /* 0x000fce0000000f00 */
[----:B------:R-:W-:Y:S05]  /*3dd0*/  WARPSYNC.COLLECTIVE R227, `(.L_x_348) ;  /* 0x00000000e3087348 */ /* 0x000fea0003c00000 */
[----:B------:R0:W1:Y:S02]  /*3de0*/  SHFL.DOWN P4, R229, R232, R231, R234 ;  /* 0x080000e7e8e57389 */ /* 0x00006400000800ea */
[----:B01----:R-:W-:Y:S01]  /*3df0*/  ENDCOLLECTIVE ;  /* 0x000000000000791b */ /* 0x003fe20003800000 */
.L_x_348:
[----:B------:R-:W-:-:S05]  /*3e00*/  FADD.FTZ R75, R74, R75 ;  /* 0x0000004b4a4b7221 */ /* 0x000fca0000010000 */
[----:B------:R-:W-:Y:S02]  /*3e10*/  MOV R232, R75 ;  /* 0x0000004b00e87202 */ /* 0x000fe40000000f00 */
[----:B------:R-:W-:-:S07]  /*3e20*/  MOV R76, R229 ;  /* 0x000000e5004c7202 */ /* 0x000fce0000000f00 */
[----:B------:R-:W-:Y:S05]  /*3e30*/  WARPSYNC.COLLECTIVE R227, `(.L_x_349) ;  /* 0x00000000e3087348 */ /* 0x000fea0003c00000 */
[----:B------:R0:W1:Y:S02]  /*3e40*/  SHFL.DOWN P4, R229, R232, R231, R234 ;  /* 0x080000e7e8e57389 */ /* 0x00006400000800ea */
[----:B01----:R-:W-:Y:S01]  /*3e50*/  ENDCOLLECTIVE ;  /* 0x000000000000791b */ /* 0x003fe20003800000 */
.L_x_349:
[----:B------:R-:W-:Y:S01]  /*3e60*/  FADD.FTZ R76, R73, R76 ;  /* 0x0000004c494c7221 */ /* 0x000fe20000010000 */
[----:B------:R-:W-:-:S04]  /*3e70*/  HFMA2.MMA R231, -RZ, RZ, 0, 2.384185791015625e-07 ;  /* 0x00000004ffe77435 */ /* 0x000fc800000001ff */
[----:B------:R-:W-:Y:S02]  /*3e80*/  MOV R232, R76 ;  /* 0x0000004c00e87202 */ /* 0x000fe40000000f00 */
[----:B------:R-:W-:-:S07]  /*3e90*/  MOV R78, R229 ;  /* 0x000000e5004e7202 */ /* 0x000fce0000000f00 */
[----:B------:R-:W-:Y:S05]  /*3ea0*/  WARPSYNC.COLLECTIVE R227, `(.L_x_350) ;  /* 0x00000000e3087348 */ /* 0x000fea0003c00000 */
[----:B------:R0:W1:Y:S02]  /*3eb0*/  SHFL.DOWN P4, R229, R232, R231, R234 ;  /* 0x080000e7e8e57389 */ /* 0x00006400000800ea */
[----:B01----:R-:W-:Y:S01]  /*3ec0*/  ENDCOLLECTIVE ;  /* 0x000000000000791b */ /* 0x003fe20003800000 */
.L_x_350:
[----:B------:R-:W-:-:S05]  /*3ed0*/  FADD.FTZ R78, R75, R78 ;  /* 0x0000004e4b4e7221 */ /* 0x000fca0000010000 */
[----:B------:R-:W-:Y:S02]  /*3ee0*/  MOV R232, R78 ;  /* 0x0000004e00e87202 */ /* 0x000fe40000000f00 */
[----:B------:R-:W-:-:S07]  /*3ef0*/  MOV R77, R229 ;  /* 0x000000e5004d7202 */ /* 0x000fce0000000f00 */
[----:B------:R-:W-:Y:S05]  /*3f00*/  WARPSYNC.COLLECTIVE R227, `(.L_x_351) ;  /* 0x00000000e3087348 */ /* 0x000fea0003c00000 */
[----:B------:R0:W1:Y:S02]  /*3f10*/  SHFL.DOWN P4, R229, R232, R231, R234 ;  /* 0x080000e7e8e57389 */ /* 0x00006400000800ea */
[----:B01----:R-:W-:Y:S01]  /*3f20*/  ENDCOLLECTIVE ;  /* 0x000000000000791b */ /* 0x003fe20003800000 */
.L_x_351:
[----:B------:R-:W-:Y:S01]  /*3f30*/  FADD.FTZ R77, R76, R77 ;  /* 0x0000004d4c4d7221 */ /* 0x000fe20000010000 */
[----:B------:R-:W-:-:S04]  /*3f40*/  HFMA2.MMA R231, -RZ, RZ, 0, 1.1920928955078125e-07 ;  /* 0x00000002ffe77435 */ /* 0x000fc800000001ff */
[----:B------:R-:W-:Y:S02]  /*3f50*/  MOV R232, R77 ;  /* 0x0000004d00e87202 */ /* 0x000fe40000000f00 */
[----:B------:R-:W-:-:S07]  /*3f60*/  MOV R79, R229 ;  /* 0x000000e5004f7202 */ /* 0x000fce0000000f00 */
[----:B------:R-:W-:Y:S05]  /*3f70*/  WARPSYNC.COLLECTIVE R227, `(.L_x_352) ;  /* 0x00000000e3087348 */ /* 0x000fea0003c00000 */
[----:B------:R0:W1:Y:S02]  /*3f80*/  SHFL.DOWN P4, R229, R232, R231, R234 ;  /* 0x080000e7e8e57389 */ /* 0x00006400000800ea */
[----:B01----:R-:W-:Y:S01]  /*3f90*/  ENDCOLLECTIVE ;  /* 0x000000000000791b */ /* 0x003fe20003800000 */
.L_x_352:
[----:B------:R-:W-:-:S05]  /*3fa0*/  FADD.FTZ R79, R78, R79 ;  /* 0x0000004f4e4f7221 */ /* 0x000fca0000010000 */
[----:B------:R-:W-:Y:S02]  /*3fb0*/  MOV R232, R79 ;  /* 0x0000004f00e87202 */ /* 0x000fe40000000f00 */
[----:B------:R-:W-:-:S07]  /*3fc0*/  MOV R72, R229 ;  /* 0x000000e500487202 */ /* 0x000fce0000000f00 */
[----:B------:R-:W-:Y:S05]  /*3fd0*/  WARPSYNC.COLLECTIVE R227, `(.L_x_353) ;  /* 0x00000000e3087348 */ /* 0x000fea0003c00000 */
[----:B------:R0:W1:Y:S02]  /*3fe0*/  SHFL.DOWN P4, R229, R232, R231, R234 ;  /* 0x080000e7e8e57389 */ /* 0x00006400000800ea */
[----:B01----:R-:W-:Y:S01]  /*3ff0*/  ENDCOLLECTIVE ;  /* 0x000000000000791b */ /* 0x003fe20003800000 */
.L_x_353:
[----:B------:R-:W-:Y:S01]  /*4000*/  FADD.FTZ R72, R77, R72 ;  /* 0x000000484d487221 */ /* 0x000fe20000010000 */
[----:B------:R-:W-:-:S04]  /*4010*/  HFMA2.MMA R231, -RZ, RZ, 0, 5.9604644775390625e-08 ;  /* 0x00000001ffe77435 */ /* 0x000fc800000001ff */
[----:B------:R-:W-:Y:S02]  /*4020*/  MOV R232, R72 ;  /* 0x0000004800e87202 */ /* 0x000fe40000000f00 */
[----:B------:R-:W-:-:S07]  /*4030*/  MOV R74, R229 ;  /* 0x000000e5004a7202 */ /* 0x000fce0000000f00 */
[----:B------:R-:W-:Y:S05]  /*4040*/  WARPSYNC.COLLECTIVE R227, `(.L_x_354) ;  /* 0x00000000e3087348 */ /* 0x000fea0003c00000 */
[----:B------:R0:W1:Y:S02]  /*4050*/  SHFL.DOWN P4, R229, R232, R231, R234 ;  /* 0x080000e7e8e57389 */ /* 0x00006400000800ea */
[----:B01----:R-:W-:Y:S01]  /*4060*/  ENDCOLLECTIVE ;  /* 0x000000000000791b */ /* 0x003fe20003800000 */
.L_x_354:
[----:B------:R-:W-:-:S05]  /*4070*/  FADD.FTZ R73, R79, R74 ;  /* 0x0000004a4f497221 */ /* 0x000fca0000010000 */
[----:B------:R-:W-:Y:S02]  /*4080*/  MOV R232, R73 ;  /* 0x0000004900e87202 */ /* 0x000fe40000000f00 */
[----:B------:R-:W-:-:S07]  /*4090*/  MOV R75, R229 ;  /* 0x000000e5004b7202 */ /* 0x000fce0000000f00 */
[----:B------:R-:W-:Y:S05]  /*40a0*/  WARPSYNC.COLLECTIVE R227, `(.L_x_355) ;  /* 0x00000000e3087348 */ /* 0x000fea0003c00000 */
[----:B------:R0:W1:Y:S02]  /*40b0*/  SHFL.DOWN P4, R229, R232, R231, R234 ;  /* 0x080000e7e8e57389 */ /* 0x00006400000800ea */
[----:B01----:R-:W-:Y:S01]  /*40c0*/  ENDCOLLECTIVE ;  /* 0x000000000000791b */ /* 0x003fe20003800000 */
.L_x_355:
[----:B------:R-:W-:Y:S01]  /*40d0*/  MOV R74, R229 ;  /* 0x000000e5004a7202 */ /* 0x000fe20000000f00 */
[----:B------:R-:W-:Y:S06]  /*40e0*/  BRA `(.L_x_356) ;  /* 0xffffffe0007c7947 */ /* 0x000fec000383ffff */
.L_x_357:
        /* <DEDUP_REMOVED lines=9> */
.L_x_3227:


//--------------------- .text._ZN10layer_norm31ln_parallel_residual_bwd_kernelINS_13Kernel_traitsI6__halfS2_S2_S2_fjLj3072ELj1ELj1ELj4ELj16ENS_18Kernel_traits_baseILj3072ES2_S2_S2_S2_fjLj128EEEEELb0ELb1ELb0EEEvNS_9BwdParamsE --------------------------
	.section	.text._ZN10layer_norm31ln_parallel_residual_bwd_kernelINS_13Kernel_traitsI6__halfS2_S2_S2_fjLj3072ELj1ELj1ELj4ELj16ENS_18Kernel_traits_baseILj3072ES2_S2_S2_S2_fjLj128EEEEELb0ELb1ELb0EEEvNS_9BwdParamsE,"ax",@progbits
	.align	128
        .global         _ZN10layer_norm31ln_parallel_residual_bwd_kernelINS_13Kernel_traitsI6__halfS2_S2_S2_fjLj3072ELj1ELj1ELj4ELj16ENS_18Kernel_traits_baseILj3072ES2_S2_S2_S2_fjLj128EEEEELb0ELb1ELb0EEEvNS_9BwdParamsE
        .type           _ZN10layer_norm31ln_parallel_residual_bwd_kernelINS_13Kernel_traitsI6__halfS2_S2_S2_fjLj3072ELj1ELj1ELj4ELj16ENS_18Kernel_traits_baseILj3072ES2_S2_S2_S2_fjLj128EEEEELb0ELb1ELb0EEEvNS_9BwdParamsE,@function
        .size           _ZN10layer_norm31ln_parallel_residual_bwd_kernelINS_13Kernel_traitsI6__halfS2_S2_S2_fjLj3072ELj1ELj1ELj4ELj16ENS_18Kernel_traits_baseILj3072ES2_S2_S2_S2_fjLj128EEEEELb0ELb1ELb0EEEvNS_9BwdParamsE,(.L_x_3228 - _ZN10layer_norm31ln_parallel_residual_bwd_kernelINS_13Kernel_traitsI6__halfS2_S2_S2_fjLj3072ELj1ELj1ELj4ELj16ENS_18Kernel_traits_baseILj3072ES2_S2_S2_S2_fjLj128EEEEELb0ELb1ELb0EEEvNS_9BwdParamsE)
        .other          _ZN10layer_norm31ln_parallel_residual_bwd_kernelINS_13Kernel_traitsI6__halfS2_S2_S2_fjLj3072ELj1ELj1ELj4ELj16ENS_18Kernel_traits_baseILj3072ES2_S2_S2_S2_fjLj128EEEEELb0ELb1ELb0EEEvNS_9BwdParamsE,@"STO_CUDA_ENTRY STV_DEFAULT"
_ZN10layer_norm31ln_parallel_residual_bwd_kernelINS_13Kernel_traitsI6__halfS2_S2_S2_fjLj3072ELj1ELj1ELj4ELj16ENS_18Kernel_traits_baseILj3072ES2_S2_S2_S2_fjLj128EEEEELb0ELb1ELb0EEEvNS_9BwdParamsE:
.text._ZN10layer_norm31ln_parallel_residual_bwd_kernelINS_13Kernel_traitsI6__halfS2_S2_S2_fjLj3072ELj1ELj1ELj4ELj16ENS_18Kernel_traits_baseILj3072ES2_S2_S2_S2_fjLj128EEEEELb0ELb1ELb0EEEvNS_9BwdParamsE:
        /* <DEDUP_REMOVED lines=29> */
[----:B------:R0:W5:Y:S01]  /*01d0*/  @P1 LDG.E.128 R16, desc[UR4][R2.64] ;  /* 0x0000000402101981 */ /* 0x000162000c1e1d00 */
[C---:B--2---:R-:W-:Y:S01]  /*01e0*/  @P2 IMAD.WIDE.U32 R6, R15.reuse, 0x10, R4 ;  /* 0x000000100f062825 */ /* 0x044fe200078e0004 */
[----:B------:R-:W-:-:S04]  /*01f0*/  @P2 IADD3 R15, R15, 0x80, RZ ;  /* 0x000000800f0f2810 */ /* 0x000fc80007ffe0ff */
[----:B------:R0:W5:Y:S01]  /*0200*/  @P2 LDG.E.128 R8, desc[UR4][R6.64] ;  /* 0x0000000406082981 */ /* 0x000162000c1e1d00 */
[----:B---3--:R-:W-:-:S05]  /*0210*/  @P3 IMAD.WIDE.U32 R4, R15, 0x10, R12 ;  /* 0x000000100f043825 */ /* 0x008fca00078e000c */
[----:B------:R0:W5:Y:S01]  /*0220*/  @P3 LDG.E.128 R24, desc[UR4][R4.64] ;  /* 0x0000000404183981 */ /* 0x000162000c1e1d00 */
        /* <DEDUP_REMOVED lines=27> */
[----:B------:R-:W-:Y:S01]  /*03e0*/  ULDC.U8 UR6, c[0x0][0x2a0] ;  /* 0x0000a80000067ab9 */ /* 0x000fe20000000000 */
[--C-:B-----5:R-:W-:Y:S01]  /*03f0*/  HADD2.F32 R102, -RZ, R16.reuse.H0_H0 ;  /* 0x20000010ff667230 */ /* 0x120fe20000004100 */
[----:B------:R-:W-:Y:S01]  /*0400*/  UISETP.NE.AND UP0, UPT, UR6, URZ, UPT ;  /* 0x0000003f0600728c */ /* 0x000fe2000bf05270 */
[----:B------:R-:W-:Y:S01]  /*0410*/  HADD2.F32 R101, -RZ, R16.H1_H1 ;  /* 0x30000010ff657230 */ /* 0x000fe20000004100 */
[----:B------:R-:W-:Y:S01]  /*0420*/  HFMA2.MMA R96, -RZ, RZ, 0, 5.9604644775390625e-08 ;  /* 0x00000001ff607435 */ /* 0x000fe200000001ff */
[--C-:B------:R-:W-:Y:S01]  /*0430*/  HADD2.F32 R100, -RZ, R17.reuse.H0_H0 ;  /* 0x20000011ff647230 */ /* 0x100fe20000004100 */
[----:B------:R-:W-:Y:S01]  /*0440*/  MOV R29, RZ ;  /* 0x000000ff001d7202 */ /* 0x000fe20000000f00 */
[----:B------:R-:W-:Y:S01]  /*0450*/  HADD2.F32 R23, -RZ, R17.H1_H1 ;  /* 0x30000011ff177230 */ /* 0x000fe20000004100 */
[----:B------:R-:W-:Y:S01]  /*0460*/  PLOP3.LUT P4, PT, PT, PT, UP0, 0x80, 0x0 ;  /* 0x000000000000781c */ /* 0x000fe20003f8f008 */
[--C-:B------:R-:W-:Y:S02]  /*0470*/  HADD2.F32 R22, -RZ, R18.reuse.H0_H0 ;  /* 0x20000012ff167230 */ /* 0x100fe40000004100 */
[----:B------:R-:W-:-:S02]  /*0480*/  HADD2.F32 R21, -RZ, R18.H1_H1 ;  /* 0x30000012ff157230 */ /* 0x000fc40000004100 */
[----:B------:R-:W-:Y:S02]  /*0490*/  HADD2.F32 R20, -RZ, R19.H0_H0 ;  /* 0x20000013ff147230 */ /* 0x000fe40000004100 */
[--C-:B------:R-:W-:Y:S02]  /*04a0*/  HADD2.F32 R18, -RZ, R8.reuse.H0_H0 ;  /* 0x20000008ff127230 */ /* 0x100fe40000004100 */
[----:B------:R-:W-:Y:S02]  /*04b0*/  HADD2.F32 R17, -RZ, R8.H1_H1 ;  /* 0x30000008ff117230 */ /* 0x000fe40000004100 */
[--C-:B------:R-:W-:Y:S02]  /*04c0*/  HADD2.F32 R16, -RZ, R9.reuse.H0_H0 ;  /* 0x20000009ff107230 */ /* 0x100fe40000004100 */
[----:B------:R-:W-:Y:S02]  /*04d0*/  HADD2.F32 R15, -RZ, R9.H1_H1 ;  /* 0x30000009ff0f7230 */ /* 0x000fe40000004100 */
[----:B------:R-:W-:-:S02]  /*04e0*/  HADD2.F32 R14, -RZ, R10.H0_H0 ;  /* 0x2000000aff0e7230 */ /* 0x000fc40000004100 */
[----:B------:R-:W-:Y:S02]  /*04f0*/  HADD2.F32 R13, -RZ, R10.H1_H1 ;  /* 0x3000000aff0d7230 */ /* 0x000fe40000004100 */
[----:B------:R-:W-:Y:S02]  /*0500*/  HADD2.F32 R12, -RZ, R11.H0_H0 ;  /* 0x2000000bff0c7230 */ /* 0x000fe40000004100 */
[----:B------:R-:W-:Y:S02]  /*0510*/  HADD2.F32 R19, -RZ, R19.H1_H1 ;  /* 0x30000013ff137230 */ /* 0x000fe40000004100 */
        /* <DEDUP_REMOVED lines=8> */
[----:B------:R-:W-:-:S07]  /*05a0*/  HADD2.F32 R2, -RZ, R27.H1_H1 ;  /* 0x3000001bff027230 */ /* 0x000fce0000004100 */
.L_x_372:
[----:B------:R-:W0:Y:S02]  /*05b0*/  LDC.64 R92, c[0x0][0x250] ;  /* 0x00009400ff5c7b82 */ /* 0x000e240000000a00 */
[----:B0-----:R-:W-:-:S06]  /*05c0*/  IMAD.WIDE R94, R0, 0x4, R92 ;  /* 0x00000004005e7825 */ /* 0x001fcc00078e025c */
[----:B------:R-:W0:Y:S01]  /*05d0*/  LDC.64 R92, c[0x0][0x258] ;  /* 0x00009600ff5c7b82 */ /* 0x000e220000000a00 */
[----:B------:R-:W2:Y:S01]  /*05e0*/  LDG.E R94, desc[UR4][R94.64] ;  /* 0x000000045e5e7981 */ /* 0x000ea2000c1e1900 */
[----:B0-----:R-:W-:-:S05]  /*05f0*/  IMAD.WIDE R92, R0, 0x4, R92 ;  /* 0x00000004005c7825 */ /* 0x001fca00078e025c */
[----:B-----5:R0:W5:Y:S01]  /*0600*/  LDG.E R107, desc[UR4][R92.64] ;  /* 0x000000045c6b7981 */ /* 0x020162000c1e1900 */
[----:B------:R-:W-:Y:S01]  /*0610*/  MOV R105, UR20 ;  /* 0x0000001400697c02 */ /* 0x000fe20008000f00 */
[----:B------:R-:W-:Y:S01]  /*0620*/  BSSY B0, `(.L_x_359) ;  /* 0x000005f000007945 */ /* 0x000fe20003800000 */
[----:B------:R-:W-:Y:S02]  /*0630*/  LOP3.LUT P5, RZ, R96, 0xff, RZ, 0xc0, !PT ;  /* 0x000000ff60ff7812 */ /* 0x000fe400078ac0ff */
[----:B------:R-:W-:Y:S01]  /*0640*/  MOV R125, RZ ;  /* 0x000000ff007d7202 */ /* 0x000fe20000000f00 */
[----:B------:R-:W-:Y:S01]  /*0650*/  IMAD R97, R0, R105, RZ ;  /* 0x0000006900617224 */ /* 0x000fe200078e02ff */
[----:B------:R-:W-:-:S04]  /*0660*/  MOV R160, RZ ;  /* 0x000000ff00a07202 */ /* 0x000fc80000000f00 */
[----:B------:R-:W-:-:S04]  /*0670*/  SHF.R.S32.HI R98, RZ, 0x1f, R97 ;  /* 0x0000001fff627819 */ /* 0x000fc80000011461 */
[----:B------:R-:W-:-:S04]  /*0680*/  LEA.HI R98, R98, R97, RZ, 0x3 ;  /* 0x0000006162627211 */ /* 0x000fc800078f18ff */
[----:B------:R-:W-:-:S04]  /*0690*/  LEA.HI.SX32 R106, R98, R103, 0x1d ;  /* 0x00000067626a7211 */ /* 0x000fc800078feaff */
[----:B------:R-:W-:Y:S02]  /*06a0*/  MOV R155, R106 ;  /* 0x0000006a009b7202 */ /* 0x000fe40000000f00 */
        /* <DEDUP_REMOVED lines=13> */
[--C-:B--2---:R-:W-:Y:S02]  /*0780*/  HADD2.F32 R149, -RZ, R97.reuse.H0_H0 ;  /* 0x20000061ff957230 */ /* 0x104fe40000004100 */
[----:B------:R-:W-:Y:S02]  /*0790*/  HADD2.F32 R153, -RZ, R97.H1_H1 ;  /* 0x30000061ff997230 */ /* 0x000fe40000004100 */
[--C-:B------:R-:W-:Y:S02]  /*07a0*/  HADD2.F32 R3, -RZ, R96.reuse.H0_H0 ;  /* 0x20000060ff037230 */ /* 0x100fe40000004100 */
[----:B------:R-:W-:Y:S02]  /*07b0*/  HADD2.F32 R147, -RZ, R96.H1_H1 ;  /* 0x30000060ff937230 */ /* 0x000fe40000004100 */
[----:B------:R-:W-:Y:S01]  /*07c0*/  FADD.FTZ R96, -R124, R149 ;  /* 0x000000957c607221 */ /* 0x000fe20000010100 */
[----:B------:R-:W-:-:S02]  /*07d0*/  HADD2.F32 R155, -RZ, R98.H0_H0 ;  /* 0x20000062ff9b7230 */ /* 0x000fc40000004100 */
[C---:B------:R-:W-:Y:S01]  /*07e0*/  FADD.FTZ R152, -R124.reuse, R153 ;  /* 0x000000997c987221 */ /* 0x040fe20000010100 */
[----:B------:R-:W-:Y:S02]  /*07f0*/  HADD2.F32 R125, -RZ, R98.H1_H1 ;  /* 0x30000062ff7d7230 */ /* 0x000fe40000004100 */
[C---:B-----5:R-:W-:Y:S01]  /*0800*/  FMUL.FTZ R153, R107.reuse, R96 ;  /* 0x000000606b997220 */ /* 0x060fe20000410000 */
[C---:B------:R-:W-:Y:S01]  /*0810*/  FADD.FTZ R156, -R124.reuse, R147 ;  /* 0x000000937c9c7221 */ /* 0x040fe20000010100 */
[C---:B------:R-:W-:Y:S01]  /*0820*/  FADD.FTZ R96, -R124.reuse, R155 ;  /* 0x0000009b7c607221 */ /* 0x040fe20000010100 */
[C---:B------:R-:W-:Y:S01]  /*0830*/  FMUL.FTZ R152, R107.reuse, R152 ;  /* 0x000000986b987220 */ /* 0x040fe20000410000 */
[----:B------:R-:W-:Y:S01]  /*0840*/  FADD.FTZ R148, -R124, R125 ;  /* 0x0000007d7c947221 */ /* 0x000fe20000010100 */
[C---:B------:R-:W-:Y:S01]  /*0850*/  FMUL.FTZ R156, R107.reuse, R156 ;  /* 0x0000009c6b9c7220 */ /* 0x040fe20000410000 */
[----:B------:R-:W-:Y:S01]  /*0860*/  FMUL.FTZ R149, R107, R96 ;  /* 0x000000606b957220 */ /* 0x000fe20000410000 */
[----:B------:R-:W-:-:S02]  /*0870*/  HADD2.F32 R97, -RZ, R99.H0_H0 ;  /* 0x20000063ff617230 */ /* 0x000fc40000004100 */
[C---:B------:R-:W-:Y:S01]  /*0880*/  FMUL.FTZ R148, R107.reuse, R148 ;  /* 0x000000946b947220 */ /* 0x040fe20000410000 */
[--C-:B---3--:R-:W-:Y:S01]  /*0890*/  HADD2.F32 R141, -RZ, R92.reuse.H0_H0 ;  /* 0x2000005cff8d7230 */ /* 0x108fe20000004100 */
[----:B------:R-:W-:Y:S01]  /*08a0*/  IADD3 R155, R106, 0x80, RZ ;  /* 0x000000806a9b7810 */ /* 0x000fe20007ffe0ff */
[----:B------:R-:W-:Y:S02]  /*08b0*/  HADD2.F32 R154, -RZ, R92.H1_H1 ;  /* 0x3000005cff9a7230 */ /* 0x000fe40000004100 */
[----:B------:R-:W-:Y:S01]  /*08c0*/  FADD.FTZ R92, -R124, R3 ;  /* 0x000000037c5c7221 */ /* 0x000fe20000010100 */
[--C-:B------:R-:W-:Y:S02]  /*08d0*/  HADD2.F32 R151, -RZ, R93.reuse.H0_H0 ;  /* 0x2000005dff977230 */ /* 0x100fe40000004100 */
[----:B------:R-:W-:Y:S01]  /*08e0*/  FMUL.FTZ R158, R102, R141 ;  /* 0x0000008d669e7220 */ /* 0x000fe20000410000 */
[----:B------:R-:W-:Y:S02]  /*08f0*/  HADD2.F32 R150, -RZ, R93.H1_H1 ;  /* 0x3000005dff967230 */ /* 0x000fe40000004100 */
[----:B------:R-:W-:Y:S01]  /*0900*/  FMUL.FTZ R3, R107, R92 ;  /* 0x0000005c6b037220 */ /* 0x000fe20000410000 */
[----:B------:R-:W-:-:S02]  /*0910*/  HADD2.F32 R93, -RZ, R94.H0_H0 ;  /* 0x2000005eff5d7230 */ /* 0x000fc40000004100 */
[----:B------:R-:W-:Y:S01]  /*0920*/  FADD.FTZ R57, R57, R154 ;  /* 0x0000009a39397221 */ /* 0x000fe20000010000 */
[--C-:B------:R-:W-:Y:S02]  /*0930*/  HADD2.F32 R143, -RZ, R95.reuse.H0_H0 ;  /* 0x2000005fff8f7230 */ /* 0x100fe40000004100 */
[-C--:B------:R-:W-:Y:S01]  /*0940*/  FFMA.FTZ R29, R156, R154.reuse, R29 ;  /* 0x0000009a9c1d7223 */ /* 0x080fe2000001001d */
[----:B------:R-:W-:Y:S02]  /*0950*/  HADD2.F32 R92, -RZ, R95.H1_H1 ;  /* 0x3000005fff5c7230 */ /* 0x000fe40000004100 */
[----:B------:R-:W-:Y:S01]  /*0960*/  FADD.FTZ R60, R60, R93 ;  /* 0x0000005d3c3c7221 */ /* 0x000fe20000010000 */
[-C--:B------:R-:W-:Y:S01]  /*0970*/  FFMA.FTZ R32, R149, R93.reuse, R32 ;  /* 0x0000005d95207223 */ /* 0x080fe20000010020 */
[----:B------:R-:W-:Y:S01]  /*0980*/  FMUL.FTZ R147, R22, R93 ;  /* 0x0000005d16937220 */ /* 0x000fe20000410000 */
[----:B------:R-:W-:Y:S01]  /*0990*/  FMUL.FTZ R154, R101, R154 ;  /* 0x0000009a659a7220 */ /* 0x000fe20000410000 */
[----:B------:R-:W-:Y:S01]  /*09a0*/  FADD.FTZ R93, RZ, R158 ;  /* 0x0000009eff5d7221 */ /* 0x000fe20000010000 */
[----:B------:R-:W-:Y:S01]  /*09b0*/  FFMA.FTZ R95, R3, R158, RZ ;  /* 0x0000009e035f7223 */ /* 0x000fe200000100ff */
[----:B------:R-:W-:Y:S01]  /*09c0*/  FADD.FTZ R58, R58, R151 ;  /* 0x000000973a3a7221 */ /* 0x000fe20000010000 */
[-C--:B------:R-:W-:Y:S01]  /*09d0*/  FFMA.FTZ R30, R153, R151.reuse, R30 ;  /* 0x00000097991e7223 */ /* 0x080fe2000001001e */
[----:B------:R-:W-:Y:S01]  /*09e0*/  FMUL.FTZ R151, R100, R151 ;  /* 0x0000009764977220 */ /* 0x000fe20000410000 */
[----:B------:R-:W-:Y:S01]  /*09f0*/  FADD.FTZ R96, R93, R154 ;  /* 0x0000009a5d607221 */ /* 0x000fe20000010000 */
[----:B------:R-:W-:Y:S01]  /*0a00*/  FFMA.FTZ R98, R156, R154, R95 ;  /* 0x0000009a9c627223 */ /* 0x000fe2000001005f */
[----:B------:R-:W-:-:S02]  /*0a10*/  HADD2.F32 R94, -RZ, R94.H1_H1 ;  /* 0x3000005eff5e7230 */ /* 0x000fc40000004100 */
[----:B------:R-:W-:Y:S01]  /*0a20*/  FADD.FTZ R59, R59, R150 ;  /* 0x000000963b3b7221 */ /* 0x000fe20000010000 */
[-C--:B------:R-:W-:Y:S01]  /*0a30*/  FFMA.FTZ R31, R152, R150.reuse, R31 ;  /* 0x00000096981f7223 */ /* 0x080fe2000001001f */
[----:B------:R-:W-:Y:S01]  /*0a40*/  FMUL.FTZ R150, R23, R150 ;  /* 0x0000009617967220 */ /* 0x000fe20000410000 */
[----:B------:R-:W-:Y:S01]  /*0a50*/  FADD.FTZ R93, R96, R151 ;  /* 0x00000097605d7221 */ /* 0x000fe20000010000 */
[----:B------:R-:W-:Y:S01]  /*0a60*/  FFMA.FTZ R95, R153, R151, R98 ;  /* 0x00000097995f7223 */ /* 0x000fe20000010062 */
[----:B------:R-:W-:Y:S01]  /*0a70*/  FADD.FTZ R61, R61, R94 ;  /* 0x0000005e3d3d7221 */ /* 0x000fe20000010000 */
[----:B0-----:R-:W-:Y:S01]  /*0a80*/  FADD.FTZ R144, -R124, R97 ;  /* 0x000000617c907221 */ /* 0x001fe20000010100 */
[-C--:B------:R-:W-:Y:S01]  /*0a90*/  FFMA.FTZ R33, R148, R94.reuse, R33 ;  /* 0x0000005e94217223 */ /* 0x080fe20000010021 */
[----:B------:R-:W-:Y:S01]  /*0aa0*/  FMUL.FTZ R146, R21, R94 ;  /* 0x0000005e15927220 */ /* 0x000fe20000410000 */
[----:B------:R-:W-:Y:S01]  /*0ab0*/  FADD.FTZ R94, R93, R150 ;  /* 0x000000965d5e7221 */ /* 0x000fe20000010000 */
[----:B------:R-:W-:Y:S01]  /*0ac0*/  FFMA.FTZ R96, R152, R150, R95 ;  /* 0x0000009698607223 */ /* 0x000fe2000001005f */
[----:B------:R-:W-:-:S02]  /*0ad0*/  HADD2.F32 R99, -RZ, R99.H1_H1 ;  /* 0x30000063ff637230 */ /* 0x000fc40000004100 */
[----:B------:R-:W-:Y:S01]  /*0ae0*/  FMUL.FTZ R145, R107, R144 ;  /* 0x000000906b917220 */ /* 0x000fe20000410000 */
[----:B------:R-:W-:Y:S01]  /*0af0*/  FADD.FTZ R93, R94, R147 ;  /* 0x000000935e5d7221 */ /* 0x000fe20000010000 */
[----:B------:R-:W-:Y:S01]  /*0b00*/  FFMA.FTZ R95, R149, R147, R96 ;  /* 0x00000093955f7223 */ /* 0x000fe20000010060 */
[----:B------:R-:W-:Y:S01]  /*0b10*/  FADD.FTZ R62, R62, R143 ;  /* 0x0000008f3e3e7221 */ /* 0x000fe20000010000 */
[-C--:B------:R-:W-:Y:S01]  /*0b20*/  FFMA.FTZ R34, R145, R143.reuse, R34 ;  /* 0x0000008f91227223 */ /* 0x080fe20000010022 */
[----:B------:R-:W-:Y:S01]  /*0b30*/  FMUL.FTZ R143, R20, R143 ;  /* 0x0000008f148f7220 */ /* 0x000fe20000410000 */
[----:B------:R-:W-:Y:S01]  /*0b40*/  FADD.FTZ R144, -R124, R99 ;  /* 0x000000637c907221 */ /* 0x000fe20000010100 */
[----:B------:R-:W-:Y:S01]  /*0b50*/  FADD.FTZ R94, R93, R146 ;  /* 0x000000925d5e7221 */ /* 0x000fe20000010000 */
[----:B------:R-:W-:Y:S01]  /*0b60*/  FFMA.FTZ R96, R148, R146, R95 ;  /* 0x0000009294607223 */ /* 0x000fe2000001005f */
[----:B------:R-:W-:Y:S01]  /*0b70*/  FADD.FTZ R56, R56, R141 ;  /* 0x0000008d38387221 */ /* 0x000fe20000010000 */
[----:B------:R-:W-:Y:S01]  /*0b80*/  FFMA.FTZ R28, R3, R141, R28 ;  /* 0x0000008d031c7223 */ /* 0x000fe2000001001c */
[----:B------:R-:W-:Y:S01]  /*0b90*/  FMUL.FTZ R144, R107, R144 ;  /* 0x000000906b907220 */ /* 0x000fe20000410000 */
[----:B------:R-:W-:Y:S01]  /*0ba0*/  FADD.FTZ R94, R94, R143 ;  /* 0x0000008f5e5e7221 */ /* 0x000fe20000010000 */
[-C--:B------:R-:W-:Y:S01]  /*0bb0*/  FMUL.FTZ R141, R19, R92.reuse ;  /* 0x0000005c138d7220 */ /* 0x080fe20000410000 */
[----:B------:R-:W-:Y:S01]  /*0bc0*/  FFMA.FTZ R96, R145, R143, R96 ;  /* 0x0000008f91607223 */ /* 0x000fe20000010060 */
[----:B------:R-:W-:Y:S01]  /*0bd0*/  FADD.FTZ R63, R63, R92 ;  /* 0x0000005c3f3f7221 */ /* 0x000fe20000010000 */
[----:B------:R-:W-:Y:S01]  /*0be0*/  FFMA.FTZ R35, R144, R92, R35 ;  /* 0x0000005c90237223 */ /* 0x000fe20000010023 */
[----:B------:R-:W-:Y:S01]  /*0bf0*/  FADD.FTZ R125, R94, R141 ;  /* 0x0000008d5e7d7221 */ /* 0x000fe20000010000 */
[----:B------:R-:W-:-:S07]  /*0c00*/  FFMA.FTZ R160, R144, R141, R96 ;  /* 0x0000008d90a07223 */ /* 0x000fce0000010060 */
.L_x_360:
[----:B------:R-:W-:Y:S05]  /*0c10*/  BSYNC B0 ;  /* 0x0000000000007941 */ /* 0x000fea0003800000 */
.L_x_359:
        /* <DEDUP_REMOVED lines=13> */
[----:B------:R-:W-:Y:S01]  /*0cf0*/  IADD3 R155, R155, 0x80, RZ ;  /* 0x000000809b9b7810 */ /* 0x000fe20007ffe0ff */
[--C-:B--2---:R-:W-:Y:S02]  /*0d00*/  HADD2.F32 R137, -RZ, R93.reuse.H0_H0 ;  /* 0x2000005dff897230 */ /* 0x104fe40000004100 */
[----:B------:R-:W-:Y:S02]  /*0d10*/  HADD2.F32 R113, -RZ, R92.H0_H0 ;  /* 0x2000005cff717230 */ /* 0x000fe40000004100 */
[----:B------:R-:W-:Y:S02]  /*0d20*/  HADD2.F32 R159, -RZ, R93.H1_H1 ;  /* 0x3000005dff9f7230 */ /* 0x000fe40000004100 */
[--C-:B------:R-:W-:Y:S02]  /*0d30*/  HADD2.F32 R161, -RZ, R94.reuse.H0_H0 ;  /* 0x2000005effa17230 */ /* 0x100fe40000004100 */
[----:B------:R-:W-:-:S02]  /*0d40*/  HADD2.F32 R117, -RZ, R94.H1_H1 ;  /* 0x3000005eff757230 */ /* 0x000fc40000004100 */
[C---:B------:R-:W-:Y:S01]  /*0d50*/  FADD.FTZ R94, -R124.reuse, R137 ;  /* 0x000000897c5e7221 */ /* 0x040fe20000010100 */
[----:B------:R-:W-:Y:S02]  /*0d60*/  HADD2.F32 R121, -RZ, R92.H1_H1 ;  /* 0x3000005cff797230 */ /* 0x000fe40000004100 */
[C---:B------:R-:W-:Y:S01]  /*0d70*/  FADD.FTZ R92, -R124.reuse, R113 ;  /* 0x000000717c5c7221 */ /* 0x040fe20000010100 */
[C---:B------:R-:W-:Y:S01]  /*0d80*/  FADD.FTZ R108, -R124.reuse, R159 ;  /* 0x0000009f7c6c7221 */ /* 0x040fe20000010100 */
[C---:B-----5:R-:W-:Y:S01]  /*0d90*/  FMUL.FTZ R137, R107.reuse, R94 ;  /* 0x0000005e6b897220 */ /* 0x060fe20000410000 */
[C---:B------:R-:W-:Y:S01]  /*0da0*/  FADD.FTZ R94, -R124.reuse, R161 ;  /* 0x000000a17c5e7221 */ /* 0x040fe20000010100 */
[----:B------:R-:W-:Y:S01]  /*0db0*/  FADD.FTZ R140, -R124, R121 ;  /* 0x000000797c8c7221 */ /* 0x000fe20000010100 */
[C---:B0-----:R-:W-:Y:S01]  /*0dc0*/  FMUL.FTZ R111, R107.reuse, R92 ;  /* 0x0000005c6b6f7220 */ /* 0x041fe20000410000 */
[C---:B------:R-:W-:Y:S01]  /*0dd0*/  FMUL.FTZ R108, R107.reuse, R108 ;  /* 0x0000006c6b6c7220 */ /* 0x040fe20000410000 */
[----:B------:R-:W-:Y:S01]  /*0de0*/  FMUL.FTZ R113, R107, R94 ;  /* 0x0000005e6b717220 */ /* 0x000fe20000410000 */
[----:B---3--:R-:W-:-:S02]  /*0df0*/  HADD2.F32 R115, -RZ, R96.H0_H0 ;  /* 0x20000060ff737230 */ /* 0x008fc40000004100 */
[----:B------:R-:W-:Y:S01]  /*0e00*/  FADD.FTZ R114, -R124, R117 ;  /* 0x000000757c727221 */ /* 0x000fe20000010100 */
[----:B------:R-:W-:Y:S02]  /*0e10*/  HADD2.F32 R96, -RZ, R96.H1_H1 ;  /* 0x30000060ff607230 */ /* 0x000fe40000004100 */
[----:B------:R-:W-:Y:S01]  /*0e20*/  FMUL.FTZ R140, R107, R140 ;  /* 0x0000008c6b8c7220 */ /* 0x000fe20000410000 */
[--C-:B------:R-:W-:Y:S02]  /*0e30*/  HADD2.F32 R112, -RZ, R97.reuse.H1_H1 ;  /* 0x30000061ff707230 */ /* 0x100fe40000004100 */
[----:B------:R-:W-:Y:S01]  /*0e40*/  FMUL.FTZ R142, R18, R115 ;  /* 0x00000073128e7220 */ /* 0x000fe20000410000 */
[----:B------:R-:W-:Y:S02]  /*0e50*/  HADD2.F32 R119, -RZ, R98.H0_H0 ;  /* 0x20000062ff777230 */ /* 0x000fe40000004100 */
[----:B------:R-:W-:Y:S01]  /*0e60*/  FMUL.FTZ R139, R17, R96 ;  /* 0x00000060118b7220 */ /* 0x000fe20000410000 */
[----:B------:R-:W-:-:S02]  /*0e70*/  HADD2.F32 R157, -RZ, R97.H0_H0 ;  /* 0x20000061ff9d7230 */ /* 0x000fc40000004100 */
[----:B------:R-:W-:Y:S01]  /*0e80*/  FADD.FTZ R94, R125, R142 ;  /* 0x0000008e7d5e7221 */ /* 0x000fe20000010000 */
[--C-:B------:R-:W-:Y:S02]  /*0e90*/  HADD2.F32 R97, -RZ, R99.reuse.H0_H0 ;  /* 0x20000063ff617230 */ /* 0x100fe40000004100 */
[----:B------:R-:W-:Y:S01]  /*0ea0*/  FADD.FTZ R64, R64, R115 ;  /* 0x0000007340407221 */ /* 0x000fe20000010000 */
[----:B------:R-:W-:Y:S02]  /*0eb0*/  HADD2.F32 R92, -RZ, R99.H1_H1 ;  /* 0x30000063ff5c7230 */ /* 0x000fe40000004100 */
[C---:B------:R-:W-:Y:S01]  /*0ec0*/  FFMA.FTZ R36, R111.reuse, R115, R36 ;  /* 0x000000736f247223 */ /* 0x040fe20000010024 */
[----:B------:R-:W-:Y:S01]  /*0ed0*/  FFMA.FTZ R99, R111, R142, R160 ;  /* 0x0000008e6f637223 */ /* 0x000fe200000100a0 */
[----:B------:R-:W-:Y:S02]  /*0ee0*/  HADD2.F32 R98, -RZ, R98.H1_H1 ;  /* 0x30000062ff627230 */ /* 0x000fe40000004100 */
[----:B------:R-:W-:Y:S01]  /*0ef0*/  FADD.FTZ R67, R67, R112 ;  /* 0x0000007043437221 */ /* 0x000fe20000010000 */
[-C--:B------:R-:W-:Y:S01]  /*0f00*/  FFMA.FTZ R39, R108, R112.reuse, R39 ;  /* 0x000000706c277223 */ /* 0x080fe20000010027 */
[----:B------:R-:W-:Y:S01]  /*0f10*/  FMUL.FTZ R115, R15, R112 ;  /* 0x000000700f737220 */ /* 0x000fe20000410000 */
[----:B------:R-:W-:-:S02]  /*0f20*/  HADD2.F32 R93, -RZ, R95.H0_H0 ;  /* 0x2000005fff5d7230 */ /* 0x000fc40000004100 */
[----:B------:R-:W-:Y:S01]  /*0f30*/  FADD.FTZ R68, R68, R119 ;  /* 0x0000007744447221 */ /* 0x000fe20000010000 */
[-C--:B------:R-:W-:Y:S01]  /*0f40*/  FFMA.FTZ R40, R113, R119.reuse, R40 ;  /* 0x0000007771287223 */ /* 0x080fe20000010028 */
[----:B------:R-:W-:Y:S01]  /*0f50*/  FMUL.FTZ R112, R14, R119 ;  /* 0x000000770e707220 */ /* 0x000fe20000410000 */
[----:B------:R-:W-:Y:S01]  /*0f60*/  FMUL.FTZ R114, R107, R114 ;  /* 0x000000726b727220 */ /* 0x000fe20000410000 */
[----:B------:R-:W-:Y:S01]  /*0f70*/  FADD.FTZ R119, R94, R139 ;  /* 0x0000008b5e777221 */ /* 0x000fe20000010000 */
[----:B------:R-:W-:Y:S01]  /*0f80*/  FMUL.FTZ R110, R16, R157 ;  /* 0x0000009d106e7220 */ /* 0x000fe20000410000 */
[----:B------:R-:W-:Y:S01]  /*0f90*/  FFMA.FTZ R94, R140, R139, R99 ;  /* 0x0000008b8c5e7223 */ /* 0x000fe20000010063 */
[----:B------:R-:W-:Y:S02]  /*0fa0*/  HADD2.F32 R95, -RZ, R95.H1_H1 ;  /* 0x3000005fff5f7230 */ /* 0x000fe40000004100 */
[----:B------:R-:W-:Y:S01]  /*0fb0*/  FADD.FTZ R69, R69, R98 ;  /* 0x0000006245457221 */ /* 0x000fe20000010000 */
[-C--:B------:R-:W-:Y:S01]  /*0fc0*/  FFMA.FTZ R41, R114, R98.reuse, R41 ;  /* 0x0000006272297223 */ /* 0x080fe20000010029 */
[----:B------:R-:W-:Y:S01]  /*0fd0*/  FMUL.FTZ R117, R13, R98 ;  /* 0x000000620d757220 */ /* 0x000fe20000410000 */
[----:B------:R-:W-:Y:S01]  /*0fe0*/  FADD.FTZ R65, R65, R96 ;  /* 0x0000006041417221 */ /* 0x000fe20000010000 */
[----:B------:R-:W-:Y:S01]  /*0ff0*/  FFMA.FTZ R37, R140, R96, R37 ;  /* 0x000000608c257223 */ /* 0x000fe20000010025 */
[C---:B------:R-:W-:Y:S01]  /*1000*/  FADD.FTZ R98, -R124.reuse, R93 ;  /* 0x0000005d7c627221 */ /* 0x040fe20000010100 */
[----:B------:R-:W-:Y:S01]  /*1010*/  FADD.FTZ R96, R119, R110 ;  /* 0x0000006e77607221 */ /* 0x000fe20000010000 */
[----:B------:R-:W-:Y:S01]  /*1020*/  FFMA.FTZ R93, R137, R110, R94 ;  /* 0x0000006e895d7223 */ /* 0x000fe2000001005e */
[----:B------:R-:W-:Y:S01]  /*1030*/  FADD.FTZ R118, -R124, R95 ;  /* 0x0000005f7c767221 */ /* 0x000fe20000010100 */
[C---:B------:R-:W-:Y:S01]  /*1040*/  FMUL.FTZ R119, R107.reuse, R98 ;  /* 0x000000626b777220 */ /* 0x040fe20000410000 */
        /* <DEDUP_REMOVED lines=14> */
[----:B------:R-:W-:Y:S01]  /*1130*/  FFMA.FTZ R38, R137, R157, R38 ;  /* 0x0000009d89267223 */ /* 0x000fe20000010026 */
[----:B------:R-:W-:Y:S01]  /*1140*/  FADD.FTZ R70, R70, R97 ;  /* 0x0000006146467221 */ /* 0x000fe20000010000 */
[----:B------:R-:W-:Y:S01]  /*1150*/  FFMA.FTZ R42, R119, R97, R42 ;  /* 0x00000061772a7223 */ /* 0x000fe2000001002a */
[----:B------:R-:W-:Y:S01]  /*1160*/  FADD.FTZ R125, R92, R121 ;  /* 0x000000795c7d7221 */ /* 0x000fe20000010000 */
[----:B------:R-:W-:-:S07]  /*1170*/  FFMA.FTZ R160, R118, R121, R93 ;  /* 0x0000007976a07223 */ /* 0x000fce000001005d */
.L_x_362:
[----:B------:R-:W-:Y:S05]  /*1180*/  BSYNC B0 ;  /* 0x0000000000007941 */ /* 0x000fea0003800000 */
.L_x_361:
        /* <DEDUP_REMOVED lines=15> */
[----:B------:R-:W-:Y:S02]  /*1280*/  HADD2.F32 R109, -RZ, R92.H0_H0 ;  /* 0x2000005cff6d7230 */ /* 0x000fe40000004100 */
[----:B------:R-:W-:Y:S02]  /*1290*/  HADD2.F32 R129, -RZ, R93.H0_H0 ;  /* 0x2000005dff817230 */ /* 0x000fe40000004100 */
[----:B------:R-:W-:Y:S01]  /*12a0*/  FADD.FTZ R138, -R124, R95 ;  /* 0x0000005f7c8a7221 */ /* 0x000fe20000010100 */
[----:B------:R-:W-:-:S02]  /*12b0*/  HADD2.F32 R131, -RZ, R94.H0_H0 ;  /* 0x2000005eff837230 */ /* 0x000fc40000004100 */
[----:B------:R-:W-:Y:S02]  /*12c0*/  HADD2.F32 R127, -RZ, R92.H1_H1 ;  /* 0x3000005cff7f7230 */ /* 0x000fe40000004100 */
[C---:B------:R-:W-:Y:S01]  /*12d0*/  FADD.FTZ R126, -R124.reuse, R129 ;  /* 0x000000817c7e7221 */ /* 0x040fe20000010100 */
[----:B------:R-:W-:Y:S02]  /*12e0*/  HADD2.F32 R93, -RZ, R93.H1_H1 ;  /* 0x3000005dff5d7230 */ /* 0x000fe40000004100 */
[C---:B------:R-:W-:Y:S01]  /*12f0*/  FADD.FTZ R130, -R124.reuse, R131 ;  /* 0x000000837c827221 */ /* 0x040fe20000010100 */
[----:B------:R-:W-:Y:S02]  /*1300*/  HADD2.F32 R133, -RZ, R94.H1_H1 ;  /* 0x3000005eff857230 */ /* 0x000fe40000004100 */
[C---:B------:R-:W-:Y:S01]  /*1310*/  FADD.FTZ R94, -R124.reuse, R109 ;  /* 0x0000006d7c5e7221 */ /* 0x040fe20000010100 */
[C---:B------:R-:W-:Y:S01]  /*1320*/  FADD.FTZ R120, -R124.reuse, R127 ;  /* 0x0000007f7c787221 */ /* 0x040fe20000010100 */
[C---:B------:R-:W-:Y:S01]  /*1330*/  FADD.FTZ R128, -R124.reuse, R93 ;  /* 0x0000005d7c807221 */ /* 0x040fe20000010100 */
[----:B------:R-:W-:Y:S01]  /*1340*/  FADD.FTZ R92, -R124, R135 ;  /* 0x000000877c5c7221 */ /* 0x000fe20000010100 */
[----:B---3--:R-:W-:-:S02]  /*1350*/  HADD2.F32 R95, -RZ, R96.H0_H0 ;  /* 0x20000060ff5f7230 */ /* 0x008fc40000004100 */
[----:B------:R-:W-:Y:S01]  /*1360*/  FADD.FTZ R132, -R124, R133 ;  /* 0x000000857c847221 */ /* 0x000fe20000010100 */
[----:B------:R-:W-:Y:S02]  /*1370*/  HADD2.F32 R96, -RZ, R96.H1_H1 ;  /* 0x30000060ff607230 */ /* 0x000fe40000004100 */
[C---:B-----5:R-:W-:Y:S01]  /*1380*/  FMUL.FTZ R109, R107.reuse, R94 ;  /* 0x0000005e6b6d7220 */ /* 0x060fe20000410000 */
[--C-:B------:R-:W-:Y:S02]  /*1390*/  HADD2.F32 R129, -RZ, R97.reuse.H0_H0 ;  /* 0x20000061ff817230 */ /* 0x100fe40000004100 */
[----:B0-----:R-:W-:Y:S01]  /*13a0*/  FMUL.FTZ R122, R10, R95 ;  /* 0x0000005f0a7a7220 */ /* 0x001fe20000410000 */
[----:B------:R-:W-:Y:S02]  /*13b0*/  HADD2.F32 R124, -RZ, R97.H1_H1 ;  /* 0x30000061ff7c7230 */ /* 0x000fe40000004100 */
[----:B------:R-:W-:Y:S01]  /*13c0*/  FMUL.FTZ R131, R107, R130 ;  /* 0x000000826b837220 */ /* 0x000fe20000410000 */
[----:B------:R-:W-:-:S02]  /*13d0*/  HADD2.F32 R97, -RZ, R98.H0_H0 ;  /* 0x20000062ff617230 */ /* 0x000fc40000004100 */
[----:B------:R-:W-:Y:S01]  /*13e0*/  FADD.FTZ R52, R52, R95 ;  /* 0x0000005f34347221 */ /* 0x000fe20000010000 */
[----:B------:R-:W-:Y:S01]  /*13f0*/  FFMA.FTZ R84, R109, R95, R84 ;  /* 0x0000005f6d547223 */ /* 0x000fe20000010054 */
[----:B------:R-:W-:Y:S01]  /*1400*/  FMUL.FTZ R127, R9, R96 ;  /* 0x00000060097f7220 */ /* 0x000fe20000410000 */
[----:B------:R-:W-:Y:S01]  /*1410*/  FADD.FTZ R94, R125, R122 ;  /* 0x0000007a7d5e7221 */ /* 0x000fe20000010000 */
[----:B------:R-:W-:Y:S01]  /*1420*/  FMUL.FTZ R120, R107, R120 ;  /* 0x000000786b787220 */ /* 0x000fe20000410000 */
[----:B------:R-:W-:Y:S01]  /*1430*/  FFMA.FTZ R95, R109, R122, R160 ;  /* 0x0000007a6d5f7223 */ /* 0x000fe200000100a0 */
[C---:B------:R-:W-:Y:S01]  /*1440*/  FMUL.FTZ R123, R107.reuse, R126 ;  /* 0x0000007e6b7b7220 */ /* 0x040fe20000410000 */
[----:B------:R-:W-:Y:S01]  /*1450*/  FMUL.FTZ R126, R107, R128 ;  /* 0x000000806b7e7220 */ /* 0x000fe20000410000 */
[----:B------:R-:W-:Y:S01]  /*1460*/  FADD.FTZ R88, R88, R97 ;  /* 0x0000006158587221 */ /* 0x000fe20000010000 */
[-C--:B------:R-:W-:Y:S01]  /*1470*/  FFMA.FTZ R72, R131, R97.reuse, R72 ;  /* 0x0000006183487223 */ /* 0x080fe20000010048 */
        /* <DEDUP_REMOVED lines=8> */
[----:B------:R-:W-:Y:S01]  /*1500*/  FMUL.FTZ R129, R7, R124 ;  /* 0x0000007c07817220 */ /* 0x000fe20000410000 */
[----:B------:R-:W-:Y:S01]  /*1510*/  FADD.FTZ R96, R97, R128 ;  /* 0x0000008061607221 */ /* 0x000fe20000010000 */
[----:B------:R-:W-:Y:S01]  /*1520*/  FFMA.FTZ R95, R123, R128, R94 ;  /* 0x000000807b5f7223 */ /* 0x000fe2000001005e */
[----:B------:R-:W-:-:S02]  /*1530*/  HADD2.F32 R98, -RZ, R98.H1_H1 ;  /* 0x30000062ff627230 */ /* 0x000fc40000004100 */
[----:B------:R-:W-:Y:S01]  /*1540*/  FMUL.FTZ R135, R107, R92 ;  /* 0x0000005c6b877220 */ /* 0x000fe20000410000 */
[----:B------:R-:W-:Y:S01]  /*1550*/  FADD.FTZ R97, R96, R129 ;  /* 0x0000008160617221 */ /* 0x000fe20000010000 */
[----:B------:R-:W-:Y:S01]  /*1560*/  FFMA.FTZ R94, R126, R129, R95 ;  /* 0x000000817e5e7223 */ /* 0x000fe2000001005f */
[--C-:B------:R-:W-:Y:S02]  /*1570*/  HADD2.F32 R93, -RZ, R99.reuse.H0_H0 ;  /* 0x20000063ff5d7230 */ /* 0x100fe40000004100 */
[----:B------:R-:W-:Y:S01]  /*1580*/  FMUL.FTZ R133, R5, R98 ;  /* 0x0000006205857220 */ /* 0x000fe20000410000 */
[----:B------:R-:W-:Y:S01]  /*1590*/  FADD.FTZ R92, R97, R130 ;  /* 0x00000082615c7221 */ /* 0x000fe20000010000 */
[----:B------:R-:W-:Y:S01]  /*15a0*/  FMUL.FTZ R132, R107, R132 ;  /* 0x000000846b847220 */ /* 0x000fe20000410000 */
[----:B------:R-:W-:Y:S01]  /*15b0*/  FFMA.FTZ R95, R131, R130, R94 ;  /* 0x00000082835f7223 */ /* 0x000fe2000001005e */
[----:B------:R-:W-:Y:S01]  /*15c0*/  FADD.FTZ R90, R90, R93 ;  /* 0x0000005d5a5a7221 */ /* 0x000fe20000010000 */
[-C--:B------:R-:W-:Y:S01]  /*15d0*/  FFMA.FTZ R74, R135, R93.reuse, R74 ;  /* 0x0000005d874a7223 */ /* 0x080fe2000001004a */
[----:B------:R-:W-:Y:S01]  /*15e0*/  FMUL.FTZ R134, R4, R93 ;  /* 0x0000005d04867220 */ /* 0x000fe20000410000 */
[----:B------:R-:W-:-:S02]  /*15f0*/  HADD2.F32 R99, -RZ, R99.H1_H1 ;  /* 0x30000063ff637230 */ /* 0x000fc40000004100 */
[----:B------:R-:W-:Y:S01]  /*1600*/  FADD.FTZ R93, R92, R133 ;  /* 0x000000855c5d7221 */ /* 0x000fe20000010000 */
[----:B------:R-:W-:Y:S01]  /*1610*/  FFMA.FTZ R92, R132, R133, R95 ;  /* 0x00000085845c7223 */ /* 0x000fe2000001005f */
[----:B------:R-:W-:Y:S01]  /*1620*/  FMUL.FTZ R138, R107, R138 ;  /* 0x0000008a6b8a7220 */ /* 0x000fe20000410000 */
[----:B------:R-:W-:Y:S01]  /*1630*/  FADD.FTZ R55, R55, R124 ;  /* 0x0000007c37377221 */ /* 0x000fe20000010000 */
[-C--:B------:R-:W-:Y:S01]  /*1640*/  FMUL.FTZ R136, R2, R99.reuse ;  /* 0x0000006302887220 */ /* 0x080fe20000410000 */
[----:B------:R-:W-:Y:S01]  /*1650*/  FADD.FTZ R93, R93, R134 ;  /* 0x000000865d5d7221 */ /* 0x000fe20000010000 */
[----:B------:R-:W-:Y:S01]  /*1660*/  FFMA.FTZ R95, R135, R134, R92 ;  /* 0x00000086875f7223 */ /* 0x000fe2000001005c */
[----:B------:R-:W-:Y:S01]  /*1670*/  FFMA.FTZ R87, R126, R124, R87 ;  /* 0x0000007c7e577223 */ /* 0x000fe20000010057 */
[----:B------:R-:W-:Y:S01]  /*1680*/  FADD.FTZ R89, R89, R98 ;  /* 0x0000006259597221 */ /* 0x000fe20000010000 */
[----:B------:R-:W-:Y:S01]  /*1690*/  FFMA.FTZ R73, R132, R98, R73 ;  /* 0x0000006284497223 */ /* 0x000fe20000010049 */
[----:B------:R-:W-:Y:S01]  /*16a0*/  FADD.FTZ R91, R91, R99 ;  /* 0x000000635b5b7221 */ /* 0x000fe20000010000 */
[C---:B------:R-:W-:Y:S01]  /*16b0*/  FFMA.FTZ R75, R138.reuse, R99, R75 ;  /* 0x000000638a4b7223 */ /* 0x040fe2000001004b */
[----:B------:R-:W-:Y:S01]  /*16c0*/  FADD.FTZ R125, R93, R136 ;  /* 0x000000885d7d7221 */ /* 0x000fe20000010000 */
[----:B------:R-:W-:-:S07]  /*16d0*/  FFMA.FTZ R160, R138, R136, R95 ;  /* 0x000000888aa07223 */ /* 0x000fce000001005f */
.L_x_364:
[----:B------:R-:W-:Y:S05]  /*16e0*/  BSYNC B0 ;  /* 0x0000000000007941 */ /* 0x000fea0003800000 */
.L_x_363:
[----:B------:R-:W-:Y:S01]  /*16f0*/  IADD3 R0, R0, UR8, RZ ;  /* 0x0000000800007c10 */ /* 0x000fe2000fffe0ff */
[----:B------:R-:W-:Y:S01]  /*1700*/  UMOV UR6, 0xffffffff ;  /* 0xffffffff00067882 */ /* 0x000fe20000000000 */
[----:B------:R-:W-:Y:S02]  /*1710*/  SHF.R.U32.HI R93, RZ, 0x5, R104 ;  /* 0x00000005ff5d7819 */ /* 0x000fe40000011668 */
[----:B------:R-:W-:Y:S02]  /*1720*/  ISETP.GE.AND P4, PT, R0, UR9, PT ;  /* 0x0000000900007c0c */ /* 0x000fe4000bf86270 */
[----:B------:R-:W-:Y:S02]  /*1730*/  LOP3.LUT R92, R93, 0x7fffffc, RZ, 0xc0, !PT ;  /* 0x07fffffc5d5c7812 */ /* 0x000fe400078ec0ff */
[----:B------:R-:W-:Y:S02]  /*1740*/  LOP3.LUT P0, RZ, R104, 0x1f, RZ, 0xc0, !PT ;  /* 0x0000001f68ff7812 */ /* 0x000fe4000780c0ff */
[----:B------:R-:W-:-:S02]  /*1750*/  @!P5 IADD3 R92, R92, 0x4, RZ ;  /* 0x000000045c5cd810 */ /* 0x000fc40007ffe0ff */
[----:B------:R-:W-:Y:S01]  /*1760*/  P2R R155, PR, RZ, 0x10 ;  /* 0x00000010ff9b7803 */ /* 0x000fe20000000000 */
[----:B------:R-:W-:Y:S08]  /*1770*/  BRA.DIV UR6, `(.L_x_365) ;  /* 0x0000001606e87947 */ /* 0x000ff0000b800000 */
        /* <DEDUP_REMOVED lines=18> */
.L_x_387:
        /* <DEDUP_REMOVED lines=11> */
[-C--:B------:R-:W-:Y:S02]  /*1950*/  @!P0 LEA R157, R93, R94.reuse, 0x3 ;  /* 0x0000005e5d9d8211 */ /* 0x080fe400078e18ff */
[----:B------:R-:W-:-:S03]  /*1960*/  LEA R159, R92, R94, 0x3 ;  /* 0x0000005e5c9f7211 */ /* 0x000fc600078e18ff */
        /* <DEDUP_REMOVED lines=23> */
[----:B------:R-:W-:Y:S01]  /*1ae0*/  FADD.FTZ R164, R158, -R93 ;  /* 0x8000005d9ea47221 */ /* 0x000fe20000010000 */
[--C-:B------:R-:W-:Y:S01]  /*1af0*/  FFMA.FTZ R96, R149, R124, R125.reuse ;  /* 0x0000007c95607223 */ /* 0x100fe2000001007d */
[C---:B-----5:R-:W-:Y:S01]  /*1b00*/  FMUL.FTZ R160, R107.reuse, R160 ;  /* 0x000000a06ba07220 */ /* 0x060fe20000410000 */
[--C-:B------:R-:W-:Y:S01]  /*1b10*/  FFMA.FTZ R97, R148, R124, R125.reuse ;  /* 0x0000007c94617223 */ /* 0x100fe2000001007d */
[----:B------:R-:W-:Y:S01]  /*1b20*/  FMUL.FTZ R164, R107, R164 ;  /* 0x000000a46ba47220 */ /* 0x000fe20000410000 */
[----:B------:R-:W-:Y:S01]  /*1b30*/  FADD.FTZ R96, R147, -R96 ;  /* 0x8000006093607221 */ /* 0x000fe20000010000 */
[----:B------:R-:W-:-:S03]  /*1b40*/  FFMA.FTZ R98, R144, R124, R125 ;  /* 0x0000007c90627223 */ /* 0x000fc6000001007d */
[----:B------:R-:W-:Y:S01]  /*1b50*/  FMUL.FTZ R165, R107, R96 ;  /* 0x000000606ba57220 */ /* 0x000fe20000410000 */
[--C-:B------:R-:W-:Y:S02]  /*1b60*/  @P0 HADD2.F32 R95, -RZ, R76.reuse.H1_H1 ;  /* 0x3000004cff5f0230 */ /* 0x100fe40000004100 */
[----:B------:R-:W-:Y:S01]  /*1b70*/  FADD.FTZ R96, R146, -R97 ;  /* 0x8000006192607221 */ /* 0x000fe20000010000 */
[----:B------:R-:W-:Y:S02]  /*1b80*/  @P0 HADD2.F32 R93, -RZ, R76.H0_H0 ;  /* 0x2000004cff5d0230 */ /* 0x000fe40000004100 */
[----:B------:R-:W-:Y:S01]  /*1b90*/  FADD.FTZ R98, R141, -R98 ;  /* 0x800000628d627221 */ /* 0x000fe20000010000 */
[----:B------:R-:W-:Y:S01]  /*1ba0*/  @P0 FADD.FTZ R160, R160, R95 ;  /* 0x0000005fa0a00221 */ /* 0x000fe20000010000 */
[C---:B------:R-:W-:Y:S01]  /*1bb0*/  FMUL.FTZ R95, R107.reuse, R92 ;  /* 0x0000005c6b5f7220 */ /* 0x040fe20000410000 */
[----:B------:R-:W-:Y:S02]  /*1bc0*/  @P0 HADD2.F32 R92, -RZ, R77.H0_H0 ;  /* 0x2000004dff5c0230 */ /* 0x000fe40000004100 */
[----:B------:R-:W-:Y:S01]  /*1bd0*/  @P0 FADD.FTZ R164, R164, R93 ;  /* 0x0000005da4a40221 */ /* 0x000fe20000010000 */
[--C-:B------:R-:W-:Y:S01]  /*1be0*/  FFMA.FTZ R93, R152, R124, R125.reuse ;  /* 0x0000007c985d7223 */ /* 0x100fe2000001007d */
[----:B------:R-:W-:Y:S01]  /*1bf0*/  FMUL.FTZ R163, R107, R96 ;  /* 0x000000606ba37220 */ /* 0x000fe20000410000 */
[----:B------:R-:W-:Y:S01]  /*1c00*/  FFMA.FTZ R96, R145, R124, R125 ;  /* 0x0000007c91607223 */ /* 0x000fe2000001007d */
[----:B------:R-:W-:Y:S01]  /*1c10*/  @P0 FADD.FTZ R95, R95, R92 ;  /* 0x0000005c5f5f0221 */ /* 0x000fe20000010000 */
[----:B------:R-:W-:-:S02]  /*1c20*/  @P0 HADD2.F32 R92, -RZ, R78.H0_H0 ;  /* 0x2000004eff5c0230 */ /* 0x000fc40000004100 */
[----:B------:R-:W-:Y:S01]  /*1c30*/  FADD.FTZ R94, R150, -R93 ;  /* 0x8000005d965e7221 */ /* 0x000fe20000010000 */
[----:B------:R-:W-:Y:S02]  /*1c40*/  @P0 HADD2.F32 R93, -RZ, R77.H1_H1 ;  /* 0x3000004dff5d0230 */ /* 0x000fe40000004100 */
[----:B------:R-:W-:Y:S01]  /*1c50*/  FADD.FTZ R96, R143, -R96 ;  /* 0x800000608f607221 */ /* 0x000fe20000010000 */
[----:B------:R-:W-:Y:S01]  /*1c60*/  FMUL.FTZ R162, R107, R98 ;  /* 0x000000626ba27220 */ /* 0x000fe20000410000 */
[----:B------:R-:W-:Y:S01]  /*1c70*/  @P0 FADD.FTZ R165, R165, R92 ;  /* 0x0000005ca5a50221 */ /* 0x000fe20000010000 */
[----:B------:R-:W-:Y:S02]  /*1c80*/  @P0 HADD2.F32 R92, -RZ, R78.H1_H1 ;  /* 0x3000004eff5c0230 */ /* 0x000fe40000004100 */
[C---:B------:R-:W-:Y:S01]  /*1c90*/  FMUL.FTZ R94, R107.reuse, R94 ;  /* 0x0000005e6b5e7220 */ /* 0x040fe20000410000 */
[----:B------:R-:W-:-:S03]  /*1ca0*/  FMUL.FTZ R159, R107, R96 ;  /* 0x000000606b9f7220 */ /* 0x000fc60000410000 */
[----:B------:R-:W-:Y:S01]  /*1cb0*/  @P0 FADD.FTZ R94, R94, R93 ;  /* 0x0000005d5e5e0221 */ /* 0x000fe20000010000 */
[----:B------:R-:W-:Y:S01]  /*1cc0*/  @P0 FADD.FTZ R163, R163, R92 ;  /* 0x0000005ca3a30221 */ /* 0x000fe20000010000 */
[--C-:B------:R-:W-:Y:S02]  /*1cd0*/  @P0 HADD2.F32 R92, -RZ, R79.reuse.H0_H0 ;  /* 0x2000004fff5c0230 */ /* 0x100fe40000004100 */
[----:B------:R-:W-:-:S03]  /*1ce0*/  @P0 HADD2.F32 R93, -RZ, R79.H1_H1 ;  /* 0x3000004fff5d0230 */ /* 0x000fc60000004100 */
[----:B------:R-:W-:Y:S02]  /*1cf0*/  @P0 FADD.FTZ R159, R159, R92 ;  /* 0x0000005c9f9f0221 */ /* 0x000fe40000010000 */
[----:B------:R-:W-:Y:S01]  /*1d00*/  @P0 FADD.FTZ R162, R162, R93 ;  /* 0x0000005da2a20221 */ /* 0x000fe20000010000 */
[----:B------:R-:W-:-:S04]  /*1d10*/  ISETP.NE.U32.AND P0, PT, RZ, UR16, PT ;  /* 0x00000010ff007c0c */ /* 0x000fc8000bf05070 */
[----:B------:R-:W-:-:S13]  /*1d20*/  ISETP.NE.AND.EX P0, PT, RZ, UR17, PT, P0 ;  /* 0x00000011ff007c0c */ /* 0x000fda000bf05300 */
[----:B------:R-:W-:Y:S02]  /*1d30*/  @P0 F2FP.F16.F32.PACK_AB R92, RZ, R164 ;  /* 0x000000a4ff5c023e */ /* 0x000fe400000000ff */
[----:B------:R-:W-:Y:S02]  /*1d40*/  @P0 F2FP.F16.F32.PACK_AB R93, RZ, R95 ;  /* 0x0000005fff5d023e */ /* 0x000fe400000000ff */
[----:B------:R-:W-:Y:S02]  /*1d50*/  @P0 F2FP.F16.F32.PACK_AB R96, RZ, R165 ;  /* 0x000000a5ff60023e */ /* 0x000fe400000000ff */
[----:B------:R-:W-:Y:S02]  /*1d60*/  @P0 F2FP.F16.F32.PACK_AB R97, RZ, R159 ;  /* 0x0000009fff61023e */ /* 0x000fe400000000ff */
[----:B------:R-:W-:Y:S02]  /*1d70*/  @P0 PRMT R48, R92, 0x7610, R48 ;  /* 0x000076105c300816 */ /* 0x000fe40000000030 */
[----:B------:R-:W-:-:S02]  /*1d80*/  @P0 PRMT R49, R93, 0x7610, R49 ;  /* 0x000076105d310816 */ /* 0x000fc40000000031 */
[----:B------:R-:W-:Y:S02]  /*1d90*/  @P0 PRMT R50, R96, 0x7610, R50 ;  /* 0x0000761060320816 */ /* 0x000fe40000000032 */
[----:B------:R-:W-:Y:S02]  /*1da0*/  @P0 F2FP.F16.F32.PACK_AB R92, RZ, R160 ;  /* 0x000000a0ff5c023e */ /* 0x000fe400000000ff */
[----:B------:R-:W-:Y:S02]  /*1db0*/  @P0 F2FP.F16.F32.PACK_AB R93, RZ, R94 ;  /* 0x0000005eff5d023e */ /* 0x000fe400000000ff */
[----:B------:R-:W-:Y:S02]  /*1dc0*/  @P0 F2FP.F16.F32.PACK_AB R96, RZ, R163 ;  /* 0x000000a3ff60023e */ /* 0x000fe400000000ff */
[----:B------:R-:W-:Y:S02]  /*1dd0*/  @P0 F2FP.F16.F32.PACK_AB R98, RZ, R162 ;  /* 0x000000a2ff62023e */ /* 0x000fe400000000ff */
        /* <DEDUP_REMOVED lines=8> */
[----:B0-----:R-:W-:Y:S01]  /*1e60*/  @P0 IMAD.WIDE.U32 R98, R106, 0x10, R92 ;  /* 0x000000106a620825 */ /* 0x001fe200078e005c */
[----:B------:R-:W-:Y:S02]  /*1e70*/  F2FP.F16.F32.PACK_AB R92, R160, R164 ;  /* 0x000000a4a05c723e */ /* 0x000fe400000000ff */
[----:B------:R-:W-:Y:S02]  /*1e80*/  F2FP.F16.F32.PACK_AB R93, R94, R95 ;  /* 0x0000005f5e5d723e */ /* 0x000fe400000000ff */
[----:B------:R0:W-:Y:S01]  /*1e90*/  @P0 STG.E.128 desc[UR4][R98.64], R48 ;  /* 0x0000003062000986 */ /* 0x0001e2000c101d04 */
[----:B------:R-:W-:-:S04]  /*1ea0*/  ISETP.NE.U32.AND P0, PT, RZ, UR18, PT ;  /* 0x00000012ff007c0c */ /* 0x000fc8000bf05070 */
[----:B------:R-:W-:Y:S01]  /*1eb0*/  ISETP.NE.AND.EX P0, PT, RZ, UR19, PT, P0 ;  /* 0x00000013ff007c0c */ /* 0x000fe2000bf05300 */
[----:B0-----:R-:W0:-:S12]  /*1ec0*/  LDC.64 R98, c[0x0][0x2f8] ;  /* 0x0000be00ff627b82 */ /* 0x001e180000000a00 */
[----:B------:R-:W-:Y:S02]  /*1ed0*/  @P0 F2FP.F16.F32.PACK_AB R157, RZ, R164 ;  /* 0x000000a4ff9d023e */ /* 0x000fe400000000ff */
[----:B------:R-:W-:Y:S02]  /*1ee0*/  @P0 F2FP.F16.F32.PACK_AB R161, RZ, R160 ;  /* 0x000000a0ffa1023e */ /* 0x000fe400000000ff */
[----:B------:R-:W-:Y:S02]  /*1ef0*/  @P0 F2FP.F16.F32.PACK_AB R164, RZ, R95 ;  /* 0x0000005fffa4023e */ /* 0x000fe400000000ff */
[----:B------:R-:W-:Y:S02]  /*1f00*/  @P0 F2FP.F16.F32.PACK_AB R160, RZ, R94 ;  /* 0x0000005effa0023e */ /* 0x000fe400000000ff */
[----:B------:R-:W-:Y:S02]  /*1f10*/  F2FP.F16.F32.PACK_AB R94, R163, R165 ;  /* 0x000000a5a35e723e */ /* 0x000fe400000000ff */
[----:B------:R-:W-:-:S02]  /*1f20*/  F2FP.F16.F32.PACK_AB R95, R162, R159 ;  /* 0x0000009fa25f723e */ /* 0x000fc400000000ff */
[----:B------:R-:W-:Y:S02]  /*1f30*/  @P0 F2FP.F16.F32.PACK_AB R165, RZ, R165 ;  /* 0x000000a5ffa5023e */ /* 0x000fe400000000ff */
[----:B------:R-:W-:Y:S02]  /*1f40*/  @P0 F2FP.F16.F32.PACK_AB R159, RZ, R159 ;  /* 0x0000009fff9f023e */ /* 0x000fe400000000ff */
[C---:B------:R-:W-:Y:S02]  /*1f50*/  @P0 LEA R96, P6, R106.reuse, UR18, 0x4 ;  /* 0x000000126a600c11 */ /* 0x040fe4000f8c20ff */
[----:B------:R-:W-:Y:S02]  /*1f60*/  @P0 F2FP.F16.F32.PACK_AB R163, RZ, R163 ;  /* 0x000000a3ffa3023e */ /* 0x000fe400000000ff */
[----:B------:R-:W-:Y:S02]  /*1f70*/  @P0 F2FP.F16.F32.PACK_AB R162, RZ, R162 ;  /* 0x000000a2ffa2023e */ /* 0x000fe400000000ff */
[----:B------:R-:W-:Y:S01]  /*1f80*/  @P0 PRMT R44, R157, 0x7610, R44 ;  /* 0x000076109d2c0816 */ /* 0x000fe2000000002c */
[----:B0-----:R-:W-:Y:S01]  /*1f90*/  IMAD.WIDE.U32 R98, R106, 0x10, R98 ;  /* 0x000000106a627825 */ /* 0x001fe200078e0062 */
[----:B------:R-:W-:-:S02]  /*1fa0*/  @P0 PRMT R45, R164, 0x7610, R45 ;  /* 0x00007610a42d0816 */ /* 0x000fc4000000002d */
[----:B------:R-:W-:Y:S02]  /*1fb0*/  @P0 PRMT R46, R165, 0x7610, R46 ;  /* 0x00007610a52e0816 */ /* 0x000fe4000000002e */
[----:B------:R-:W-:Y:S01]  /*1fc0*/  @P0 PRMT R47, R159, 0x7610, R47 ;  /* 0x000076109f2f0816 */ /* 0x000fe2000000002f */
[----:B------:R0:W-:Y:S01]  /*1fd0*/  STG.E.128 desc[UR4][R98.64], R92 ;  /* 0x0000005c62007986 */ /* 0x0001e2000c101d04 */
[----:B------:R-:W-:Y:S02]  /*1fe0*/  @P0 LEA.HI.X R97, R106, UR19, RZ, 0x4, P6 ;  /* 0x000000136a610c11 */ /* 0x000fe4000b0f24ff */
[----:B------:R-:W-:Y:S02]  /*1ff0*/  @P0 PRMT R44, R44, 0x5410, R161 ;  /* 0x000054102c2c0816 */ /* 0x000fe400000000a1 */
[----:B------:R-:W-:Y:S02]  /*2000*/  @P0 PRMT R45, R45, 0x5410, R160 ;  /* 0x000054102d2d0816 */ /* 0x000fe400000000a0 */
[----:B------:R-:W-:-:S02]  /*2010*/  @P0 PRMT R46, R46, 0x5410, R163 ;  /* 0x000054102e2e0816 */ /* 0x000fc400000000a3 */
[----:B------:R-:W-:Y:S02]  /*2020*/  @P0 PRMT R47, R47, 0x5410, R162 ;  /* 0x000054102f2f0816 */ /* 0x000fe400000000a2 */
[----:B------:R-:W-:-:S03]  /*2030*/  IADD3 R106, R106, 0x80, RZ ;  /* 0x000000806a6a7810 */ /* 0x000fc60007ffe0ff */
[----:B------:R0:W-:Y:S04]  /*2040*/  @P0 STG.E.128 desc[UR4][R96.64], R44 ;  /* 0x0000002c60000986 */ /* 0x0001e8000c101d04 */
.L_x_367:
[----:B------:R-:W-:Y:S05]  /*2050*/  BSYNC B0 ;  /* 0x0000000000007941 */ /* 0x000fea0003800000 */
.L_x_366:
        /* <DEDUP_REMOVED lines=12> */
[C---:B------:R-:W-:Y:S01]  /*2120*/  FMUL.FTZ R92, R107.reuse, R94 ;  /* 0x0000005e6b5c7220 */ /* 0x040fe20000410000 */
[----:B------:R-:W-:Y:S01]  /*2130*/  FMUL.FTZ R96, R107, R96 ;  /* 0x000000606b607220 */ /* 0x000fe20000410000 */
[-C--:B------:R-:W-:Y:S01]  /*2140*/  FFMA.FTZ R160, R114, R124.reuse, R125 ;  /* 0x0000007c72a07223 */ /* 0x080fe2000001007d */
[----:B------:R-:W-:Y:S01]  /*2150*/  FADD.FTZ R98, R112, -R95 ;  /* 0x8000005f70627221 */ /* 0x000fe20000010000 */
[----:B------:R-:W-:-:S02]  /*2160*/  FFMA.FTZ R95, R119, R124, R125 ;  /* 0x0000007c775f7223 */ /* 0x000fc4000001007d */
[----:B------:R-:W-:Y:S01]  /*2170*/  FADD.FTZ R160, R117, -R160 ;  /* 0x800000a075a07221 */ /* 0x000fe20000010000 */
[--C-:B------:R-:W-:Y:S02]  /*2180*/  @P0 HADD2.F32 R94, -RZ, R80.reuse.H0_H0 ;  /* 0x20000050ff5e0230 */ /* 0x100fe40000004100 */
[C---:B------:R-:W-:Y:S01]  /*2190*/  FMUL.FTZ R165, R107.reuse, R98 ;  /* 0x000000626ba57220 */ /* 0x040fe20000410000 */
[----:B------:R-:W-:Y:S02]  /*21a0*/  @P0 HADD2.F32 R93, -RZ, R80.H1_H1 ;  /* 0x30000050ff5d0230 */ /* 0x000fe40000004100 */
[----:B------:R-:W-:Y:S01]  /*21b0*/  FMUL.FTZ R163, R107, R160 ;  /* 0x000000a06ba37220 */ /* 0x000fe20000410000 */
[----:B------:R-:W-:Y:S02]  /*21c0*/  @P0 HADD2.F32 R98, -RZ, R82.H0_H0 ;  /* 0x20000052ff620230 */ /* 0x000fe40000004100 */
[----:B------:R-:W-:Y:S01]  /*21d0*/  @P0 FADD.FTZ R97, R97, R94 ;  /* 0x0000005e61610221 */ /* 0x000fe20000010000 */
[----:B------:R-:W-:Y:S01]  /*21e0*/  FFMA.FTZ R94, R108, R124, R125 ;  /* 0x0000007c6c5e7223 */ /* 0x000fe2000001007d */
[----:B------:R-:W-:Y:S01]  /*21f0*/  @P0 FADD.FTZ R92, R92, R93 ;  /* 0x0000005d5c5c0221 */ /* 0x000fe20000010000 */
[----:B------:R-:W-:-:S02]  /*2200*/  @P0 HADD2.F32 R93, -RZ, R81.H0_H0 ;  /* 0x20000051ff5d0230 */ /* 0x000fc40000004100 */
[----:B------:R-:W-:Y:S01]  /*2210*/  FFMA.FTZ R160, R118, R124, R125 ;  /* 0x0000007c76a07223 */ /* 0x000fe2000001007d */
[----:B------:R-:W-:Y:S01]  /*2220*/  FADD.FTZ R94, R115, -R94 ;  /* 0x8000005e735e7221 */ /* 0x000fe20000010000 */
[----:B------:R-:W-:Y:S01]  /*2230*/  @P0 FADD.FTZ R165, R165, R98 ;  /* 0x00000062a5a50221 */ /* 0x000fe20000010000 */
[----:B------:R-:W-:Y:S01]  /*2240*/  FADD.FTZ R98, R116, -R95 ;  /* 0x8000005f74627221 */ /* 0x000fe20000010000 */
[----:B------:R-:W-:Y:S01]  /*2250*/  @P0 FADD.FTZ R96, R96, R93 ;  /* 0x0000005d60600221 */ /* 0x000fe20000010000 */
[----:B------:R-:W-:Y:S01]  /*2260*/  FMUL.FTZ R93, R107, R94 ;  /* 0x0000005e6b5d7220 */ /* 0x000fe20000410000 */
[----:B------:R-:W-:Y:S02]  /*2270*/  @P0 HADD2.F32 R94, -RZ, R81.H1_H1 ;  /* 0x30000051ff5e0230 */ /* 0x000fe40000004100 */
[----:B------:R-:W-:Y:S01]  /*2280*/  FADD.FTZ R160, R121, -R160 ;  /* 0x800000a079a07221 */ /* 0x000fe20000010000 */
[----:B------:R-:W-:Y:S02]  /*2290*/  @P0 HADD2.F32 R95, -RZ, R83.H1_H1 ;  /* 0x30000053ff5f0230 */ /* 0x000fe40000004100 */
[----:B------:R-:W-:Y:S01]  /*22a0*/  FMUL.FTZ R159, R107, R98 ;  /* 0x000000626b9f7220 */ /* 0x000fe20000410000 */
[----:B------:R-:W-:Y:S01]  /*22b0*/  @P0 FADD.FTZ R93, R93, R94 ;  /* 0x0000005e5d5d0221 */ /* 0x000fe20000010000 */
[----:B------:R-:W-:-:S02]  /*22c0*/  @P0 HADD2.F32 R94, -RZ, R82.H1_H1 ;  /* 0x30000052ff5e0230 */ /* 0x000fc40000004100 */
[----:B------:R-:W-:-:S03]  /*22d0*/  FMUL.FTZ R162, R107, R160 ;  /* 0x000000a06ba27220 */ /* 0x000fc60000410000 */
[----:B------:R-:W-:Y:S01]  /*22e0*/  @P0 FADD.FTZ R163, R163, R94 ;  /* 0x0000005ea3a30221 */ /* 0x000fe20000010000 */
[----:B------:R-:W-:Y:S02]  /*22f0*/  @P0 HADD2.F32 R94, -RZ, R83.H0_H0 ;  /* 0x20000053ff5e0230 */ /* 0x000fe40000004100 */
[----:B------:R-:W-:-:S03]  /*2300*/  @P0 FADD.FTZ R162, R162, R95 ;  /* 0x0000005fa2a20221 */ /* 0x000fc60000010000 */
        /* <DEDUP_REMOVED lines=25> */
[----:B------:R-:W-:-:S13]  /*24a0*/  ISETP.NE.AND.EX P0, PT, RZ, UR19, PT, P0 ;  /* 0x00000013ff007c0c */ /* 0x000fda000bf05300 */
[----:B------:R-:W-:Y:S02]  /*24b0*/  @P0 F2FP.F16.F32.PACK_AB R161, RZ, R92 ;  /* 0x0000005cffa1023e */ /* 0x000fe400000000ff */
[----:B------:R-:W-:Y:S02]  /*24c0*/  @P0 F2FP.F16.F32.PACK_AB R160, RZ, R93 ;  /* 0x0000005dffa0023e */ /* 0x000fe400000000ff */
[-C--:B------:R-:W-:Y:S02]  /*24d0*/  @P0 F2FP.F16.F32.PACK_AB R157, RZ, R97.reuse ;  /* 0x00000061ff9d023e */ /* 0x080fe400000000ff */
[----:B------:R-:W-:Y:S02]  /*24e0*/  F2FP.F16.F32.PACK_AB R92, R92, R97 ;  /* 0x000000615c5c723e */ /* 0x000fe400000000ff */
[-C--:B------:R-:W-:Y:S02]  /*24f0*/  @P0 F2FP.F16.F32.PACK_AB R164, RZ, R96.reuse ;  /* 0x00000060ffa4023e */ /* 0x080fe400000000ff */
[----:B------:R-:W-:-:S02]  /*2500*/  F2FP.F16.F32.PACK_AB R93, R93, R96 ;  /* 0x000000605d5d723e */ /* 0x000fc400000000ff */
[----:B------:R-:W1:Y:S01]  /*2510*/  LDC.64 R96, c[0x0][0x2f8] ;  /* 0x0000be00ff607b82 */ /* 0x000e620000000a00 */
[----:B0-----:R-:W-:Y:S02]  /*2520*/  F2FP.F16.F32.PACK_AB R94, R163, R165 ;  /* 0x000000a5a35e723e */ /* 0x001fe400000000ff */
[----:B------:R-:W-:Y:S02]  /*2530*/  F2FP.F16.F32.PACK_AB R95, R162, R159 ;  /* 0x0000009fa25f723e */ /* 0x000fe400000000ff */
[----:B------:R-:W-:Y:S02]  /*2540*/  @P0 F2FP.F16.F32.PACK_AB R165, RZ, R165 ;  /* 0x000000a5ffa5023e */ /* 0x000fe400000000ff */
[----:B------:R-:W-:Y:S02]  /*2550*/  @P0 F2FP.F16.F32.PACK_AB R159, RZ, R159 ;  /* 0x0000009fff9f023e */ /* 0x000fe400000000ff */
[----:B------:R-:W-:Y:S02]  /*2560*/  @P0 LEA R98, P6, R106, UR18, 0x4 ;  /* 0x000000126a620c11 */ /* 0x000fe4000f8c20ff */
[----:B------:R-:W-:-:S02]  /*2570*/  @P0 F2FP.F16.F32.PACK_AB R163, RZ, R163 ;  /* 0x000000a3ffa3023e */ /* 0x000fc400000000ff */
[----:B------:R-:W-:Y:S02]  /*2580*/  @P0 F2FP.F16.F32.PACK_AB R162, RZ, R162 ;  /* 0x000000a2ffa2023e */ /* 0x000fe400000000ff */
[----:B------:R-:W-:Y:S02]  /*2590*/  @P0 PRMT R44, R157, 0x7610, R44 ;  /* 0x000076109d2c0816 */ /* 0x000fe4000000002c */
[----:B------:R-:W-:Y:S02]  /*25a0*/  @P0 PRMT R45, R164, 0x7610, R45 ;  /* 0x00007610a42d0816 */ /* 0x000fe4000000002d */
[----:B------:R-:W-:Y:S02]  /*25b0*/  @P0 PRMT R46, R165, 0x7610, R46 ;  /* 0x00007610a52e0816 */ /* 0x000fe4000000002e */
[----:B------:R-:W-:Y:S02]  /*25c0*/  @P0 PRMT R47, R159, 0x7610, R47 ;  /* 0x000076109f2f0816 */ /* 0x000fe4000000002f */
[C---:B------:R-:W-:Y:S01]  /*25d0*/  @P0 LEA.HI.X R99, R106.reuse, UR19, RZ, 0x4, P6 ;  /* 0x000000136a630c11 */ /* 0x040fe2000b0f24ff */
[----:B-1----:R-:W-:Y:S01]  /*25e0*/  IMAD.WIDE.U32 R96, R106, 0x10, R96 ;  /* 0x000000106a607825 */ /* 0x002fe200078e0060 */
[----:B------:R-:W-:-:S02]  /*25f0*/  @P0 PRMT R44, R44, 0x5410, R161 ;  /* 0x000054102c2c0816 */ /* 0x000fc400000000a1 */
[----:B------:R-:W-:Y:S02]  /*2600*/  @P0 PRMT R45, R45, 0x5410, R160 ;  /* 0x000054102d2d0816 */ /* 0x000fe400000000a0 */
[----:B------:R-:W-:Y:S01]  /*2610*/  @P0 PRMT R46, R46, 0x5410, R163 ;  /* 0x000054102e2e0816 */ /* 0x000fe200000000a3 */
[----:B------:R1:W-:Y:S01]  /*2620*/  STG.E.128 desc[UR4][R96.64], R92 ;  /* 0x0000005c60007986 */ /* 0x0003e2000c101d04 */
[----:B------:R-:W-:Y:S02]  /*2630*/  @P0 PRMT R47, R47, 0x5410, R162 ;  /* 0x000054102f2f0816 */ /* 0x000fe400000000a2 */
[----:B------:R-:W-:-:S03]  /*2640*/  IADD3 R106, R106, 0x80, RZ ;  /* 0x000000806a6a7810 */ /* 0x000fc60007ffe0ff */
[----:B------:R1:W-:Y:S04]  /*2650*/  @P0 STG.E.128 desc[UR4][R98.64], R44 ;  /* 0x0000002c62000986 */ /* 0x0003e8000c101d04 */
.L_x_369:
[----:B------:R-:W-:Y:S05]  /*2660*/  BSYNC B0 ;  /* 0x0000000000007941 */ /* 0x000fea0003800000 */
.L_x_368:
        /* <DEDUP_REMOVED lines=16> */
[C---:B-----5:R-:W-:Y:S01]  /*2770*/  FMUL.FTZ R159, R107.reuse, R92 ;  /* 0x0000005c6b9f7220 */ /* 0x060fe20000410000 */
[----:B------:R-:W-:Y:S01]  /*2780*/  FMUL.FTZ R157, R107, R162 ;  /* 0x000000a26b9d7220 */ /* 0x000fe20000410000 */
[----:B------:R-:W-:Y:S01]  /*2790*/  FADD.FTZ R160, R129, -R98 ;  /* 0x8000006281a07221 */ /* 0x000fe20000010000 */
[----:B------:R-:W-:Y:S01]  /*27a0*/  FMUL.FTZ R162, R107, R93 ;  /* 0x0000005d6ba27220 */ /* 0x000fe20000410000 */
[----:B------:R-:W-:-:S02]  /*27b0*/  @P0 HADD2.F32 R92, -RZ, R24.H0_H0 ;  /* 0x20000018ff5c0230 */ /* 0x000fc40000004100 */
[C---:B------:R-:W-:Y:S01]  /*27c0*/  FMUL.FTZ R98, R107.reuse, R94 ;  /* 0x0000005e6b627220 */ /* 0x040fe20000410000 */
[----:B------:R-:W-:Y:S02]  /*27d0*/  @P0 HADD2.F32 R93, -RZ, R24.H1_H1 ;  /* 0x30000018ff5d0230 */ /* 0x000fe40000004100 */
[----:B------:R-:W-:Y:S01]  /*27e0*/  FADD.FTZ R96, R128, -R95 ;  /* 0x8000005f80607221 */ /* 0x000fe20000010000 */
[----:B------:R-:W-:Y:S01]  /*27f0*/  FMUL.FTZ R160, R107, R160 ;  /* 0x000000a06ba07220 */ /* 0x000fe20000410000 */
[----:B------:R-:W-:Y:S01]  /*2800*/  @P0 FADD.FTZ R159, R159, R92 ;  /* 0x0000005c9f9f0221 */ /* 0x000fe20000010000 */
[--C-:B------:R-:W-:Y:S02]  /*2810*/  @P0 HADD2.F32 R92, -RZ, R25.reuse.H0_H0 ;  /* 0x20000019ff5c0230 */ /* 0x100fe40000004100 */
[----:B------:R-:W-:Y:S01]  /*2820*/  @P0 FADD.FTZ R98, R98, R93 ;  /* 0x0000005d62620221 */ /* 0x000fe20000010000 */
[----:B------:R-:W-:Y:S02]  /*2830*/  @P0 HADD2.F32 R93, -RZ, R25.H1_H1 ;  /* 0x30000019ff5d0230 */ /* 0x000fe40000004100 */
[----:B------:R-:W-:Y:S01]  /*2840*/  FMUL.FTZ R125, R107, R96 ;  /* 0x000000606b7d7220 */ /* 0x000fe20000410000 */
[----:B------:R-:W-:Y:S01]  /*2850*/  FADD.FTZ R124, R130, -R97 ;  /* 0x80000061827c7221 */ /* 0x000fe20000010000 */
[----:B------:R-:W-:-:S02]  /*2860*/  FADD.FTZ R164, R134, -R99 ;  /* 0x8000006386a47221 */ /* 0x000fc40000010000 */
[----:B------:R-:W-:Y:S01]  /*2870*/  @P0 FADD.FTZ R125, R125, R92 ;  /* 0x0000005c7d7d0221 */ /* 0x000fe20000010000 */
[----:B------:R-:W-:Y:S01]  /*2880*/  @P0 FADD.FTZ R160, R160, R93 ;  /* 0x0000005da0a00221 */ /* 0x000fe20000010000 */
[--C-:B------:R-:W-:Y:S02]  /*2890*/  @P0 HADD2.F32 R93, -RZ, R26.reuse.H0_H0 ;  /* 0x2000001aff5d0230 */ /* 0x100fe40000004100 */
[C---:B------:R-:W-:Y:S01]  /*28a0*/  FMUL.FTZ R124, R107.reuse, R124 ;  /* 0x0000007c6b7c7220 */ /* 0x040fe20000410000 */
[----:B------:R-:W-:Y:S02]  /*28b0*/  @P0 HADD2.F32 R92, -RZ, R26.H1_H1 ;  /* 0x3000001aff5c0230 */ /* 0x000fe40000004100 */
[----:B------:R-:W-:Y:S01]  /*28c0*/  FMUL.FTZ R99, R107, R164 ;  /* 0x000000a46b637220 */ /* 0x000fe20000410000 */
[----:B------:R-:W-:Y:S01]  /*28d0*/  @P0 FADD.FTZ R124, R124, R93 ;  /* 0x0000005d7c7c0221 */ /* 0x000fe20000010000 */
[--C-:B------:R-:W-:Y:S02]  /*28e0*/  @P0 HADD2.F32 R93, -RZ, R27.reuse.H1_H1 ;  /* 0x3000001bff5d0230 */ /* 0x100fe40000004100 */
[----:B------:R-:W-:Y:S01]  /*28f0*/  @P0 FADD.FTZ R157, R157, R92 ;  /* 0x0000005c9d9d0221 */ /* 0x000fe20000010000 */
[----:B------:R-:W-:-:S02]  /*2900*/  @P0 HADD2.F32 R92, -RZ, R27.H0_H0 ;  /* 0x2000001bff5c0230 */ /* 0x000fc40000004100 */
        /* <DEDUP_REMOVED lines=20> */
[----:B------:R-:W-:Y:S02]  /*2a50*/  ISETP.NE.U32.AND P0, PT, RZ, UR16, PT ;  /* 0x00000010ff007c0c */ /* 0x000fe4000bf05070 */
[----:B------:R-:W-:-:S02]  /*2a60*/  F2FP.F16.F32.PACK_AB R94, R157, R124 ;  /* 0x0000007c9d5e723e */ /* 0x000fc400000000ff */
[----:B------:R-:W-:Y:S02]  /*2a70*/  ISETP.NE.AND.EX P0, PT, RZ, UR17, PT, P0 ;  /* 0x00000011ff007c0c */ /* 0x000fe4000bf05300 */
[----:B------:R-:W-:-:S11]  /*2a80*/  F2FP.F16.F32.PACK_AB R95, R162, R99 ;  /* 0x00000063a25f723e */ /* 0x000fd600000000ff */
[----:B------:R-:W0:Y:S02]  /*2a90*/  @P0 LDC.64 R92, c[0x0][0x308] ;  /* 0x0000c200ff5c0b82 */ /* 0x000e240000000a00 */
[----:B0-----:R-:W-:-:S06]  /*2aa0*/  @P0 IMAD.WIDE.U32 R164, R106, 0x10, R92 ;  /* 0x000000106aa40825 */ /* 0x001fcc00078e005c */
[----:B------:R-:W0:Y:S01]  /*2ab0*/  LDC.64 R92, c[0x0][0x2f8] ;  /* 0x0000be00ff5c7b82 */ /* 0x000e220000000a00 */
[----:B------:R2:W-:Y:S01]  /*2ac0*/  @P0 STG.E.128 desc[UR4][R164.64], R48 ;  /* 0x00000030a4000986 */ /* 0x0005e2000c101d04 */
[----:B------:R-:W-:-:S04]  /*2ad0*/  ISETP.NE.U32.AND P0, PT, RZ, UR18, PT ;  /* 0x00000012ff007c0c */ /* 0x000fc8000bf05070 */
[----:B------:R-:W-:-:S13]  /*2ae0*/  ISETP.NE.AND.EX P0, PT, RZ, UR19, PT, P0 ;  /* 0x00000013ff007c0c */ /* 0x000fda000bf05300 */
[C---:B------:R-:W-:Y:S02]  /*2af0*/  @P0 LEA R96, P6, R106.reuse, UR18, 0x4 ;  /* 0x000000126a600c11 */ /* 0x040fe4000f8c20ff */
[----:B------:R-:W-:Y:S02]  /*2b00*/  @P0 F2FP.F16.F32.PACK_AB R124, RZ, R124 ;  /* 0x0000007cff7c023e */ /* 0x000fe400000000ff */
[C---:B------:R-:W-:Y:S01]  /*2b10*/  @P0 LEA.HI.X R97, R106.reuse, UR19, RZ, 0x4, P6 ;  /* 0x000000136a610c11 */ /* 0x040fe2000b0f24ff */
[----:B0-----:R-:W-:Y:S01]  /*2b20*/  IMAD.WIDE.U32 R106, R106, 0x10, R92 ;  /* 0x000000106a6a7825 */ /* 0x001fe200078e005c */
[----:B------:R-:W-:Y:S02]  /*2b30*/  F2FP.F16.F32.PACK_AB R92, R98, R159 ;  /* 0x0000009f625c723e */ /* 0x000fe400000000ff */
[----:B------:R-:W-:Y:S02]  /*2b40*/  F2FP.F16.F32.PACK_AB R93, R160, R125 ;  /* 0x0000007da05d723e */ /* 0x000fe400000000ff */
[----:B------:R-:W-:-:S02]  /*2b50*/  @P0 F2FP.F16.F32.PACK_AB R159, RZ, R159 ;  /* 0x0000009fff9f023e */ /* 0x000fc400000000ff */
[----:B------:R-:W-:Y:S01]  /*2b60*/  @P0 F2FP.F16.F32.PACK_AB R125, RZ, R125 ;  /* 0x0000007dff7d023e */ /* 0x000fe200000000ff */
[----:B------:R2:W-:Y:S01]  /*2b70*/  STG.E.128 desc[UR4][R106.64], R92 ;  /* 0x0000005c6a007986 */ /* 0x0005e2000c101d04 */
[----:B------:R-:W-:Y:S02]  /*2b80*/  @P0 F2FP.F16.F32.PACK_AB R99, RZ, R99 ;  /* 0x00000063ff63023e */ /* 0x000fe400000000ff */
        /* <DEDUP_REMOVED lines=9> */
[----:B------:R-:W-:-:S02]  /*2c20*/  @P0 PRMT R45, R45, 0x5410, R160 ;  /* 0x000054102d2d0816 */ /* 0x000fc400000000a0 */
[----:B------:R-:W-:Y:S02]  /*2c30*/  @P0 PRMT R46, R46, 0x5410, R157 ;  /* 0x000054102e2e0816 */ /* 0x000fe4000000009d */
[----:B------:R-:W-:-:S05]  /*2c40*/  @P0 PRMT R47, R47, 0x5410, R162 ;  /* 0x000054102f2f0816 */ /* 0x000fca00000000a2 */
[----:B------:R2:W-:Y:S02]  /*2c50*/  @P0 STG.E.128 desc[UR4][R96.64], R44 ;  /* 0x0000002c60000986 */ /* 0x0005e4000c101d04 */
.L_x_371:
[----:B------:R-:W-:Y:S05]  /*2c60*/  BSYNC B0 ;  /* 0x0000000000007941 */ /* 0x000fea0003800000 */
.L_x_370:
[----:B------:R-:W-:Y:S02]  /*2c70*/  ISETP.NE.AND P0, PT, R155, RZ, PT ;  /* 0x000000ff9b00720c */ /* 0x000fe40003f05270 */
[----:B012---:R-:W-:-:S11]  /*2c80*/  SEL R96, RZ, 0x1, P5 ;  /* 0x00000001ff607807 */ /* 0x007fd60002800000 */
[----:B------:R-:W-:Y:S05]  /*2c90*/  @!P0 BRA `(.L_x_372) ;  /* 0xffffffd800448947 */ /* 0x000fea000383ffff */
.L_x_358:
        /* <DEDUP_REMOVED lines=17> */
.L_x_374:
[----:B------:R-:W-:Y:S05]  /*2db0*/  BSYNC B0 ;  /* 0x0000000000007941 */ /* 0x000fea0003800000 */
.L_x_373:
        /* <DEDUP_REMOVED lines=11> */
.L_x_376:
[----:B------:R-:W-:Y:S05]  /*2e70*/  BSYNC B0 ;  /* 0x0000000000007941 */ /* 0x000fea0003800000 */
.L_x_375:
        /* <DEDUP_REMOVED lines=10> */
.L_x_365:
[----:B------:R-:W-:Y:S01]  /*2f20*/  HFMA2.MMA R161, -RZ, RZ, 0, 9.5367431640625e-07 ;  /* 0x00000010ffa17435 */ /* 0x000fe200000001ff */
[----:B------:R-:W-:Y:S02]  /*2f30*/  MOV R162, R125 ;  /* 0x0000007d00a27202 */ /* 0x000fe40000000f00 */
[----:B------:R-:W-:Y:S02]  /*2f40*/  MOV R164, 0x1f ;  /* 0x0000001f00a47802 */ /* 0x000fe40000000f00 */
[----:B------:R-:W-:-:S07]  /*2f50*/  MOV R157, 0xffffffff ;  /* 0xffffffff009d7802 */ /* 0x000fce0000000f00 */
[----:B-----5:R-:W-:Y:S05]  /*2f60*/  WARPSYNC.COLLECTIVE R157, `(.L_x_377) ;  /* 0x000000009d087348 */ /* 0x020fea0003c00000 */
[----:B------:R0:W1:Y:S02]  /*2f70*/  SHFL.DOWN P4, R159, R162, R161, R164 ;  /* 0x080000a1a29f7389 */ /* 0x00006400000800a4 */
[----:B01---5:R-:W-:Y:S01]  /*2f80*/  ENDCOLLECTIVE ;  /* 0x000000000000791b */ /* 0x023fe20003800000 */
.L_x_377:
[----:B------:R-:W-:Y:S02]  /*2f90*/  MOV R162, R160 ;  /* 0x000000a000a27202 */ /* 0x000fe40000000f00 */
[----:B------:R-:W-:-:S07]  /*2fa0*/  MOV R94, R159 ;  /* 0x0000009f005e7202 */ /* 0x000fce0000000f00 */
[----:B------:R-:W-:Y:S05]  /*2fb0*/  WARPSYNC.COLLECTIVE R157, `(.L_x_378) ;  /* 0x000000009d087348 */ /* 0x000fea0003c00000 */
[----:B------:R0:W1:Y:S02]  /*2fc0*/  SHFL.DOWN P4, R159, R162, R161, R164 ;  /* 0x080000a1a29f7389 */ /* 0x00006400000800a4 */
[----:B01----:R-:W-:Y:S01]  /*2fd0*/  ENDCOLLECTIVE ;  /* 0x000000000000791b */ /* 0x003fe20003800000 */
.L_x_378:
[----:B------:R-:W-:Y:S01]  /*2fe0*/  FADD.FTZ R94, R94, R125 ;  /* 0x0000007d5e5e7221 */ /* 0x000fe20000010000 */
[----:B------:R-:W-:-:S04]  /*2ff0*/  HFMA2.MMA R161, -RZ, RZ, 0, 4.76837158203125e-07 ;  /* 0x00000008ffa17435 */ /* 0x000fc800000001ff */
[----:B------:R-:W-:Y:S02]  /*3000*/  MOV R162, R94 ;  /* 0x0000005e00a27202 */ /* 0x000fe40000000f00 */
[----:B------:R-:W-:-:S07]  /*3010*/  MOV R95, R159 ;  /* 0x0000009f005f7202 */ /* 0x000fce0000000f00 */
[----:B------:R-:W-:Y:S05]  /*3020*/  WARPSYNC.COLLECTIVE R157, `(.L_x_379) ;  /* 0x000000009d087348 */ /* 0x000fea0003c00000 */
[----:B------:R0:W1:Y:S02]  /*3030*/  SHFL.DOWN P4, R159, R162, R161, R164 ;  /* 0x080000a1a29f7389 */ /* 0x00006400000800a4 */
[----:B01----:R-:W-:Y:S01]  /*3040*/  ENDCOLLECTIVE ;  /* 0x000000000000791b */ /* 0x003fe20003800000 */
.L_x_379:
[----:B------:R-:W-:-:S05]  /*3050*/  FADD.FTZ R95, R95, R160 ;  /* 0x000000a05f5f7221 */ /* 0x000fca0000010000 */
[----:B------:R-:W-:Y:S02]  /*3060*/  MOV R162, R95 ;  /* 0x0000005f00a27202 */ /* 0x000fe40000000f00 */
[----:B------:R-:W-:-:S07]  /*3070*/  MOV R97, R159 ;  /* 0x0000009f00617202 */ /* 0x000fce0000000f00 */
[----:B------:R-:W-:Y:S05]  /*3080*/  WARPSYNC.COLLECTIVE R157, `(.L_x_380) ;  /* 0x000000009d087348 */ /* 0x000fea0003c00000 */
[----:B------:R0:W1:Y:S02]  /*3090*/  SHFL.DOWN P4, R159, R162, R161, R164 ;  /* 0x080000a1a29f7389 */ /* 0x00006400000800a4 */
[----:B01----:R-:W-:Y:S01]  /*30a0*/  ENDCOLLECTIVE ;  /* 0x000000000000791b */ /* 0x003fe20003800000 */
.L_x_380:
[----:B------:R-:W-:Y:S01]  /*30b0*/  FADD.FTZ R97, R94, R97 ;  /* 0x000000615e617221 */ /* 0x000fe20000010000 */
[----:B------:R-:W-:-:S04]  /*30c0*/  HFMA2.MMA R161, -RZ, RZ, 0, 2.384185791015625e-07 ;  /* 0x00000004ffa17435 */ /* 0x000fc800000001ff */
[----:B------:R-:W-:Y:S02]  /*30d0*/  MOV R162, R97 ;  /* 0x0000006100a27202 */ /* 0x000fe40000000f00 */
[----:B------:R-:W-:-:S07]  /*30e0*/  MOV R96, R159 ;  /* 0x0000009f00607202 */ /* 0x000fce0000000f00 */
[----:B------:R-:W-:Y:S05]  /*30f0*/  WARPSYNC.COLLECTIVE R157, `(.L_x_381) ;  /* 0x000000009d087348 */ /* 0x000fea0003c00000 */
[----:B------:R0:W1:Y:S02]  /*3100*/  SHFL.DOWN P4, R159, R162, R161, R164 ;  /* 0x080000a1a29f7389 */ /* 0x00006400000800a4 */
[----:B01----:R-:W-:Y:S01]  /*3110*/  ENDCOLLECTIVE ;  /* 0x000000000000791b */ /* 0x003fe20003800000 */
.L_x_381:
[----:B------:R-:W-:-:S05]  /*3120*/  FADD.FTZ R96, R95, R96 ;  /* 0x000000605f607221 */ /* 0x000fca0000010000 */
[----:B------:R-:W-:Y:S02]  /*3130*/  MOV R162, R96 ;  /* 0x0000006000a27202 */ /* 0x000fe40000000f00 */
[----:B------:R-:W-:-:S07]  /*3140*/  MOV R98, R159 ;  /* 0x0000009f00627202 */ /* 0x000fce0000000f00 */
[----:B------:R-:W-:Y:S05]  /*3150*/  WARPSYNC.COLLECTIVE R157, `(.L_x_382) ;  /* 0x000000009d087348 */ /* 0x000fea0003c00000 */
[----:B------:R0:W1:Y:S02]  /*3160*/  SHFL.DOWN P4, R159, R162, R161, R164 ;  /* 0x080000a1a29f7389 */ /* 0x00006400000800a4 */
[----:B01----:R-:W-:Y:S01]  /*3170*/  ENDCOLLECTIVE ;  /* 0x000000000000791b */ /* 0x003fe20003800000 */
.L_x_382:
[----:B------:R-:W-:Y:S01]  /*3180*/  FADD.FTZ R98, R97, R98 ;  /* 0x0000006261627221 */ /* 0x000fe20000010000 */
[----:B------:R-:W-:-:S04]  /*3190*/  HFMA2.MMA R161, -RZ, RZ, 0, 1.1920928955078125e-07 ;  /* 0x00000002ffa17435 */ /* 0x000fc800000001ff */
[----:B------:R-:W-:Y:S02]  /*31a0*/  MOV R162, R98 ;  /* 0x0000006200a27202 */ /* 0x000fe40000000f00 */
[----:B------:R-:W-:-:S07]  /*31b0*/  MOV R99, R159 ;  /* 0x0000009f00637202 */ /* 0x000fce0000000f00 */
[----:B------:R-:W-:Y:S05]  /*31c0*/  WARPSYNC.COLLECTIVE R157, `(.L_x_383) ;  /* 0x000000009d087348 */ /* 0x000fea0003c00000 */
[----:B------:R0:W1:Y:S02]  /*31d0*/  SHFL.DOWN P4, R159, R162, R161, R164 ;  /* 0x080000a1a29f7389 */ /* 0x00006400000800a4 */
[----:B01----:R-:W-:Y:S01]  /*31e0*/  ENDCOLLECTIVE ;  /* 0x000000000000791b */ /* 0x003fe20003800000 */
.L_x_383:
[----:B------:R-:W-:-:S05]  /*31f0*/  FADD.FTZ R99, R96, R99 ;  /* 0x0000006360637221 */ /* 0x000fca0000010000 */
[----:B------:R-:W-:Y:S02]  /*3200*/  MOV R162, R99 ;  /* 0x0000006300a27202 */ /* 0x000fe40000000f00 */
[----:B------:R-:W-:-:S07]  /*3210*/  MOV R125, R159 ;  /* 0x0000009f007d7202 */ /* 0x000fce0000000f00 */
[----:B------:R-:W-:Y:S05]  /*3220*/  WARPSYNC.COLLECTIVE R157, `(.L_x_384) ;  /* 0x000000009d087348 */ /* 0x000fea0003c00000 */
[----:B------:R0:W1:Y:S02]  /*3230*/  SHFL.DOWN P4, R159, R162, R161, R164 ;  /* 0x080000a1a29f7389 */ /* 0x00006400000800a4 */
[----:B01----:R-:W-:Y:S01]  /*3240*/  ENDCOLLECTIVE ;  /* 0x000000000000791b */ /* 0x003fe20003800000 */
.L_x_384:
[----:B------:R-:W-:Y:S01]  /*3250*/  FADD.FTZ R125, R98, R125 ;  /* 0x0000007d627d7221 */ /* 0x000fe20000010000 */
[----:B------:R-:W-:-:S04]  /*3260*/  HFMA2.MMA R161, -RZ, RZ, 0, 5.9604644775390625e-08 ;  /* 0x00000001ffa17435 */ /* 0x000fc800000001ff */
[----:B------:R-:W-:Y:S02]  /*3270*/  MOV R162, R125 ;  /* 0x0000007d00a27202 */ /* 0x000fe40000000f00 */
[----:B------:R-:W-:-:S07]  /*3280*/  MOV R124, R159 ;  /* 0x0000009f007c7202 */ /* 0x000fce0000000f00 */
[----:B------:R-:W-:Y:S05]  /*3290*/  WARPSYNC.COLLECTIVE R157, `(.L_x_385) ;  /* 0x000000009d087348 */ /* 0x000fea0003c00000 */
[----:B------:R0:W1:Y:S02]  /*32a0*/  SHFL.DOWN P4, R159, R162, R161, R164 ;  /* 0x080000a1a29f7389 */ /* 0x00006400000800a4 */
[----:B01----:R-:W-:Y:S01]  /*32b0*/  ENDCOLLECTIVE ;  /* 0x000000000000791b */ /* 0x003fe20003800000 */
.L_x_385:
[----:B------:R-:W-:-:S05]  /*32c0*/  FADD.FTZ R94, R99, R124 ;  /* 0x0000007c635e7221 */ /* 0x000fca0000010000 */
[----:B------:R-:W-:Y:S02]  /*32d0*/  MOV R162, R94 ;  /* 0x0000005e00a27202 */ /* 0x000fe40000000f00 */
[----:B------:R-:W-:-:S07]  /*32e0*/  MOV R124, R159 ;  /* 0x0000009f007c7202 */ /* 0x000fce0000000f00 */
[----:B------:R-:W-:Y:S05]  /*32f0*/  WARPSYNC.COLLECTIVE R157, `(.L_x_386) ;  /* 0x000000009d087348 */ /* 0x000fea0003c00000 */
[----:B------:R0:W1:Y:S02]  /*3300*/  SHFL.DOWN P4, R159, R162, R161, R164 ;  /* 0x080000a1a29f7389 */ /* 0x00006400000800a4 */
[----:B01----:R-:W-:Y:S01]  /*3310*/  ENDCOLLECTIVE ;  /* 0x000000000000791b */ /* 0x003fe20003800000 */
.L_x_386:
[----:B------:R-:W-:Y:S01]  /*3320*/  MOV R95, R159 ;  /* 0x0000009f005f7202 */ /* 0x000fe20000000f00 */
[----:B------:R-:W-:Y:S06]  /*3330*/  BRA `(.L_x_387) ;  /* 0xffffffe400587947 */ /* 0x000fec000383ffff */
.L_x_388:
        /* <DEDUP_REMOVED lines=12> */
.L_x_3228:


//--------------------- .text._ZN10layer_norm31ln_parallel_residual_bwd_kernelINS_13Kernel_traitsI6__halfS2_S2_S2_fjLj3072ELj1ELj1ELj4ELj16ENS_18Kernel_traits_baseILj3072ES2_S2_S2_S2_fjLj128EEEEELb0ELb1ELb1EEEvNS_9BwdParamsE --------------------------
	.section	.text._ZN10layer_norm31ln_parallel_residual_bwd_kernelINS_13Kernel_traitsI6__halfS2_S2_S2_fjLj3072ELj1ELj1ELj4ELj16ENS_18Kernel_traits_baseILj3072ES2_S2_S2_S2_fjLj128EEEEELb0ELb1ELb1EEEvNS_9BwdParamsE,"ax",@progbits
	.align	128
        .global         _ZN10layer_norm31ln_parallel_residual_bwd_kernelINS_13Kernel_traitsI6__halfS2_S2_S2_fjLj3072ELj1ELj1ELj4ELj16ENS_18Kernel_traits_baseILj3072ES2_S2_S2_S2_fjLj128EEEEELb0ELb1ELb1EEEvNS_9BwdParamsE
        .type           _ZN10layer_norm31ln_parallel_residual_bwd_kernelINS_13Kernel_traitsI6__halfS2_S2_S2_fjLj3072ELj1ELj1ELj4ELj16ENS_18Kernel_traits_baseILj3072ES2_S2_S2_S2_fjLj128EEEEELb0ELb1ELb1EEEvNS_9BwdParamsE,@function
        .size           _ZN10layer_norm31ln_parallel_residual_bwd_kernelINS_13Kernel_traitsI6__halfS2_S2_S2_fjLj3072ELj1ELj1ELj4ELj16ENS_18Kernel_traits_baseILj3072ES2_S2_S2_S2_fjLj128EEEEELb0ELb1ELb1EEEvNS_9BwdParamsE,(.L_x_3229 - _ZN10layer_norm31ln_parallel_residual_bwd_kernelINS_13Kernel_traitsI6__halfS2_S2_S2_fjLj3072ELj1ELj1ELj4ELj16ENS_18Kernel_traits_baseILj3072ES2_S2_S2_S2_fjLj128EEEEELb0ELb1ELb1EEEvNS_9BwdParamsE)
        .other          _ZN10layer_norm31ln_parallel_residual_bwd_kernelINS_13Kernel_traitsI6__halfS2_S2_S2_fjLj3072ELj1ELj1ELj4ELj16ENS_18Kernel_traits_baseILj3072ES2_S2_S2_S2_fjLj128EEEEELb0ELb1ELb1EEEvNS_9BwdParamsE,@"STO_CUDA_ENTRY STV_DEFAULT"
_ZN10layer_norm31ln_parallel_residual_bwd_kernelINS_13Kernel_traitsI6__halfS2_S2_S2_fjLj3072ELj1ELj1ELj4ELj16ENS_18Kernel_traits_baseILj3072ES2_S2_S2_S2_fjLj128EEEEELb0ELb1ELb1EEEvNS_9BwdParamsE:
.text._ZN10layer_norm31ln_parallel_residual_bwd_kernelINS_13Kernel_traitsI6__halfS2_S2_S2_fjLj3072ELj1ELj1ELj4ELj16ENS_18Kernel_traits_baseILj3072ES2_S2_S2_S2_fjLj128EEEEELb0ELb1ELb1EEEvNS_9BwdParamsE:
        /* <DEDUP_REMOVED lines=39> */
.L_x_389:
        /* <DEDUP_REMOVED lines=13> */
[----:B------:R-:W-:Y:S01]  /*0340*/  HFMA2.MMA R97, -RZ, RZ, 0, 0 ;  /* 0x00000000ff617435 */ /* 0x000fe200000001ff */
        /* <DEDUP_REMOVED lines=10> */
[----:B------:R-:W-:Y:S02]  /*03f0*/  MOV R79, RZ ;  /* 0x000000ff004f7202 */ /* 0x000fe40000000f00 */
[----:B------:R-:W-:Y:S02]  /*0400*/  CS2R R84, SRZ ;  /* 0x0000000000547805 */ /* 0x000fe4000001ff00 */
[----:B------:R-:W-:-:S02]  /*0410*/  CS2R R82, SRZ ;  /* 0x0000000000527805 */ /* 0x000fc4000001ff00 */
[----:B------:R-:W-:Y:S02]  /*0420*/  CS2R R88, SRZ ;  /* 0x0000000000587805 */ /* 0x000fe4000001ff00 */
[----:B------:R-:W-:Y:S02]  /*0430*/  CS2R R86, SRZ ;  /* 0x0000000000567805 */ /* 0x000fe4000001ff00 */
[----:B------:R-:W-:Y:S02]  /*0440*/  CS2R R92, SRZ ;  /* 0x00000000005c7805 */ /* 0x000fe4000001ff00 */
[----:B------:R-:W-:Y:S02]  /*0450*/  CS2R R90, SRZ ;  /* 0x00000000005a7805 */ /* 0x000fe4000001ff00 */
[----:B------:R-:W-:Y:S02]  /*0460*/  CS2R R16, SRZ ;  /* 0x0000000000107805 */ /* 0x000fe4000001ff00 */
[----:B0-----:R-:W-:-:S02]  /*0470*/  CS2R R2, SRZ ;  /* 0x0000000000027805 */ /* 0x001fc4000001ff00 */
[----:B------:R-:W-:Y:S02]  /*0480*/  PLOP3.LUT P3, PT, PT, PT, UP0, 0x80, 0x0 ;  /* 0x000000000000781c */ /* 0x000fe40003f6f008 */
        /* <DEDUP_REMOVED lines=11> */
[--C-:B---3--:R-:W-:Y:S02]  /*0540*/  HADD2.F32 R113, -RZ, R8.reuse.H0_H0 ;  /* 0x20000008ff717230 */ /* 0x108fe40000004100 */
        /* <DEDUP_REMOVED lines=9> */
[----:B----4-:R-:W-:-:S02]  /*05e0*/  HADD2.F32 R105, -RZ, R12.H0_H0 ;  /* 0x2000000cff697230 */ /* 0x010fc40000004100 */
        /* <DEDUP_REMOVED lines=9> */
.L_x_393:
        /* <DEDUP_REMOVED lines=8> */
[C---:B------:R-:W-:Y:S01]  /*0700*/  IADD3 R95, R123.reuse, 0x80, RZ ;  /* 0x000000807b5f7810 */ /* 0x040fe20007ffe0ff */
[C---:B0-----:R-:W-:Y:S01]  /*0710*/  IMAD.WIDE.U32 R52, R123.reuse, 0x10, R68 ;  /* 0x000000107b347825 */ /* 0x041fe200078e0044 */
[----:B------:R-:W-:-:S03]  /*0720*/  IADD3 R94, R123, 0x100, RZ ;  /* 0x000001007b5e7810 */ /* 0x000fc60007ffe0ff */
[----:B------:R-:W-:Y:S02]  /*0730*/  IMAD.WIDE.U32 R60, R95, 0x10, R68 ;  /* 0x000000105f3c7825 */ /* 0x000fe400078e0044 */
[----:B------:R-:W4:Y:S01]  /*0740*/  LDG.E.128 R52, desc[UR6][R52.64] ;  /* 0x0000000634347981 */ /* 0x000f22000c1e1d00 */
[----:B------:R-:W0:Y:S01]  /*0750*/  @P0 LDC.64 R130, c[0x0][0x2c8] ;  /* 0x0000b200ff820b82 */ /* 0x000e220000000a00 */
[----:B-1----:R-:W-:Y:S02]  /*0760*/  IMAD.WIDE R134, R122, 0x4, R70 ;  /* 0x000000047a867825 */ /* 0x002fe400078e0246 */
[----:B------:R-:W4:Y:S02]  /*0770*/  LDG.E.128 R60, desc[UR6][R60.64] ;  /* 0x000000063c3c7981 */ /* 0x000f24000c1e1d00 */
[----:B------:R-:W-:Y:S02]  /*0780*/  IMAD.WIDE.U32 R68, R94, 0x10, R68 ;  /* 0x000000105e447825 */ /* 0x000fe400078e0044 */
[----:B------:R-:W4:Y:S01]  /*0790*/  LDG.E R134, desc[UR6][R134.64] ;  /* 0x0000000686867981 */ /* 0x000f22000c1e1900 */
[----:B------:R-:W1:Y:S01]  /*07a0*/  @P0 LDC.64 R128, c[0x0][0x2c8] ;  /* 0x0000b200ff800b82 */ /* 0x000e620000000a00 */
[----:B--2---:R-:W-:-:S02]  /*07b0*/  IMAD.WIDE.U32 R56, R123, 0x10, R72 ;  /* 0x000000107b387825 */ /* 0x004fc400078e0048 */
[----:B------:R-:W2:Y:S02]  /*07c0*/  LDG.E.128 R68, desc[UR6][R68.64] ;  /* 0x0000000644447981 */ /* 0x000ea4000c1e1d00 */
[----:B------:R-:W-:Y:S02]  /*07d0*/  IMAD.WIDE.U32 R64, R95, 0x10, R72 ;  /* 0x000000105f407825 */ /* 0x000fe400078e0048 */
[----:B------:R-:W2:Y:S02]  /*07e0*/  LDG.E.128 R56, desc[UR6][R56.64] ;  /* 0x0000000638387981 */ /* 0x000ea4000c1e1d00 */
[----:B---3--:R-:W-:Y:S02]  /*07f0*/  IMAD.WIDE R132, R122, 0x4, R126 ;  /* 0x000000047a847825 */ /* 0x008fe400078e027e */
[----:B------:R-:W3:Y:S01]  /*0800*/  LDG.E.128 R64, desc[UR6][R64.64] ;  /* 0x0000000640407981 */ /* 0x000ee2000c1e1d00 */
[----:B------:R-:W1:Y:S01]  /*0810*/  @P0 LDC.64 R126, c[0x0][0x2c8] ;  /* 0x0000b200ff7e0b82 */ /* 0x000e620000000a00 */
[----:B------:R-:W-:-:S02]  /*0820*/  IMAD.WIDE.U32 R72, R94, 0x10, R72 ;  /* 0x000000105e487825 */ /* 0x000fc400078e0048 */
[----:B------:R-:W3:Y:S04]  /*0830*/  LDG.E R124, desc[UR6][R132.64] ;  /* 0x00000006847c7981 */ /* 0x000ee8000c1e1900 */
[----:B------:R-:W3:Y:S01]  /*0840*/  LDG.E.128 R72, desc[UR6][R72.64] ;  /* 0x0000000648487981 */ /* 0x000ee2000c1e1d00 */
[----:B0-----:R-:W-:-:S04]  /*0850*/  @P0 IMAD.WIDE.U32 R130, R123, 0x10, R130 ;  /* 0x000000107b820825 */ /* 0x001fc800078e0082 */
[----:B-1----:R-:W-:Y:S01]  /*0860*/  @P0 IMAD.WIDE.U32 R128, R95, 0x10, R128 ;  /* 0x000000105f800825 */ /* 0x002fe200078e0080 */
[----:B------:R0:W5:Y:S04]  /*0870*/  @P0 LDG.E.128 R40, desc[UR6][R130.64] ;  /* 0x0000000682280981 */ /* 0x000168000c1e1d00 */
[----:B------:R1:W5:Y:S01]  /*0880*/  @P0 LDG.E.128 R36, desc[UR6][R128.64] ;  /* 0x0000000680240981 */ /* 0x000362000c1e1d00 */
[----:B------:R-:W-:-:S05]  /*0890*/  @P0 IMAD.WIDE.U32 R126, R94, 0x10, R126 ;  /* 0x000000105e7e0825 */ /* 0x000fca00078e007e */
[----:B------:R3:W5:Y:S01]  /*08a0*/  @P0 LDG.E.128 R32, desc[UR6][R126.64] ;  /* 0x000000067e200981 */ /* 0x000762000c1e1d00 */
[----:B------:R-:W-:Y:S01]  /*08b0*/  UMOV UR4, 0xffffffff ;  /* 0xffffffff00047882 */ /* 0x000fe20000000000 */
[----:B------:R-:W-:Y:S02]  /*08c0*/  IADD3 R122, R122, UR10, RZ ;  /* 0x0000000a7a7a7c10 */ /* 0x000fe4000fffe0ff */
[----:B------:R-:W-:Y:S02]  /*08d0*/  LOP3.LUT P1, RZ, R78, 0x1f, RZ, 0xc0, !PT ;  /* 0x0000001f4eff7812 */ /* 0x000fe4000782c0ff */
[----:B------:R-:W-:Y:S01]  /*08e0*/  ISETP.GE.AND P4, PT, R122, UR11, PT ;  /* 0x0000000b7a007c0c */ /* 0x000fe2000bf86270 */
[--C-:B----4-:R-:W-:Y:S02]  /*08f0*/  HADD2.F32 R149, -RZ, R52.reuse.H0_H0 ;  /* 0x20000034ff957230 */ /* 0x110fe40000004100 */
[----:B------:R-:W-:Y:S02]  /*0900*/  HADD2.F32 R151, -RZ, R52.H1_H1 ;  /* 0x30000034ff977230 */ /* 0x000fe40000004100 */
[----:B------:R-:W-:-:S02]  /*0910*/  HADD2.F32 R147, -RZ, R53.H0_H0 ;  /* 0x20000035ff937230 */ /* 0x000fc40000004100 */
[----:B------:R-:W-:Y:S02]  /*0920*/  HADD2.F32 R145, -RZ, R53.H1_H1 ;  /* 0x30000035ff917230 */ /* 0x000fe40000004100 */
[--C-:B------:R-:W-:Y:S01]  /*0930*/  HADD2.F32 R139, -RZ, R55.reuse.H0_H0 ;  /* 0x20000037ff8b7230 */ /* 0x100fe20000004100 */
[----:B------:R-:W-:Y:S01]  /*0940*/  FSEL R134, R134, RZ, !P3 ;  /* 0x000000ff86867208 */ /* 0x000fe20005800000 */
[----:B------:R-:W-:Y:S02]  /*0950*/  HADD2.F32 R137, -RZ, R55.H1_H1 ;  /* 0x30000037ff897230 */ /* 0x000fe40000004100 */
[----:B------:R-:W-:Y:S02]  /*0960*/  HADD2.F32 R55, -RZ, R62.H0_H0 ;  /* 0x2000003eff377230 */ /* 0x000fe40000004100 */
[--C-:B------:R-:W-:Y:S02]  /*0970*/  HADD2.F32 R53, -RZ, R63.reuse.H0_H0 ;  /* 0x2000003fff357230 */ /* 0x100fe40000004100 */
[----:B------:R-:W-:-:S02]  /*0980*/  HADD2.F32 R63, -RZ, R63.H1_H1 ;  /* 0x3000003fff3f7230 */ /* 0x000fc40000004100 */
[----:B0-----:R-:W-:Y:S02]  /*0990*/  HADD2.F32 R131, -RZ, R60.H0_H0 ;  /* 0x2000003cff837230 */ /* 0x001fe40000004100 */
[----:B--2---:R-:W-:Y:S02]  /*09a0*/  HADD2.F32 R0, -RZ, R69.H1_H1 ;  /* 0x30000045ff007230 */ /* 0x004fe40000004100 */
[C---:B------:R-:W-:Y:S01]  /*09b0*/  FADD.FTZ R149, -R134.reuse, R149 ;  /* 0x0000009586957221 */ /* 0x040fe20000010100 */
[--C-:B------:R-:W-:Y:S02]  /*09c0*/  HADD2.F32 R130, -RZ, R56.reuse.H0_H0 ;  /* 0x20000038ff827230 */ /* 0x100fe40000004100 */
[----:B------:R-:W-:Y:S01]  /*09d0*/  FADD.FTZ R151, -R134, R151 ;  /* 0x0000009786977221 */ /* 0x000fe20000010100 */
[----:B------:R-:W-:Y:S02]  /*09e0*/  HADD2.F32 R146, -RZ, R56.H1_H1 ;  /* 0x30000038ff927230 */ /* 0x000fe40000004100 */
[----:B------:R-:W-:-:S02]  /*09f0*/  HADD2.F32 R136, -RZ, R59.H0_H0 ;  /* 0x2000003bff887230 */ /* 0x000fc40000004100 */
[----:B------:R-:W-:Y:S02]  /*0a00*/  HADD2.F32 R135, -RZ, R59.H1_H1 ;  /* 0x3000003bff877230 */ /* 0x000fe40000004100 */
[----:B------:R-:W-:Y:S02]  /*0a10*/  HADD2.F32 R133, -RZ, R60.H1_H1 ;  /* 0x3000003cff857230 */ /* 0x000fe40000004100 */
[----:B-1----:R-:W-:Y:S02]  /*0a20*/  HADD2.F32 R129, -RZ, R61.H1_H1 ;  /* 0x3000003dff817230 */ /* 0x002fe40000004100 */
[----:B------:R-:W-:Y:S01]  /*0a30*/  FADD.FTZ R128, -R134, R55 ;  /* 0x0000003786807221 */ /* 0x000fe20000010100 */
[--C-:B------:R-:W-:Y:S02]  /*0a40*/  HADD2.F32 R144, -RZ, R57.reuse.H0_H0 ;  /* 0x20000039ff907230 */ /* 0x100fe40000004100 */
[----:B------:R-:W-:Y:S02]  /*0a50*/  HADD2.F32 R142, -RZ, R57.H1_H1 ;  /* 0x30000039ff8e7230 */ /* 0x000fe40000004100 */
[----:B------:R-:W-:-:S02]  /*0a60*/  HADD2.F32 R59, -RZ, R61.H0_H0 ;  /* 0x2000003dff3b7230 */ /* 0x000fc40000004100 */
[--C-:B---3--:R-:W-:Y:S02]  /*0a70*/  HADD2.F32 R60, -RZ, R65.reuse.H0_H0 ;  /* 0x20000041ff3c7230 */ /* 0x108fe40000004100 */
[----:B------:R-:W-:Y:S02]  /*0a80*/  HADD2.F32 R165, -RZ, R65.H1_H1 ;  /* 0x30000041ffa57230 */ /* 0x000fe40000004100 */
[--C-:B------:R-:W-:Y:S02]  /*0a90*/  HADD2.F32 R56, -RZ, R67.reuse.H0_H0 ;  /* 0x20000043ff387230 */ /* 0x100fe40000004100 */
[----:B------:R-:W-:Y:S02]  /*0aa0*/  HADD2.F32 R157, -RZ, R67.H1_H1 ;  /* 0x30000043ff9d7230 */ /* 0x000fe40000004100 */
[--C-:B------:R-:W-:Y:S02]  /*0ab0*/  HADD2.F32 R143, -RZ, R54.reuse.H0_H0 ;  /* 0x20000036ff8f7230 */ /* 0x100fe40000004100 */
[----:B------:R-:W-:-:S02]  /*0ac0*/  HADD2.F32 R141, -RZ, R54.H1_H1 ;  /* 0x30000036ff8d7230 */ /* 0x000fc40000004100 */
[----:B------:R-:W-:Y:S02]  /*0ad0*/  HADD2.F32 R57, -RZ, R62.H1_H1 ;  /* 0x3000003eff397230 */ /* 0x000fe40000004100 */
[--C-:B------:R-:W-:Y:S02]  /*0ae0*/  HADD2.F32 R163, -RZ, R68.reuse.H0_H0 ;  /* 0x20000044ffa37230 */ /* 0x100fe40000004100 */
[----:B------:R-:W-:Y:S02]  /*0af0*/  HADD2.F32 R67, -RZ, R68.H1_H1 ;  /* 0x30000044ff437230 */ /* 0x000fe40000004100 */
[----:B------:R-:W-:Y:S02]  /*0b00*/  HADD2.F32 R153, -RZ, R69.H0_H0 ;  /* 0x20000045ff997230 */ /* 0x000fe40000004100 */
[--C-:B------:R-:W-:Y:S02]  /*0b10*/  HADD2.F32 R65, -RZ, R70.reuse.H0_H0 ;  /* 0x20000046ff417230 */ /* 0x100fe40000004100 */
[----:B------:R-:W-:-:S02]  /*0b20*/  HADD2.F32 R155, -RZ, R70.H1_H1 ;  /* 0x30000046ff9b7230 */ /* 0x000fc40000004100 */
[--C-:B------:R-:W-:Y:S02]  /*0b30*/  HADD2.F32 R61, -RZ, R71.reuse.H0_H0 ;  /* 0x20000047ff3d7230 */ /* 0x100fe40000004100 */
[----:B------:R-:W-:Y:S02]  /*0b40*/  HADD2.F32 R159, -RZ, R71.H1_H1 ;  /* 0x30000047ff9f7230 */ /* 0x000fe40000004100 */
[C---:B------:R-:W-:Y:S01]  /*0b50*/  FADD.FTZ R71, -R134.reuse, R63 ;  /* 0x0000003f86477221 */ /* 0x040fe20000010100 */
[--C-:B------:R-:W-:Y:S02]  /*0b60*/  HADD2.F32 R140, -RZ, R58.reuse.H0_H0 ;  /* 0x2000003aff8c7230 */ /* 0x100fe40000004100 */
[C---:B------:R-:W-:Y:S01]  /*0b70*/  FADD.FTZ R131, -R134.reuse, R131 ;  /* 0x0000008386837221 */ /* 0x040fe20000010100 */
[----:B------:R-:W-:Y:S02]  /*0b80*/  HADD2.F32 R138, -RZ, R58.H1_H1 ;  /* 0x3000003aff8a7230 */ /* 0x000fe40000004100 */
[----:B------:R-:W-:Y:S01]  /*0b90*/  FADD.FTZ R63, -R134, R0 ;  /* 0x00000000863f7221 */ /* 0x000fe20000010100 */
[----:B------:R-:W-:-:S02]  /*0ba0*/  HADD2.F32 R58, -RZ, R66.H0_H0 ;  /* 0x20000042ff3a7230 */ /* 0x000fc40000004100 */
[C---:B------:R-:W-:Y:S01]  /*0bb0*/  FADD.FTZ R147, -R134.reuse, R147 ;  /* 0x0000009386937221 */ /* 0x040fe20000010100 */
[----:B------:R-:W-:Y:S01]  /*0bc0*/  FADD.FTZ R129, -R134, R129 ;  /* 0x0000008186817221 */ /* 0x000fe20000010100 */
[C---:B------:R-:W-:Y:S01]  /*0bd0*/  FMUL.FTZ R0, R124.reuse, R149 ;  /* 0x000000957c007220 */ /* 0x040fe20000410000 */
[----:B------:R-:W-:Y:S01]  /*0be0*/  FMUL.FTZ R151, R124, R151 ;  /* 0x000000977c977220 */ /* 0x000fe20000410000 */
[--C-:B------:R-:W-:Y:S02]  /*0bf0*/  HADD2.F32 R126, -RZ, R64.reuse.H0_H0 ;  /* 0x20000040ff7e7230 */ /* 0x100fe40000004100 */
[----:B------:R-:W-:Y:S01]  /*0c00*/  FADD.FTZ R132, -R134, R59 ;  /* 0x0000003b86847221 */ /* 0x000fe20000010100 */
[----:B------:R-:W-:Y:S02]  /*0c10*/  HADD2.F32 R127, -RZ, R64.H1_H1 ;  /* 0x30000040ff7f7230 */ /* 0x000fe40000004100 */
[----:B------:R-:W-:Y:S01]  /*0c20*/  FMUL.FTZ R149, R121, R130 ;  /* 0x0000008279957220 */ /* 0x000fe20000410000 */
[----:B------:R-:W-:Y:S01]  /*0c30*/  FMUL.FTZ R128, R124, R128 ;  /* 0x000000807c807220 */ /* 0x000fe20000410000 */
        /* <DEDUP_REMOVED lines=14> */
[----:B------:R-:W-:Y:S01]  /*0d20*/  FADD.FTZ R159, -R134, R159 ;  /* 0x0000009f869f7221 */ /* 0x000fe20000010100 */
[----:B------:R-:W-:Y:S01]  /*0d30*/  FMUL.FTZ R134, R124, R131 ;  /* 0x000000837c867220 */ /* 0x000fe20000410000 */
[----:B------:R-:W-:-:S02]  /*0d40*/  HADD2.F32 R62, -RZ, R73.H0_H0 ;  /* 0x20000049ff3e7230 */ /* 0x000fc40000004100 */
[----:B------:R-:W-:Y:S01]  /*0d50*/  FADD.FTZ R91, R146, R91 ;  /* 0x0000005b925b7221 */ /* 0x000fe20000010000 */
[----:B------:R-:W-:Y:S02]  /*0d60*/  HADD2.F32 R61, -RZ, R73.H1_H1 ;  /* 0x30000049ff3d7230 */ /* 0x000fe40000004100 */
[C---:B------:R-:W-:Y:S01]  /*0d70*/  FMUL.FTZ R147, R124.reuse, R147 ;  /* 0x000000937c937220 */ /* 0x040fe20000410000 */
[--C-:B------:R-:W-:Y:S02]  /*0d80*/  HADD2.F32 R54, -RZ, R74.reuse.H0_H0 ;  /* 0x2000004aff367230 */ /* 0x100fe40000004100 */
[-C--:B------:R-:W-:Y:S01]  /*0d90*/  FFMA.FTZ R92, R151, R146.reuse, R92 ;  /* 0x00000092975c7223 */ /* 0x080fe2000001005c */
[----:B------:R-:W-:Y:S02]  /*0da0*/  HADD2.F32 R57, -RZ, R74.H1_H1 ;  /* 0x3000004aff397230 */ /* 0x000fe40000004100 */
[----:B------:R-:W-:Y:S01]  /*0db0*/  FMUL.FTZ R129, R124, R129 ;  /* 0x000000817c817220 */ /* 0x000fe20000410000 */
[----:B------:R-:W-:Y:S01]  /*0dc0*/  FMUL.FTZ R146, R120, R146 ;  /* 0x0000009278927220 */ /* 0x000fe20000410000 */
[----:B------:R-:W-:Y:S01]  /*0dd0*/  FADD.FTZ R73, RZ, R149 ;  /* 0x00000095ff497221 */ /* 0x000fe20000010000 */
[----:B------:R-:W-:Y:S01]  /*0de0*/  FADD.FTZ R23, R58, R23 ;  /* 0x000000173a177221 */ /* 0x000fe20000010000 */
[-C--:B------:R-:W-:Y:S01]  /*0df0*/  FFMA.FTZ R7, R128, R58.reuse, R7 ;  /* 0x0000003a80077223 */ /* 0x080fe20000010007 */
[----:B------:R-:W-:Y:S01]  /*0e00*/  FMUL.FTZ R74, R109, R58 ;  /* 0x0000003a6d4a7220 */ /* 0x000fe20000410000 */
[----:B------:R-:W-:Y:S01]  /*0e10*/  FFMA.FTZ R58, R0, R149, RZ ;  /* 0x00000095003a7223 */ /* 0x000fe200000100ff */
[----:B------:R-:W-:Y:S01]  /*0e20*/  FADD.FTZ R19, R126, R19 ;  /* 0x000000137e137221 */ /* 0x000fe20000010000 */
[-C--:B------:R-:W-:Y:S01]  /*0e30*/  FFMA.FTZ R3, R134, R126.reuse, R3 ;  /* 0x0000007e86037223 */ /* 0x080fe20000010003 */
[----:B------:R-:W-:Y:S01]  /*0e40*/  FMUL.FTZ R131, R113, R126 ;  /* 0x0000007e71837220 */ /* 0x000fe20000410000 */
[----:B------:R-:W-:Y:S01]  /*0e50*/  FADD.FTZ R89, R144, R89 ;  /* 0x0000005990597221 */ /* 0x000fe20000010000 */
[----:B------:R-:W-:Y:S01]  /*0e60*/  FMUL.FTZ R145, R124, R145 ;  /* 0x000000917c917220 */ /* 0x000fe20000410000 */
[-C--:B------:R-:W-:Y:S01]  /*0e70*/  FFMA.FTZ R90, R147, R144.reuse, R90 ;  /* 0x00000090935a7223 */ /* 0x080fe2000001005a */
[----:B------:R-:W-:Y:S01]  /*0e80*/  FADD.FTZ R20, R165, R20 ;  /* 0x00000014a5147221 */ /* 0x000fe20000010000 */
[-C--:B------:R-:W-:Y:S01]  /*0e90*/  FFMA.FTZ R4, R129, R165.reuse, R4 ;  /* 0x000000a581047223 */ /* 0x080fe20000010004 */
[----:B------:R-:W-:Y:S01]  /*0ea0*/  FMUL.FTZ R126, R110, R165 ;  /* 0x000000a56e7e7220 */ /* 0x000fe20000410000 */
[----:B------:R-:W-:Y:S01]  /*0eb0*/  FMUL.FTZ R144, R119, R144 ;  /* 0x0000009077907220 */ /* 0x000fe20000410000 */
[----:B------:R-:W-:Y:S01]  /*0ec0*/  FADD.FTZ R165, R73, R146 ;  /* 0x0000009249a57221 */ /* 0x000fe20000010000 */
[----:B------:R-:W-:Y:S01]  /*0ed0*/  FFMA.FTZ R58, R151, R146, R58 ;  /* 0x00000092973a7223 */ /* 0x000fe2000001003a */
[----:B------:R-:W-:Y:S01]  /*0ee0*/  FADD.FTZ R87, R142, R87 ;  /* 0x000000578e577221 */ /* 0x000fe20000010000 */
[----:B------:R-:W-:Y:S01]  /*0ef0*/  FMUL.FTZ R143, R124, R143 ;  /* 0x0000008f7c8f7220 */ /* 0x000fe20000410000 */
[-C--:B------:R-:W-:Y:S01]  /*0f00*/  FFMA.FTZ R88, R145, R142.reuse, R88 ;  /* 0x0000008e91587223 */ /* 0x080fe20000010058 */
        /* <DEDUP_REMOVED lines=14> */
[----:B------:R-:W-:-:S02]  /*0ff0*/  HADD2.F32 R161, -RZ, R66.H1_H1 ;  /* 0x30000042ffa17230 */ /* 0x000fc40000004100 */
[----:B------:R-:W-:Y:S01]  /*1000*/  FFMA.FTZ R58, R143, R140, R58 ;  /* 0x0000008c8f3a7223 */ /* 0x000fe2000001003a */
[--C-:B------:R-:W-:Y:S02]  /*1010*/  HADD2.F32 R66, -RZ, R72.reuse.H0_H0 ;  /* 0x20000048ff427230 */ /* 0x100fe40000004100 */
[----:B------:R-:W-:Y:S01]  /*1020*/  FADD.FTZ R81, R136, R81 ;  /* 0x0000005188517221 */ /* 0x000fe20000010000 */
[----:B------:R-:W-:Y:S02]  /*1030*/  HADD2.F32 R65, -RZ, R72.H1_H1 ;  /* 0x30000048ff417230 */ /* 0x000fe40000004100 */
[C---:B------:R-:W-:Y:S01]  /*1040*/  FMUL.FTZ R137, R124.reuse, R137 ;  /* 0x000000897c897220 */ /* 0x040fe20000410000 */
[-C--:B------:R-:W-:Y:S01]  /*1050*/  FFMA.FTZ R82, R139, R136.reuse, R82 ;  /* 0x000000888b527223 */ /* 0x080fe20000010052 */
[----:B------:R-:W-:Y:S01]  /*1060*/  FMUL.FTZ R72, R124, R69 ;  /* 0x000000457c487220 */ /* 0x000fe20000410000 */
[----:B------:R-:W-:Y:S01]  /*1070*/  FMUL.FTZ R136, R115, R136 ;  /* 0x0000008873887220 */ /* 0x000fe20000410000 */
[----:B------:R-:W-:Y:S01]  /*1080*/  FADD.FTZ R165, R165, R138 ;  /* 0x0000008aa5a57221 */ /* 0x000fe20000010000 */
[----:B------:R-:W-:Y:S01]  /*1090*/  FFMA.FTZ R58, R141, R138, R58 ;  /* 0x0000008a8d3a7223 */ /* 0x000fe2000001003a */
[----:B------:R-:W-:-:S02]  /*10a0*/  HADD2.F32 R52, -RZ, R75.H0_H0 ;  /* 0x2000004bff347230 */ /* 0x000fc40000004100 */
[----:B------:R-:W-:Y:S01]  /*10b0*/  FADD.FTZ R79, R135, R79 ;  /* 0x0000004f874f7221 */ /* 0x000fe20000010000 */
[----:B------:R-:W-:Y:S02]  /*10c0*/  HADD2.F32 R53, -RZ, R75.H1_H1 ;  /* 0x3000004bff357230 */ /* 0x000fe40000004100 */
[-C--:B------:R-:W-:Y:S01]  /*10d0*/  FFMA.FTZ R80, R137, R135.reuse, R80 ;  /* 0x0000008789507223 */ /* 0x080fe20000010050 */
[----:B------:R-:W-:Y:S01]  /*10e0*/  FADD.FTZ R25, R56, R25 ;  /* 0x0000001938197221 */ /* 0x000fe20000010000 */
[-C--:B------:R-:W-:Y:S01]  /*10f0*/  FFMA.FTZ R9, R72, R56.reuse, R9 ;  /* 0x0000003848097223 */ /* 0x080fe20000010009 */
[----:B------:R-:W-:Y:S01]  /*1100*/  FMUL.FTZ R70, R107, R56 ;  /* 0x000000386b467220 */ /* 0x000fe20000410000 */
[----:B------:R-:W-:Y:S01]  /*1110*/  FMUL.FTZ R135, R114, R135 ;  /* 0x0000008772877220 */ /* 0x000fe20000410000 */
[C---:B------:R-:W-:Y:S01]  /*1120*/  FMUL.FTZ R75, R124.reuse, R64 ;  /* 0x000000407c4b7220 */ /* 0x040fe20000410000 */
        /* <DEDUP_REMOVED lines=13> */
[----:B------:R-:W-:Y:S01]  /*1200*/  FMUL.FTZ R133, R124, R133 ;  /* 0x000000857c857220 */ /* 0x000fe20000410000 */
[----:B------:R-:W-:Y:S01]  /*1210*/  FMUL.FTZ R130, R112, R127 ;  /* 0x0000007f70827220 */ /* 0x000fe20000410000 */
[----:B------:R-:W-:Y:S01]  /*1220*/  FADD.FTZ R157, R56, R131 ;  /* 0x00000083389d7221 */ /* 0x000fe20000010000 */
[----:B------:R-:W-:Y:S01]  /*1230*/  FFMA.FTZ R56, R134, R131, R161 ;  /* 0x0000008386387223 */ /* 0x000fe200000100a1 */
[----:B------:R-:W-:Y:S01]  /*1240*/  FADD.FTZ R18, R127, R18 ;  /* 0x000000127f127221 */ /* 0x000fe20000010000 */
[----:B------:R-:W-:Y:S01]  /*1250*/  FFMA.FTZ R2, R133, R127, R2 ;  /* 0x0000007f85027223 */ /* 0x000fe20000010002 */
[----:B------:R-:W-:Y:S01]  /*1260*/  FADD.FTZ R58, R157, R130 ;  /* 0x000000829d3a7221 */ /* 0x000fe20000010000 */
[----:B------:R-:W-:Y:S01]  /*1270*/  FMUL.FTZ R132, R124, R132 ;  /* 0x000000847c847220 */ /* 0x000fe20000410000 */
[----:B------:R-:W-:Y:S01]  /*1280*/  FMUL.FTZ R127, R111, R60 ;  /* 0x0000003c6f7f7220 */ /* 0x000fe20000410000 */
[----:B------:R-:W-:-:S03]  /*1290*/  FFMA.FTZ R157, R133, R130, R56 ;  /* 0x00000082859d7223 */ /* 0x000fc60000010038 */
[----:B------:R-:W-:Y:S01]  /*12a0*/  FADD.FTZ R161, R58, R127 ;  /* 0x0000007f3aa17221 */ /* 0x000fe20000010000 */
[----:B------:R-:W-:Y:S01]  /*12b0*/  FFMA.FTZ R56, R132, R127, R157 ;  /* 0x0000007f84387223 */ /* 0x000fe2000001009d */
[----:B------:R-:W-:Y:S02]  /*12c0*/  FMUL.FTZ R64, R124, R153 ;  /* 0x000000997c407220 */ /* 0x000fe40000410000 */
[----:B------:R-:W-:Y:S01]  /*12d0*/  FADD.FTZ R161, R161, R126 ;  /* 0x0000007ea1a17221 */ /* 0x000fe20000010000 */
[----:B------:R-:W-:-:S03]  /*12e0*/  FFMA.FTZ R153, R129, R126, R56 ;  /* 0x0000007e81997223 */ /* 0x000fc60000010038 */
[----:B------:R-:W-:Y:S01]  /*12f0*/  FADD.FTZ R56, R161, R74 ;  /* 0x0000004aa1387221 */ /* 0x000fe20000010000 */
[----:B------:R-:W-:-:S03]  /*1300*/  FFMA.FTZ R58, R128, R74, R153 ;  /* 0x0000004a803a7223 */ /* 0x000fc60000010099 */
[----:B------:R-:W-:Y:S01]  /*1310*/  FADD.FTZ R153, R56, R73 ;  /* 0x0000004938997221 */ /* 0x000fe20000010000 */
[----:B------:R-:W-:Y:S01]  /*1320*/  FFMA.FTZ R157, R75, R73, R58 ;  /* 0x000000494b9d7223 */ /* 0x000fe2000001003a */
[----:B------:R-:W-:Y:S02]  /*1330*/  FMUL.FTZ R68, R124, R163 ;  /* 0x000000a37c447220 */ /* 0x000fe40000410000 */
[----:B------:R-:W-:Y:S01]  /*1340*/  FADD.FTZ R56, R153, R70 ;  /* 0x0000004699387221 */ /* 0x000fe20000010000 */
[----:B------:R-:W-:Y:S01]  /*1350*/  FFMA.FTZ R58, R72, R70, R157 ;  /* 0x00000046483a7223 */ /* 0x000fe2000001009d */
        /* <DEDUP_REMOVED lines=28> */
[C---:B------:R-:W-:Y:S01]  /*1520*/  FMUL.FTZ R155, R124.reuse, R155 ;  /* 0x0000009b7c9b7220 */ /* 0x040fe20000410000 */
[----:B------:R-:W-:Y:S01]  /*1530*/  FMUL.FTZ R150, R124, R55 ;  /* 0x000000377c967220 */ /* 0x000fe20000410000 */
[----:B------:R-:W-:Y:S01]  /*1540*/  FADD.FTZ R54, R54, R61 ;  /* 0x0000003d36367221 */ /* 0x000fe20000010000 */
[----:B------:R-:W-:Y:S01]  /*1550*/  FFMA.FTZ R55, R63, R61, R56 ;  /* 0x0000003d3f377223 */ /* 0x000fe20000010038 */
[----:B------:R-:W-:Y:S01]  /*1560*/  FADD.FTZ R30, R57, R30 ;  /* 0x0000001e391e7221 */ /* 0x000fe20000010000 */
[-C--:B------:R-:W-:Y:S01]  /*1570*/  FFMA.FTZ R14, R155, R57.reuse, R14 ;  /* 0x000000399b0e7223 */ /* 0x080fe2000001000e */
[----:B------:R-:W-:Y:S01]  /*1580*/  FMUL.FTZ R148, R100, R57 ;  /* 0x0000003964947220 */ /* 0x000fe20000410000 */
[----:B------:R-:W-:Y:S01]  /*1590*/  FADD.FTZ R77, R52, R77 ;  /* 0x0000004d344d7221 */ /* 0x000fe20000010000 */
[-C--:B------:R-:W-:Y:S01]  /*15a0*/  FFMA.FTZ R17, R150, R52.reuse, R17 ;  /* 0x0000003496117223 */ /* 0x080fe20000010011 */
[----:B------:R-:W-:Y:S01]  /*15b0*/  FMUL.FTZ R157, R99, R52 ;  /* 0x00000034639d7220 */ /* 0x000fe20000410000 */
[----:B------:R-:W-:Y:S01]  /*15c0*/  FADD.FTZ R57, R54, R153 ;  /* 0x0000009936397221 */ /* 0x000fe20000010000 */
[----:B------:R-:W-:Y:S01]  /*15d0*/  FFMA.FTZ R52, R60, R153, R55 ;  /* 0x000000993c347223 */ /* 0x000fe20000010037 */
[----:B------:R-:W-:-:S02]  /*15e0*/  FMUL.FTZ R159, R124, R159 ;  /* 0x0000009f7c9f7220 */ /* 0x000fc40000410000 */
        /* <DEDUP_REMOVED lines=28> */
.L_x_404:
        /* <DEDUP_REMOVED lines=13> */
.L_x_392:
        /* <DEDUP_REMOVED lines=8> */
[----:B------:R-:W-:-:S02]  /*1900*/  @!P5 IADD3 R52, R52, 0x4, RZ ;  /* 0x000000043434d810 */ /* 0x000fc40007ffe0ff */
[----:B------:R-:W-:Y:S02]  /*1910*/  ISETP.NE.AND.EX P1, PT, RZ, UR13, PT, P1 ;  /* 0x0000000dff007c0c */ /* 0x000fe4000bf25310 */
[----:B------:R-:W-:Y:S01]  /*1920*/  ISETP.NE.U32.AND P2, PT, RZ, UR14, PT ;  /* 0x0000000eff007c0c */ /* 0x000fe2000bf45070 */
[----:B------:R-:W-:-:S03]  /*1930*/  UMOV UR4, 0x400 ;  /* 0x0000040000047882 */ /* 0x000fc60000000000 */
        /* <DEDUP_REMOVED lines=25> */
[----:B------:R-:W-:Y:S01]  /*1ad0*/  FADD.FTZ R139, R136, -R139 ;  /* 0x8000008b888b7221 */ /* 0x000fe20000010000 */
        /* <DEDUP_REMOVED lines=13> */
[-C--:B------:R-:W-:Y:S01]  /*1bb0*/  FFMA.FTZ R150, R150, R53.reuse, R52 ;  /* 0x0000003596967223 */ /* 0x080fe20000010034 */
[----:B------:R-:W-:Y:S01]  /*1bc0*/  FADD.FTZ R61, R61, -R64 ;  /* 0x800000403d3d7221 */ /* 0x000fe20000010000 */
[----:B------:R-:W-:Y:S01]  /*1bd0*/  FFMA.FTZ R53, R159, R53, R52 ;  /* 0x000000359f357223 */ /* 0x000fe20000010034 */
[----:B------:R-:W-:Y:S01]  /*1be0*/  FADD.FTZ R153, R153, -R60 ;  /* 0x8000003c99997221 */ /* 0x000fe20000010000 */
[----:B------:R-:W-:Y:S01]  /*1bf0*/  FADD.FTZ R143, R140, -R143 ;  /* 0x8000008f8c8f7221 */ /* 0x000fe20000010000 */
[----:B------:R-:W-:Y:S01]  /*1c00*/  FADD.FTZ R71, R74, -R55 ;  /* 0x800000374a477221 */ /* 0x000fe20000010000 */
[----:B-----5:R-:W-:-:S02]  /*1c10*/  @P0 HADD2.F32 R60, -RZ, R43.H0_H0 ;  /* 0x2000002bff3c0230 */ /* 0x020fc40000004100 */
[----:B------:R-:W-:Y:S01]  /*1c20*/  FADD.FTZ R75, R70, -R57 ;  /* 0x80000039464b7221 */ /* 0x000fe20000010000 */
[----:B------:R-:W-:Y:S01]  /*1c30*/  FMUL.FTZ R55, R124, R139 ;  /* 0x0000008b7c377220 */ /* 0x000fe20000410000 */
[----:B------:R-:W-:Y:S01]  /*1c40*/  FADD.FTZ R125, R66, -R59 ;  /* 0x8000003b427d7221 */ /* 0x000fe20000010000 */
[----:B------:R-:W-:Y:S01]  /*1c50*/  FMUL.FTZ R70, R124, R61 ;  /* 0x0000003d7c467220 */ /* 0x000fe20000410000 */
[----:B------:R-:W-:Y:S01]  /*1c60*/  FADD.FTZ R145, R142, -R145 ;  /* 0x800000918e917221 */ /* 0x000fe20000010000 */
[----:B------:R-:W-:Y:S01]  /*1c70*/  FADD.FTZ R135, R135, -R54 ;  /* 0x8000003687877221 */ /* 0x000fe20000010000 */
[----:B------:R-:W-:Y:S01]  /*1c80*/  FADD.FTZ R53, R152, -R53 ;  /* 0x8000003598357221 */ /* 0x000fe20000010000 */
[----:B------:R-:W-:Y:S02]  /*1c90*/  @P0 HADD2.F32 R61, -RZ, R42.H0_H0 ;  /* 0x2000002aff3d0230 */ /* 0x000fe40000004100 */
[----:B------:R-:W-:Y:S01]  /*1ca0*/  FMUL.FTZ R54, R124, R143 ;  /* 0x0000008f7c367220 */ /* 0x000fe20000410000 */
[----:B------:R-:W-:Y:S01]  /*1cb0*/  FADD.FTZ R149, R149, -R0 ;  /* 0x8000000095957221 */ /* 0x000fe20000010000 */
[----:B------:R-:W-:Y:S01]  /*1cc0*/  FADD.FTZ R147, R144, -R147 ;  /* 0x8000009390937221 */ /* 0x000fe20000010000 */
[----:B------:R-:W-:Y:S01]  /*1cd0*/  FADD.FTZ R141, R138, -R141 ;  /* 0x8000008d8a8d7221 */ /* 0x000fe20000010000 */
[----:B------:R-:W-:Y:S01]  /*1ce0*/  @P0 FADD.FTZ R55, R55, R60 ;  /* 0x0000003c37370221 */ /* 0x000fe20000010000 */
[----:B------:R-:W-:Y:S01]  /*1cf0*/  FADD.FTZ R69, R69, -R58 ;  /* 0x8000003a45457221 */ /* 0x000fe20000010000 */
[----:B------:R-:W-:Y:S01]  /*1d00*/  FMUL.FTZ R0, R124, R125 ;  /* 0x0000007d7c007220 */ /* 0x000fe20000410000 */
[----:B------:R-:W-:-:S02]  /*1d10*/  @P0 HADD2.F32 R60, -RZ, R41.H1_H1 ;  /* 0x30000029ff3c0230 */ /* 0x000fc40000004100 */
[C---:B------:R-:W-:Y:S01]  /*1d20*/  FMUL.FTZ R59, R124.reuse, R145 ;  /* 0x000000917c3b7220 */ /* 0x040fe20000410000 */
[----:B------:R-:W-:Y:S01]  /*1d30*/  FMUL.FTZ R125, R124, R53 ;  /* 0x000000357c7d7220 */ /* 0x000fe20000410000 */
[----:B------:R-:W-:Y:S01]  /*1d40*/  FADD.FTZ R129, R126, -R129 ;  /* 0x800000817e817221 */ /* 0x000fe20000010000 */
[----:B------:R-:W-:Y:S01]  /*1d50*/  FADD.FTZ R137, R65, -R68 ;  /* 0x8000004441897221 */ /* 0x000fe20000010000 */
[----:B------:R-:W-:Y:S02]  /*1d60*/  @P0 HADD2.F32 R52, -RZ, R42.H1_H1 ;  /* 0x3000002aff340230 */ /* 0x000fe40000004100 */
[----:B------:R-:W-:Y:S01]  /*1d70*/  @P0 FADD.FTZ R54, R54, R61 ;  /* 0x0000003d36360221 */ /* 0x000fe20000010000 */
[----:B------:R-:W-:Y:S02]  /*1d80*/  @P0 HADD2.F32 R53, -RZ, R41.H0_H0 ;  /* 0x20000029ff350230 */ /* 0x000fe40000004100 */
[----:B------:R-:W-:Y:S01]  /*1d90*/  FADD.FTZ R133, R130, -R133 ;  /* 0x8000008582857221 */ /* 0x000fe20000010000 */
[C---:B------:R-:W-:Y:S01]  /*1da0*/  FMUL.FTZ R58, R124.reuse, R147 ;  /* 0x000000937c3a7220 */ /* 0x040fe20000410000 */
[----:B------:R-:W-:Y:S01]  /*1db0*/  FMUL.FTZ R65, R124, R141 ;  /* 0x0000008d7c417220 */ /* 0x000fe20000410000 */
[----:B------:R-:W-:-:S02]  /*1dc0*/  @P0 HADD2.F32 R61, -RZ, R39.H1_H1 ;  /* 0x30000027ff3d0230 */ /* 0x000fc40000004100 */
[----:B------:R-:W-:Y:S01]  /*1dd0*/  FMUL.FTZ R126, R124, R69 ;  /* 0x000000457c7e7220 */ /* 0x000fe20000410000 */
[----:B------:R-:W-:Y:S01]  /*1de0*/  FADD.FTZ R151, R146, -R151 ;  /* 0x8000009792977221 */ /* 0x000fe20000010000 */
[----:B------:R-:W-:Y:S01]  /*1df0*/  @P0 FADD.FTZ R59, R59, R60 ;  /* 0x0000003c3b3b0221 */ /* 0x000fe20000010000 */
[----:B------:R-:W-:Y:S01]  /*1e00*/  FADD.FTZ R63, R127, -R132 ;  /* 0x800000847f3f7221 */ /* 0x000fe20000010000 */
[----:B------:R-:W-:Y:S01]  /*1e10*/  FADD.FTZ R73, R73, -R56 ;  /* 0x8000003849497221 */ /* 0x000fe20000010000 */
[----:B------:R-:W-:Y:S01]  /*1e20*/  FADD.FTZ R67, R62, -R67 ;  /* 0x800000433e437221 */ /* 0x000fe20000010000 */
[C---:B------:R-:W-:Y:S01]  /*1e30*/  FMUL.FTZ R128, R124.reuse, R129 ;  /* 0x000000817c807220 */ /* 0x040fe20000410000 */
[----:B------:R-:W-:Y:S02]  /*1e40*/  @P0 HADD2.F32 R60, -RZ, R38.H0_H0 ;  /* 0x20000026ff3c0230 */ /* 0x000fe40000004100 */
[C---:B------:R-:W-:Y:S01]  /*1e50*/  FMUL.FTZ R127, R124.reuse, R133 ;  /* 0x000000857c7f7220 */ /* 0x040fe20000410000 */
[----:B------:R-:W-:Y:S01]  /*1e60*/  FMUL.FTZ R129, R124, R71 ;  /* 0x000000477c817220 */ /* 0x000fe20000410000 */
[----:B------:R-:W-:Y:S01]  /*1e70*/  @P0 FADD.FTZ R65, R65, R52 ;  /* 0x0000003441410221 */ /* 0x000fe20000010000 */
[----:B------:R-:W-:Y:S01]  /*1e80*/  @P0 FADD.FTZ R58, R58, R53 ;  /* 0x000000353a3a0221 */ /* 0x000fe20000010000 */
[----:B------:R-:W-:-:S02]  /*1e90*/  @P0 HADD2.F32 R62, -RZ, R39.H0_H0 ;  /* 0x20000027ff3e0230 */ /* 0x000fc40000004100 */
[----:B------:R-:W-:Y:S01]  /*1ea0*/  FMUL.FTZ R133, R124, R75 ;  /* 0x0000004b7c857220 */ /* 0x000fe20000410000 */
[--C-:B------:R-:W-:Y:S02]  /*1eb0*/  @P0 HADD2.F32 R53, -RZ, R40.reuse.H0_H0 ;  /* 0x20000028ff350230 */ /* 0x100fe40000004100 */
[----:B------:R-:W-:Y:S01]  /*1ec0*/  @P0 FADD.FTZ R126, R126, R61 ;  /* 0x0000003d7e7e0221 */ /* 0x000fe20000010000 */
[----:B------:R-:W-:Y:S02]  /*1ed0*/  @P0 HADD2.F32 R52, -RZ, R40.H1_H1 ;  /* 0x30000028ff340230 */ /* 0x000fe40000004100 */
[C---:B------:R-:W-:Y:S01]  /*1ee0*/  FMUL.FTZ R56, R124.reuse, R149 ;  /* 0x000000957c387220 */ /* 0x040fe20000410000 */
[C---:B------:R-:W-:Y:S01]  /*1ef0*/  FMUL.FTZ R57, R124.reuse, R151 ;  /* 0x000000977c397220 */ /* 0x040fe20000410000 */
[----:B------:R-:W-:Y:S02]  /*1f00*/  @P0 HADD2.F32 R61, -RZ, R38.H1_H1 ;  /* 0x30000026ff3d0230 */ /* 0x000fe40000004100 */
[----:B------:R-:W-:Y:S01]  /*1f10*/  FADD.FTZ R131, R131, -R134 ;  /* 0x8000008683837221 */ /* 0x000fe20000010000 */
[----:B------:R-:W-:Y:S01]  /*1f20*/  FMUL.FTZ R132, R124, R73 ;  /* 0x000000497c847220 */ /* 0x000fe20000410000 */
[----:B------:R-:W-:Y:S01]  /*1f30*/  @P0 FADD.FTZ R129, R129, R60 ;  /* 0x0000003c81810221 */ /* 0x000fe20000010000 */
[----:B------:R-:W-:Y:S01]  /*1f40*/  FADD.FTZ R157, R157, -R150 ;  /* 0x800000969d9d7221 */ /* 0x000fe20000010000 */
[----:B------:R-:W-:Y:S01]  /*1f50*/  @P0 FADD.FTZ R133, R133, R62 ;  /* 0x0000003e85850221 */ /* 0x000fe20000010000 */
[----:B------:R-:W-:-:S02]  /*1f60*/  @P0 HADD2.F32 R60, -RZ, R34.H0_H0 ;  /* 0x20000022ff3c0230 */ /* 0x000fc40000004100 */
[----:B------:R-:W-:Y:S01]  /*1f70*/  FMUL.FTZ R75, R124, R153 ;  /* 0x000000997c4b7220 */ /* 0x000fe20000410000 */
[----:B------:R-:W-:Y:S01]  /*1f80*/  @P0 FADD.FTZ R56, R56, R53 ;  /* 0x0000003538380221 */ /* 0x000fe20000010000 */
[----:B------:R-:W-:Y:S01]  /*1f90*/  @P0 FADD.FTZ R57, R57, R52 ;  /* 0x0000003439390221 */ /* 0x000fe20000010000 */
[----:B------:R-:W-:Y:S02]  /*1fa0*/  @P0 HADD2.F32 R62, -RZ, R35.H1_H1 ;  /* 0x30000023ff3e0230 */ /* 0x000fe40000004100 */
[----:B------:R-:W-:Y:S01]  /*1fb0*/  FMUL.FTZ R130, R124, R131 ;  /* 0x000000837c827220 */ /* 0x000fe20000410000 */
[--C-:B------:R-:W-:Y:S02]  /*1fc0*/  @P0 HADD2.F32 R52, -RZ, R37.reuse.H0_H0 ;  /* 0x20000025ff340230 */ /* 0x100fe40000004100 */
[----:B------:R-:W-:Y:S01]  /*1fd0*/  @P0 FADD.FTZ R132, R132, R61 ;  /* 0x0000003d84840221 */ /* 0x000fe20000010000 */
[----:B------:R-:W-:Y:S02]  /*1fe0*/  @P0 HADD2.F32 R53, -RZ, R37.H1_H1 ;  /* 0x30000025ff350230 */ /* 0x000fe40000004100 */
[----:B------:R-:W-:Y:S01]  /*1ff0*/  FMUL.FTZ R131, R124, R63 ;  /* 0x0000003f7c837220 */ /* 0x000fe20000410000 */
[----:B------:R-:W-:-:S02]  /*2000*/  @P0 HADD2.F32 R61, -RZ, R35.H0_H0 ;  /* 0x20000023ff3d0230 */ /* 0x000fc40000004100 */
[C---:B------:R-:W-:Y:S01]  /*2010*/  FMUL.FTZ R74, R124.reuse, R157 ;  /* 0x0000009d7c4a7220 */ /* 0x040fe20000410000 */
[----:B------:R-:W-:Y:S02]  /*2020*/  @P0 HADD2.F32 R63, -RZ, R43.H1_H1 ;  /* 0x3000002bff3f0230 */ /* 0x000fe40000004100 */
[C---:B------:R-:W-:Y:S01]  /*2030*/  FMUL.FTZ R64, R124.reuse, R135 ;  /* 0x000000877c407220 */ /* 0x040fe20000410000 */
[----:B------:R-:W-:Y:S01]  /*2040*/  @P0 FADD.FTZ R75, R75, R60 ;  /* 0x0000003c4b4b0221 */ /* 0x000fe20000010000 */
[----:B------:R-:W-:Y:S01]  /*2050*/  @P0 FADD.FTZ R125, R125, R62 ;  /* 0x0000003e7d7d0221 */ /* 0x000fe20000010000 */
[----:B------:R-:W-:Y:S02]  /*2060*/  @P0 HADD2.F32 R60, -RZ, R32.H1_H1 ;  /* 0x30000020ff3c0230 */ /* 0x000fe40000004100 */
        /* <DEDUP_REMOVED lines=8> */
[----:B------:R-:W-:Y:S01]  /*20f0*/  @P0 FADD.FTZ R64, R64, R63 ;  /* 0x0000003f40400221 */ /* 0x000fe20000010000 */
[----:B------:R-:W-:Y:S02]  /*2100*/  @P0 HADD2.F32 R61, -RZ, R32.H0_H0 ;  /* 0x20000020ff3d0230 */ /* 0x000fe40000004100 */
[----:B------:R-:W-:Y:S01]  /*2110*/  @P0 FADD.FTZ R71, R71, R60 ;  /* 0x0000003c47470221 */ /* 0x000fe20000010000 */
[----:B------:R-:W-:-:S02]  /*2120*/  @P0 HADD2.F32 R63, -RZ, R33.H1_H1 ;  /* 0x30000021ff3f0230 */ /* 0x000fc40000004100 */
[----:B------:R-:W-:Y:S01]  /*2130*/  @P0 FADD.FTZ R73, R73, R62 ;  /* 0x0000003e49490221 */ /* 0x000fe20000010000 */
[----:B------:R-:W-:Y:S01]  /*2140*/  @P1 F2FP.F16.F32.PACK_AB R60, RZ, R56 ;  /* 0x00000038ff3c123e */ /* 0x000fe200000000ff */
[----:B------:R-:W-:Y:S01]  /*2150*/  @P0 FADD.FTZ R130, R130, R53 ;  /* 0x0000003582820221 */ /* 0x000fe20000010000 */
[----:B------:R-:W-:Y:S01]  /*2160*/  @P0 FADD.FTZ R127, R127, R52 ;  /* 0x000000347f7f0221 */ /* 0x000fe20000010000 */
[----:B------:R-:W-:Y:S01]  /*2170*/  @P1 F2FP.F16.F32.PACK_AB R62, RZ, R58 ;  /* 0x0000003aff3e123e */ /* 0x000fe200000000ff */
[----:B------:R-:W-:Y:S01]  /*2180*/  FADD.FTZ R155, R148, -R155 ;  /* 0x8000009b949b7221 */ /* 0x000fe20000010000 */
[----:B------:R-:W0:Y:S01]  /*2190*/  @P1 LDC.64 R52, c[0x0][0x308] ;  /* 0x0000c200ff341b82 */ /* 0x000e220000000a00 */
[----:B------:R-:W-:Y:S01]  /*21a0*/  @P0 FADD.FTZ R0, R0, R61 ;  /* 0x0000003d00000221 */ /* 0x000fe20000010000 */
[----:B------:R-:W-:Y:S01]  /*21b0*/  @P0 FADD.FTZ R70, R70, R63 ;  /* 0x0000003f46460221 */ /* 0x000fe20000010000 */
[----:B------:R-:W-:Y:S01]  /*21c0*/  @P1 F2FP.F16.F32.PACK_AB R61, RZ, R57 ;  /* 0x00000039ff3d123e */ /* 0x000fe200000000ff */
[----:B------:R-:W-:Y:S01]  /*21d0*/  @P0 HADD2.F32 R67, -RZ, R34.H1_H1 ;  /* 0x30000022ff430230 */ /* 0x000fe20000004100 */
[----:B------:R-:W-:Y:S01]  /*21e0*/  @P1 F2FP.F16.F32.PACK_AB R63, RZ, R59 ;  /* 0x0000003bff3f123e */ /* 0x000fe200000000ff */
[----:B------:R-:W-:Y:S01]  /*21f0*/  FMUL.FTZ R72, R124, R155 ;  /* 0x0000009b7c487220 */ /* 0x000fe20000410000 */
[----:B------:R-:W-:-:S02]  /*2200*/  @P1 PRMT R48, R60, 0x7610, R48 ;  /* 0x000076103c301816 */ /* 0x000fc40000000030 */
[----:B------:R-:W-:Y:S01]  /*2210*/  @P1 PRMT R49, R62, 0x7610, R49 ;  /* 0x000076103e311816 */ /* 0x000fe20000000031 */
[----:B------:R-:W-:Y:S01]  /*2220*/  @P0 FADD.FTZ R72, R72, R67 ;  /* 0x0000004348480221 */ /* 0x000fe20000010000 */
[----:B------:R-:W-:Y:S02]  /*2230*/  @P1 F2FP.F16.F32.PACK_AB R66, RZ, R54 ;  /* 0x00000036ff42123e */ /* 0x000fe400000000ff */
[----:B------:R-:W-:Y:S02]  /*2240*/  @P1 PRMT R48, R48, 0x5410, R61 ;  /* 0x0000541030301816 */ /* 0x000fe4000000003d */
[----:B------:R-:W-:Y:S01]  /*2250*/  @P1 PRMT R49, R49, 0x5410, R63 ;  /* 0x0000541031311816 */ /* 0x000fe2000000003f */
[----:B------:R-:W1:Y:S01]  /*2260*/  LDC.64 R60, c[0x0][0x2f8] ;  /* 0x0000be00ff3c7b82 */ /* 0x000e620000000a00 */
[----:B------:R-:W-:Y:S02]  /*2270*/  @P1 F2FP.F16.F32.PACK_AB R67, RZ, R65 ;  /* 0x00000041ff43123e */ /* 0x000fe400000000ff */
[----:B------:R-:W-:-:S02]  /*2280*/  @P1 PRMT R50, R66, 0x7610, R50 ;  /* 0x0000761042321816 */ /* 0x000fc40000000032 */
[-C--:B------:R-:W-:Y:S02]  /*2290*/  @P1 F2FP.F16.F32.PACK_AB R68, RZ, R55.reuse ;  /* 0x00000037ff44123e */ /* 0x080fe400000000ff */
[----:B------:R-:W-:Y:S01]  /*22a0*/  @P1 PRMT R50, R50, 0x5410, R67 ;  /* 0x0000541032321816 */ /* 0x000fe20000000043 */
[----:B------:R-:W2:Y:S01]  /*22b0*/  @P2 LDC.64 R62, c[0x0][0x300] ;  /* 0x0000c000ff3e2b82 */ /* 0x000ea20000000a00 */
[----:B------:R-:W-:Y:S01]  /*22c0*/  @P1 F2FP.F16.F32.PACK_AB R69, RZ, R64 ;  /* 0x00000040ff45123e */ /* 0x000fe200000000ff */
[----:B0-----:R-:W-:Y:S01]  /*22d0*/  @P1 IMAD.WIDE.U32 R52, R123, 0x10, R52 ;  /* 0x000000107b341825 */ /* 0x001fe200078e0034 */
[----:B------:R-:W-:Y:S02]  /*22e0*/  @P1 PRMT R51, R68, 0x7610, R51 ;  /* 0x0000761044331816 */ /* 0x000fe40000000033 */
[----:B------:R-:W-:Y:S02]  /*22f0*/  @P2 F2FP.F16.F32.PACK_AB R145, RZ, R55 ;  /* 0x00000037ff91223e */ /* 0x000fe400000000ff */
[----:B------:R-:W-:Y:S01]  /*2300*/  @P1 PRMT R51, R51, 0x5410, R69 ;  /* 0x0000541033331816 */ /* 0x000fe20000000045 */
[----:B------:R-:W0:Y:S01]  /*2310*/  @P1 LDC.64 R66, c[0x0][0x308] ;  /* 0x0000c200ff421b82 */ /* 0x000e220000000a00 */
[----:B------:R-:W-:-:S02]  /*2320*/  @P2 F2FP.F16.F32.PACK_AB R143, RZ, R54 ;  /* 0x00000036ff8f223e */ /* 0x000fc400000000ff */
[----:B------:R-:W-:Y:S01]  /*2330*/  @P2 F2FP.F16.F32.PACK_AB R141, RZ, R58 ;  /* 0x0000003aff8d223e */ /* 0x000fe200000000ff */
[----:B------:R3:W-:Y:S01]  /*2340*/  @P1 STG.E.128 desc[UR6][R52.64], R48 ;  /* 0x0000003034001986 */ /* 0x0007e2000c101d06 */
[----:B------:R-:W-:Y:S02]  /*2350*/  @P2 F2FP.F16.F32.PACK_AB R139, RZ, R56 ;  /* 0x00000038ff8b223e */ /* 0x000fe400000000ff */
[----:B------:R-:W-:Y:S02]  /*2360*/  @P1 F2FP.F16.F32.PACK_AB R69, RZ, R131 ;  /* 0x00000083ff45123e */ /* 0x000fe400000000ff */
[----:B------:R-:W-:Y:S02]  /*2370*/  @P1 F2FP.F16.F32.PACK_AB R68, RZ, R130 ;  /* 0x00000082ff44123e */ /* 0x000fe400000000ff */
[----:B------:R-:W-:Y:S02]  /*2380*/  @P2 F2FP.F16.F32.PACK_AB R146, RZ, R64 ;  /* 0x00000040ff92223e */ /* 0x000fe400000000ff */
[----:B------:R-:W-:-:S02]  /*2390*/  @P2 F2FP.F16.F32.PACK_AB R144, RZ, R65 ;  /* 0x00000041ff90223e */ /* 0x000fc400000000ff */
[----:B------:R-:W-:Y:S01]  /*23a0*/  @P2 F2FP.F16.F32.PACK_AB R142, RZ, R59 ;  /* 0x0000003bff8e223e */ /* 0x000fe200000000ff */
[----:B--2---:R-:W-:Y:S01]  /*23b0*/  @P2 IMAD.WIDE.U32 R62, R123, 0x10, R62 ;  /* 0x000000107b3e2825 */ /* 0x004fe200078e003e */
[----:B------:R-:W-:Y:S02]  /*23c0*/  @P2 F2FP.F16.F32.PACK_AB R140, RZ, R57 ;  /* 0x00000039ff8c223e */ /* 0x000fe400000000ff */
[----:B------:R-:W-:Y:S02]  /*23d0*/  @P2 PRMT R47, R145, 0x7610, R47 ;  /* 0x00007610912f2816 */ /* 0x000fe4000000002f */
[----:B------:R-:W-:Y:S02]  /*23e0*/  @P2 PRMT R46, R143, 0x7610, R46 ;  /* 0x000076108f2e2816 */ /* 0x000fe4000000002e */
[----:B------:R-:W-:Y:S01]  /*23f0*/  @P2 PRMT R45, R141, 0x7610, R45 ;  /* 0x000076108d2d2816 */ /* 0x000fe2000000002d */
[----:B0-----:R-:W-:Y:S01]  /*2400*/  @P1 IMAD.WIDE.U32 R66, R95, 0x10, R66 ;  /* 0x000000105f421825 */ /* 0x001fe200078e0042 */
[----:B------:R-:W-:-:S02]  /*2410*/  @P2 PRMT R44, R139, 0x7610, R44 ;  /* 0x000076108b2c2816 */ /* 0x000fc4000000002c */
[----:B---3--:R-:W-:Y:S02]  /*2420*/  @P1 PRMT R49, R69, 0x7610, R49 ;  /* 0x0000761045311816 */ /* 0x008fe40000000031 */
[----:B------:R-:W-:Y:S01]  /*2430*/  @P1 PRMT R48, R68, 0x7610, R48 ;  /* 0x0000761044301816 */ /* 0x000fe20000000030 */
[--C-:B-1----:R-:W-:Y:S01]  /*2440*/  IMAD.WIDE.U32 R68, R123, 0x10, R60.reuse ;  /* 0x000000107b447825 */ /* 0x102fe200078e003c */
[----:B------:R-:W-:Y:S02]  /*2450*/  @P1 F2FP.F16.F32.PACK_AB R137, RZ, R133 ;  /* 0x00000085ff89123e */ /* 0x000fe400000000ff */
[----:B------:R-:W-:Y:S02]  /*2460*/  @P1 F2FP.F16.F32.PACK_AB R135, RZ, R129 ;  /* 0x00000081ff87123e */ /* 0x000fe400000000ff */
[----:B------:R-:W-:Y:S02]  /*2470*/  F2FP.F16.F32.PACK_AB R55, R64, R55 ;  /* 0x000000374037723e */ /* 0x000fe400000000ff */
[----:B------:R-:W-:Y:S01]  /*2480*/  F2FP.F16.F32.PACK_AB R54, R65, R54 ;  /* 0x000000364136723e */ /* 0x000fe200000000ff */
[----:B------:R-:W-:Y:S01]  /*2490*/  IMAD.WIDE.U32 R64, R95, 0x10, R60 ;  /* 0x000000105f407825 */ /* 0x000fe200078e003c */
[----:B------:R-:W-:-:S02]  /*24a0*/  F2FP.F16.F32.PACK_AB R53, R59, R58 ;  /* 0x0000003a3b35723e */ /* 0x000fc400000000ff */
[----:B------:R-:W-:Y:S01]  /*24b0*/  F2FP.F16.F32.PACK_AB R52, R57, R56 ;  /* 0x000000383934723e */ /* 0x000fe200000000ff */
[----:B------:R-:W-:Y:S01]  /*24c0*/  IMAD.WIDE.U32 R60, R94, 0x10, R60 ;  /* 0x000000105e3c7825 */ /* 0x000fe200078e003c */
[----:B------:R-:W-:Y:S02]  /*24d0*/  @P2 PRMT R47, R47, 0x5410, R146 ;  /* 0x000054102f2f2816 */ /* 0x000fe40000000092 */
[----:B------:R-:W-:Y:S01]  /*24e0*/  @P2 PRMT R46, R46, 0x5410, R144 ;  /* 0x000054102e2e2816 */ /* 0x000fe20000000090 */
[----:B------:R-:W-:Y:S01]  /*24f0*/  STG.E.128 desc[UR6][R68.64], R52 ;  /* 0x0000003444007986 */ /* 0x000fe2000c101d06 */
[----:B------:R-:W-:Y:S02]  /*2500*/  @P2 PRMT R45, R45, 0x5410, R142 ;  /* 0x000054102d2d2816 */ /* 0x000fe4000000008e */
[----:B------:R-:W-:Y:S02]  /*2510*/  @P2 PRMT R44, R44, 0x5410, R140 ;  /* 0x000054102c2c2816 */ /* 0x000fe4000000008c */
[----:B------:R-:W-:-:S02]  /*2520*/  @P1 F2FP.F16.F32.PACK_AB R138, RZ, R126 ;  /* 0x0000007eff8a123e */ /* 0x000fc400000000ff */
[----:B------:R-:W-:Y:S01]  /*2530*/  @P1 F2FP.F16.F32.PACK_AB R136, RZ, R132 ;  /* 0x00000084ff88123e */ /* 0x000fe200000000ff */
[----:B------:R0:W-:Y:S01]  /*2540*/  @P2 STG.E.128 desc[UR6][R62.64], R44 ;  /* 0x0000002c3e002986 */ /* 0x0001e2000c101d06 */
[----:B------:R-:W-:Y:S02]  /*2550*/  @P1 F2FP.F16.F32.PACK_AB R134, RZ, R128 ;  /* 0x00000080ff86123e */ /* 0x000fe400000000ff */
[----:B------:R-:W-:Y:S02]  /*2560*/  @P1 F2FP.F16.F32.PACK_AB R124, RZ, R127 ;  /* 0x0000007fff7c123e */ /* 0x000fe400000000ff */
[----:B------:R-:W-:Y:S02]  /*2570*/  @P1 PRMT R51, R137, 0x7610, R51 ;  /* 0x0000761089331816 */ /* 0x000fe40000000033 */
[----:B------:R-:W-:Y:S02]  /*2580*/  @P1 PRMT R50, R135, 0x7610, R50 ;  /* 0x0000761087321816 */ /* 0x000fe40000000032 */
[----:B------:R-:W-:-:S02]  /*2590*/  @P1 PRMT R51, R51, 0x5410, R138 ;  /* 0x0000541033331816 */ /* 0x000fc4000000008a */
        /* <DEDUP_REMOVED lines=8> */
[-C--:B------:R-:W-:Y:S02]  /*2620*/  F2FP.F16.F32.PACK_AB R56, R127, R130.reuse ;  /* 0x000000827f38723e */ /* 0x080fe400000000ff */
        /* <DEDUP_REMOVED lines=64> */
[----:B0-----:R-:W-:Y:S02]  /*2a30*/  MOV R54, R21 ;  /* 0x0000001500367202 */ /* 0x001fe40000000f00 */
        /* <DEDUP_REMOVED lines=46> */
[----:B------:R-:W-:-:S07]  /*2d20*/  MOV R31, R76 ;  /* 0x0000004c001f7202 */ /* 0x000fce0000000f00 */
.L_x_390:
        /* <DEDUP_REMOVED lines=23> */
.L_x_391:
[----:B------:R-:W-:Y:S01]  /*2ea0*/  HFMA2.MMA R158, -RZ, RZ, 0, 9.5367431640625e-07 ;  /* 0x00000010ff9e7435 */ /* 0x000fe200000001ff */
[----:B------:R-:W-:Y:S02]  /*2eb0*/  MOV R161, R53 ;  /* 0x0000003500a17202 */ /* 0x000fe40000000f00 */
[----:B------:R-:W-:Y:S02]  /*2ec0*/  MOV R163, 0x1f ;  /* 0x0000001f00a37802 */ /* 0x000fe40000000f00 */
[----:B------:R-:W-:-:S07]  /*2ed0*/  MOV R156, 0xffffffff ;  /* 0xffffffff009c7802 */ /* 0x000fce0000000f00 */
[----:B-----5:R-:W-:Y:S05]  /*2ee0*/  WARPSYNC.COLLECTIVE R156, `(.L_x_394) ;  /* 0x000000009c087348 */ /* 0x020fea0003c00000 */
[----:B------:R0:W1:Y:S02]  /*2ef0*/  SHFL.DOWN P2, R154, R161, R158, R163 ;  /* 0x0800009ea19a7389 */ /* 0x00006400000400a3 */
[----:B01---5:R-:W-:Y:S01]  /*2f00*/  ENDCOLLECTIVE ;  /* 0x000000000000791b */ /* 0x023fe20003800000 */
.L_x_394:
[----:B------:R-:W-:Y:S02]  /*2f10*/  MOV R161, R52 ;  /* 0x0000003400a17202 */ /* 0x000fe40000000f00 */
[----:B------:R-:W-:-:S07]  /*2f20*/  MOV R54, R154 ;  /* 0x0000009a00367202 */ /* 0x000fce0000000f00 */
[----:B------:R-:W-:Y:S05]  /*2f30*/  WARPSYNC.COLLECTIVE R156, `(.L_x_395) ;  /* 0x000000009c087348 */ /* 0x000fea0003c00000 */
[----:B------:R0:W1:Y:S02]  /*2f40*/  SHFL.DOWN P2, R154, R161, R158, R163 ;  /* 0x0800009ea19a7389 */ /* 0x00006400000400a3 */
[----:B01----:R-:W-:Y:S01]  /*2f50*/  ENDCOLLECTIVE ;  /* 0x000000000000791b */ /* 0x003fe20003800000 */
.L_x_395:
[----:B------:R-:W-:Y:S01]  /*2f60*/  FADD.FTZ R54, R53, R54 ;  /* 0x0000003635367221 */ /* 0x000fe20000010000 */
[----:B------:R-:W-:-:S04]  /*2f70*/  HFMA2.MMA R158, -RZ, RZ, 0, 4.76837158203125e-07 ;  /* 0x00000008ff9e7435 */ /* 0x000fc800000001ff */
[----:B------:R-:W-:Y:S02]  /*2f80*/  MOV R161, R54 ;  /* 0x0000003600a17202 */ /* 0x000fe40000000f00 */
[----:B------:R-:W-:-:S07]  /*2f90*/  MOV R55, R154 ;  /* 0x0000009a00377202 */ /* 0x000fce0000000f00 */
[----:B------:R-:W-:Y:S05]  /*2fa0*/  WARPSYNC.COLLECTIVE R156, `(.L_x_396) ;  /* 0x000000009c087348 */ /* 0x000fea0003c00000 */
[----:B------:R0:W1:Y:S02]  /*2fb0*/  SHFL.DOWN P2, R154, R161, R158, R163 ;  /* 0x0800009ea19a7389 */ /* 0x00006400000400a3 */
[----:B01----:R-:W-:Y:S01]  /*2fc0*/  ENDCOLLECTIVE ;  /* 0x000000000000791b */ /* 0x003fe20003800000 */
.L_x_396:
[----:B------:R-:W-:-:S05]  /*2fd0*/  FADD.FTZ R55, R52, R55 ;  /* 0x0000003734377221 */ /* 0x000fca0000010000 */
[----:B------:R-:W-:Y:S02]  /*2fe0*/  MOV R161, R55 ;  /* 0x0000003700a17202 */ /* 0x000fe40000000f00 */
[----:B------:R-:W-:-:S07]  /*2ff0*/  MOV R57, R154 ;  /* 0x0000009a00397202 */ /* 0x000fce0000000f00 */
[----:B------:R-:W-:Y:S05]  /*3000*/  WARPSYNC.COLLECTIVE R156, `(.L_x_397) ;  /* 0x000000009c087348 */ /* 0x000fea0003c00000 */
[----:B------:R0:W1:Y:S02]  /*3010*/  SHFL.DOWN P2, R154, R161, R158, R163 ;  /* 0x0800009ea19a7389 */ /* 0x00006400000400a3 */
[----:B01----:R-:W-:Y:S01]  /*3020*/  ENDCOLLECTIVE ;  /* 0x000000000000791b */ /* 0x003fe20003800000 */
.L_x_397:
[----:B------:R-:W-:Y:S01]  /*3030*/  FADD.FTZ R57, R54, R57 ;  /* 0x0000003936397221 */ /* 0x000fe20000010000 */
[----:B------:R-:W-:-:S04]  /*3040*/  HFMA2.MMA R158, -RZ, RZ, 0, 2.384185791015625e-07 ;  /* 0x00000004ff9e7435 */ /* 0x000fc800000001ff */
[----:B------:R-:W-:Y:S02]  /*3050*/  MOV R161, R57 ;  /* 0x0000003900a17202 */ /* 0x000fe40000000f00 */
[----:B------:R-:W-:-:S07]  /*3060*/  MOV R56, R154 ;  /* 0x0000009a00387202 */ /* 0x000fce0000000f00 */
[----:B------:R-:W-:Y:S05]  /*3070*/  WARPSYNC.COLLECTIVE R156, `(.L_x_398) ;  /* 0x000000009c087348 */ /* 0x000fea0003c00000 */
[----:B------:R0:W1:Y:S02]  /*3080*/  SHFL.DOWN P2, R154, R161, R158, R163 ;  /* 0x0800009ea19a7389 */ /* 0x00006400000400a3 */
[----:B01----:R-:W-:Y:S01]  /*3090*/  ENDCOLLECTIVE ;  /* 0x000000000000791b */ /* 0x003fe20003800000 */
.L_x_398:
[----:B------:R-:W-:-:S05]  /*30a0*/  FADD.FTZ R56, R55, R56 ;  /* 0x0000003837387221 */ /* 0x000fca0000010000 */
[----:B------:R-:W-:Y:S02]  /*30b0*/  MOV R161, R56 ;  /* 0x0000003800a17202 */ /* 0x000fe40000000f00 */
[----:B------:R-:W-:-:S07]  /*30c0*/  MOV R58, R154 ;  /* 0x0000009a003a7202 */ /* 0x000fce0000000f00 */
[----:B------:R-:W-:Y:S05]  /*30d0*/  WARPSYNC.COLLECTIVE R156, `(.L_x_399) ;  /* 0x000000009c087348 */ /* 0x000fea0003c00000 */
[----:B------:R0:W1:Y:S02]  /*30e0*/  SHFL.DOWN P2, R154, R161, R158, R163 ;  /* 0x0800009ea19a7389 */ /* 0x00006400000400a3 */
[----:B01----:R-:W-:Y:S01]  /*30f0*/  ENDCOLLECTIVE ;  /* 0x000000000000791b */ /* 0x003fe20003800000 */
.L_x_399:
[----:B------:R-:W-:Y:S01]  /*3100*/  FADD.FTZ R58, R57, R58 ;  /* 0x0000003a393a7221 */ /* 0x000fe20000010000 */
[----:B------:R-:W-:-:S04]  /*3110*/  HFMA2.MMA R158, -RZ, RZ, 0, 1.1920928955078125e-07 ;  /* 0x00000002ff9e7435 */ /* 0x000fc800000001ff */
[----:B------:R-:W-:Y:S02]  /*3120*/  MOV R161, R58 ;  /* 0x0000003a00a17202 */ /* 0x000fe40000000f00 */
[----:B------:R-:W-:-:S07]  /*3130*/  MOV R59, R154 ;  /* 0x0000009a003b7202 */ /* 0x000fce0000000f00 */
[----:B------:R-:W-:Y:S05]  /*3140*/  WARPSYNC.COLLECTIVE R156, `(.L_x_400) ;  /* 0x000000009c087348 */ /* 0x000fea0003c00000 */
[----:B------:R0:W1:Y:S02]  /*3150*/  SHFL.DOWN P2, R154, R161, R158, R163 ;  /* 0x0800009ea19a7389 */ /* 0x00006400000400a3 */
[----:B01----:R-:W-:Y:S01]  /*3160*/  ENDCOLLECTIVE ;  /* 0x000000000000791b */ /* 0x003fe20003800000 */
.L_x_400:
[----:B------:R-:W-:-:S05]  /*3170*/  FADD.FTZ R59, R56, R59 ;  /* 0x0000003b383b7221 */ /* 0x000fca0000010000 */
[----:B------:R-:W-:Y:S02]  /*3180*/  MOV R161, R59 ;  /* 0x0000003b00a17202 */ /* 0x000fe40000000f00 */
[----:B------:R-:W-:-:S07]  /*3190*/  MOV R53, R154 ;  /* 0x0000009a00357202 */ /* 0x000fce0000000f00 */
[----:B------:R-:W-:Y:S05]  /*31a0*/  WARPSYNC.COLLECTIVE R156, `(.L_x_401) ;  /* 0x000000009c087348 */ /* 0x000fea0003c00000 */
[----:B------:R0:W1:Y:S02]  /*31b0*/  SHFL.DOWN P2, R154, R161, R158, R163 ;  /* 0x0800009ea19a7389 */ /* 0x00006400000400a3 */
[----:B01----:R-:W-:Y:S01]  /*31c0*/  ENDCOLLECTIVE ;  /* 0x000000000000791b */ /* 0x003fe20003800000 */
.L_x_401:
[----:B------:R-:W-:Y:S01]  /*31d0*/  FADD.FTZ R52, R58, R53 ;  /* 0x000000353a347221 */ /* 0x000fe20000010000 */
[----:B------:R-:W-:-:S04]  /*31e0*/  HFMA2.MMA R158, -RZ, RZ, 0, 5.9604644775390625e-08 ;  /* 0x00000001ff9e7435 */ /* 0x000fc800000001ff */
[----:B------:R-:W-:Y:S01]  /*31f0*/  MOV R161, R52 ;  /* 0x0000003400a17202 */ /* 0x000fe20000000f00 */
[----:B------:R-:W-:-:S07]  /*3200*/  FADD.FTZ R53, R59, R154 ;  /* 0x0000009a3b357221 */ /* 0x000fce0000010000 */
[----:B------:R-:W-:Y:S05]  /*3210*/  WARPSYNC.COLLECTIVE R156, `(.L_x_402) ;  /* 0x000000009c087348 */ /* 0x000fea0003c00000 */
[----:B------:R0:W1:Y:S02]  /*3220*/  SHFL.DOWN P2, R154, R161, R158, R163 ;  /* 0x0800009ea19a7389 */ /* 0x00006400000400a3 */
[----:B01----:R-:W-:Y:S01]  /*3230*/  ENDCOLLECTIVE ;  /* 0x000000000000791b */ /* 0x003fe20003800000 */
.L_x_402:
[----:B------:R-:W-:Y:S02]  /*3240*/  MOV R161, R53 ;  /* 0x0000003500a17202 */ /* 0x000fe40000000f00 */
[----:B------:R-:W-:-:S07]  /*3250*/  MOV R55, R154 ;  /* 0x0000009a00377202 */ /* 0x000fce0000000f00 */
[----:B------:R-:W-:Y:S05]  /*3260*/  WARPSYNC.COLLECTIVE R156, `(.L_x_403) ;  /* 0x000000009c087348 */ /* 0x000fea0003c00000 */
[----:B------:R0:W1:Y:S02]  /*3270*/  SHFL.DOWN P2, R154, R161, R158, R163 ;  /* 0x0800009ea19a7389 */ /* 0x00006400000400a3 */
[----:B01----:R-:W-:Y:S01]  /*3280*/  ENDCOLLECTIVE ;  /* 0x000000000000791b */ /* 0x003fe20003800000 */
.L_x_403:
[----:B------:R-:W-:Y:S01]  /*3290*/  MOV R54, R154 ;  /* 0x0000009a00367202 */ /* 0x000fe20000000f00 */
[----:B------:R-:W-:Y:S06]  /*32a0*/  BRA `(.L_x_404) ;  /* 0xffffffe400407947 */ /* 0x000fec000383ffff */
.L_x_405:
        /* <DEDUP_REMOVED lines=13> */
.L_x_3229:


//--------------------- .text._ZN10layer_norm31ln_parallel_residual_bwd_kernelINS_13Kernel_traitsI6__halfS2_S2_S2_fjLj3072ELj1ELj1ELj4ELj16ENS_18Kernel_traits_baseILj3072ES2_S2_S2_S2_fjLj128EEEEELb1ELb0ELb0EEEvNS_9BwdParamsE --------------------------
	.section	.text._ZN10layer_norm31ln_parallel_residual_bwd_kernelINS_13Kernel_traitsI6__halfS2_S2_S2_fjLj3072ELj1ELj1ELj4ELj16ENS_18Kernel_traits_baseILj3072ES2_S2_S2_S2_fjLj128EEEEELb1ELb0ELb0EEEvNS_9BwdParamsE,"ax",@progbits
	.align	128
        .global         _ZN10layer_norm31ln_parallel_residual_bwd_kernelINS_13Kernel_traitsI6__halfS2_S2_S2_fjLj3072ELj1ELj1ELj4ELj16ENS_18Kernel_traits_baseILj3072ES2_S2_S2_S2_fjLj128EEEEELb1ELb0ELb0EEEvNS_9BwdParamsE
        .type           _ZN10layer_norm31ln_parallel_residual_bwd_kernelINS_13Kernel_traitsI6__halfS2_S2_S2_fjLj3072ELj1ELj1ELj4ELj16ENS_18Kernel_traits_baseILj3072ES2_S2_S2_S2_fjLj128EEEEELb1ELb0ELb0EEEvNS_9BwdParamsE,@function
        .size           _ZN10layer_norm31ln_parallel_residual_bwd_kernelINS_13Kernel_traitsI6__halfS2_S2_S2_fjLj3072ELj1ELj1ELj4ELj16ENS_18Kernel_traits_baseILj3072ES2_S2_S2_S2_fjLj128EEEEELb1ELb0ELb0EEEvNS_9BwdParamsE,(.L_x_3230 - _ZN10layer_norm31ln_parallel_residual_bwd_kernelINS_13Kernel_traitsI6__halfS2_S2_S2_fjLj3072ELj1ELj1ELj4ELj16ENS_18Kernel_traits_baseILj3072ES2_S2_S2_S2_fjLj128EEEEELb1ELb0ELb0EEEvNS_9BwdParamsE)
        .other          _ZN10layer_norm31ln_parallel_residual_bwd_kernelINS_13Kernel_traitsI6__halfS2_S2_S2_fjLj3072ELj1ELj1ELj4ELj16ENS_18Kernel_traits_baseILj3072ES2_S2_S2_S2_fjLj128EEEEELb1ELb0ELb0EEEvNS_9BwdParamsE,@"STO_CUDA_ENTRY STV_DEFAULT"
_ZN10layer_norm31ln_parallel_residual_bwd_kernelINS_13Kernel_traitsI6__halfS2_S2_S2_fjLj3072ELj1ELj1ELj4ELj16ENS_18Kernel_traits_baseILj3072ES2_S2_S2_S2_fjLj128EEEEELb1ELb0ELb0EEEvNS_9BwdParamsE:
.text._ZN10layer_norm31ln_parallel_residual_bwd_kernelINS_13Kernel_traitsI6__halfS2_S2_S2_fjLj3072ELj1ELj1ELj4ELj16ENS_18Kernel_traits_baseILj3072ES2_S2_S2_S2_fjLj128EEEEELb1ELb0ELb0EEEvNS_9BwdParamsE:
        /* <DEDUP_REMOVED lines=10> */
[----:B------:R-:W-:Y:S01]  /*00a0*/  ULDC UR16, c[0x0][0x290] ;  /* 0x0000a40000107ab9 */ /* 0x000fe20000000800 */
        /* <DEDUP_REMOVED lines=11> */
[----:B------:R-:W-:-:S07]  /*0160*/  LOP3.LUT R3, R0, 0x7f, RZ, 0xc0, !PT ;  /* 0x0000007f00037812 */ /* 0x000fce00078ec0ff */
        /* <DEDUP_REMOVED lines=102> */
[----:B------:R-:W-:Y:S02]  /*07d0*/  HADD2.F32 R26, -RZ, R27.H0_H0 ;  /* 0x2000001bff1a7230 */ /* 0x000fe40000004100 */
[----:B------:R-:W-:Y:S02]  /*07e0*/  HADD2.F32 R162, -RZ, R163.H0_H0 ;  /* 0x200000a3ffa27230 */ /* 0x000fe40000004100 */
[----:B------:R-:W-:-:S02]  /*07f0*/  HADD2.F32 R19, -RZ, R19.H1_H1 ;  /* 0x30000013ff137230 */ /* 0x000fc40000004100 */
[----:B------:R-:W-:Y:S02]  /*0800*/  HADD2.F32 R27, -RZ, R27.H1_H1 ;  /* 0x3000001bff1b7230 */ /* 0x000fe40000004100 */
        /* <DEDUP_REMOVED lines=17> */
.L_x_420:
[----:B0-----:R-:W0:Y:S08]  /*0920*/  LDC.64 R150, c[0x0][0x250] ;  /* 0x00009400ff967b82 */ /* 0x001e300000000a00 */
[----:B-12---:R-:W1:Y:S01]  /*0930*/  LDC.64 R148, c[0x0][0x258] ;  /* 0x00009600ff947b82 */ /* 0x006e620000000a00 */
[----:B0-----:R-:W-:-:S05]  /*0940*/  IMAD.WIDE R150, R181, 0x4, R150 ;  /* 0x00000004b5967825 */ /* 0x001fca00078e0296 */
[----:B------:R0:W5:Y:S01]  /*0950*/  LDG.E R229, desc[UR4][R150.64] ;  /* 0x0000000496e57981 */ /* 0x000162000c1e1900 */
[----:B-1----:R-:W-:-:S05]  /*0960*/  IMAD.WIDE R148, R181, 0x4, R148 ;  /* 0x00000004b5947825 */ /* 0x002fca00078e0294 */
[----:B------:R0:W5:Y:S01]  /*0970*/  LDG.E R183, desc[UR4][R148.64] ;  /* 0x0000000494b77981 */ /* 0x000162000c1e1900 */
[----:B------:R-:W-:-:S05]  /*0980*/  MOV R2, UR21 ;  /* 0x0000001500027c02 */ /* 0x000fca0008000f00 */
[----:B------:R-:W-:-:S05]  /*0990*/  IMAD R153, R181, R2, RZ ;  /* 0x00000002b5997224 */ /* 0x000fca00078e02ff */
[----:B------:R-:W-:-:S04]  /*09a0*/  SHF.R.S32.HI R154, RZ, 0x1f, R153 ;  /* 0x0000001fff9a7819 */ /* 0x000fc80000011499 */
[----:B------:R-:W-:Y:S02]  /*09b0*/  LEA.HI R154, R154, R153, RZ, 0x3 ;  /* 0x000000999a9a7211 */ /* 0x000fe400078f18ff */
[----:B------:R-:W-:Y:S01]  /*09c0*/  LOP3.LUT R153, R0, 0x7f, RZ, 0xc0, !PT ;  /* 0x0000007f00997812 */ /* 0x000fe200078ec0ff */
[----:B------:R-:W-:Y:S03]  /*09d0*/  BSSY B0, `(.L_x_407) ;  /* 0x000008b000007945 */ /* 0x000fe60003800000 */
[----:B------:R-:W-:Y:S02]  /*09e0*/  LEA.HI.SX32 R180, R154, R153, 0x1d ;  /* 0x000000999ab47211 */ /* 0x000fe400078feaff */
[----:B------:R-:W-:Y:S02]  /*09f0*/  LOP3.LUT P4, RZ, R152, 0xff, RZ, 0xc0, !PT ;  /* 0x000000ff98ff7812 */ /* 0x000fe4000788c0ff */
[----:B------:R-:W-:-:S02]  /*0a00*/  MOV R233, RZ ;  /* 0x000000ff00e97202 */ /* 0x000fc40000000f00 */
[----:B------:R-:W-:Y:S02]  /*0a10*/  MOV R236, RZ ;  /* 0x000000ff00ec7202 */ /* 0x000fe40000000f00 */
        /* <DEDUP_REMOVED lines=21> */
[----:B0-----:R-:W-:-:S04]  /*0b70*/  @P0 IADD3 R190, P6, R3, R190, RZ ;  /* 0x000000be03be0210 */ /* 0x001fc80007fde0ff */
[----:B------:R-:W-:Y:S02]  /*0b80*/  @P0 IADD3.X R191, R200, R191, RZ, P6, !PT ;  /* 0x000000bfc8bf0210 */ /* 0x000fe400037fe4ff */
[----:B------:R-:W-:-:S03]  /*0b90*/  @P5 LEA R206, P6, R180, UR8, 0x4 ;  /* 0x00000008b4ce5c11 */ /* 0x000fc6000f8c20ff */
[----:B------:R0:W5:Y:S01]  /*0ba0*/  @P0 LDG.E.64 R240, desc[UR4][R190.64] ;  /* 0x00000004bef00981 */ /* 0x000162000c1e1b00 */
[----:B------:R-:W-:Y:S02]  /*0bb0*/  ISETP.NE.AND P0, PT, R167, RZ, PT ;  /* 0x000000ffa700720c */ /* 0x000fe40003f05270 */
[----:B------:R-:W-:Y:S02]  /*0bc0*/  @P5 LEA.HI.X R207, R180, UR9, RZ, 0x4, P6 ;  /* 0x00000009b4cf5c11 */ /* 0x000fe4000b0f24ff */
[----:B-----5:R-:W-:-:S03]  /*0bd0*/  FSEL R232, R229, RZ, !P0 ;  /* 0x000000ffe5e87208 */ /* 0x020fc60004000000 */
[----:B------:R1:W5:Y:S01]  /*0be0*/  @P5 LDG.E.128 R128, desc[UR4][R206.64] ;  /* 0x00000004ce805981 */ /* 0x000362000c1e1d00 */
[----:B------:R-:W-:Y:S01]  /*0bf0*/  IADD3 R231, R180, 0x80, RZ ;  /* 0x00000080b4e77810 */ /* 0x000fe20007ffe0ff */
[--C-:B--2---:R-:W-:Y:S02]  /*0c00*/  HADD2.F32 R3, -RZ, R156.reuse.H0_H0 ;  /* 0x2000009cff037230 */ /* 0x104fe40000004100 */
[----:B------:R-:W-:Y:S02]  /*0c10*/  HADD2.F32 R197, -RZ, R156.H1_H1 ;  /* 0x3000009cffc57230 */ /* 0x000fe40000004100 */
[--C-:B------:R-:W-:Y:S02]  /*0c20*/  HADD2.F32 R219, -RZ, R157.reuse.H0_H0 ;  /* 0x2000009dffdb7230 */ /* 0x100fe40000004100 */
[----:B0-----:R-:W-:Y:S01]  /*0c30*/  FADD.FTZ R190, R3, -R232 ;  /* 0x800000e803be7221 */ /* 0x001fe20000010000 */
[----:B------:R-:W-:Y:S02]  /*0c40*/  HADD2.F32 R157, -RZ, R157.H1_H1 ;  /* 0x3000009dff9d7230 */ /* 0x000fe40000004100 */
[----:B------:R-:W-:-:S02]  /*0c50*/  HADD2.F32 R191, -RZ, R159.H0_H0 ;  /* 0x2000009fffbf7230 */ /* 0x000fc40000004100 */
[----:B-1----:R-:W-:Y:S02]  /*0c60*/  HADD2.F32 R207, -RZ, R159.H1_H1 ;  /* 0x3000009fffcf7230 */ /* 0x002fe40000004100 */
[C---:B------:R-:W-:Y:S01]  /*0c70*/  FADD.FTZ R200, -R232.reuse, R197 ;  /* 0x000000c5e8c87221 */ /* 0x040fe20000010100 */
[C---:B------:R-:W-:Y:S01]  /*0c80*/  FMUL.FTZ R3, R183.reuse, R190 ;  /* 0x000000beb7037220 */ /* 0x040fe20000410000 */
[C---:B------:R-:W-:Y:S01]  /*0c90*/  FADD.FTZ R204, -R232.reuse, R157 ;  /* 0x0000009de8cc7221 */ /* 0x040fe20000010100 */
[----:B------:R-:W-:Y:S01]  /*0ca0*/  FADD.FTZ R156, -R232, R191 ;  /* 0x000000bfe89c7221 */ /* 0x000fe20000010100 */
[--C-:B---3--:R-:W-:Y:S02]  /*0cb0*/  HADD2.F32 R159, -RZ, R148.reuse.H0_H0 ;  /* 0x20000094ff9f7230 */ /* 0x108fe40000004100 */
[----:B------:R-:W-:Y:S01]  /*0cc0*/  FMUL.FTZ R200, R183, R200 ;  /* 0x000000c8b7c87220 */ /* 0x000fe20000410000 */
[----:B------:R-:W-:Y:S02]  /*0cd0*/  HADD2.F32 R148, -RZ, R148.H1_H1 ;  /* 0x30000094ff947230 */ /* 0x000fe40000004100 */
[-C--:B------:R-:W-:Y:S01]  /*0ce0*/  FMUL.FTZ R191, R12, R159.reuse ;  /* 0x0000009f0cbf7220 */ /* 0x080fe20000410000 */
[----:B------:R-:W-:Y:S01]  /*0cf0*/  FADD.FTZ R104, R104, R159 ;  /* 0x0000009f68687221 */ /* 0x000fe20000010000 */
[----:B------:R-:W-:Y:S01]  /*0d00*/  FFMA.FTZ R84, R3, R159, R84 ;  /* 0x0000009f03547223 */ /* 0x000fe20000010054 */
[----:B----4-:R-:W-:-:S02]  /*0d10*/  HADD2.F32 R157, -RZ, R152.H0_H0 ;  /* 0x20000098ff9d7230 */ /* 0x010fc40000004100 */
[----:B------:R-:W-:Y:S02]  /*0d20*/  HADD2.F32 R159, -RZ, R149.H0_H0 ;  /* 0x20000095ff9f7230 */ /* 0x000fe40000004100 */
[-C--:B------:R-:W-:Y:S01]  /*0d30*/  FMUL.FTZ R190, R13, R148.reuse ;  /* 0x000000940dbe7220 */ /* 0x080fe20000410000 */
[--C-:B------:R-:W-:Y:S02]  /*0d40*/  HADD2.F32 R221, -RZ, R158.reuse.H0_H0 ;  /* 0x2000009effdd7230 */ /* 0x100fe40000004100 */
[----:B------:R-:W-:Y:S01]  /*0d50*/  FADD.FTZ R60, R60, R157 ;  /* 0x0000009d3c3c7221 */ /* 0x000fe20000010000 */
[-C--:B------:R-:W-:Y:S01]  /*0d60*/  FFMA.FTZ R36, R3, R157.reuse, R36 ;  /* 0x0000009d03247223 */ /* 0x080fe20000010024 */
[----:B------:R-:W-:Y:S01]  /*0d70*/  FFMA.FTZ R202, R4, R157, R191 ;  /* 0x0000009d04ca7223 */ /* 0x000fe200000100bf */
[----:B------:R-:W-:Y:S01]  /*0d80*/  FADD.FTZ R105, R105, R148 ;  /* 0x0000009469697221 */ /* 0x000fe20000010000 */
[----:B------:R-:W-:Y:S01]  /*0d90*/  FFMA.FTZ R85, R200, R148, R85 ;  /* 0x00000094c8557223 */ /* 0x000fe20000010055 */
[----:B------:R-:W-:-:S02]  /*0da0*/  HADD2.F32 R227, -RZ, R158.H1_H1 ;  /* 0x3000009effe37230 */ /* 0x000fc40000004100 */
[----:B------:R-:W-:Y:S01]  /*0db0*/  FADD.FTZ R206, -R232, R219 ;  /* 0x000000dbe8ce7221 */ /* 0x000fe20000010100 */
[--C-:B------:R-:W-:Y:S02]  /*0dc0*/  HADD2.F32 R157, -RZ, R153.reuse.H0_H0 ;  /* 0x20000099ff9d7230 */ /* 0x100fe40000004100 */
[----:B------:R-:W-:Y:S02]  /*0dd0*/  HADD2.F32 R148, -RZ, R153.H1_H1 ;  /* 0x30000099ff947230 */ /* 0x000fe40000004100 */
[----:B------:R-:W-:Y:S01]  /*0de0*/  FMUL.FTZ R153, R14, R159 ;  /* 0x0000009f0e997220 */ /* 0x000fe20000410000 */
[C---:B------:R-:W-:Y:S01]  /*0df0*/  FADD.FTZ R158, -R232.reuse, R221 ;  /* 0x000000dde89e7221 */ /* 0x040fe20000010100 */
[----:B------:R-:W-:Y:S02]  /*0e00*/  HADD2.F32 R152, -RZ, R152.H1_H1 ;  /* 0x30000098ff987230 */ /* 0x000fe40000004100 */
[----:B------:R-:W-:Y:S01]  /*0e10*/  FMUL.FTZ R191, R183, R206 ;  /* 0x000000ceb7bf7220 */ /* 0x000fe20000410000 */
[----:B------:R-:W-:Y:S01]  /*0e20*/  FADD.FTZ R224, -R232, R227 ;  /* 0x000000e3e8e07221 */ /* 0x000fe20000010100 */
[----:B------:R-:W-:Y:S01]  /*0e30*/  FFMA.FTZ R206, R6, R157, R153 ;  /* 0x0000009d06ce7223 */ /* 0x000fe20000010099 */
[----:B------:R-:W-:Y:S01]  /*0e40*/  FADD.FTZ R232, -R232, R207 ;  /* 0x000000cfe8e87221 */ /* 0x000fe20000010100 */
[----:B------:R-:W-:-:S02]  /*0e50*/  HADD2.F32 R153, -RZ, R150.H0_H0 ;  /* 0x20000096ff997230 */ /* 0x000fc40000004100 */
[----:B------:R-:W-:Y:S01]  /*0e60*/  FMUL.FTZ R207, R183, R158 ;  /* 0x0000009eb7cf7220 */ /* 0x000fe20000410000 */
[----:B------:R-:W-:Y:S01]  /*0e70*/  FADD.FTZ R61, R61, R152 ;  /* 0x000000983d3d7221 */ /* 0x000fe20000010000 */
[-C--:B------:R-:W-:Y:S01]  /*0e80*/  FFMA.FTZ R37, R200, R152.reuse, R37 ;  /* 0x00000098c8257223 */ /* 0x080fe20000010025 */
[----:B------:R-:W-:Y:S01]  /*0e90*/  FFMA.FTZ R190, R5, R152, R190 ;  /* 0x0000009805be7223 */ /* 0x000fe200000100be */
[----:B------:R-:W-:Y:S02]  /*0ea0*/  HADD2.F32 R152, -RZ, R149.H1_H1 ;  /* 0x30000095ff987230 */ /* 0x000fe40000004100 */
[----:B------:R-:W-:Y:S01]  /*0eb0*/  FADD.FTZ R62, R62, R157 ;  /* 0x0000009d3e3e7221 */ /* 0x000fe20000010000 */
[----:B------:R-:W-:Y:S01]  /*0ec0*/  FFMA.FTZ R38, R191, R157, R38 ;  /* 0x0000009dbf267223 */ /* 0x000fe20000010026 */
[----:B------:R-:W-:Y:S02]  /*0ed0*/  HADD2.F32 R149, -RZ, R154.H0_H0 ;  /* 0x2000009aff957230 */ /* 0x000fe40000004100 */
[-C--:B------:R-:W-:Y:S01]  /*0ee0*/  FMUL.FTZ R157, R16, R153.reuse ;  /* 0x00000099109d7220 */ /* 0x080fe20000410000 */
[----:B------:R-:W-:Y:S01]  /*0ef0*/  FADD.FTZ R108, R108, R153 ;  /* 0x000000996c6c7221 */ /* 0x000fe20000010000 */
[----:B------:R-:W-:Y:S01]  /*0f00*/  FFMA.FTZ R88, R207, R153, R88 ;  /* 0x00000099cf587223 */ /* 0x000fe20000010058 */
[----:B------:R-:W-:-:S02]  /*0f10*/  HADD2.F32 R153, -RZ, R151.H0_H0 ;  /* 0x20000097ff997230 */ /* 0x000fc40000004100 */
[----:B------:R-:W-:Y:S01]  /*0f20*/  FADD.FTZ R64, R64, R149 ;  /* 0x0000009540407221 */ /* 0x000fe20000010000 */
[----:B------:R-:W-:Y:S02]  /*0f30*/  HADD2.F32 R219, -RZ, R155.H0_H0 ;  /* 0x2000009bffdb7230 */ /* 0x000fe40000004100 */
[-C--:B------:R-:W-:Y:S01]  /*0f40*/  FFMA.FTZ R40, R207, R149.reuse, R40 ;  /* 0x00000095cf287223 */ /* 0x080fe20000010028 */
[----:B------:R-:W-:Y:S01]  /*0f50*/  FFMA.FTZ R226, R8, R149, R157 ;  /* 0x0000009508e27223 */ /* 0x000fe2000001009d */
[----:B------:R-:W-:Y:S01]  /*0f60*/  FMUL.FTZ R221, R183, R156 ;  /* 0x0000009cb7dd7220 */ /* 0x000fe20000410000 */
[----:B------:R-:W-:Y:S01]  /*0f70*/  FMUL.FTZ R149, R18, R153 ;  /* 0x0000009912957220 */ /* 0x000fe20000410000 */
[----:B------:R-:W-:Y:S02]  /*0f80*/  FADD.FTZ R66, R66, R219 ;  /* 0x000000db42427221 */ /* 0x000fe40000010000 */
[-C--:B------:R-:W-:Y:S01]  /*0f90*/  FFMA.FTZ R42, R221, R219.reuse, R42 ;  /* 0x000000dbdd2a7223 */ /* 0x080fe2000001002a */
[----:B------:R-:W-:Y:S01]  /*0fa0*/  FFMA.FTZ R219, R10, R219, R149 ;  /* 0x000000db0adb7223 */ /* 0x000fe20000010095 */
[----:B------:R-:W-:Y:S01]  /*0fb0*/  FMUL.FTZ R204, R183, R204 ;  /* 0x000000ccb7cc7220 */ /* 0x000fe20000410000 */
[----:B------:R-:W-:Y:S01]  /*0fc0*/  FMUL.FTZ R222, R15, R152 ;  /* 0x000000980fde7220 */ /* 0x000fe20000410000 */
[----:B------:R-:W-:Y:S01]  /*0fd0*/  FADD.FTZ R149, RZ, R202 ;  /* 0x000000caff957221 */ /* 0x000fe20000010000 */
[----:B------:R-:W-:Y:S01]  /*0fe0*/  FADD.FTZ R110, R110, R153 ;  /* 0x000000996e6e7221 */ /* 0x000fe20000010000 */
[----:B------:R-:W-:Y:S01]  /*0ff0*/  FFMA.FTZ R90, R221, R153, R90 ;  /* 0x00000099dd5a7223 */ /* 0x000fe2000001005a */
[----:B------:R-:W-:Y:S01]  /*1000*/  FFMA.FTZ R153, R3, R202, RZ ;  /* 0x000000ca03997223 */ /* 0x000fe200000100ff */
[----:B------:R-:W-:-:S02]  /*1010*/  HADD2.F32 R150, -RZ, R150.H1_H1 ;  /* 0x30000096ff967230 */ /* 0x000fc40000004100 */
[----:B------:R-:W-:Y:S01]  /*1020*/  FMUL.FTZ R224, R183, R224 ;  /* 0x000000e0b7e07220 */ /* 0x000fe20000410000 */
[----:B------:R-:W-:Y:S01]  /*1030*/  FADD.FTZ R63, R63, R148 ;  /* 0x000000943f3f7221 */ /* 0x000fe20000010000 */
[-C--:B------:R-:W-:Y:S01]  /*1040*/  FFMA.FTZ R39, R204, R148.reuse, R39 ;  /* 0x00000094cc277223 */ /* 0x080fe20000010027 */
[----:B------:R-:W-:Y:S01]  /*1050*/  FFMA.FTZ R197, R7, R148, R222 ;  /* 0x0000009407c57223 */ /* 0x000fe200000100de */
[----:B------:R-:W-:Y:S01]  /*1060*/  FADD.FTZ R149, R149, R190 ;  /* 0x000000be95957221 */ /* 0x000fe20000010000 */
[----:B------:R-:W-:Y:S01]  /*1070*/  FFMA.FTZ R148, R200, R190, R153 ;  /* 0x000000bec8947223 */ /* 0x000fe20000010099 */
[-C--:B------:R-:W-:Y:S01]  /*1080*/  FMUL.FTZ R222, R17, R150.reuse ;  /* 0x0000009611de7220 */ /* 0x080fe20000410000 */
[----:B------:R-:W-:Y:S01]  /*1090*/  FADD.FTZ R109, R109, R150 ;  /* 0x000000966d6d7221 */ /* 0x000fe20000010000 */
[----:B------:R-:W-:Y:S01]  /*10a0*/  FFMA.FTZ R89, R224, R150, R89 ;  /* 0x00000096e0597223 */ /* 0x000fe20000010059 */
[----:B------:R-:W-:Y:S01]  /*10b0*/  FADD.FTZ R150, R149, R206 ;  /* 0x000000ce95967221 */ /* 0x000fe20000010000 */
[----:B------:R-:W-:Y:S01]  /*10c0*/  FFMA.FTZ R149, R191, R206, R148 ;  /* 0x000000cebf957223 */ /* 0x000fe20000010094 */
[----:B------:R-:W-:-:S02]  /*10d0*/  HADD2.F32 R154, -RZ, R154.H1_H1 ;  /* 0x3000009aff9a7230 */ /* 0x000fc40000004100 */
[----:B------:R-:W-:Y:S01]  /*10e0*/  FADD.FTZ R153, R150, R197 ;  /* 0x000000c596997221 */ /* 0x000fe20000010000 */
[----:B------:R-:W-:Y:S02]  /*10f0*/  FFMA.FTZ R148, R204, R197, R149 ;  /* 0x000000c5cc947223 */ /* 0x000fe40000010095 */
[----:B------:R-:W-:Y:S01]  /*1100*/  FADD.FTZ R65, R65, R154 ;  /* 0x0000009a41417221 */ /* 0x000fe20000010000 */
[-C--:B------:R-:W-:Y:S01]  /*1110*/  FFMA.FTZ R41, R224, R154.reuse, R41 ;  /* 0x0000009ae0297223 */ /* 0x080fe20000010029 */
[----:B------:R-:W-:Y:S01]  /*1120*/  FFMA.FTZ R222, R9, R154, R222 ;  /* 0x0000009a09de7223 */ /* 0x000fe200000100de */
[----:B------:R-:W-:Y:S02]  /*1130*/  HADD2.F32 R154, -RZ, R151.H1_H1 ;  /* 0x30000097ff9a7230 */ /* 0x000fe40000004100 */
[----:B------:R-:W-:Y:S01]  /*1140*/  FADD.FTZ R153, R153, R226 ;  /* 0x000000e299997221 */ /* 0x000fe20000010000 */
[----:B------:R-:W-:Y:S01]  /*1150*/  FFMA.FTZ R149, R207, R226, R148 ;  /* 0x000000e2cf957223 */ /* 0x000fe20000010094 */
[----:B------:R-:W-:Y:S01]  /*1160*/  FADD.FTZ R107, R107, R152 ;  /* 0x000000986b6b7221 */ /* 0x000fe20000010000 */
[----:B------:R-:W-:Y:S01]  /*1170*/  FFMA.FTZ R87, R204, R152, R87 ;  /* 0x00000098cc577223 */ /* 0x000fe20000010057 */
[----:B------:R-:W-:-:S02]  /*1180*/  HADD2.F32 R152, -RZ, R155.H1_H1 ;  /* 0x3000009bff987230 */ /* 0x000fc40000004100 */
[----:B------:R-:W-:Y:S01]  /*1190*/  FADD.FTZ R148, R153, R222 ;  /* 0x000000de99947221 */ /* 0x000fe20000010000 */
[----:B------:R-:W-:Y:S01]  /*11a0*/  FMUL.FTZ R156, R19, R154 ;  /* 0x0000009a139c7220 */ /* 0x000fe20000410000 */
[----:B------:R-:W-:Y:S01]  /*11b0*/  FFMA.FTZ R150, R224, R222, R149 ;  /* 0x000000dee0967223 */ /* 0x000fe20000010095 */
[----:B------:R-:W-:Y:S01]  /*11c0*/  FMUL.FTZ R232, R183, R232 ;  /* 0x000000e8b7e87220 */ /* 0x000fe20000410000 */
[----:B------:R-:W-:Y:S01]  /*11d0*/  FADD.FTZ R148, R148, R219 ;  /* 0x000000db94947221 */ /* 0x000fe20000010000 */
[-C--:B------:R-:W-:Y:S01]  /*11e0*/  FFMA.FTZ R227, R11, R152.reuse, R156 ;  /* 0x000000980be37223 */ /* 0x080fe2000001009c */
        /* <DEDUP_REMOVED lines=9> */
.L_x_408:
[----:B------:R-:W-:Y:S05]  /*1280*/  BSYNC B0 ;  /* 0x0000000000007941 */ /* 0x000fea0003800000 */
.L_x_407:
        /* <DEDUP_REMOVED lines=22> */
[----:B------:R-:W-:-:S07]  /*13f0*/  @P0 IADD3.X R187, R196, R187, RZ, P6, !PT ;  /* 0x000000bbc4bb0210 */ /* 0x000fce00037fe4ff */
[----:B------:R-:W-:Y:S01]  /*1400*/  @P5 LEA R198, P6, R231, UR8, 0x4 ;  /* 0x00000008e7c65c11 */ /* 0x000fe2000f8c20ff */
[----:B------:R0:W5:Y:S01]  /*1410*/  @P0 LDG.E.64 R238, desc[UR4][R186.64] ;  /* 0x00000004baee0981 */ /* 0x000162000c1e1b00 */
[----:B------:R-:W-:Y:S02]  /*1420*/  ISETP.NE.AND P0, PT, R167, RZ, PT ;  /* 0x000000ffa700720c */ /* 0x000fe40003f05270 */
[----:B------:R-:W-:Y:S02]  /*1430*/  @P5 LEA.HI.X R199, R231, UR9, RZ, 0x4, P6 ;  /* 0x00000009e7c75c11 */ /* 0x000fe4000b0f24ff */
[----:B-----5:R-:W-:-:S03]  /*1440*/  FSEL R196, R229, RZ, !P0 ;  /* 0x000000ffe5c47208 */ /* 0x020fc60004000000 */
[----:B------:R1:W5:Y:S01]  /*1450*/  @P5 LDG.E.128 R132, desc[UR4][R198.64] ;  /* 0x00000004c6845981 */ /* 0x000362000c1e1d00 */
[----:B------:R-:W-:Y:S01]  /*1460*/  IADD3 R231, R231, 0x80, RZ ;  /* 0x00000080e7e77810 */ /* 0x000fe20007ffe0ff */
[--C-:B--2---:R-:W-:Y:S02]  /*1470*/  HADD2.F32 R193, -RZ, R148.reuse.H0_H0 ;  /* 0x20000094ffc17230 */ /* 0x104fe40000004100 */
[--C-:B------:R-:W-:Y:S02]  /*1480*/  HADD2.F32 R195, -RZ, R149.reuse.H0_H0 ;  /* 0x20000095ffc37230 */ /* 0x100fe40000004100 */
[----:B------:R-:W-:Y:S02]  /*1490*/  HADD2.F32 R208, -RZ, R149.H1_H1 ;  /* 0x30000095ffd07230 */ /* 0x000fe40000004100 */
[----:B------:R-:W-:Y:S02]  /*14a0*/  HADD2.F32 R148, -RZ, R148.H1_H1 ;  /* 0x30000094ff947230 */ /* 0x000fe40000004100 */
[----:B------:R-:W-:-:S02]  /*14b0*/  HADD2.F32 R149, -RZ, R150.H0_H0 ;  /* 0x20000096ff957230 */ /* 0x000fc40000004100 */
[--C-:B0-----:R-:W-:Y:S02]  /*14c0*/  HADD2.F32 R187, -RZ, R151.reuse.H0_H0 ;  /* 0x20000097ffbb7230 */ /* 0x101fe40000004100 */
[----:B------:R-:W-:Y:S02]  /*14d0*/  HADD2.F32 R230, -RZ, R151.H1_H1 ;  /* 0x30000097ffe67230 */ /* 0x000fe40000004100 */
[C---:B------:R-:W-:Y:S01]  /*14e0*/  FADD.FTZ R186, -R196.reuse, R193 ;  /* 0x000000c1c4ba7221 */ /* 0x040fe20000010100 */
[----:B------:R-:W-:Y:S02]  /*14f0*/  HADD2.F32 R220, -RZ, R150.H1_H1 ;  /* 0x30000096ffdc7230 */ /* 0x000fe40000004100 */
[C---:B-1----:R-:W-:Y:S01]  /*1500*/  FADD.FTZ R198, -R196.reuse, R148 ;  /* 0x00000094c4c67221 */ /* 0x042fe20000010100 */
[C---:B------:R-:W-:Y:S01]  /*1510*/  FADD.FTZ R150, -R196.reuse, R149 ;  /* 0x00000095c4967221 */ /* 0x040fe20000010100 */
[----:B---3--:R-:W-:Y:S02]  /*1520*/  HADD2.F32 R151, -RZ, R152.H0_H0 ;  /* 0x20000098ff977230 */ /* 0x008fe40000004100 */
[----:B------:R-:W-:Y:S01]  /*1530*/  FADD.FTZ R148, -R196, R187 ;  /* 0x000000bbc4947221 */ /* 0x000fe20000010100 */
[----:B------:R-:W-:-:S02]  /*1540*/  FMUL.FTZ R187, R183, R186 ;  /* 0x000000bab7bb7220 */ /* 0x000fc40000410000 */
[----:B------:R-:W-:Y:S01]  /*1550*/  FMUL.FTZ R193, R28, R151 ;  /* 0x000000971cc17220 */ /* 0x000fe20000410000 */
[----:B----4-:R-:W-:Y:S02]  /*1560*/  HADD2.F32 R149, -RZ, R156.H0_H0 ;  /* 0x2000009cff957230 */ /* 0x010fe40000004100 */
[----:B------:R-:W-:Y:S01]  /*1570*/  FADD.FTZ R210, -R196, R195 ;  /* 0x000000c3c4d27221 */ /* 0x000fe20000010100 */
[----:B------:R-:W-:Y:S02]  /*1580*/  HADD2.F32 R152, -RZ, R152.H1_H1 ;  /* 0x30000098ff987230 */ /* 0x000fe40000004100 */
[----:B------:R-:W-:Y:S01]  /*1590*/  FADD.FTZ R68, R68, R149 ;  /* 0x0000009544447221 */ /* 0x000fe20000010000 */
[-C--:B------:R-:W-:Y:S01]  /*15a0*/  FFMA.FTZ R44, R187, R149.reuse, R44 ;  /* 0x00000095bb2c7223 */ /* 0x080fe2000001002c */
[----:B------:R-:W-:Y:S01]  /*15b0*/  FFMA.FTZ R186, R20, R149, R193 ;  /* 0x0000009514ba7223 */ /* 0x000fe200000100c1 */
[----:B------:R-:W-:Y:S02]  /*15c0*/  HADD2.F32 R149, -RZ, R153.H0_H0 ;  /* 0x20000099ff957230 */ /* 0x000fe40000004100 */
[C---:B------:R-:W-:Y:S01]  /*15d0*/  FADD.FTZ R208, -R196.reuse, R208 ;  /* 0x000000d0c4d07221 */ /* 0x040fe20000010100 */
[C---:B------:R-:W-:Y:S01]  /*15e0*/  FADD.FTZ R220, -R196.reuse, R220 ;  /* 0x000000dcc4dc7221 */ /* 0x040fe20000010100 */
[----:B------:R-:W-:Y:S01]  /*15f0*/  FADD.FTZ R230, -R196, R230 ;  /* 0x000000e6c4e67221 */ /* 0x000fe20000010100 */
[----:B------:R-:W-:-:S02]  /*1600*/  HADD2.F32 R156, -RZ, R156.H1_H1 ;  /* 0x3000009cff9c7230 */ /* 0x000fc40000004100 */
[----:B------:R-:W-:Y:S01]  /*1610*/  FADD.FTZ R112, R112, R151 ;  /* 0x0000009770707221 */ /* 0x000fe20000010000 */
[----:B------:R-:W-:Y:S02]  /*1620*/  HADD2.F32 R193, -RZ, R157.H0_H0 ;  /* 0x2000009dffc17230 */ /* 0x000fe40000004100 */
[----:B------:R-:W-:Y:S01]  /*1630*/  FFMA.FTZ R92, R187, R151, R92 ;  /* 0x00000097bb5c7223 */ /* 0x000fe2000001005c */
[----:B------:R-:W-:Y:S01]  /*1640*/  FMUL.FTZ R198, R183, R198 ;  /* 0x000000c6b7c67220 */ /* 0x000fe20000410000 */
        /* <DEDUP_REMOVED lines=9> */
[----:B------:R-:W-:-:S02]  /*16e0*/  HADD2.F32 R156, -RZ, R153.H1_H1 ;  /* 0x30000099ff9c7230 */ /* 0x000fc40000004100 */
[----:B------:R-:W-:Y:S02]  /*16f0*/  HADD2.F32 R151, -RZ, R154.H0_H0 ;  /* 0x2000009aff977230 */ /* 0x000fe40000004100 */
[----:B------:R-:W-:Y:S01]  /*1700*/  FADD.FTZ R113, R113, R152 ;  /* 0x0000009871717221 */ /* 0x000fe20000010000 */
[----:B------:R-:W-:Y:S01]  /*1710*/  FFMA.FTZ R93, R198, R152, R93 ;  /* 0x00000098c65d7223 */ /* 0x000fe2000001005d */
[----:B------:R-:W-:Y:S01]  /*1720*/  FADD.FTZ R114, R114, R149 ;  /* 0x0000009572727221 */ /* 0x000fe20000010000 */
[----:B------:R-:W-:Y:S01]  /*1730*/  FFMA.FTZ R94, R195, R149, R94 ;  /* 0x00000095c35e7223 */ /* 0x000fe2000001005e */
[----:B------:R-:W-:Y:S02]  /*1740*/  HADD2.F32 R152, -RZ, R157.H1_H1 ;  /* 0x3000009dff987230 */ /* 0x000fe40000004100 */
[----:B------:R-:W-:Y:S01]  /*1750*/  FMUL.FTZ R210, R31, R156 ;  /* 0x0000009c1fd27220 */ /* 0x000fe20000410000 */
[----:B------:R-:W-:Y:S02]  /*1760*/  HADD2.F32 R149, -RZ, R158.H0_H0 ;  /* 0x2000009eff957230 */ /* 0x000fe40000004100 */
[----:B------:R-:W-:Y:S01]  /*1770*/  FMUL.FTZ R201, R183, R150 ;  /* 0x00000096b7c97220 */ /* 0x000fe20000410000 */
[----:B------:R-:W-:Y:S01]  /*1780*/  FMUL.FTZ R153, R160, R151 ;  /* 0x00000097a0997220 */ /* 0x000fe20000410000 */
[----:B------:R-:W-:Y:S01]  /*1790*/  FFMA.FTZ R199, R23, R152, R210 ;  /* 0x0000009817c77223 */ /* 0x000fe200000100d2 */
[----:B------:R-:W-:Y:S01]  /*17a0*/  FMUL.FTZ R208, R183, R208 ;  /* 0x000000d0b7d07220 */ /* 0x000fe20000410000 */
[----:B------:R-:W-:Y:S01]  /*17b0*/  FADD.FTZ R72, R72, R149 ;  /* 0x0000009548487221 */ /* 0x000fe20000010000 */
[-C--:B------:R-:W-:Y:S01]  /*17c0*/  FFMA.FTZ R48, R201, R149.reuse, R48 ;  /* 0x00000095c9307223 */ /* 0x080fe20000010030 */
[----:B------:R-:W-:Y:S01]  /*17d0*/  FFMA.FTZ R210, R24, R149, R153 ;  /* 0x0000009518d27223 */ /* 0x000fe20000010099 */
[----:B------:R-:W-:-:S02]  /*17e0*/  HADD2.F32 R150, -RZ, R155.H1_H1 ;  /* 0x3000009bff967230 */ /* 0x000fc40000004100 */
[----:B------:R-:W-:Y:S01]  /*17f0*/  FMUL.FTZ R217, R183, R148 ;  /* 0x00000094b7d97220 */ /* 0x000fe20000410000 */
[----:B------:R-:W-:Y:S02]  /*1800*/  HADD2.F32 R149, -RZ, R155.H0_H0 ;  /* 0x2000009bff957230 */ /* 0x000fe40000004100 */
[----:B------:R-:W-:Y:S01]  /*1810*/  FADD.FTZ R71, R71, R152 ;  /* 0x0000009847477221 */ /* 0x000fe20000010000 */
[----:B------:R-:W-:Y:S01]  /*1820*/  FFMA.FTZ R47, R208, R152, R47 ;  /* 0x00000098d02f7223 */ /* 0x000fe2000001002f */
[--C-:B------:R-:W-:Y:S02]  /*1830*/  HADD2.F32 R148, -RZ, R159.reuse.H1_H1 ;  /* 0x3000009fff947230 */ /* 0x100fe40000004100 */
[----:B------:R-:W-:Y:S01]  /*1840*/  FADD.FTZ R116, R116, R151 ;  /* 0x0000009774747221 */ /* 0x000fe20000010000 */
[----:B------:R-:W-:Y:S01]  /*1850*/  FFMA.FTZ R96, R201, R151, R96 ;  /* 0x00000097c9607223 */ /* 0x000fe20000010060 */
[----:B------:R-:W-:Y:S01]  /*1860*/  FMUL.FTZ R230, R183, R230 ;  /* 0x000000e6b7e67220 */ /* 0x000fe20000410000 */
[----:B------:R-:W-:Y:S01]  /*1870*/  FMUL.FTZ R152, R163, R150 ;  /* 0x00000096a3987220 */ /* 0x000fe20000410000 */
[-C--:B------:R-:W-:Y:S01]  /*1880*/  FMUL.FTZ R151, R162, R149.reuse ;  /* 0x00000095a2977220 */ /* 0x080fe20000410000 */
[----:B------:R-:W-:Y:S01]  /*1890*/  FADD.FTZ R118, R118, R149 ;  /* 0x0000009576767221 */ /* 0x000fe20000010000 */
[----:B------:R-:W-:Y:S01]  /*18a0*/  FFMA.FTZ R98, R217, R149, R98 ;  /* 0x00000095d9627223 */ /* 0x000fe20000010062 */
[----:B------:R-:W-:Y:S01]  /*18b0*/  FADD.FTZ R233, R233, R186 ;  /* 0x000000bae9e97221 */ /* 0x000fe20000010000 */
[----:B------:R-:W-:Y:S01]  /*18c0*/  FFMA.FTZ R149, R187, R186, R236 ;  /* 0x000000babb957223 */ /* 0x000fe200000100ec */
[----:B------:R-:W-:Y:S01]  /*18d0*/  FADD.FTZ R75, R75, R148 ;  /* 0x000000944b4b7221 */ /* 0x000fe20000010000 */
[CC--:B------:R-:W-:Y:S01]  /*18e0*/  FFMA.FTZ R51, R230.reuse, R148.reuse, R51 ;  /* 0x00000094e6337223 */ /* 0x0c0fe20000010033 */
[----:B------:R-:W-:Y:S01]  /*18f0*/  FFMA.FTZ R225, R27, R148, R152 ;  /* 0x000000941be17223 */ /* 0x000fe20000010098 */
[----:B------:R-:W-:Y:S01]  /*1900*/  FADD.FTZ R119, R119, R150 ;  /* 0x0000009677777221 */ /* 0x000fe20000010000 */
[----:B------:R-:W-:Y:S01]  /*1910*/  FFMA.FTZ R99, R230, R150, R99 ;  /* 0x00000096e6637223 */ /* 0x000fe20000010063 */
[----:B------:R-:W-:Y:S01]  /*1920*/  FADD.FTZ R148, R233, R196 ;  /* 0x000000c4e9947221 */ /* 0x000fe20000010000 */
[----:B------:R-:W-:-:S02]  /*1930*/  HADD2.F32 R215, -RZ, R159.H0_H0 ;  /* 0x2000009fffd77230 */ /* 0x000fc40000004100 */
[----:B------:R-:W-:Y:S01]  /*1940*/  FFMA.FTZ R150, R198, R196, R149 ;  /* 0x000000c4c6967223 */ /* 0x000fe20000010095 */
[----:B------:R-:W-:Y:S02]  /*1950*/  HADD2.F32 R154, -RZ, R154.H1_H1 ;  /* 0x3000009aff9a7230 */ /* 0x000fe40000004100 */
[----:B------:R-:W-:Y:S01]  /*1960*/  FADD.FTZ R148, R148, R193 ;  /* 0x000000c194947221 */ /* 0x000fe20000010000 */
[----:B------:R-:W-:Y:S01]  /*1970*/  FFMA.FTZ R149, R195, R193, R150 ;  /* 0x000000c1c3957223 */ /* 0x000fe20000010096 */
[----:B------:R-:W-:Y:S01]  /*1980*/  FADD.FTZ R74, R74, R215 ;  /* 0x000000d74a4a7221 */ /* 0x000fe20000010000 */
[-C--:B------:R-:W-:Y:S01]  /*1990*/  FFMA.FTZ R50, R217, R215.reuse, R50 ;  /* 0x000000d7d9327223 */ /* 0x080fe20000010032 */
[----:B------:R-:W-:Y:S01]  /*19a0*/  FFMA.FTZ R215, R26, R215, R151 ;  /* 0x000000d71ad77223 */ /* 0x000fe20000010097 */
[----:B------:R-:W-:Y:S02]  /*19b0*/  HADD2.F32 R158, -RZ, R158.H1_H1 ;  /* 0x3000009eff9e7230 */ /* 0x000fe40000004100 */
[----:B------:R-:W-:Y:S01]  /*19c0*/  FADD.FTZ R151, R148, R199 ;  /* 0x000000c794977221 */ /* 0x000fe20000010000 */
[----:B------:R-:W-:Y:S01]  /*19d0*/  FMUL.FTZ R218, R161, R154 ;  /* 0x0000009aa1da7220 */ /* 0x000fe20000410000 */
[----:B------:R-:W-:Y:S01]  /*19e0*/  FFMA.FTZ R148, R208, R199, R149 ;  /* 0x000000c7d0947223 */ /* 0x000fe20000010095 */
[----:B------:R-:W-:Y:S01]  /*19f0*/  FMUL.FTZ R220, R183, R220 ;  /* 0x000000dcb7dc7220 */ /* 0x000fe20000410000 */
[----:B------:R-:W-:Y:S01]  /*1a00*/  FADD.FTZ R151, R151, R210 ;  /* 0x000000d297977221 */ /* 0x000fe20000010000 */
[----:B------:R-:W-:Y:S01]  /*1a10*/  FFMA.FTZ R218, R25, R158, R218 ;  /* 0x0000009e19da7223 */ /* 0x000fe200000100da */
[----:B------:R-:W-:-:S03]  /*1a20*/  FFMA.FTZ R149, R201, R210, R148 ;  /* 0x000000d2c9957223 */ /* 0x000fc60000010094 */
[----:B------:R-:W-:Y:S01]  /*1a30*/  FADD.FTZ R148, R151, R218 ;  /* 0x000000da97947221 */ /* 0x000fe20000010000 */
[----:B------:R-:W-:-:S03]  /*1a40*/  FFMA.FTZ R150, R220, R218, R149 ;  /* 0x000000dadc967223 */ /* 0x000fc60000010095 */
        /* <DEDUP_REMOVED lines=10> */
.L_x_410:
[----:B------:R-:W-:Y:S05]  /*1af0*/  BSYNC B0 ;  /* 0x0000000000007941 */ /* 0x000fea0003800000 */
.L_x_409:
        /* <DEDUP_REMOVED lines=24> */
[----:B0-----:R-:W-:-:S04]  /*1c80*/  @P0 IADD3 R184, P6, R203, R184, RZ ;  /* 0x000000b8cbb80210 */ /* 0x001fc80007fde0ff */
[----:B------:R-:W-:-:S05]  /*1c90*/  @P0 IADD3.X R185, R192, R185, RZ, P6, !PT ;  /* 0x000000b9c0b90210 */ /* 0x000fca00037fe4ff */
[----:B------:R0:W5:Y:S01]  /*1ca0*/  @P0 LDG.E.64 R234, desc[UR4][R184.64] ;  /* 0x00000004b8ea0981 */ /* 0x000162000c1e1b00 */
[----:B------:R-:W-:-:S04]  /*1cb0*/  ISETP.NE.AND P0, PT, R167, RZ, PT ;  /* 0x000000ffa700720c */ /* 0x000fc80003f05270 */
[----:B-----5:R-:W-:Y:S01]  /*1cc0*/  FSEL R229, R229, RZ, !P0 ;  /* 0x000000ffe5e57208 */ /* 0x020fe20004000000 */
[----:B--2---:R-:W-:Y:S02]  /*1cd0*/  HADD2.F32 R192, -RZ, R148.H0_H0 ;  /* 0x20000094ffc07230 */ /* 0x004fe40000004100 */
[--C-:B------:R-:W-:Y:S02]  /*1ce0*/  HADD2.F32 R203, -RZ, R149.reuse.H0_H0 ;  /* 0x20000095ffcb7230 */ /* 0x100fe40000004100 */
[----:B------:R-:W-:Y:S02]  /*1cf0*/  HADD2.F32 R212, -RZ, R149.H1_H1 ;  /* 0x30000095ffd47230 */ /* 0x000fe40000004100 */
[----:B------:R-:W-:Y:S02]  /*1d00*/  HADD2.F32 R149, -RZ, R150.H0_H0 ;  /* 0x20000096ff957230 */ /* 0x000fe40000004100 */
[----:B------:R-:W-:Y:S01]  /*1d10*/  FADD.FTZ R192, -R229, R192 ;  /* 0x000000c0e5c07221 */ /* 0x000fe20000010100 */
[----:B0-----:R-:W-:-:S02]  /*1d20*/  HADD2.F32 R184, -RZ, R151.H0_H0 ;  /* 0x20000097ffb87230 */ /* 0x001fc40000004100 */
[----:B------:R-:W-:Y:S02]  /*1d30*/  HADD2.F32 R228, -RZ, R151.H1_H1 ;  /* 0x30000097ffe47230 */ /* 0x000fe40000004100 */
[----:B------:R-:W-:Y:S02]  /*1d40*/  HADD2.F32 R148, -RZ, R148.H1_H1 ;  /* 0x30000094ff947230 */ /* 0x000fe40000004100 */
[----:B------:R-:W-:Y:S02]  /*1d50*/  HADD2.F32 R216, -RZ, R150.H1_H1 ;  /* 0x30000096ffd87230 */ /* 0x000fe40000004100 */
[----:B------:R-:W-:Y:S01]  /*1d60*/  FADD.FTZ R150, -R229, R149 ;  /* 0x00000095e5967221 */ /* 0x000fe20000010100 */
[--C-:B---3--:R-:W-:Y:S02]  /*1d70*/  HADD2.F32 R151, -RZ, R152.reuse.H0_H0 ;  /* 0x20000098ff977230 */ /* 0x108fe40000004100 */
[----:B------:R-:W-:Y:S01]  /*1d80*/  FMUL.FTZ R185, R183, R192 ;  /* 0x000000c0b7b97220 */ /* 0x000fe20000410000 */
[----:B------:R-:W-:-:S02]  /*1d90*/  HADD2.F32 R152, -RZ, R152.H1_H1 ;  /* 0x30000098ff987230 */ /* 0x000fc40000004100 */
[C---:B------:R-:W-:Y:S01]  /*1da0*/  FADD.FTZ R194, -R229.reuse, R148 ;  /* 0x00000094e5c27221 */ /* 0x040fe20000010100 */
[C---:B------:R-:W-:Y:S01]  /*1db0*/  FADD.FTZ R188, -R229.reuse, R203 ;  /* 0x000000cbe5bc7221 */ /* 0x040fe20000010100 */
[-C--:B------:R-:W-:Y:S01]  /*1dc0*/  FMUL.FTZ R189, R172, R151.reuse ;  /* 0x00000097acbd7220 */ /* 0x080fe20000410000 */
[--C-:B----4-:R-:W-:Y:S02]  /*1dd0*/  HADD2.F32 R149, -RZ, R156.reuse.H0_H0 ;  /* 0x2000009cff957230 */ /* 0x110fe40000004100 */
[----:B------:R-:W-:Y:S01]  /*1de0*/  FADD.FTZ R148, -R229, R184 ;  /* 0x000000b8e5947221 */ /* 0x000fe20000010100 */
[----:B------:R-:W-:Y:S01]  /*1df0*/  FADD.FTZ R136, R136, R151 ;  /* 0x0000009788887221 */ /* 0x000fe20000010000 */
[----:B------:R-:W-:Y:S01]  /*1e00*/  FFMA.FTZ R120, R185, R151, R120 ;  /* 0x00000097b9787223 */ /* 0x000fe20000010078 */
[----:B------:R-:W-:Y:S02]  /*1e10*/  HADD2.F32 R156, -RZ, R156.H1_H1 ;  /* 0x3000009cff9c7230 */ /* 0x000fe40000004100 */
[----:B------:R-:W-:Y:S01]  /*1e20*/  FFMA.FTZ R184, R164, R149, R189 ;  /* 0x00000095a4b87223 */ /* 0x000fe200000100bd */
[----:B------:R-:W-:Y:S01]  /*1e30*/  FMUL.FTZ R194, R183, R194 ;  /* 0x000000c2b7c27220 */ /* 0x000fe20000410000 */
[----:B------:R-:W-:Y:S01]  /*1e40*/  FMUL.FTZ R192, R175, R152 ;  /* 0x00000098afc07220 */ /* 0x000fe20000410000 */
[----:B------:R-:W-:-:S02]  /*1e50*/  HADD2.F32 R151, -RZ, R153.H0_H0 ;  /* 0x20000099ff977230 */ /* 0x000fc40000004100 */
[----:B------:R-:W-:Y:S01]  /*1e60*/  FMUL.FTZ R189, R183, R188 ;  /* 0x000000bcb7bd7220 */ /* 0x000fe20000410000 */
[----:B------:R-:W-:Y:S01]  /*1e70*/  FADD.FTZ R52, R52, R149 ;  /* 0x0000009534347221 */ /* 0x000fe20000010000 */
[----:B------:R-:W-:Y:S01]  /*1e80*/  FFMA.FTZ R76, R185, R149, R76 ;  /* 0x00000095b94c7223 */ /* 0x000fe2000001004c */
[----:B------:R-:W-:Y:S01]  /*1e90*/  FADD.FTZ R53, R53, R156 ;  /* 0x0000009c35357221 */ /* 0x000fe20000010000 */
[-C--:B------:R-:W-:Y:S01]  /*1ea0*/  FFMA.FTZ R77, R194, R156.reuse, R77 ;  /* 0x0000009cc24d7223 */ /* 0x080fe2000001004d */
[----:B------:R-:W-:Y:S01]  /*1eb0*/  FFMA.FTZ R192, R165, R156, R192 ;  /* 0x0000009ca5c07223 */ /* 0x000fe200000100c0 */
[----:B------:R-:W-:Y:S02]  /*1ec0*/  HADD2.F32 R149, -RZ, R157.H0_H0 ;  /* 0x2000009dff957230 */ /* 0x000fe40000004100 */
[-C--:B------:R-:W-:Y:S01]  /*1ed0*/  FMUL.FTZ R203, R174, R151.reuse ;  /* 0x00000097aecb7220 */ /* 0x080fe20000410000 */
[----:B------:R-:W-:Y:S01]  /*1ee0*/  FADD.FTZ R138, R138, R151 ;  /* 0x000000978a8a7221 */ /* 0x000fe20000010000 */
[----:B------:R-:W-:Y:S01]  /*1ef0*/  FFMA.FTZ R122, R189, R151, R122 ;  /* 0x00000097bd7a7223 */ /* 0x000fe2000001007a */
[----:B------:R-:W-:-:S02]  /*1f00*/  HADD2.F32 R156, -RZ, R153.H1_H1 ;  /* 0x30000099ff9c7230 */ /* 0x000fc40000004100 */
[----:B------:R-:W-:Y:S02]  /*1f10*/  HADD2.F32 R151, -RZ, R154.H0_H0 ;  /* 0x2000009aff977230 */ /* 0x000fe40000004100 */
[----:B------:R-:W-:Y:S01]  /*1f20*/  FADD.FTZ R137, R137, R152 ;  /* 0x0000009889897221 */ /* 0x000fe20000010000 */
[----:B------:R-:W-:Y:S01]  /*1f30*/  FFMA.FTZ R121, R194, R152, R121 ;  /* 0x00000098c2797223 */ /* 0x000fe20000010079 */
[----:B------:R-:W-:Y:S01]  /*1f40*/  FADD.FTZ R54, R54, R149 ;  /* 0x0000009536367221 */ /* 0x000fe20000010000 */
[-C--:B------:R-:W-:Y:S01]  /*1f50*/  FFMA.FTZ R78, R189, R149.reuse, R78 ;  /* 0x00000095bd4e7223 */ /* 0x080fe2000001004e */
[----:B------:R-:W-:Y:S01]  /*1f60*/  FFMA.FTZ R188, R166, R149, R203 ;  /* 0x00000095a6bc7223 */ /* 0x000fe200000100cb */
[----:B------:R-:W-:Y:S02]  /*1f70*/  HADD2.F32 R152, -RZ, R157.H1_H1 ;  /* 0x3000009dff987230 */ /* 0x000fe40000004100 */
[----:B------:R-:W-:Y:S01]  /*1f80*/  FMUL.FTZ R214, R177, R156 ;  /* 0x0000009cb1d67220 */ /* 0x000fe20000410000 */
[----:B------:R-:W-:-:S02]  /*1f90*/  HADD2.F32 R149, -RZ, R158.H0_H0 ;  /* 0x2000009eff957230 */ /* 0x000fc40000004100 */
[----:B------:R-:W-:Y:S01]  /*1fa0*/  FMUL.FTZ R205, R183, R150 ;  /* 0x00000096b7cd7220 */ /* 0x000fe20000410000 */
[----:B------:R-:W-:Y:S01]  /*1fb0*/  FMUL.FTZ R153, R176, R151 ;  /* 0x00000097b0997220 */ /* 0x000fe20000410000 */
        /* <DEDUP_REMOVED lines=8> */
[----:B------:R-:W-:Y:S01]  /*2040*/  FMUL.FTZ R150, R179, R154 ;  /* 0x0000009ab3967220 */ /* 0x000fe20000410000 */
[----:B------:R-:W-:Y:S01]  /*2050*/  FMUL.FTZ R211, R183, R148 ;  /* 0x00000094b7d37220 */ /* 0x000fe20000410000 */
[----:B------:R-:W-:Y:S01]  /*2060*/  FADD.FTZ R212, -R229, R212 ;  /* 0x000000d4e5d47221 */ /* 0x000fe20000010100 */
[----:B------:R-:W-:Y:S01]  /*2070*/  FADD.FTZ R233, R233, R192 ;  /* 0x000000c0e9e97221 */ /* 0x000fe20000010000 */
[----:B------:R-:W-:Y:S01]  /*2080*/  FFMA.FTZ R148, R194, R192, R149 ;  /* 0x000000c0c2947223 */ /* 0x000fe20000010095 */
[----:B------:R-:W-:Y:S01]  /*2090*/  FADD.FTZ R144, R144, R151 ;  /* 0x0000009790907221 */ /* 0x000fe20000010000 */
[----:B------:R-:W-:Y:S01]  /*20a0*/  FFMA.FTZ R124, R205, R151, R124 ;  /* 0x00000097cd7c7223 */ /* 0x000fe2000001007c */
[----:B------:R-:W-:Y:S02]  /*20b0*/  HADD2.F32 R151, -RZ, R155.H0_H0 ;  /* 0x2000009bff977230 */ /* 0x000fe40000004100 */
[----:B------:R-:W-:Y:S01]  /*20c0*/  FFMA.FTZ R213, R171, R158, R150 ;  /* 0x0000009eabd57223 */ /* 0x000fe20000010096 */
[----:B------:R-:W-:Y:S01]  /*20d0*/  FMUL.FTZ R212, R183, R212 ;  /* 0x000000d4b7d47220 */ /* 0x000fe20000410000 */
[----:B------:R-:W-:Y:S01]  /*20e0*/  FADD.FTZ R150, R233, R188 ;  /* 0x000000bce9967221 */ /* 0x000fe20000010000 */
[----:B------:R-:W-:Y:S01]  /*20f0*/  FFMA.FTZ R149, R189, R188, R148 ;  /* 0x000000bcbd957223 */ /* 0x000fe20000010094 */
[----:B------:R-:W-:Y:S01]  /*2100*/  FADD.FTZ R216, -R229, R216 ;  /* 0x000000d8e5d87221 */ /* 0x000fe20000010100 */
[-C--:B------:R-:W-:Y:S01]  /*2110*/  FMUL.FTZ R153, R178, R151.reuse ;  /* 0x00000097b2997220 */ /* 0x080fe20000410000 */
[----:B------:R-:W-:Y:S01]  /*2120*/  FADD.FTZ R146, R146, R151 ;  /* 0x0000009792927221 */ /* 0x000fe20000010000 */
[----:B------:R-:W-:Y:S01]  /*2130*/  FFMA.FTZ R126, R211, R151, R126 ;  /* 0x00000097d37e7223 */ /* 0x000fe2000001007e */
[----:B------:R-:W-:Y:S01]  /*2140*/  FADD.FTZ R151, R150, R203 ;  /* 0x000000cb96977221 */ /* 0x000fe20000010000 */
[----:B------:R-:W-:Y:S01]  /*2150*/  FFMA.FTZ R148, R212, R203, R149 ;  /* 0x000000cbd4947223 */ /* 0x000fe20000010095 */
[----:B------:R-:W-:-:S02]  /*2160*/  HADD2.F32 R209, -RZ, R159.H0_H0 ;  /* 0x2000009fffd17230 */ /* 0x000fc40000004100 */
[----:B------:R-:W-:Y:S01]  /*2170*/  FMUL.FTZ R216, R183, R216 ;  /* 0x000000d8b7d87220 */ /* 0x000fe20000410000 */
[----:B------:R-:W-:Y:S02]  /*2180*/  HADD2.F32 R155, -RZ, R155.H1_H1 ;  /* 0x3000009bff9b7230 */ /* 0x000fe40000004100 */
        /* <DEDUP_REMOVED lines=8> */
[----:B------:R-:W-:-:S02]  /*2210*/  HADD2.F32 R152, -RZ, R159.H1_H1 ;  /* 0x3000009fff987230 */ /* 0x000fc40000004100 */
[----:B------:R-:W-:Y:S01]  /*2220*/  FADD.FTZ R228, -R229, R228 ;  /* 0x000000e4e5e47221 */ /* 0x000fe20000010100 */
[----:B------:R-:W-:Y:S01]  /*2230*/  FFMA.FTZ R209, R170, R209, R153 ;  /* 0x000000d1aad17223 */ /* 0x000fe20000010099 */
        /* <DEDUP_REMOVED lines=17> */
.L_x_412:
[----:B------:R-:W-:Y:S05]  /*2350*/  BSYNC B0 ;  /* 0x0000000000007941 */ /* 0x000fea0003800000 */
.L_x_411:
[----:B------:R-:W-:Y:S01]  /*2360*/  SHF.R.U32.HI R149, RZ, 0x5, R0 ;  /* 0x00000005ff957819 */ /* 0x000fe20000011600 */
[----:B------:R-:W-:Y:S01]  /*2370*/  UMOV UR20, 0xffffffff ;  /* 0xffffffff00147882 */ /* 0x000fe20000000000 */
[----:B------:R-:W-:Y:S02]  /*2380*/  IADD3 R181, R181, UR6, RZ ;  /* 0x00000006b5b57c10 */ /* 0x000fe4000fffe0ff */
[----:B------:R-:W-:Y:S02]  /*2390*/  LOP3.LUT R148, R149, 0x7fffffc, RZ, 0xc0, !PT ;  /* 0x07fffffc95947812 */ /* 0x000fe400078ec0ff */
[----:B------:R-:W-:Y:S02]  /*23a0*/  LOP3.LUT P0, RZ, R0, 0x1f, RZ, 0xc0, !PT ;  /* 0x0000001f00ff7812 */ /* 0x000fe4000780c0ff */
        /* <DEDUP_REMOVED lines=21> */
.L_x_435:
        /* <DEDUP_REMOVED lines=26> */
[----:B------:R-:W-:Y:S02]  /*26a0*/  ISETP.NE.AND P6, PT, R167, RZ, PT ;  /* 0x000000ffa700720c */ /* 0x000fe40003fc5270 */
[----:B------:R-:W-:Y:S02]  /*26b0*/  ISETP.NE.U32.AND P0, PT, RZ, UR8, PT ;  /* 0x00000008ff007c0c */ /* 0x000fe4000bf05070 */
[----:B------:R-:W-:Y:S02]  /*26c0*/  FSEL R148, R154, RZ, !P6 ;  /* 0x000000ff9a947208 */ /* 0x000fe40007000000 */
[----:B------:R-:W-:Y:S02]  /*26d0*/  ISETP.NE.AND.EX P6, PT, RZ, UR9, PT, P0 ;  /* 0x00000009ff007c0c */ /* 0x000fe4000bfc5300 */
[----:B------:R-:W-:Y:S01]  /*26e0*/  ISETP.NE.U32.AND P0, PT, RZ, UR18, PT ;  /* 0x00000012ff007c0c */ /* 0x000fe2000bf05070 */
[-CC-:B------:R-:W-:Y:S01]  /*26f0*/  FFMA.FTZ R149, R3, R155.reuse, R148.reuse ;  /* 0x0000009b03957223 */ /* 0x180fe20000010094 */
[-CC-:B------:R-:W-:Y:S01]  /*2700*/  FFMA.FTZ R151, R200, R155.reuse, R148.reuse ;  /* 0x0000009bc8977223 */ /* 0x180fe20000010094 */
[-CC-:B------:R-:W-:Y:S01]  /*2710*/  FFMA.FTZ R236, R232, R155.reuse, R148.reuse ;  /* 0x0000009be8ec7223 */ /* 0x180fe20000010094 */
[----:B------:R-:W-:Y:S01]  /*2720*/  ISETP.NE.AND.EX P0, PT, RZ, UR19, PT, P0 ;  /* 0x00000013ff007c0c */ /* 0x000fe2000bf05300 */
[----:B------:R-:W-:Y:S01]  /*2730*/  FADD.FTZ R150, R202, -R149 ;  /* 0x80000095ca967221 */ /* 0x000fe20000010000 */
[-CC-:B------:R-:W-:Y:S01]  /*2740*/  FFMA.FTZ R149, R191, R155.reuse, R148.reuse ;  /* 0x0000009bbf957223 */ /* 0x180fe20000010094 */
[----:B------:R-:W-:Y:S01]  /*2750*/  FADD.FTZ R152, R190, -R151 ;  /* 0x80000097be987221 */ /* 0x000fe20000010000 */
[----:B------:R-:W-:Y:S01]  /*2760*/  FFMA.FTZ R151, R207, R155, R148 ;  /* 0x0000009bcf977223 */ /* 0x000fe20000010094 */
[----:B------:R-:W-:Y:S01]  /*2770*/  FMUL.FTZ R159, R183, R150 ;  /* 0x00000096b79f7220 */ /* 0x000fe20000410000 */
[----:B------:R-:W-:Y:S01]  /*2780*/  FADD.FTZ R156, R206, -R149 ;  /* 0x80000095ce9c7221 */ /* 0x000fe20000010000 */
[----:B------:R-:W-:-:S02]  /*2790*/  @P6 HADD2.F32 R150, -RZ, R128.H0_H0 ;  /* 0x20000080ff966230 */ /* 0x000fc40000004100 */
[----:B------:R-:W-:Y:S01]  /*27a0*/  FADD.FTZ R158, R226, -R151 ;  /* 0x80000097e29e7221 */ /* 0x000fe20000010000 */
[----:B------:R-:W-:Y:S02]  /*27b0*/  @P6 HADD2.F32 R149, -RZ, R129.H0_H0 ;  /* 0x20000081ff956230 */ /* 0x000fe40000004100 */
[C---:B------:R-:W-:Y:S01]  /*27c0*/  FMUL.FTZ R156, R183.reuse, R156 ;  /* 0x0000009cb79c7220 */ /* 0x040fe20000410000 */
[----:B------:R-:W-:Y:S01]  /*27d0*/  FMUL.FTZ R157, R183, R152 ;  /* 0x00000098b79d7220 */ /* 0x000fe20000410000 */
[----:B------:R-:W-:Y:S01]  /*27e0*/  @P6 FADD.FTZ R159, R159, R150 ;  /* 0x000000969f9f6221 */ /* 0x000fe20000010000 */
[----:B------:R-:W-:Y:S01]  /*27f0*/  FFMA.FTZ R150, R204, R155, R148 ;  /* 0x0000009bcc967223 */ /* 0x000fe20000010094 */
[----:B------:R-:W-:Y:S01]  /*2800*/  @P6 FADD.FTZ R156, R156, R149 ;  /* 0x000000959c9c6221 */ /* 0x000fe20000010000 */
[----:B------:R-:W-:Y:S02]  /*2810*/  @P6 HADD2.F32 R149, -RZ, R130.H0_H0 ;  /* 0x20000082ff956230 */ /* 0x000fe40000004100 */
[----:B------:R-:W-:Y:S01]  /*2820*/  FMUL.FTZ R158, R183, R158 ;  /* 0x0000009eb79e7220 */ /* 0x000fe20000410000 */
[----:B------:R-:W-:Y:S01]  /*2830*/  FADD.FTZ R150, R197, -R150 ;  /* 0x80000096c5967221 */ /* 0x000fe20000010000 */
[----:B------:R-:W-:-:S02]  /*2840*/  @P6 HADD2.F32 R152, -RZ, R128.H1_H1 ;  /* 0x30000080ff986230 */ /* 0x000fc40000004100 */
[----:B------:R-:W-:Y:S01]  /*2850*/  FADD.FTZ R236, R227, -R236 ;  /* 0x800000ece3ec7221 */ /* 0x000fe20000010000 */
[----:B------:R-:W-:Y:S01]  /*2860*/  @P6 FADD.FTZ R158, R158, R149 ;  /* 0x000000959e9e6221 */ /* 0x000fe20000010000 */
[----:B------:R-:W-:Y:S01]  /*2870*/  FMUL.FTZ R229, R183, R150 ;  /* 0x00000096b7e57220 */ /* 0x000fe20000410000 */
[----:B------:R-:W-:Y:S02]  /*2880*/  @P6 HADD2.F32 R150, -RZ, R129.H1_H1 ;  /* 0x30000081ff966230 */ /* 0x000fe40000004100 */
[-C--:B------:R-:W-:Y:S01]  /*2890*/  FFMA.FTZ R149, R224, R155.reuse, R148 ;  /* 0x0000009be0957223 */ /* 0x080fe20000010094 */
[----:B------:R-:W-:Y:S01]  /*28a0*/  @P6 FADD.FTZ R157, R157, R152 ;  /* 0x000000989d9d6221 */ /* 0x000fe20000010000 */
[----:B------:R-:W-:Y:S01]  /*28b0*/  FFMA.FTZ R152, R221, R155, R148 ;  /* 0x0000009bdd987223 */ /* 0x000fe20000010094 */
[----:B------:R-:W-:Y:S02]  /*28c0*/  @P6 HADD2.F32 R148, -RZ, R130.H1_H1 ;  /* 0x30000082ff946230 */ /* 0x000fe40000004100 */
[----:B------:R-:W-:Y:S01]  /*28d0*/  @P6 FADD.FTZ R229, R229, R150 ;  /* 0x00000096e5e56221 */ /* 0x000fe20000010000 */
[----:B------:R-:W-:Y:S01]  /*28e0*/  FADD.FTZ R150, R222, -R149 ;  /* 0x80000095de967221 */ /* 0x000fe20000010000 */
[----:B------:R-:W-:Y:S01]  /*28f0*/  FADD.FTZ R152, R219, -R152 ;  /* 0x80000098db987221 */ /* 0x000fe20000010000 */
[----:B------:R-:W-:-:S02]  /*2900*/  @P6 HADD2.F32 R149, -RZ, R131.H0_H0 ;  /* 0x20000083ff956230 */ /* 0x000fc40000004100 */
[C---:B------:R-:W-:Y:S01]  /*2910*/  FMUL.FTZ R151, R183.reuse, R236 ;  /* 0x000000ecb7977220 */ /* 0x040fe20000410000 */
[C---:B------:R-:W-:Y:S01]  /*2920*/  FMUL.FTZ R233, R183.reuse, R150 ;  /* 0x00000096b7e97220 */ /* 0x040fe20000410000 */
[----:B------:R-:W-:-:S03]  /*2930*/  FMUL.FTZ R150, R183, R152 ;  /* 0x00000098b7967220 */ /* 0x000fc60000410000 */
[----:B------:R-:W-:Y:S01]  /*2940*/  @P6 FADD.FTZ R233, R233, R148 ;  /* 0x00000094e9e96221 */ /* 0x000fe20000010000 */
[----:B------:R-:W-:Y:S02]  /*2950*/  @P6 HADD2.F32 R148, -RZ, R131.H1_H1 ;  /* 0x30000083ff946230 */ /* 0x000fe40000004100 */
[----:B------:R-:W-:-:S03]  /*2960*/  @P6 FADD.FTZ R150, R150, R149 ;  /* 0x0000009596966221 */ /* 0x000fc60000010000 */
[----:B------:R-:W-:Y:S01]  /*2970*/  @P6 FADD.FTZ R151, R151, R148 ;  /* 0x0000009497976221 */ /* 0x000fe20000010000 */
[----:B------:R-:W-:Y:S01]  /*2980*/  ISETP.NE.U32.AND P6, PT, RZ, UR18, PT ;  /* 0x00000012ff007c0c */ /* 0x000fe2000bfc5070 */
[----:B------:R-:W0:Y:S03]  /*2990*/  @P0 LDC.64 R148, c[0x0][0x308] ;  /* 0x0000c200ff940b82 */ /* 0x000e260000000a00 */
[----:B------:R-:W-:-:S13]  /*29a0*/  ISETP.NE.AND.EX P6, PT, RZ, UR19, PT, P6 ;  /* 0x00000013ff007c0c */ /* 0x000fda000bfc5360 */
[----:B------:R-:W-:Y:S01]  /*29b0*/  @P6 F2FP.F16.F32.PACK_AB R152, RZ, R159 ;  /* 0x0000009fff98623e */ /* 0x000fe200000000ff */
[----:B------:R-:W-:Y:S01]  /*29c0*/  FMUL.FTZ R159, R159, UR17 ;  /* 0x000000119f9f7c20 */ /* 0x000fe20008410000 */
[----:B------:R-:W-:Y:S01]  /*29d0*/  @P6 F2FP.F16.F32.PACK_AB R153, RZ, R156 ;  /* 0x0000009cff99623e */ /* 0x000fe200000000ff */
[----:B------:R-:W-:Y:S01]  /*29e0*/  FMUL.FTZ R156, R156, UR17 ;  /* 0x000000119c9c7c20 */ /* 0x000fe20008410000 */
[----:B------:R-:W-:Y:S02]  /*29f0*/  @P6 PRMT R100, R152, 0x7610, R100 ;  /* 0x0000761098646816 */ /* 0x000fe40000000064 */
[----:B------:R-:W-:Y:S01]  /*2a00*/  @P6 F2FP.F16.F32.PACK_AB R152, RZ, R157 ;  /* 0x0000009dff98623e */ /* 0x000fe200000000ff */
[----:B------:R-:W-:Y:S01]  /*2a10*/  FMUL.FTZ R157, R157, UR17 ;  /* 0x000000119d9d7c20 */ /* 0x000fe20008410000 */
[----:B------:R-:W-:Y:S01]  /*2a20*/  @P6 F2FP.F16.F32.PACK_AB R236, RZ, R158 ;  /* 0x0000009effec623e */ /* 0x000fe200000000ff */
[----:B0-----:R-:W-:Y:S01]  /*2a30*/  @P0 IMAD.WIDE.U32 R148, R180, 0x10, R148 ;  /* 0x00000010b4940825 */ /* 0x001fe200078e0094 */
[----:B------:R-:W-:-:S03]  /*2a40*/  @P6 F2FP.F16.F32.PACK_AB R237, RZ, R150 ;  /* 0x00000096ffed623e */ /* 0x000fc600000000ff */
[----:B------:R-:W-:Y:S01]  /*2a50*/  FMUL.FTZ R158, R158, UR17 ;  /* 0x000000119e9e7c20 */ /* 0x000fe20008410000 */
[----:B------:R-:W-:Y:S02]  /*2a60*/  @P6 PRMT R101, R153, 0x7610, R101 ;  /* 0x0000761099656816 */ /* 0x000fe40000000065 */
[----:B------:R-:W-:Y:S02]  /*2a70*/  @P6 PRMT R100, R100, 0x5410, R152 ;  /* 0x0000541064646816 */ /* 0x000fe40000000098 */
[----:B------:R-:W-:Y:S01]  /*2a80*/  @P6 F2FP.F16.F32.PACK_AB R231, RZ, R229 ;  /* 0x000000e5ffe7623e */ /* 0x000fe200000000ff */
[----:B------:R-:W-:Y:S01]  /*2a90*/  FMUL.FTZ R229, R229, UR17 ;  /* 0x00000011e5e57c20 */ /* 0x000fe20008410000 */
[----:B------:R-:W-:Y:S01]  /*2aa0*/  @P6 PRMT R102, R236, 0x7610, R102 ;  /* 0x00007610ec666816 */ /* 0x000fe20000000066 */
[----:B------:R-:W-:Y:S01]  /*2ab0*/  FMUL.FTZ R236, R150, UR17 ;  /* 0x0000001196ec7c20 */ /* 0x000fe20008410000 */
[----:B------:R-:W-:Y:S02]  /*2ac0*/  @P6 PRMT R103, R237, 0x7610, R103 ;  /* 0x00007610ed676816 */ /* 0x000fe40000000067 */
[----:B------:R-:W-:Y:S01]  /*2ad0*/  @P6 F2FP.F16.F32.PACK_AB R152, RZ, R233 ;  /* 0x000000e9ff98623e */ /* 0x000fe200000000ff */
[----:B------:R-:W-:Y:S01]  /*2ae0*/  FMUL.FTZ R233, R233, UR17 ;  /* 0x00000011e9e97c20 */ /* 0x000fe20008410000 */
[----:B------:R-:W-:-:S02]  /*2af0*/  @P6 F2FP.F16.F32.PACK_AB R153, RZ, R151 ;  /* 0x00000097ff99623e */ /* 0x000fc400000000ff */
[----:B------:R-:W-:Y:S02]  /*2b00*/  @P6 PRMT R101, R101, 0x5410, R231 ;  /* 0x0000541065656816 */ /* 0x000fe400000000e7 */
        /* <DEDUP_REMOVED lines=17> */
[----:B------:R-:W-:Y:S01]  /*2c20*/  F2FP.F16.F32.PACK_AB R150, R250, R237 ;  /* 0x000000edfa96723e */ /* 0x000fe200000000ff */
[----:B------:R-:W-:Y:S01]  /*2c30*/  FMUL.FTZ R237, R151, UR17 ;  /* 0x0000001197ed7c20 */ /* 0x000fe20008410000 */
[----:B------:R-:W-:Y:S02]  /*2c40*/  FSEL R148, R229, RZ, P0 ;  /* 0x000000ffe5947208 */ /* 0x000fe40000000000 */
[----:B------:R-:W-:Y:S02]  /*2c50*/  LOP3.LUT P0, RZ, R247, 0xff0000, RZ, 0xc0, !PT ;  /* 0x00ff0000f7ff7812 */ /* 0x000fe4000780c0ff */
[----:B------:R-:W-:-:S02]  /*2c60*/  F2FP.F16.F32.PACK_AB R149, R148, R149 ;  /* 0x000000959495723e */ /* 0x000fc400000000ff */
[----:B------:R-:W-:Y:S02]  /*2c70*/  FSEL R151, R236, RZ, P0 ;  /* 0x000000ffec977208 */ /* 0x000fe40000000000 */
[----:B------:R-:W-:Y:S02]  /*2c80*/  LOP3.LUT P0, RZ, R247, 0xff000000, RZ, 0xc0, !PT ;  /* 0xff000000f7ff7812 */ /* 0x000fe4000780c0ff */
[----:B------:R-:W-:Y:S02]  /*2c90*/  F2FP.F16.F32.PACK_AB R148, R248, R231 ;  /* 0x000000e7f894723e */ /* 0x000fe400000000ff */
[----:B------:R-:W-:Y:S02]  /*2ca0*/  FSEL R248, R237, RZ, P0 ;  /* 0x000000ffedf87208 */ /* 0x000fe40000000000 */
[----:B------:R-:W-:Y:S02]  /*2cb0*/  ISETP.NE.U32.AND P0, PT, RZ, UR14, PT ;  /* 0x0000000eff007c0c */ /* 0x000fe4000bf05070 */
[----:B------:R-:W-:-:S02]  /*2cc0*/  F2FP.F16.F32.PACK_AB R151, R248, R151 ;  /* 0x00000097f897723e */ /* 0x000fc400000000ff */
[----:B------:R-:W-:-:S03]  /*2cd0*/  ISETP.NE.AND.EX P0, PT, RZ, UR15, PT, P0 ;  /* 0x0000000fff007c0c */ /* 0x000fc6000bf05300 */
[----:B------:R0:W-:Y:S10]  /*2ce0*/  STG.E.128 desc[UR4][R152.64], R148 ;  /* 0x0000009498007986 */ /* 0x0001f4000c101d04 */
[----:B------:R-:W-:-:S04]  /*2cf0*/  @P0 MOV R231, R240 ;  /* 0x000000f000e70202 */ /* 0x000fc80000000f00 */
[----:B------:R-:W-:-:S04]  /*2d00*/  @P0 LOP3.LUT P6, RZ, R231, 0xff, RZ, 0xc0, !PT ;  /* 0x000000ffe7ff0812 */ /* 0x000fc800078cc0ff */
[----:B------:R-:W-:Y:S02]  /*2d10*/  @P0 FSEL R159, R159, RZ, P6 ;  /* 0x000000ff9f9f0208 */ /* 0x000fe40003000000 */
[C---:B------:R-:W-:Y:S02]  /*2d20*/  @P0 LOP3.LUT P6, RZ, R240.reuse, 0xff00, RZ, 0xc0, !PT ;  /* 0x0000ff00f0ff0812 */ /* 0x040fe400078cc0ff */
[----:B------:R-:W-:Y:S02]  /*2d30*/  @P0 F2FP.F16.F32.PACK_AB R159, RZ, R159 ;  /* 0x0000009fff9f023e */ /* 0x000fe400000000ff */
[----:B------:R-:W-:Y:S02]  /*2d40*/  @P0 FSEL R157, R157, RZ, P6 ;  /* 0x000000ff9d9d0208 */ /* 0x000fe40003000000 */
[----:B------:R-:W-:Y:S02]  /*2d50*/  @P0 LOP3.LUT P6, RZ, R240, 0xff0000, RZ, 0xc0, !PT ;  /* 0x00ff0000f0ff0812 */ /* 0x000fe400078cc0ff */
[----:B------:R-:W-:-:S02]  /*2d60*/  @P0 F2FP.F16.F32.PACK_AB R157, RZ, R157 ;  /* 0x0000009dff9d023e */ /* 0x000fc400000000ff */
[----:B------:R-:W-:Y:S02]  /*2d70*/  @P0 FSEL R156, R156, RZ, P6 ;  /* 0x000000ff9c9c0208 */ /* 0x000fe40003000000 */
[----:B------:R-:W-:Y:S02]  /*2d80*/  @P0 LOP3.LUT P6, RZ, R240, 0xff000000, RZ, 0xc0, !PT ;  /* 0xff000000f0ff0812 */ /* 0x000fe400078cc0ff */
        /* <DEDUP_REMOVED lines=14> */
[----:B------:R-:W-:Y:S02]  /*2e70*/  @P0 PRMT R140, R159, 0x7610, R140 ;  /* 0x000076109f8c0816 */ /* 0x000fe4000000008c */
[----:B------:R-:W-:-:S02]  /*2e80*/  @P0 F2FP.F16.F32.PACK_AB R237, RZ, R237 ;  /* 0x000000edffed023e */ /* 0x000fc400000000ff */
        /* <DEDUP_REMOVED lines=11> */
.L_x_415:
[----:B------:R-:W-:Y:S05]  /*2f40*/  BSYNC B0 ;  /* 0x0000000000007941 */ /* 0x000fea0003800000 */
.L_x_414:
[----:B------:R-:W-:Y:S04]  /*2f50*/  BSSY B0, `(.L_x_416) ;  /* 0x000008c000007945 */ /* 0x000fe80003800000 */
[----:B------:R-:W-:Y:S05]  /*2f60*/  @!P2 BRA `(.L_x_417) ;  /* 0x000000080028a947 */ /* 0x000fea0003800000 */
[----:B------:R-:W-:Y:S02]  /*2f70*/  ISETP.NE.AND P6, PT, R167, RZ, PT ;  /* 0x000000ffa700720c */ /* 0x000fe40003fc5270 */
[----:B------:R-:W-:Y:S02]  /*2f80*/  ISETP.NE.U32.AND P0, PT, RZ, UR8, PT ;  /* 0x00000008ff007c0c */ /* 0x000fe4000bf05070 */
[----:B0-----:R-:W-:Y:S02]  /*2f90*/  FSEL R148, R154, RZ, !P6 ;  /* 0x000000ff9a947208 */ /* 0x001fe40007000000 */
[----:B------:R-:W-:Y:S02]  /*2fa0*/  ISETP.NE.AND.EX P0, PT, RZ, UR9, PT, P0 ;  /* 0x00000009ff007c0c */ /* 0x000fe4000bf05300 */
[----:B------:R-:W-:Y:S01]  /*2fb0*/  ISETP.NE.U32.AND P6, PT, RZ, UR18, PT ;  /* 0x00000012ff007c0c */ /* 0x000fe2000bfc5070 */
[-CC-:B------:R-:W-:Y:S01]  /*2fc0*/  FFMA.FTZ R149, R187, R155.reuse, R148.reuse ;  /* 0x0000009bbb957223 */ /* 0x180fe20000010094 */
[-CC-:B------:R-:W-:Y:S01]  /*2fd0*/  FFMA.FTZ R156, R195, R155.reuse, R148.reuse ;  /* 0x0000009bc39c7223 */ /* 0x180fe20000010094 */
[-CC-:B------:R-:W-:Y:S01]  /*2fe0*/  FFMA.FTZ R151, R198, R155.reuse, R148.reuse ;  /* 0x0000009bc6977223 */ /* 0x180fe20000010094 */
[-C--:B------:R-:W-:Y:S01]  /*2ff0*/  FFMA.FTZ R236, R230, R155.reuse, R148 ;  /* 0x0000009be6ec7223 */ /* 0x080fe20000010094 */
[----:B------:R-:W-:Y:S01]  /*3000*/  FADD.FTZ R150, R186, -R149 ;  /* 0x80000095ba967221 */ /* 0x000fe20000010000 */
[----:B------:R-:W-:Y:S01]  /*3010*/  FADD.FTZ R156, R193, -R156 ;  /* 0x8000009cc19c7221 */ /* 0x000fe20000010000 */
[----:B------:R-:W-:Y:S01]  /*3020*/  FADD.FTZ R152, R196, -R151 ;  /* 0x80000097c4987221 */ /* 0x000fe20000010000 */
[----:B------:R-:W-:Y:S01]  /*3030*/  FFMA.FTZ R151, R201, R155, R148 ;  /* 0x0000009bc9977223 */ /* 0x000fe20000010094 */
[C---:B------:R-:W-:Y:S01]  /*3040*/  FMUL.FTZ R159, R183.reuse, R150 ;  /* 0x00000096b79f7220 */ /* 0x040fe20000410000 */
[----:B------:R-:W-:Y:S01]  /*3050*/  FMUL.FTZ R156, R183, R156 ;  /* 0x0000009cb79c7220 */ /* 0x000fe20000410000 */
[----:B------:R-:W-:-:S02]  /*3060*/  @P0 HADD2.F32 R150, -RZ, R132.H0_H0 ;  /* 0x20000084ff960230 */ /* 0x000fc40000004100 */
[----:B------:R-:W-:Y:S01]  /*3070*/  FADD.FTZ R158, R210, -R151 ;  /* 0x80000097d29e7221 */ /* 0x000fe20000010000 */
[--C-:B------:R-:W-:Y:S02]  /*3080*/  @P0 HADD2.F32 R149, -RZ, R133.reuse.H0_H0 ;  /* 0x20000085ff950230 */ /* 0x100fe40000004100 */
[----:B------:R-:W-:Y:S01]  /*3090*/  FMUL.FTZ R157, R183, R152 ;  /* 0x00000098b79d7220 */ /* 0x000fe20000410000 */
[----:B------:R-:W-:Y:S02]  /*30a0*/  @P0 HADD2.F32 R152, -RZ, R132.H1_H1 ;  /* 0x30000084ff980230 */ /* 0x000fe40000004100 */
[----:B------:R-:W-:Y:S01]  /*30b0*/  @P0 FADD.FTZ R159, R159, R150 ;  /* 0x000000969f9f0221 */ /* 0x000fe20000010000 */
[-C--:B------:R-:W-:Y:S01]  /*30c0*/  FFMA.FTZ R150, R208, R155.reuse, R148 ;  /* 0x0000009bd0967223 */ /* 0x080fe20000010094 */
[----:B------:R-:W-:Y:S01]  /*30d0*/  @P0 FADD.FTZ R156, R156, R149 ;  /* 0x000000959c9c0221 */ /* 0x000fe20000010000 */
[----:B------:R-:W-:Y:S02]  /*30e0*/  @P0 HADD2.F32 R149, -RZ, R134.H0_H0 ;  /* 0x20000086ff950230 */ /* 0x000fe40000004100 */
[----:B------:R-:W-:Y:S01]  /*30f0*/  FMUL.FTZ R158, R183, R158 ;  /* 0x0000009eb79e7220 */ /* 0x000fe20000410000 */
[----:B------:R-:W-:Y:S01]  /*3100*/  FADD.FTZ R150, R199, -R150 ;  /* 0x80000096c7967221 */ /* 0x000fe20000010000 */
[----:B------:R-:W-:Y:S01]  /*3110*/  @P0 FADD.FTZ R157, R157, R152 ;  /* 0x000000989d9d0221 */ /* 0x000fe20000010000 */
[----:B------:R-:W-:Y:S01]  /*3120*/  FFMA.FTZ R152, R217, R155, R148 ;  /* 0x0000009bd9987223 */ /* 0x000fe20000010094 */
[----:B------:R-:W-:Y:S01]  /*3130*/  @P0 FADD.FTZ R158, R158, R149 ;  /* 0x000000959e9e0221 */ /* 0x000fe20000010000 */
[----:B------:R-:W-:Y:S01]  /*3140*/  FMUL.FTZ R229, R183, R150 ;  /* 0x00000096b7e57220 */ /* 0x000fe20000410000 */
[----:B------:R-:W-:-:S02]  /*3150*/  @P0 HADD2.F32 R150, -RZ, R133.H1_H1 ;  /* 0x30000085ff960230 */ /* 0x000fc40000004100 */
[----:B------:R-:W-:Y:S01]  /*3160*/  FFMA.FTZ R149, R220, R155, R148 ;  /* 0x0000009bdc957223 */ /* 0x000fe20000010094 */
[----:B------:R-:W-:Y:S02]  /*3170*/  @P0 HADD2.F32 R148, -RZ, R134.H1_H1 ;  /* 0x30000086ff940230 */ /* 0x000fe40000004100 */
[----:B------:R-:W-:Y:S01]  /*3180*/  FADD.FTZ R152, R215, -R152 ;  /* 0x80000098d7987221 */ /* 0x000fe20000010000 */
[----:B------:R-:W-:Y:S01]  /*3190*/  FADD.FTZ R236, R225, -R236 ;  /* 0x800000ece1ec7221 */ /* 0x000fe20000010000 */
[----:B------:R-:W-:Y:S01]  /*31a0*/  @P0 FADD.FTZ R229, R229, R150 ;  /* 0x00000096e5e50221 */ /* 0x000fe20000010000 */
[----:B------:R-:W-:Y:S01]  /*31b0*/  FADD.FTZ R150, R218, -R149 ;  /* 0x80000095da967221 */ /* 0x000fe20000010000 */
[----:B------:R-:W-:Y:S02]  /*31c0*/  @P0 HADD2.F32 R149, -RZ, R135.H0_H0 ;  /* 0x20000087ff950230 */ /* 0x000fe40000004100 */
[C---:B------:R-:W-:Y:S01]  /*31d0*/  FMUL.FTZ R151, R183.reuse, R236 ;  /* 0x000000ecb7977220 */ /* 0x040fe20000410000 */
[C---:B------:R-:W-:Y:S01]  /*31e0*/  FMUL.FTZ R233, R183.reuse, R150 ;  /* 0x00000096b7e97220 */ /* 0x040fe20000410000 */
[----:B------:R-:W-:-:S03]  /*31f0*/  FMUL.FTZ R150, R183, R152 ;  /* 0x00000098b7967220 */ /* 0x000fc60000410000 */
[----:B------:R-:W-:Y:S01]  /*3200*/  @P0 FADD.FTZ R233, R233, R148 ;  /* 0x00000094e9e90221 */ /* 0x000fe20000010000 */
[----:B------:R-:W-:Y:S02]  /*3210*/  @P0 HADD2.F32 R148, -RZ, R135.H1_H1 ;  /* 0x30000087ff940230 */ /* 0x000fe40000004100 */
[----:B------:R-:W-:-:S03]  /*3220*/  @P0 FADD.FTZ R150, R150, R149 ;  /* 0x0000009596960221 */ /* 0x000fc60000010000 */
[----:B------:R-:W-:Y:S01]  /*3230*/  @P0 FADD.FTZ R151, R151, R148 ;  /* 0x0000009497970221 */ /* 0x000fe20000010000 */
[----:B------:R-:W-:Y:S02]  /*3240*/  ISETP.NE.AND.EX P0, PT, RZ, UR19, PT, P6 ;  /* 0x00000013ff007c0c */ /* 0x000fe4000bf05360 */
[----:B------:R-:W-:-:S04]  /*3250*/  ISETP.NE.U32.AND P6, PT, RZ, UR18, PT ;  /* 0x00000012ff007c0c */ /* 0x000fc8000bfc5070 */
[----:B------:R-:W-:-:S07]  /*3260*/  ISETP.NE.AND.EX P6, PT, RZ, UR19, PT, P6 ;  /* 0x00000013ff007c0c */ /* 0x000fce000bfc5360 */
[----:B------:R-:W0:Y:S06]  /*3270*/  @P0 LDC.64 R148, c[0x0][0x308] ;  /* 0x0000c200ff940b82 */ /* 0x000e2c0000000a00 */
[----:B------:R-:W-:Y:S01]  /*3280*/  @P6 F2FP.F16.F32.PACK_AB R152, RZ, R159 ;  /* 0x0000009fff98623e */ /* 0x000fe200000000ff */
[----:B------:R-:W-:Y:S01]  /*3290*/  FMUL.FTZ R159, R159, UR17 ;  /* 0x000000119f9f7c20 */ /* 0x000fe20008410000 */
[----:B------:R-:W-:Y:S01]  /*32a0*/  @P6 F2FP.F16.F32.PACK_AB R153, RZ, R156 ;  /* 0x0000009cff99623e */ /* 0x000fe200000000ff */
[----:B------:R-:W-:Y:S01]  /*32b0*/  FMUL.FTZ R156, R156, UR17 ;  /* 0x000000119c9c7c20 */ /* 0x000fe20008410000 */
[----:B------:R-:W-:-:S02]  /*32c0*/  @P6 PRMT R100, R152, 0x7610, R100 ;  /* 0x0000761098646816 */ /* 0x000fc40000000064 */
[----:B------:R-:W-:Y:S01]  /*32d0*/  @P6 F2FP.F16.F32.PACK_AB R152, RZ, R157 ;  /* 0x0000009dff98623e */ /* 0x000fe200000000ff */
[----:B------:R-:W-:Y:S01]  /*32e0*/  FMUL.FTZ R157, R157, UR17 ;  /* 0x000000119d9d7c20 */ /* 0x000fe20008410000 */
[----:B------:R-:W-:Y:S01]  /*32f0*/  @P6 F2FP.F16.F32.PACK_AB R236, RZ, R158 ;  /* 0x0000009effec623e */ /* 0x000fe200000000ff */
[----:B------:R-:W-:Y:S01]  /*3300*/  FMUL.FTZ R158, R158, UR17 ;  /* 0x000000119e9e7c20 */ /* 0x000fe20008410000 */
[----:B------:R-:W-:Y:S02]  /*3310*/  @P6 F2FP.F16.F32.PACK_AB R237, RZ, R150 ;  /* 0x00000096ffed623e */ /* 0x000fe400000000ff */
[----:B------:R-:W-:Y:S02]  /*3320*/  @P6 PRMT R101, R153, 0x7610, R101 ;  /* 0x0000761099656816 */ /* 0x000fe40000000065 */
[----:B------:R-:W-:Y:S02]  /*3330*/  @P6 PRMT R100, R100, 0x5410, R152 ;  /* 0x0000541064646816 */ /* 0x000fe40000000098 */
[----:B------:R-:W-:Y:S01]  /*3340*/  @P6 F2FP.F16.F32.PACK_AB R231, RZ, R229 ;  /* 0x000000e5ffe7623e */ /* 0x000fe200000000ff */
[----:B------:R-:W-:Y:S01]  /*3350*/  FMUL.FTZ R229, R229, UR17 ;  /* 0x00000011e5e57c20 */ /* 0x000fe20008410000 */
[----:B------:R-:W-:Y:S01]  /*3360*/  @P6 PRMT R102, R236, 0x7610, R102 ;  /* 0x00007610ec666816 */ /* 0x000fe20000000066 */
[----:B0-----:R-:W-:Y:S01]  /*3370*/  @P0 IMAD.WIDE.U32 R148, R180, 0x10, R148 ;  /* 0x00000010b4940825 */ /* 0x001fe200078e0094 */
[----:B------:R-:W-:-:S03]  /*3380*/  @P6 PRMT R103, R237, 0x7610, R103 ;  /* 0x00007610ed676816 */ /* 0x000fc60000000067 */
[----:B------:R-:W-:Y:S01]  /*3390*/  FMUL.FTZ R236, R150, UR17 ;  /* 0x0000001196ec7c20 */ /* 0x000fe20008410000 */
[----:B------:R-:W-:Y:S01]  /*33a0*/  @P6 F2FP.F16.F32.PACK_AB R152, RZ, R233 ;  /* 0x000000e9ff98623e */ /* 0x000fe200000000ff */
[----:B------:R-:W-:Y:S01]  /*33b0*/  FMUL.FTZ R233, R233, UR17 ;  /* 0x00000011e9e97c20 */ /* 0x000fe20008410000 */
[----:B------:R-:W-:Y:S02]  /*33c0*/  @P6 F2FP.F16.F32.PACK_AB R153, RZ, R151 ;  /* 0x00000097ff99623e */ /* 0x000fe400000000ff */
        /* <DEDUP_REMOVED lines=68> */
.L_x_417:
[----:B------:R-:W-:Y:S05]  /*3810*/  BSYNC B0 ;  /* 0x0000000000007941 */ /* 0x000fea0003800000 */
.L_x_416:
[----:B------:R-:W-:Y:S04]  /*3820*/  BSSY B0, `(.L_x_418) ;  /* 0x000008b000007945 */ /* 0x000fe80003800000 */
[----:B------:R-:W-:Y:S05]  /*3830*/  @!P3 BRA `(.L_x_419) ;  /* 0x000000080024b947 */ /* 0x000fea0003800000 */
[----:B------:R-:W-:Y:S02]  /*3840*/  ISETP.NE.AND P0, PT, R167, RZ, PT ;  /* 0x000000ffa700720c */ /* 0x000fe40003f05270 */
[----:B------:R-:W-:Y:S02]  /*3850*/  ISETP.NE.U32.AND P6, PT, RZ, UR18, PT ;  /* 0x00000012ff007c0c */ /* 0x000fe4000bfc5070 */
[----:B------:R-:W-:Y:S02]  /*3860*/  FSEL R154, R154, RZ, !P0 ;  /* 0x000000ff9a9a7208 */ /* 0x000fe40004000000 */
[----:B------:R-:W-:-:S03]  /*3870*/  ISETP.NE.U32.AND P0, PT, RZ, UR8, PT ;  /* 0x00000008ff007c0c */ /* 0x000fc6000bf05070 */
[-CC-:B------:R-:W-:Y:S01]  /*3880*/  FFMA.FTZ R151, R194, R155.reuse, R154.reuse ;  /* 0x0000009bc2977223 */ /* 0x180fe2000001009a */
[----:B------:R-:W-:Y:S01]  /*3890*/  ISETP.NE.AND.EX P0, PT, RZ, UR9, PT, P0 ;  /* 0x00000009ff007c0c */ /* 0x000fe2000bf05300 */
[-CC-:B01----:R-:W-:Y:S01]  /*38a0*/  FFMA.FTZ R149, R185, R155.reuse, R154.reuse ;  /* 0x0000009bb9957223 */ /* 0x183fe2000001009a */
[-CC-:B------:R-:W-:Y:S01]  /*38b0*/  FFMA.FTZ R153, R189, R155.reuse, R154.reuse ;  /* 0x0000009bbd997223 */ /* 0x180fe2000001009a */
[----:B------:R-:W-:Y:S01]  /*38c0*/  FADD.FTZ R148, R192, -R151 ;  /* 0x80000097c0947221 */ /* 0x000fe20000010000 */
[-CC-:B------:R-:W-:Y:S01]  /*38d0*/  FFMA.FTZ R150, R212, R155.reuse, R154.reuse ;  /* 0x0000009bd4967223 */ /* 0x180fe2000001009a */
[-CC-:B------:R-:W-:Y:S01]  /*38e0*/  FFMA.FTZ R157, R205, R155.reuse, R154.reuse ;  /* 0x0000009bcd9d7223 */ /* 0x180fe2000001009a */
[-CC-:B------:R-:W-:Y:S01]  /*38f0*/  FFMA.FTZ R152, R216, R155.reuse, R154.reuse ;  /* 0x0000009bd8987223 */ /* 0x180fe2000001009a */
[-CC-:B------:R-:W-:Y:S01]  /*3900*/  FFMA.FTZ R248, R211, R155.reuse, R154.reuse ;  /* 0x0000009bd3f87223 */ /* 0x180fe2000001009a */
[----:B------:R-:W-:Y:S01]  /*3910*/  FFMA.FTZ R250, R228, R155, R154 ;  /* 0x0000009be4fa7223 */ /* 0x000fe2000001009a */
[----:B------:R-:W-:Y:S01]  /*3920*/  FADD.FTZ R154, R184, -R149 ;  /* 0x80000095b89a7221 */ /* 0x000fe20000010000 */
[----:B------:R-:W-:Y:S01]  /*3930*/  FMUL.FTZ R155, R183, R148 ;  /* 0x00000094b79b7220 */ /* 0x000fe20000410000 */
[----:B------:R-:W-:Y:S01]  /*3940*/  FADD.FTZ R156, R188, -R153 ;  /* 0x80000099bc9c7221 */ /* 0x000fe20000010000 */
[----:B------:R-:W-:Y:S01]  /*3950*/  FADD.FTZ R158, R214, -R157 ;  /* 0x8000009dd69e7221 */ /* 0x000fe20000010000 */
[----:B------:R-:W-:-:S02]  /*3960*/  @P0 HADD2.F32 R149, -RZ, R32.H0_H0 ;  /* 0x20000020ff950230 */ /* 0x000fc40000004100 */
[----:B------:R-:W-:Y:S01]  /*3970*/  FMUL.FTZ R154, R183, R154 ;  /* 0x0000009ab79a7220 */ /* 0x000fe20000410000 */
[----:B------:R-:W-:Y:S02]  /*3980*/  @P0 HADD2.F32 R148, -RZ, R32.H1_H1 ;  /* 0x30000020ff940230 */ /* 0x000fe40000004100 */
[----:B------:R-:W-:Y:S01]  /*3990*/  FADD.FTZ R150, R203, -R150 ;  /* 0x80000096cb967221 */ /* 0x000fe20000010000 */
[----:B------:R-:W-:Y:S01]  /*39a0*/  FMUL.FTZ R156, R183, R156 ;  /* 0x0000009cb79c7220 */ /* 0x000fe20000410000 */
[----:B------:R-:W-:Y:S01]  /*39b0*/  @P0 FADD.FTZ R154, R154, R149 ;  /* 0x000000959a9a0221 */ /* 0x000fe20000010000 */
[--C-:B------:R-:W-:Y:S02]  /*39c0*/  @P0 HADD2.F32 R149, -RZ, R33.reuse.H0_H0 ;  /* 0x20000021ff950230 */ /* 0x100fe40000004100 */
[----:B------:R-:W-:Y:S01]  /*39d0*/  @P0 FADD.FTZ R155, R155, R148 ;  /* 0x000000949b9b0221 */ /* 0x000fe20000010000 */
[----:B------:R-:W-:Y:S02]  /*39e0*/  @P0 HADD2.F32 R148, -RZ, R34.H0_H0 ;  /* 0x20000022ff940230 */ /* 0x000fe40000004100 */
[----:B------:R-:W-:Y:S01]  /*39f0*/  FMUL.FTZ R157, R183, R158 ;  /* 0x0000009eb79d7220 */ /* 0x000fe20000410000 */
[----:B------:R-:W-:Y:S01]  /*3a00*/  FADD.FTZ R236, R213, -R152 ;  /* 0x80000098d5ec7221 */ /* 0x000fe20000010000 */
[----:B------:R-:W-:Y:S01]  /*3a10*/  FADD.FTZ R248, R209, -R248 ;  /* 0x800000f8d1f87221 */ /* 0x000fe20000010000 */
[----:B------:R-:W-:Y:S01]  /*3a20*/  FADD.FTZ R250, R223, -R250 ;  /* 0x800000fadffa7221 */ /* 0x000fe20000010000 */
[----:B------:R-:W-:Y:S01]  /*3a30*/  FMUL.FTZ R152, R183, R150 ;  /* 0x00000096b7987220 */ /* 0x000fe20000410000 */
[----:B------:R-:W-:Y:S01]  /*3a40*/  @P0 FADD.FTZ R156, R156, R149 ;  /* 0x000000959c9c0221 */ /* 0x000fe20000010000 */
[----:B------:R-:W-:Y:S01]  /*3a50*/  @P0 FADD.FTZ R157, R157, R148 ;  /* 0x000000949d9d0221 */ /* 0x000fe20000010000 */
[C---:B------:R-:W-:Y:S01]  /*3a60*/  FMUL.FTZ R151, R183.reuse, R236 ;  /* 0x000000ecb7977220 */ /* 0x040fe20000410000 */
[----:B------:R-:W-:Y:S01]  /*3a70*/  FMUL.FTZ R150, R183, R248 ;  /* 0x000000f8b7967220 */ /* 0x000fe20000410000 */
[----:B------:R-:W-:-:S02]  /*3a80*/  @P0 HADD2.F32 R153, -RZ, R33.H1_H1 ;  /* 0x30000021ff990230 */ /* 0x000fc40000004100 */
[----:B------:R-:W-:Y:S01]  /*3a90*/  FMUL.FTZ R183, R183, R250 ;  /* 0x000000fab7b77220 */ /* 0x000fe20000410000 */
[----:B------:R-:W-:Y:S02]  /*3aa0*/  @P0 HADD2.F32 R158, -RZ, R34.H1_H1 ;  /* 0x30000022ff9e0230 */ /* 0x000fe40000004100 */
[--C-:B------:R-:W-:Y:S02]  /*3ab0*/  @P0 HADD2.F32 R149, -RZ, R35.reuse.H0_H0 ;  /* 0x20000023ff950230 */ /* 0x100fe40000004100 */
[----:B------:R-:W-:Y:S01]  /*3ac0*/  @P0 FADD.FTZ R152, R152, R153 ;  /* 0x0000009998980221 */ /* 0x000fe20000010000 */
[----:B------:R-:W-:Y:S02]  /*3ad0*/  @P0 HADD2.F32 R148, -RZ, R35.H1_H1 ;  /* 0x30000023ff940230 */ /* 0x000fe40000004100 */
[----:B------:R-:W-:Y:S01]  /*3ae0*/  @P0 FADD.FTZ R151, R151, R158 ;  /* 0x0000009e97970221 */ /* 0x000fe20000010000 */
[----:B------:R-:W-:Y:S02]  /*3af0*/  @P0 FADD.FTZ R150, R150, R149 ;  /* 0x0000009596960221 */ /* 0x000fe40000010000 */
[----:B------:R-:W-:Y:S01]  /*3b00*/  @P0 FADD.FTZ R183, R183, R148 ;  /* 0x00000094b7b70221 */ /* 0x000fe20000010000 */
[----:B------:R-:W-:-:S02]  /*3b10*/  ISETP.NE.AND.EX P0, PT, RZ, UR19, PT, P6 ;  /* 0x00000013ff007c0c */ /* 0x000fc4000bf05360 */
        /* <DEDUP_REMOVED lines=15> */
[----:B------:R-:W-:-:S02]  /*3c10*/  @P6 F2FP.F16.F32.PACK_AB R159, RZ, R152 ;  /* 0x00000098ff9f623e */ /* 0x000fc400000000ff */
[----:B------:R-:W-:Y:S01]  /*3c20*/  @P6 PRMT R102, R229, 0x7610, R102 ;  /* 0x00007610e5666816 */ /* 0x000fe20000000066 */
[----:B0-----:R-:W-:Y:S01]  /*3c30*/  @P0 IMAD.WIDE.U32 R148, R180, 0x10, R148 ;  /* 0x00000010b4940825 */ /* 0x001fe200078e0094 */
[----:B------:R-:W-:-:S03]  /*3c40*/  @P6 PRMT R103, R231, 0x7610, R103 ;  /* 0x00007610e7676816 */ /* 0x000fc60000000067 */
[----:B------:R-:W-:Y:S01]  /*3c50*/  FMUL.FTZ R229, R150, UR17 ;  /* 0x0000001196e57c20 */ /* 0x000fe20008410000 */
[----:B------:R-:W-:Y:S02]  /*3c60*/  @P6 F2FP.F16.F32.PACK_AB R153, RZ, R151 ;  /* 0x00000097ff99623e */ /* 0x000fe400000000ff */
[----:B------:R-:W-:Y:S01]  /*3c70*/  @P6 F2FP.F16.F32.PACK_AB R158, RZ, R183 ;  /* 0x000000b7ff9e623e */ /* 0x000fe200000000ff */
[----:B------:R-:W-:Y:S01]  /*3c80*/  FMUL.FTZ R183, R183, UR17 ;  /* 0x00000011b7b77c20 */ /* 0x000fe20008410000 */
[----:B------:R-:W-:Y:S01]  /*3c90*/  @P6 PRMT R101, R101, 0x5410, R159 ;  /* 0x0000541065656816 */ /* 0x000fe2000000009f */
[----:B------:R-:W-:Y:S01]  /*3ca0*/  FMUL.FTZ R159, R151, UR17 ;  /* 0x00000011979f7c20 */ /* 0x000fe20008410000 */
[----:B------:R-:W-:Y:S02]  /*3cb0*/  @P6 PRMT R102, R102, 0x5410, R153 ;  /* 0x0000541066666816 */ /* 0x000fe40000000099 */
[----:B------:R-:W-:Y:S01]  /*3cc0*/  @P6 PRMT R103, R103, 0x5410, R158 ;  /* 0x0000541067676816 */ /* 0x000fe2000000009e */
[----:B------:R-:W-:Y:S01]  /*3cd0*/  FMUL.FTZ R158, R152, UR17 ;  /* 0x00000011989e7c20 */ /* 0x000fe20008410000 */
        /* <DEDUP_REMOVED lines=15> */
[----:B------:R-:W-:Y:S02]  /*3dd0*/  F2FP.F16.F32.PACK_AB R150, R248, R233 ;  /* 0x000000e9f896723e */ /* 0x000fe400000000ff */
        /* <DEDUP_REMOVED lines=38> */
[C---:B0-----:R-:W-:Y:S02]  /*4040*/  @P0 LEA R148, P6, R180.reuse, UR14, 0x4 ;  /* 0x0000000eb4940c11 */ /* 0x041fe4000f8c20ff */
        /* <DEDUP_REMOVED lines=8> */
.L_x_419:
[----:B------:R-:W-:Y:S05]  /*40d0*/  BSYNC B0 ;  /* 0x0000000000007941 */ /* 0x000fea0003800000 */
.L_x_418:
[----:B------:R-:W-:Y:S01]  /*40e0*/  SEL R152, RZ, 0x1, P4 ;  /* 0x00000001ff987807 */ /* 0x000fe20002000000 */
[----:B------:R-:W-:Y:S06]  /*40f0*/  @!P5 BRA `(.L_x_420) ;  /* 0xffffffc80008d947 */ /* 0x000fec000383ffff */
.L_x_406:
        /* <DEDUP_REMOVED lines=9> */
[----:B------:R-:W4:Y:S08]  /*4190*/  LDC.64 R4, c[0x0][0x2d8] ;  /* 0x0000b600ff047b82 */ /* 0x000f300000000a00 */
        /* <DEDUP_REMOVED lines=15> */
.L_x_422:
[----:B------:R-:W-:Y:S05]  /*4290*/  BSYNC B0 ;  /* 0x0000000000007941 */ /* 0x000fea0003800000 */
.L_x_421:
[----:B------:R-:W-:Y:S04]  /*42a0*/  BSSY B0, `(.L_x_423) ;  /* 0x0000013000007945 */ /* 0x000fe80003800000 */
[----:B------:R-:W-:Y:S05]  /*42b0*/  @!P2 BRA `(.L_x_424) ;  /* 0x000000000044a947 */ /* 0x000fea0003800000 */
[----:B---3--:R-:W3:Y:S08]  /*42c0*/  LDC.64 R2, c[0x0][0x2d0] ;  /* 0x0000b400ff027b82 */ /* 0x008ef00000000a00 */
        /* <DEDUP_REMOVED lines=16> */
.L_x_424:
[----:B------:R-:W-:Y:S05]  /*43d0*/  BSYNC B0 ;  /* 0x0000000000007941 */ /* 0x000fea0003800000 */
.L_x_423:
[----:B------:R-:W-:Y:S05]  /*43e0*/  @!P3 EXIT ;  /* 0x000000000000b94d */ /* 0x000fea0003800000 */
[----:B---3--:R-:W3:Y:S08]  /*43f0*/  LDC.64 R2, c[0x0][0x2d0] ;  /* 0x0000b400ff027b82 */ /* 0x008ef00000000a00 */
[----:B------:R-:W4:Y:S08]  /*4400*/  LDC.64 R4, c[0x0][0x2d8] ;  /* 0x0000b600ff047b82 */ /* 0x000f300000000a00 */
        /* <DEDUP_REMOVED lines=15> */
.L_x_413:
[----:B-----5:R-:W-:Y:S01]  /*4500*/  HFMA2.MMA R229, -RZ, RZ, 0, 9.5367431640625e-07 ;  /* 0x00000010ffe57435 */ /* 0x020fe200000001ff */
[----:B------:R-:W-:Y:S02]  /*4510*/  MOV R248, 0x1f ;  /* 0x0000001f00f87802 */ /* 0x000fe40000000f00 */
[----:B------:R-:W-:-:S08]  /*4520*/  MOV R158, 0xffffffff ;  /* 0xffffffff009e7802 */ /* 0x000fd00000000f00 */
[----:B------:R-:W-:Y:S05]  /*4530*/  WARPSYNC.COLLECTIVE R158, `(.L_x_425) ;  /* 0x000000009e087348 */ /* 0x000fea0003c00000 */
[----:B------:R0:W1:Y:S02]  /*4540*/  SHFL.DOWN P6, R159, R233, R229, R248 ;  /* 0x080000e5e99f7389 */ /* 0x00006400000c00f8 */
[----:B01----:R-:W-:Y:S01]  /*4550*/  ENDCOLLECTIVE ;  /* 0x000000000000791b */ /* 0x003fe20003800000 */
.L_x_425:
[----:B------:R-:W-:-:S05]  /*4560*/  MOV R150, R159 ;  /* 0x0000009f00967202 */ /* 0x000fca0000000f00 */
[----:B------:R-:W-:Y:S01]  /*4570*/  FADD.FTZ R150, R150, R233 ;  /* 0x000000e996967221 */ /* 0x000fe20000010000 */
[----:B------:R-:W-:-:S07]  /*4580*/  MOV R233, R236 ;  /* 0x000000ec00e97202 */ /* 0x000fce0000000f00 */
[----:B------:R-:W-:Y:S05]  /*4590*/  WARPSYNC.COLLECTIVE R158, `(.L_x_426) ;  /* 0x000000009e087348 */ /* 0x000fea0003c00000 */
[----:B------:R0:W1:Y:S02]  /*45a0*/  SHFL.DOWN P6, R159, R233, R229, R248 ;  /* 0x080000e5e99f7389 */ /* 0x00006400000c00f8 */
[----:B01----:R-:W-:Y:S01]  /*45b0*/  ENDCOLLECTIVE ;  /* 0x000000000000791b */ /* 0x003fe20003800000 */
.L_x_426:
[----:B------:R-:W-:Y:S01]  /*45c0*/  HFMA2.MMA R229, -RZ, RZ, 0, 4.76837158203125e-07 ;  /* 0x00000008ffe57435 */ /* 0x000fe200000001ff */
[----:B------:R-:W-:Y:S02]  /*45d0*/  MOV R233, R150 ;  /* 0x0000009600e97202 */ /* 0x000fe40000000f00 */
[----:B------:R-:W-:-:S08]  /*45e0*/  MOV R151, R159 ;  /* 0x0000009f00977202 */ /* 0x000fd00000000f00 */
[----:B------:R-:W-:Y:S05]  /*45f0*/  WARPSYNC.COLLECTIVE R158, `(.L_x_427) ;  /* 0x000000009e087348 */ /* 0x000fea0003c00000 */
[----:B------:R0:W1:Y:S02]  /*4600*/  SHFL.DOWN P6, R159, R233, R229, R248 ;  /* 0x080000e5e99f7389 */ /* 0x00006400000c00f8 */
[----:B01----:R-:W-:Y:S01]  /*4610*/  ENDCOLLECTIVE ;  /* 0x000000000000791b */ /* 0x003fe20003800000 */
.L_x_427:
[----:B------:R-:W-:-:S05]  /*4620*/  FADD.FTZ R151, R151, R236 ;  /* 0x000000ec97977221 */ /* 0x000fca0000010000 */
[----:B------:R-:W-:Y:S02]  /*4630*/  MOV R233, R151 ;  /* 0x0000009700e97202 */ /* 0x000fe40000000f00 */
[----:B------:R-:W-:-:S07]  /*4640*/  MOV R153, R159 ;  /* 0x0000009f00997202 */ /* 0x000fce0000000f00 */
[----:B------:R-:W-:Y:S05]  /*4650*/  WARPSYNC.COLLECTIVE R158, `(.L_x_428) ;  /* 0x000000009e087348 */ /* 0x000fea0003c00000 */
[----:B------:R0:W1:Y:S02]  /*4660*/  SHFL.DOWN P6, R159, R233, R229, R248 ;  /* 0x080000e5e99f7389 */ /* 0x00006400000c00f8 */
[----:B01----:R-:W-:Y:S01]  /*4670*/  ENDCOLLECTIVE ;  /* 0x000000000000791b */ /* 0x003fe20003800000 */
.L_x_428:
[----:B------:R-:W-:Y:S01]  /*4680*/  FADD.FTZ R153, R150, R153 ;  /* 0x0000009996997221 */ /* 0x000fe20000010000 */
[----:B------:R-:W-:-:S04]  /*4690*/  HFMA2.MMA R229, -RZ, RZ, 0, 2.384185791015625e-07 ;  /* 0x00000004ffe57435 */ /* 0x000fc800000001ff */
[----:B------:R-:W-:Y:S02]  /*46a0*/  MOV R233, R153 ;  /* 0x0000009900e97202 */ /* 0x000fe40000000f00 */
[----:B------:R-:W-:-:S07]  /*46b0*/  MOV R152, R159 ;  /* 0x0000009f00987202 */ /* 0x000fce0000000f00 */
[----:B------:R-:W-:Y:S05]  /*46c0*/  WARPSYNC.COLLECTIVE R158, `(.L_x_429) ;  /* 0x000000009e087348 */ /* 0x000fea0003c00000 */
[----:B------:R0:W1:Y:S02]  /*46d0*/  SHFL.DOWN P6, R159, R233, R229, R248 ;  /* 0x080000e5e99f7389 */ /* 0x00006400000c00f8 */
[----:B01----:R-:W-:Y:S01]  /*46e0*/  ENDCOLLECTIVE ;  /* 0x000000000000791b */ /* 0x003fe20003800000 */
.L_x_429:
[----:B------:R-:W-:-:S05]  /*46f0*/  FADD.FTZ R152, R151, R152 ;  /* 0x0000009897987221 */ /* 0x000fca0000010000 */
[----:B------:R-:W-:Y:S02]  /*4700*/  MOV R233, R152 ;  /* 0x0000009800e97202 */ /* 0x000fe40000000f00 */
[----:B------:R-:W-:-:S07]  /*4710*/  MOV R154, R159 ;  /* 0x0000009f009a7202 */ /* 0x000fce0000000f00 */
[----:B------:R-:W-:Y:S05]  /*4720*/  WARPSYNC.COLLECTIVE R158, `(.L_x_430) ;  /* 0x000000009e087348 */ /* 0x000fea0003c00000 */
[----:B------:R0:W1:Y:S02]  /*4730*/  SHFL.DOWN P6, R159, R233, R229, R248 ;  /* 0x080000e5e99f7389 */ /* 0x00006400000c00f8 */
[----:B01----:R-:W-:Y:S01]  /*4740*/  ENDCOLLECTIVE ;  /* 0x000000000000791b */ /* 0x003fe20003800000 */
.L_x_430:
[----:B------:R-:W-:Y:S01]  /*4750*/  FADD.FTZ R154, R153, R154 ;  /* 0x0000009a999a7221 */ /* 0x000fe20000010000 */
[----:B------:R-:W-:-:S04]  /*4760*/  HFMA2.MMA R229, -RZ, RZ, 0, 1.1920928955078125e-07 ;  /* 0x00000002ffe57435 */ /* 0x000fc800000001ff */
[----:B------:R-:W-:Y:S02]  /*4770*/  MOV R233, R154 ;  /* 0x0000009a00e97202 */ /* 0x000fe40000000f00 */
[----:B------:R-:W-:-:S07]  /*4780*/  MOV R155, R159 ;  /* 0x0000009f009b7202 */ /* 0x000fce0000000f00 */
[----:B------:R-:W-:Y:S05]  /*4790*/  WARPSYNC.COLLECTIVE R158, `(.L_x_431) ;  /* 0x000000009e087348 */ /* 0x000fea0003c00000 */
[----:B------:R0:W1:Y:S02]  /*47a0*/  SHFL.DOWN P6, R159, R233, R229, R248 ;  /* 0x080000e5e99f7389 */ /* 0x00006400000c00f8 */
[----:B01----:R-:W-:Y:S01]  /*47b0*/  ENDCOLLECTIVE ;  /* 0x000000000000791b */ /* 0x003fe20003800000 */
.L_x_431:
[----:B------:R-:W-:-:S05]  /*47c0*/  FADD.FTZ R155, R152, R155 ;  /* 0x0000009b989b7221 */ /* 0x000fca0000010000 */
[----:B------:R-:W-:Y:S02]  /*47d0*/  MOV R233, R155 ;  /* 0x0000009b00e97202 */ /* 0x000fe40000000f00 */
[----:B------:R-:W-:-:S07]  /*47e0*/  MOV R157, R159 ;  /* 0x0000009f009d7202 */ /* 0x000fce0000000f00 */
[----:B------:R-:W-:Y:S05]  /*47f0*/  WARPSYNC.COLLECTIVE R158, `(.L_x_432) ;  /* 0x000000009e087348 */ /* 0x000fea0003c00000 */
[----:B------:R0:W1:Y:S02]  /*4800*/  SHFL.DOWN P6, R159, R233, R229, R248 ;  /* 0x080000e5e99f7389 */ /* 0x00006400000c00f8 */
[----:B01----:R-:W-:Y:S01]  /*4810*/  ENDCOLLECTIVE ;  /* 0x000000000000791b */ /* 0x003fe20003800000 */
.L_x_432:
[----:B------:R-:W-:Y:S01]  /*4820*/  FADD.FTZ R157, R154, R157 ;  /* 0x0000009d9a9d7221 */ /* 0x000fe20000010000 */
[----:B------:R-:W-:-:S04]  /*4830*/  HFMA2.MMA R229, -RZ, RZ, 0, 5.9604644775390625e-08 ;  /* 0x00000001ffe57435 */ /* 0x000fc800000001ff */
[----:B------:R-:W-:Y:S02]  /*4840*/  MOV R233, R157 ;  /* 0x0000009d00e97202 */ /* 0x000fe40000000f00 */
[----:B------:R-:W-:-:S07]  /*4850*/  MOV R156, R159 ;  /* 0x0000009f009c7202 */ /* 0x000fce0000000f00 */
[----:B------:R-:W-:Y:S05]  /*4860*/  WARPSYNC.COLLECTIVE R158, `(.L_x_433) ;  /* 0x000000009e087348 */ /* 0x000fea0003c00000 */
[----:B------:R0:W1:Y:S02]  /*4870*/  SHFL.DOWN P6, R159, R233, R229, R248 ;  /* 0x080000e5e99f7389 */ /* 0x00006400000c00f8 */
[----:B01----:R-:W-:Y:S01]  /*4880*/  ENDCOLLECTIVE ;  /* 0x000000000000791b */ /* 0x003fe20003800000 */
.L_x_433:
[----:B------:R-:W-:-:S05]  /*4890*/  FADD.FTZ R150, R155, R156 ;  /* 0x0000009c9b967221 */ /* 0x000fca0000010000 */
[----:B------:R-:W-:Y:S02]  /*48a0*/  MOV R233, R150 ;  /* 0x0000009600e97202 */ /* 0x000fe40000000f00 */
[----:B------:R-:W-:-:S07]  /*48b0*/  MOV R156, R159 ;  /* 0x0000009f009c7202 */ /* 0x000fce0000000f00 */
[----:B------:R-:W-:Y:S05]  /*48c0*/  WARPSYNC.COLLECTIVE R158, `(.L_x_434) ;  /* 0x000000009e087348 */ /* 0x000fea0003c00000 */
[----:B------:R0:W1:Y:S02]  /*48d0*/  SHFL.DOWN P6, R159, R233, R229, R248 ;  /* 0x080000e5e99f7389 */ /* 0x00006400000c00f8 */
[----:B01----:R-:W-:Y:S01]  /*48e0*/  ENDCOLLECTIVE ;  /* 0x000000000000791b */ /* 0x003fe20003800000 */
.L_x_434:
[----:B------:R-:W-:Y:S01]  /*48f0*/  MOV R151, R159 ;  /* 0x0000009f00977202 */ /* 0x000fe20000000f00 */
[----:B------:R-:W-:Y:S06]  /*4900*/  BRA `(.L_x_435) ;  /* 0xffffffd800fc7947 */ /* 0x000fec000383ffff */
.L_x_436:
        /* <DEDUP_REMOVED lines=15> */
.L_x_3230:


//--------------------- .text._ZN10layer_norm31ln_parallel_residual_bwd_kernelINS_13Kernel_traitsI6__halfS2_S2_S2_fjLj3072ELj1ELj1ELj4ELj16ENS_18Kernel_traits_baseILj3072ES2_S2_S2_S2_fjLj128EEEEELb1ELb0ELb1EEEvNS_9BwdParamsE --------------------------
	.section	.text._ZN10layer_norm31ln_parallel_residual_bwd_kernelINS_13Kernel_traitsI6__halfS2_S2_S2_fjLj3072ELj1ELj1ELj4ELj16ENS_18Kernel_traits_baseILj3072ES2_S2_S2_S2_fjLj128EEEEELb1ELb0ELb1EEEvNS_9BwdParamsE,"ax",@progbits
	.align	128
        .global         _ZN10layer_norm31ln_parallel_residual_bwd_kernelINS_13Kernel_traitsI6__halfS2_S2_S2_fjLj3072ELj1ELj1ELj4ELj16ENS_18Kernel_traits_baseILj3072ES2_S2_S2_S2_fjLj128EEEEELb1ELb0ELb1EEEvNS_9BwdParamsE
        .type           _ZN10layer_norm31ln_parallel_residual_bwd_kernelINS_13Kernel_traitsI6__halfS2_S2_S2_fjLj3072ELj1ELj1ELj4ELj16ENS_18Kernel_traits_baseILj3072ES2_S2_S2_S2_fjLj128EEEEELb1ELb0ELb1EEEvNS_9BwdParamsE,@function
        .size           _ZN10layer_norm31ln_parallel_residual_bwd_kernelINS_13Kernel_traitsI6__halfS2_S2_S2_fjLj3072ELj1ELj1ELj4ELj16ENS_18Kernel_traits_baseILj3072ES2_S2_S2_S2_fjLj128EEEEELb1ELb0ELb1EEEvNS_9BwdParamsE,(.L_x_3231 - _ZN10layer_norm31ln_parallel_residual_bwd_kernelINS_13Kernel_traitsI6__halfS2_S2_S2_fjLj3072ELj1ELj1ELj4ELj16ENS_18Kernel_traits_baseILj3072ES2_S2_S2_S2_fjLj128EEEEELb1ELb0ELb1EEEvNS_9BwdParamsE)
        .other          _ZN10layer_norm31ln_parallel_residual_bwd_kernelINS_13Kernel_traitsI6__halfS2_S2_S2_fjLj3072ELj1ELj1ELj4ELj16ENS_18Kernel_traits_baseILj3072ES2_S2_S2_S2_fjLj128EEEEELb1ELb0ELb1EEEvNS_9BwdParamsE,@"STO_CUDA_ENTRY STV_DEFAULT"
_ZN10layer_norm31ln_parallel_residual_bwd_kernelINS_13Kernel_traitsI6__halfS2_S2_S2_fjLj3072ELj1ELj1ELj4ELj16ENS_18Kernel_traits_baseILj3072ES2_S2_S2_S2_fjLj128EEEEELb1ELb0ELb1EEEvNS_9BwdParamsE:
.text._ZN10layer_norm31ln_parallel_residual_bwd_kernelINS_13Kernel_traitsI6__halfS2_S2_S2_fjLj3072ELj1ELj1ELj4ELj16ENS_18Kernel_traits_baseILj3072ES2_S2_S2_S2_fjLj128EEEEELb1ELb0ELb1EEEvNS_9BwdParamsE:
        /* <DEDUP_REMOVED lines=64> */
.L_x_437:
        /* <DEDUP_REMOVED lines=29> */
[----:B0-----:R-:W-:-:S02]  /*05d0*/  CS2R R4, SRZ ;  /* 0x0000000000047805 */ /* 0x001fc4000001ff00 */
[----:B-1----:R-:W-:Y:S02]  /*05e0*/  CS2R R6, SRZ ;  /* 0x0000000000067805 */ /* 0x002fe4000001ff00 */
        /* <DEDUP_REMOVED lines=85> */
.L_x_441:
        /* <DEDUP_REMOVED lines=15> */
[----:B------:R-:W1:Y:S04]  /*0c30*/  LDC.64 R234, c[0x0][0x240] ;  /* 0x00009000ffea7b82 */ /* 0x000e680000000a00 */
[----:B------:R-:W2:Y:S01]  /*0c40*/  LDG.E.128 R104, desc[UR6][R104.64] ;  /* 0x0000000668687981 */ /* 0x000ea2000c1e1d00 */
[----:B---3--:R-:W-:Y:S01]  /*0c50*/  IMAD.WIDE.U32 R72, R213, 0x10, R96 ;  /* 0x00000010d5487825 */ /* 0x008fe200078e0060 */
[----:B------:R-:W-:Y:S02]  /*0c60*/  ISETP.NE.U32.AND P1, PT, RZ, UR12, PT ;  /* 0x0000000cff007c0c */ /* 0x000fe4000bf25070 */
[----:B------:R-:W3:Y:S03]  /*0c70*/  @P0 LDC.64 R236, c[0x0][0x2c8] ;  /* 0x0000b200ffec0b82 */ /* 0x000ee60000000a00 */
[----:B------:R-:W3:Y:S01]  /*0c80*/  LDG.E.128 R72, desc[UR6][R72.64] ;  /* 0x0000000648487981 */ /* 0x000ee2000c1e1d00 */
[----:B0-----:R-:W-:-:S06]  /*0c90*/  IMAD.WIDE R214, R212, 0x4, R214 ;  /* 0x00000004d4d67825 */ /* 0x001fcc00078e02d6 */
[----:B------:R4:W3:Y:S01]  /*0ca0*/  LDG.E R214, desc[UR6][R214.64] ;  /* 0x00000006d6d67981 */ /* 0x0008e2000c1e1900 */
[----:B------:R-:W-:-:S05]  /*0cb0*/  IADD3 R161, R213, 0x80, RZ ;  /* 0x00000080d5a17810 */ /* 0x000fca0007ffe0ff */
[----:B------:R-:W-:-:S04]  /*0cc0*/  IMAD.WIDE.U32 R76, R161, 0x10, R88 ;  /* 0x00000010a14c7825 */ /* 0x000fc800078e0058 */
[C---:B------:R-:W-:Y:S02]  /*0cd0*/  IMAD.WIDE.U32 R84, R161.reuse, 0x10, R92 ;  /* 0x00000010a1547825 */ /* 0x040fe400078e005c */
[----:B------:R-:W3:Y:S02]  /*0ce0*/  LDG.E.128 R76, desc[UR6][R76.64] ;  /* 0x000000064c4c7981 */ /* 0x000ee4000c1e1d00 */
[----:B------:R-:W-:Y:S02]  /*0cf0*/  IMAD.WIDE.U32 R80, R161, 0x10, R96 ;  /* 0x00000010a1507825 */ /* 0x000fe400078e0060 */
[----:B------:R-:W3:Y:S04]  /*0d00*/  LDG.E.128 R84, desc[UR6][R84.64] ;  /* 0x0000000654547981 */ /* 0x000ee8000c1e1d00 */
[----:B------:R-:W3:Y:S01]  /*0d10*/  LDG.E.128 R80, desc[UR6][R80.64] ;  /* 0x0000000650507981 */ /* 0x000ee2000c1e1d00 */
[----:B------:R-:W-:-:S05]  /*0d20*/  IADD3 R160, R213, 0x100, RZ ;  /* 0x00000100d5a07810 */ /* 0x000fca0007ffe0ff */
[----:B------:R-:W-:-:S04]  /*0d30*/  IMAD.WIDE.U32 R88, R160, 0x10, R88 ;  /* 0x00000010a0587825 */ /* 0x000fc800078e0058 */
[C---:B------:R-:W-:Y:S02]  /*0d40*/  IMAD.WIDE.U32 R92, R160.reuse, 0x10, R92 ;  /* 0x00000010a05c7825 */ /* 0x040fe400078e005c */
[----:B------:R-:W3:Y:S02]  /*0d50*/  LDG.E.128 R88, desc[UR6][R88.64] ;  /* 0x0000000658587981 */ /* 0x000ee4000c1e1d00 */
[----:B------:R-:W-:Y:S02]  /*0d60*/  IMAD.WIDE.U32 R96, R160, 0x10, R96 ;  /* 0x00000010a0607825 */ /* 0x000fe400078e0060 */
[----:B------:R-:W3:Y:S04]  /*0d70*/  LDG.E.128 R92, desc[UR6][R92.64] ;  /* 0x000000065c5c7981 */ /* 0x000ee8000c1e1d00 */
[----:B------:R-:W3:Y:S01]  /*0d80*/  LDG.E.128 R96, desc[UR6][R96.64] ;  /* 0x0000000660607981 */ /* 0x000ee2000c1e1d00 */
[----:B-1----:R-:W-:-:S06]  /*0d90*/  IMAD.WIDE.U32 R244, R213, 0x8, R234 ;  /* 0x00000008d5f47825 */ /* 0x002fcc00078e00ea */
[----:B------:R-:W5:Y:S01]  /*0da0*/  LDG.E.64 R244, desc[UR6][R244.64] ;  /* 0x00000006f4f47981 */ /* 0x000f62000c1e1b00 */
[----:B------:R-:W-:-:S13]  /*0db0*/  ISETP.NE.AND.EX P1, PT, RZ, UR13, PT, P1 ;  /* 0x0000000dff007c0c */ /* 0x000fda000bf25310 */
[----:B------:R-:W0:Y:S02]  /*0dc0*/  @P1 LDC.64 R230, c[0x0][0x248] ;  /* 0x00009200ffe61b82 */ /* 0x000e240000000a00 */
[----:B0-----:R-:W-:-:S05]  /*0dd0*/  @P1 IMAD.WIDE.U32 R230, R213, 0x8, R230 ;  /* 0x00000008d5e61825 */ /* 0x001fca00078e00e6 */
[----:B------:R0:W5:Y:S01]  /*0de0*/  @P1 LDG.E.64 R142, desc[UR6][R230.64] ;  /* 0x00000006e68e1981 */ /* 0x000162000c1e1b00 */
[----:B----4-:R-:W-:Y:S02]  /*0df0*/  HADD2.F32 R215, -RZ, R100.H0_H0 ;  /* 0x20000064ffd77230 */ /* 0x010fe40000004100 */
[--C-:B------:R-:W-:Y:S01]  /*0e00*/  HADD2.F32 R229, -RZ, R102.reuse.H0_H0 ;  /* 0x20000066ffe57230 */ /* 0x100fe20000004100 */
[----:B------:R-:W-:Y:S01]  /*0e10*/  FSEL R232, R232, RZ, !P2 ;  /* 0x000000ffe8e87208 */ /* 0x000fe20005000000 */
[----:B------:R-:W-:Y:S02]  /*0e20*/  HADD2.F32 R223, -RZ, R102.H1_H1 ;  /* 0x30000066ffdf7230 */ /* 0x000fe40000004100 */
[--C-:B------:R-:W-:Y:S02]  /*0e30*/  HADD2.F32 R221, -RZ, R103.reuse.H0_H0 ;  /* 0x20000067ffdd7230 */ /* 0x100fe40000004100 */
[----:B------:R-:W-:Y:S02]  /*0e40*/  HADD2.F32 R227, -RZ, R103.H1_H1 ;  /* 0x30000067ffe37230 */ /* 0x000fe40000004100 */
[----:B------:R-:W-:Y:S01]  /*0e50*/  FADD.FTZ R215, R215, -R232 ;  /* 0x800000e8d7d77221 */ /* 0x000fe20000010000 */
[----:B--2---:R-:W-:-:S02]  /*0e60*/  HADD2.F32 R102, -RZ, R104.H0_H0 ;  /* 0x20000068ff667230 */ /* 0x004fc40000004100 */
[----:B------:R-:W-:Y:S02]  /*0e70*/  HADD2.F32 R103, -RZ, R104.H1_H1 ;  /* 0x30000068ff677230 */ /* 0x000fe40000004100 */
[----:B------:R-:W-:Y:S02]  /*0e80*/  HADD2.F32 R219, -RZ, R101.H0_H0 ;  /* 0x20000065ffdb7230 */ /* 0x000fe40000004100 */
[--C-:B------:R-:W-:Y:S02]  /*0e90*/  HADD2.F32 R226, -RZ, R105.reuse.H0_H0 ;  /* 0x20000069ffe27230 */ /* 0x100fe40000004100 */
[----:B------:R-:W-:Y:S02]  /*0ea0*/  HADD2.F32 R228, -RZ, R105.H1_H1 ;  /* 0x30000069ffe47230 */ /* 0x000fe40000004100 */
[----:B------:R-:W-:Y:S02]  /*0eb0*/  HADD2.F32 R217, -RZ, R100.H1_H1 ;  /* 0x30000064ffd97230 */ /* 0x000fe40000004100 */
[----:B---3--:R-:W-:-:S02]  /*0ec0*/  HADD2.F32 R105, -RZ, R72.H0_H0 ;  /* 0x20000048ff697230 */ /* 0x008fc40000004100 */
[----:B------:R-:W-:Y:S01]  /*0ed0*/  FMUL.FTZ R104, R203, R102 ;  /* 0x00000066cb687220 */ /* 0x000fe20000410000 */
[--C-:B------:R-:W-:Y:S02]  /*0ee0*/  HADD2.F32 R224, -RZ, R107.reuse.H0_H0 ;  /* 0x2000006bffe07230 */ /* 0x100fe40000004100 */
[----:B------:R-:W-:Y:S01]  /*0ef0*/  FMUL.FTZ R0, R214, R215 ;  /* 0x000000d7d6007220 */ /* 0x000fe20000410000 */
[----:B------:R-:W-:Y:S02]  /*0f00*/  HADD2.F32 R233, -RZ, R107.H1_H1 ;  /* 0x3000006bffe97230 */ /* 0x000fe40000004100 */
[----:B------:R-:W-:Y:S01]  /*0f10*/  FMUL.FTZ R107, R202, R103 ;  /* 0x00000067ca6b7220 */ /* 0x000fe20000410000 */
[----:B------:R-:W-:Y:S02]  /*0f20*/  HADD2.F32 R72, -RZ, R72.H1_H1 ;  /* 0x30000048ff487230 */ /* 0x000fe40000004100 */
[----:B------:R-:W-:Y:S01]  /*0f30*/  FADD.FTZ R219, -R232, R219 ;  /* 0x000000dbe8db7221 */ /* 0x000fe20000010100 */
[----:B------:R-:W-:-:S02]  /*0f40*/  HADD2.F32 R225, -RZ, R101.H1_H1 ;  /* 0x30000065ffe17230 */ /* 0x000fc40000004100 */
[----:B------:R-:W-:Y:S01]  /*0f50*/  FADD.FTZ R215, -R232, R217 ;  /* 0x000000d9e8d77221 */ /* 0x000fe20000010100 */
[----:B------:R-:W-:Y:S01]  /*0f60*/  FADD.FTZ R158, R105, R158 ;  /* 0x0000009e699e7221 */ /* 0x000fe20000010000 */
[-C--:B------:R-:W-:Y:S01]  /*0f70*/  FFMA.FTZ R163, R0, R105.reuse, R163 ;  /* 0x0000006900a37223 */ /* 0x080fe200000100a3 */
[----:B------:R-:W-:Y:S01]  /*0f80*/  FFMA.FTZ R105, R211, R105, R104 ;  /* 0x00000069d3697223 */ /* 0x000fe20000010068 */
[----:B------:R-:W-:Y:S01]  /*0f90*/  FFMA.FTZ R104, R210, R72, R107 ;  /* 0x00000048d2687223 */ /* 0x000fe2000001006b */
[--C-:B------:R-:W-:Y:S02]  /*0fa0*/  HADD2.F32 R218, -RZ, R73.reuse.H0_H0 ;  /* 0x20000049ffda7230 */ /* 0x100fe40000004100 */
[C---:B------:R-:W-:Y:S01]  /*0fb0*/  FMUL.FTZ R107, R214.reuse, R219 ;  /* 0x000000dbd66b7220 */ /* 0x040fe20000410000 */
[----:B------:R-:W-:Y:S01]  /*0fc0*/  FMUL.FTZ R215, R214, R215 ;  /* 0x000000d7d6d77220 */ /* 0x000fe20000410000 */
[----:B------:R-:W-:Y:S02]  /*0fd0*/  HADD2.F32 R73, -RZ, R73.H1_H1 ;  /* 0x30000049ff497230 */ /* 0x000fe40000004100 */
[----:B------:R-:W-:Y:S01]  /*0fe0*/  FADD.FTZ R219, -R232, R225 ;  /* 0x000000e1e8db7221 */ /* 0x000fe20000010100 */
[----:B------:R-:W-:Y:S01]  /*0ff0*/  FMUL.FTZ R225, R200, R228 ;  /* 0x000000e4c8e17220 */ /* 0x000fe20000410000 */
[C---:B------:R-:W-:Y:S01]  /*1000*/  FADD.FTZ R217, -R232.reuse, R229 ;  /* 0x000000e5e8d97221 */ /* 0x040fe20000010100 */
[----:B------:R-:W-:Y:S01]  /*1010*/  FADD.FTZ R223, -R232, R223 ;  /* 0x000000dfe8df7221 */ /* 0x000fe20000010100 */
[----:B------:R-:W-:Y:S01]  /*1020*/  FADD.FTZ R155, R72, R155 ;  /* 0x0000009b489b7221 */ /* 0x000fe20000010000 */
[----:B------:R-:W-:Y:S01]  /*1030*/  FFMA.FTZ R156, R215, R72, R156 ;  /* 0x00000048d79c7223 */ /* 0x000fe2000001009c */
[----:B------:R-:W-:-:S02]  /*1040*/  HADD2.F32 R100, -RZ, R106.H0_H0 ;  /* 0x2000006aff647230 */ /* 0x000fc40000004100 */
[----:B------:R-:W-:Y:S01]  /*1050*/  FMUL.FTZ R72, R201, R226 ;  /* 0x000000e2c9487220 */ /* 0x000fe20000410000 */
[----:B------:R-:W-:Y:S02]  /*1060*/  HADD2.F32 R101, -RZ, R106.H1_H1 ;  /* 0x3000006aff657230 */ /* 0x000fe40000004100 */
[----:B------:R-:W-:Y:S01]  /*1070*/  FMUL.FTZ R219, R214, R219 ;  /* 0x000000dbd6db7220 */ /* 0x000fe20000410000 */
[----:B------:R-:W-:Y:S01]  /*1080*/  FFMA.FTZ R216, R208, R73, R225 ;  /* 0x00000049d0d87223 */ /* 0x000fe200000100e1 */
[C---:B------:R-:W-:Y:S01]  /*1090*/  FMUL.FTZ R217, R214.reuse, R217 ;  /* 0x000000d9d6d97220 */ /* 0x040fe20000410000 */
[----:B------:R-:W-:Y:S01]  /*10a0*/  FMUL.FTZ R225, R214, R223 ;  /* 0x000000dfd6e17220 */ /* 0x000fe20000410000 */
[----:B------:R-:W-:Y:S01]  /*10b0*/  FADD.FTZ R151, R218, R151 ;  /* 0x00000097da977221 */ /* 0x000fe20000010000 */
[-C--:B------:R-:W-:Y:S01]  /*10c0*/  FFMA.FTZ R152, R107, R218.reuse, R152 ;  /* 0x000000da6b987223 */ /* 0x080fe20000010098 */
[----:B------:R-:W-:Y:S01]  /*10d0*/  FFMA.FTZ R218, R209, R218, R72 ;  /* 0x000000dad1da7223 */ /* 0x000fe20000010048 */
[----:B------:R-:W-:Y:S01]  /*10e0*/  FADD.FTZ R141, R73, R141 ;  /* 0x0000008d498d7221 */ /* 0x000fe20000010000 */
[----:B------:R-:W-:Y:S01]  /*10f0*/  FFMA.FTZ R148, R219, R73, R148 ;  /* 0x00000049db947223 */ /* 0x000fe20000010094 */
[-C--:B------:R-:W-:Y:S01]  /*1100*/  FMUL.FTZ R72, R199, R100.reuse ;  /* 0x00000064c7487220 */ /* 0x080fe20000410000 */
[-C--:B------:R-:W-:Y:S01]  /*1110*/  FMUL.FTZ R73, R198, R101.reuse ;  /* 0x00000065c6497220 */ /* 0x080fe20000410000 */
[----:B------:R-:W-:Y:S01]  /*1120*/  FADD.FTZ R135, R100, R135 ;  /* 0x0000008764877221 */ /* 0x000fe20000010000 */
[----:B------:R-:W-:Y:S01]  /*1130*/  FFMA.FTZ R136, R217, R100, R136 ;  /* 0x00000064d9887223 */ /* 0x000fe20000010088 */
[----:B------:R-:W-:Y:S01]  /*1140*/  FADD.FTZ R131, R101, R131 ;  /* 0x0000008365837221 */ /* 0x000fe20000010000 */
[----:B------:R-:W-:-:S02]  /*1150*/  FFMA.FTZ R132, R225, R101, R132 ;  /* 0x00000065e1847223 */ /* 0x000fc40000010084 */
[----:B------:R-:W1:Y:S01]  /*1160*/  @P0 LDC.64 R100, c[0x0][0x2c8] ;  /* 0x0000b200ff640b82 */ /* 0x000e620000000a00 */
[--C-:B------:R-:W-:Y:S02]  /*1170*/  HADD2.F32 R106, -RZ, R74.reuse.H0_H0 ;  /* 0x2000004aff6a7230 */ /* 0x100fe40000004100 */
[C---:B------:R-:W-:Y:S01]  /*1180*/  FADD.FTZ R221, -R232.reuse, R221 ;  /* 0x000000dde8dd7221 */ /* 0x040fe20000010100 */
[----:B------:R-:W-:Y:S02]  /*1190*/  HADD2.F32 R74, -RZ, R74.H1_H1 ;  /* 0x3000004aff4a7230 */ /* 0x000fe40000004100 */
[----:B------:R-:W-:Y:S01]  /*11a0*/  FADD.FTZ R227, -R232, R227 ;  /* 0x000000e3e8e37221 */ /* 0x000fe20000010100 */
[----:B------:R-:W-:Y:S01]  /*11b0*/  FADD.FTZ R137, R106, R137 ;  /* 0x000000896a897221 */ /* 0x000fe20000010000 */
[-C--:B------:R-:W-:Y:S01]  /*11c0*/  FFMA.FTZ R138, R217, R106.reuse, R138 ;  /* 0x0000006ad98a7223 */ /* 0x080fe2000001008a */
[----:B------:R-:W-:Y:S01]  /*11d0*/  FFMA.FTZ R106, R207, R106, R72 ;  /* 0x0000006acf6a7223 */ /* 0x000fe20000010048 */
[----:B------:R-:W-:-:S02]  /*11e0*/  HADD2.F32 R72, -RZ, R75.H0_H0 ;  /* 0x2000004bff487230 */ /* 0x000fc40000004100 */
[----:B------:R-:W-:Y:S01]  /*11f0*/  FADD.FTZ R133, R74, R133 ;  /* 0x000000854a857221 */ /* 0x000fe20000010000 */
[-C--:B------:R-:W-:Y:S01]  /*1200*/  FFMA.FTZ R134, R225, R74.reuse, R134 ;  /* 0x0000004ae1867223 */ /* 0x080fe20000010086 */
[----:B------:R-:W-:Y:S01]  /*1210*/  FFMA.FTZ R222, R206, R74, R73 ;  /* 0x0000004acede7223 */ /* 0x000fe20000010049 */
[C---:B------:R-:W-:Y:S01]  /*1220*/  FMUL.FTZ R223, R214.reuse, R221 ;  /* 0x000000ddd6df7220 */ /* 0x040fe20000410000 */
[----:B------:R-:W-:Y:S02]  /*1230*/  HADD2.F32 R75, -RZ, R75.H1_H1 ;  /* 0x3000004bff4b7230 */ /* 0x000fe40000004100 */
[-C--:B------:R-:W-:Y:S01]  /*1240*/  FMUL.FTZ R74, R197, R224.reuse ;  /* 0x000000e0c54a7220 */ /* 0x080fe20000410000 */
[----:B------:R-:W-:Y:S01]  /*1250*/  FMUL.FTZ R227, R214, R227 ;  /* 0x000000e3d6e37220 */ /* 0x000fe20000410000 */
[----:B------:R-:W-:Y:S01]  /*1260*/  FMUL.FTZ R239, R196, R233 ;  /* 0x000000e9c4ef7220 */ /* 0x000fe20000410000 */
[----:B------:R-:W-:Y:S01]  /*1270*/  FADD.FTZ R127, R224, R127 ;  /* 0x0000007fe07f7221 */ /* 0x000fe20000010000 */
[----:B------:R-:W-:Y:S01]  /*1280*/  FFMA.FTZ R128, R223, R224, R128 ;  /* 0x000000e0df807223 */ /* 0x000fe20000010080 */
[----:B------:R-:W-:Y:S01]  /*1290*/  FFMA.FTZ R221, R205, R72, R74 ;  /* 0x00000048cddd7223 */ /* 0x000fe2000001004a */
[----:B------:R-:W-:Y:S01]  /*12a0*/  FADD.FTZ R125, R75, R125 ;  /* 0x0000007d4b7d7221 */ /* 0x000fe20000010000 */
[-C--:B------:R-:W-:Y:S01]  /*12b0*/  FFMA.FTZ R126, R227, R75.reuse, R126 ;  /* 0x0000004be37e7223 */ /* 0x080fe2000001007e */
[----:B------:R-:W-:Y:S01]  /*12c0*/  FFMA.FTZ R224, R204, R75, R239 ;  /* 0x0000004bcce07223 */ /* 0x000fe200000100ef */
[----:B-1----:R-:W-:-:S04]  /*12d0*/  @P0 IMAD.WIDE.U32 R74, R160, 0x10, R100 ;  /* 0x00000010a04a0825 */ /* 0x002fc800078e0064 */
[----:B------:R-:W-:-:S04]  /*12e0*/  IMAD.WIDE.U32 R100, R161, 0x8, R234 ;  /* 0x00000008a1647825 */ /* 0x000fc800078e00ea */
[----:B------:R-:W-:Y:S01]  /*12f0*/  FADD.FTZ R129, R72, R129 ;  /* 0x0000008148817221 */ /* 0x000fe20000010000 */
[----:B------:R-:W-:Y:S01]  /*1300*/  FFMA.FTZ R130, R223, R72, R130 ;  /* 0x00000048df827223 */ /* 0x000fe20000010082 */
[----:B------:R-:W-:Y:S01]  /*1310*/  FADD.FTZ R139, R228, R139 ;  /* 0x0000008be48b7221 */ /* 0x000fe20000010000 */
[----:B------:R-:W1:Y:S01]  /*1320*/  @P1 LDC.64 R72, c[0x0][0x248] ;  /* 0x00009200ff481b82 */ /* 0x000e620000000a00 */
[----:B------:R-:W-:Y:S01]  /*1330*/  FFMA.FTZ R140, R219, R228, R140 ;  /* 0x000000e4db8c7223 */ /* 0x000fe2000001008c */
[----:B------:R-:W5:Y:S01]  /*1340*/  LDG.E.64 R100, desc[UR6][R100.64] ;  /* 0x0000000664647981 */ /* 0x000f62000c1e1b00 */
[----:B------:R-:W-:Y:S01]  /*1350*/  FADD.FTZ R157, R102, R157 ;  /* 0x0000009d669d7221 */ /* 0x000fe20000010000 */
[----:B------:R-:W-:Y:S01]  /*1360*/  FFMA.FTZ R159, R0, R102, R159 ;  /* 0x00000066009f7223 */ /* 0x000fe2000001009f */
[----:B------:R-:W-:Y:S01]  /*1370*/  FADD.FTZ R153, R103, R153 ;  /* 0x0000009967997221 */ /* 0x000fe20000010000 */
[----:B------:R-:W-:Y:S01]  /*1380*/  FFMA.FTZ R154, R215, R103, R154 ;  /* 0x00000067d79a7223 */ /* 0x000fe2000001009a */
[----:B0-----:R-:W-:Y:S01]  /*1390*/  HADD2.F32 R231, -RZ, R76.H1_H1 ;  /* 0x3000004cffe77230 */ /* 0x001fe20000004100 */
[----:B------:R-:W0:Y:S01]  /*13a0*/  @P0 LDC.64 R228, c[0x0][0x2c8] ;  /* 0x0000b200ffe40b82 */ /* 0x000e220000000a00 */
[----:B------:R-:W-:Y:S01]  /*13b0*/  FADD.FTZ R149, R226, R149 ;  /* 0x00000095e2957221 */ /* 0x000fe20000010000 */
[----:B------:R-:W-:Y:S01]  /*13c0*/  FFMA.FTZ R150, R107, R226, R150 ;  /* 0x000000e26b967223 */ /* 0x000fe20000010096 */
[----:B------:R-:W5:Y:S05]  /*13d0*/  @P0 LDG.E.128 R60, desc[UR6][R74.64] ;  /* 0x000000064a3c0981 */ /* 0x000f6a000c1e1d00 */
[----:B------:R-:W2:Y:S01]  /*13e0*/  @P1 LDC.64 R102, c[0x0][0x248] ;  /* 0x00009200ff661b82 */ /* 0x000ea20000000a00 */
[----:B-1----:R-:W-:-:S05]  /*13f0*/  @P1 IMAD.WIDE.U32 R72, R160, 0x8, R72 ;  /* 0x00000008a0481825 */ /* 0x002fca00078e0048 */
[----:B------:R1:W5:Y:S01]  /*1400*/  @P1 LDG.E.64 R146, desc[UR6][R72.64] ;  /* 0x0000000648921981 */ /* 0x000362000c1e1b00 */
[----:B0-----:R-:W-:-:S05]  /*1410*/  @P0 IMAD.WIDE.U32 R228, R161, 0x10, R228 ;  /* 0x00000010a1e40825 */ /* 0x001fca00078e00e4 */
[----:B------:R0:W5:Y:S01]  /*1420*/  @P0 LDG.E.128 R56, desc[UR6][R228.64] ;  /* 0x00000006e4380981 */ /* 0x000162000c1e1d00 */
[----:B-1----:R-:W-:Y:S02]  /*1430*/  HADD2.F32 R73, -RZ, R76.H0_H0 ;  /* 0x2000004cff497230 */ /* 0x002fe40000004100 */
[----:B------:R-:W-:-:S03]  /*1440*/  HADD2.F32 R72, -RZ, R84.H1_H1 ;  /* 0x30000054ff487230 */ /* 0x000fc60000004100 */
[C---:B------:R-:W-:Y:S01]  /*1450*/  FADD.FTZ R73, -R232.reuse, R73 ;  /* 0x00000049e8497221 */ /* 0x040fe20000010100 */
[--C-:B------:R-:W-:Y:S02]  /*1460*/  HADD2.F32 R76, -RZ, R80.reuse.H0_H0 ;  /* 0x20000050ff4c7230 */ /* 0x100fe40000004100 */
[----:B0-----:R-:W-:Y:S01]  /*1470*/  FADD.FTZ R229, -R232, R231 ;  /* 0x000000e7e8e57221 */ /* 0x001fe20000010100 */
[----:B------:R-:W-:Y:S02]  /*1480*/  HADD2.F32 R80, -RZ, R80.H1_H1 ;  /* 0x30000050ff507230 */ /* 0x000fe40000004100 */
[----:B------:R-:W-:Y:S01]  /*1490*/  FMUL.FTZ R231, R214, R73 ;  /* 0x00000049d6e77220 */ /* 0x000fe20000410000 */
[----:B------:R-:W-:Y:S01]  /*14a0*/  FMUL.FTZ R73, R186, R72 ;  /* 0x00000048ba497220 */ /* 0x000fe20000410000 */
[----:B------:R-:W-:Y:S01]  /*14b0*/  FMUL.FTZ R229, R214, R229 ;  /* 0x000000e5d6e57220 */ /* 0x000fe20000410000 */
[----:B------:R-:W-:-:S03]  /*14c0*/  FADD.FTZ R117, R80, R117 ;  /* 0x0000007550757221 */ /* 0x000fc60000010000 */
[-C--:B------:R-:W-:Y:S01]  /*14d0*/  FFMA.FTZ R118, R229, R80.reuse, R118 ;  /* 0x00000050e5767223 */ /* 0x080fe20000010076 */
[----:B------:R-:W-:Y:S01]  /*14e0*/  FFMA.FTZ R80, R194, R80, R73 ;  /* 0x00000050c2507223 */ /* 0x000fe20000010049 */
[----:B--2---:R-:W-:-:S04]  /*14f0*/  @P1 IMAD.WIDE.U32 R102, R161, 0x8, R102 ;  /* 0x00000008a1661825 */ /* 0x004fc800078e0066 */
[----:B------:R-:W-:Y:S01]  /*1500*/  HADD2.F32 R226, -RZ, R84.H0_H0 ;  /* 0x20000054ffe27230 */ /* 0x000fe20000004100 */
[----:B------:R-:W5:Y:S01]  /*1510*/  @P1 LDG.E.64 R144, desc[UR6][R102.64] ;  /* 0x0000000666901981 */ /* 0x000f62000c1e1b00 */
[----:B------:R-:W-:Y:S02]  /*1520*/  HADD2.F32 R73, -RZ, R77.H0_H0 ;  /* 0x2000004dff497230 */ /* 0x000fe40000004100 */
[----:B------:R-:W-:-:S04]  /*1530*/  IMAD.WIDE.U32 R234, R160, 0x8, R234 ;  /* 0x00000008a0ea7825 */ /* 0x000fc800078e00ea */
[----:B------:R-:W-:Y:S02]  /*1540*/  HADD2.F32 R77, -RZ, R77.H1_H1 ;  /* 0x3000004dff4d7230 */ /* 0x000fe40000004100 */
[----:B------:R-:W-:Y:S01]  /*1550*/  FMUL.FTZ R84, R187, R226 ;  /* 0x000000e2bb547220 */ /* 0x000fe20000410000 */
[----:B------:R-:W-:Y:S01]  /*1560*/  HADD2.F32 R74, -RZ, R85.H0_H0 ;  /* 0x20000055ff4a7230 */ /* 0x000fe20000004100 */
[----:B------:R0:W5:Y:S01]  /*1570*/  LDG.E.64 R102, desc[UR6][R234.64] ;  /* 0x00000006ea667981 */ /* 0x000162000c1e1b00 */
[----:B------:R-:W-:Y:S01]  /*1580*/  FADD.FTZ R77, -R232, R77 ;  /* 0x0000004de84d7221 */ /* 0x000fe20000010100 */
[----:B------:R-:W-:Y:S01]  /*1590*/  FADD.FTZ R123, R233, R123 ;  /* 0x0000007be97b7221 */ /* 0x000fe20000010000 */
[----:B------:R-:W-:Y:S01]  /*15a0*/  FFMA.FTZ R124, R227, R233, R124 ;  /* 0x000000e9e37c7223 */ /* 0x000fe2000001007c */
[----:B------:R-:W-:Y:S01]  /*15b0*/  FADD.FTZ R121, R76, R121 ;  /* 0x000000794c797221 */ /* 0x000fe20000010000 */
[-C--:B------:R-:W-:Y:S01]  /*15c0*/  FFMA.FTZ R122, R231, R76.reuse, R122 ;  /* 0x0000004ce77a7223 */ /* 0x080fe2000001007a */
[----:B------:R-:W-:Y:S01]  /*15d0*/  FFMA.FTZ R84, R195, R76, R84 ;  /* 0x0000004cc3547223 */ /* 0x000fe20000010054 */
[----:B0-----:R-:W-:Y:S01]  /*15e0*/  FADD.FTZ R235, -R232, R73 ;  /* 0x00000049e8eb7221 */ /* 0x001fe20000010100 */
[----:B------:R-:W-:-:S02]  /*15f0*/  HADD2.F32 R76, -RZ, R81.H0_H0 ;  /* 0x20000051ff4c7230 */ /* 0x000fc40000004100 */
[C---:B------:R-:W-:Y:S01]  /*1600*/  FMUL.FTZ R233, R214.reuse, R77 ;  /* 0x0000004dd6e97220 */ /* 0x040fe20000410000 */
[----:B------:R-:W-:Y:S01]  /*1610*/  FMUL.FTZ R228, R185, R74 ;  /* 0x0000004ab9e47220 */ /* 0x000fe20000410000 */
[----:B------:R-:W-:Y:S01]  /*1620*/  FMUL.FTZ R235, R214, R235 ;  /* 0x000000ebd6eb7220 */ /* 0x000fe20000410000 */
[----:B------:R-:W-:Y:S02]  /*1630*/  HADD2.F32 R77, -RZ, R78.H0_H0 ;  /* 0x2000004eff4d7230 */ /* 0x000fe40000004100 */
[----:B------:R-:W-:Y:S01]  /*1640*/  FADD.FTZ R113, R76, R113 ;  /* 0x000000714c717221 */ /* 0x000fe20000010000 */
[----:B------:R-:W-:Y:S02]  /*1650*/  HADD2.F32 R73, -RZ, R85.H1_H1 ;  /* 0x30000055ff497230 */ /* 0x000fe40000004100 */
[-C--:B------:R-:W-:Y:S01]  /*1660*/  FFMA.FTZ R114, R235, R76.reuse, R114 ;  /* 0x0000004ceb727223 */ /* 0x080fe20000010072 */
[----:B------:R-:W-:Y:S01]  /*1670*/  FFMA.FTZ R85, R193, R76, R228 ;  /* 0x0000004cc1557223 */ /* 0x000fe200000100e4 */
[----:B------:R-:W-:Y:S01]  /*1680*/  FADD.FTZ R77, -R232, R77 ;  /* 0x0000004de84d7221 */ /* 0x000fe20000010100 */
[----:B------:R-:W-:-:S02]  /*1690*/  HADD2.F32 R76, -RZ, R86.H1_H1 ;  /* 0x30000056ff4c7230 */ /* 0x000fc40000004100 */
[----:B------:R-:W-:-:S04]  /*16a0*/  @P0 IMAD.WIDE.U32 R236, R213, 0x10, R236 ;  /* 0x00000010d5ec0825 */ /* 0x000fc800078e00ec */
[----:B------:R-:W-:Y:S01]  /*16b0*/  FADD.FTZ R119, R226, R119 ;  /* 0x00000077e2777221 */ /* 0x000fe20000010000 */
[----:B------:R-:W-:Y:S01]  /*16c0*/  FFMA.FTZ R120, R231, R226, R120 ;  /* 0x000000e2e7787223 */ /* 0x000fe20000010078 */
[----:B------:R-:W-:Y:S01]  /*16d0*/  FMUL.FTZ R226, R214, R77 ;  /* 0x0000004dd6e27220 */ /* 0x000fe20000410000 */
[----:B------:R-:W-:Y:S02]  /*16e0*/  HADD2.F32 R239, -RZ, R82.H1_H1 ;  /* 0x30000052ffef7230 */ /* 0x000fe40000004100 */
[----:B------:R-:W-:Y:S01]  /*16f0*/  FMUL.FTZ R77, R182, R76 ;  /* 0x0000004cb64d7220 */ /* 0x000fe20000410000 */
[----:B------:R0:W5:Y:S01]  /*1700*/  @P0 LDG.E.128 R52, desc[UR6][R236.64] ;  /* 0x00000006ec340981 */ /* 0x000162000c1e1d00 */
[----:B------:R-:W-:Y:S02]  /*1710*/  HADD2.F32 R81, -RZ, R81.H1_H1 ;  /* 0x30000051ff517230 */ /* 0x000fe40000004100 */
[----:B0-----:R-:W-:Y:S02]  /*1720*/  HADD2.F32 R237, -RZ, R78.H1_H1 ;  /* 0x3000004effed7230 */ /* 0x001fe40000004100 */
[----:B------:R-:W-:-:S02]  /*1730*/  HADD2.F32 R78, -RZ, R82.H0_H0 ;  /* 0x20000052ff4e7230 */ /* 0x000fc40000004100 */
[----:B------:R-:W-:Y:S01]  /*1740*/  FFMA.FTZ R82, R190, R239, R77 ;  /* 0x000000efbe527223 */ /* 0x000fe2000001004d */
[--C-:B------:R-:W-:Y:S02]  /*1750*/  HADD2.F32 R77, -RZ, R79.reuse.H0_H0 ;  /* 0x2000004fff4d7230 */ /* 0x100fe40000004100 */
[----:B------:R-:W-:Y:S02]  /*1760*/  HADD2.F32 R79, -RZ, R79.H1_H1 ;  /* 0x3000004fff4f7230 */ /* 0x000fe40000004100 */
[-C--:B------:R-:W-:Y:S01]  /*1770*/  FMUL.FTZ R75, R184, R73.reuse ;  /* 0x00000049b84b7220 */ /* 0x080fe20000410000 */
[----:B------:R-:W-:Y:S01]  /*1780*/  FADD.FTZ R115, R72, R115 ;  /* 0x0000007348737221 */ /* 0x000fe20000010000 */
[----:B------:R-:W-:Y:S01]  /*1790*/  FFMA.FTZ R116, R229, R72, R116 ;  /* 0x00000048e5747223 */ /* 0x000fe20000010074 */
[----:B------:R-:W-:Y:S01]  /*17a0*/  FADD.FTZ R79, -R232, R79 ;  /* 0x0000004fe84f7221 */ /* 0x000fe20000010100 */
[----:B------:R-:W-:Y:S01]  /*17b0*/  FADD.FTZ R51, R73, R51 ;  /* 0x0000003349337221 */ /* 0x000fe20000010000 */
[----:B------:R-:W-:Y:S01]  /*17c0*/  FFMA.FTZ R108, R233, R73, R108 ;  /* 0x00000049e96c7223 */ /* 0x000fe2000001006c */
[----:B------:R-:W-:Y:S01]  /*17d0*/  FADD.FTZ R109, R81, R109 ;  /* 0x0000006d516d7221 */ /* 0x000fe20000010000 */
[----:B------:R-:W-:Y:S01]  /*17e0*/  FFMA.FTZ R110, R233, R81, R110 ;  /* 0x00000051e96e7223 */ /* 0x000fe2000001006e */
[----:B------:R-:W-:-:S02]  /*17f0*/  HADD2.F32 R72, -RZ, R87.H0_H0 ;  /* 0x20000057ff487230 */ /* 0x000fc40000004100 */
[----:B------:R-:W-:Y:S01]  /*1800*/  FADD.FTZ R77, -R232, R77 ;  /* 0x0000004de84d7221 */ /* 0x000fe20000010100 */
[----:B------:R-:W-:Y:S02]  /*1810*/  HADD2.F32 R73, -RZ, R87.H1_H1 ;  /* 0x30000057ff497230 */ /* 0x000fe40000004100 */
[----:B------:R-:W-:Y:S01]  /*1820*/  FFMA.FTZ R81, R192, R81, R75 ;  /* 0x00000051c0517223 */ /* 0x000fe2000001004b */
[----:B------:R-:W-:Y:S01]  /*1830*/  FADD.FTZ R237, -R232, R237 ;  /* 0x000000ede8ed7221 */ /* 0x000fe20000010100 */
[C---:B------:R-:W-:Y:S01]  /*1840*/  FMUL.FTZ R87, R214.reuse, R79 ;  /* 0x0000004fd6577220 */ /* 0x040fe20000410000 */
[----:B------:R-:W-:Y:S02]  /*1850*/  HADD2.F32 R75, -RZ, R86.H0_H0 ;  /* 0x20000056ff4b7230 */ /* 0x000fe40000004100 */
[C---:B------:R-:W-:Y:S01]  /*1860*/  FMUL.FTZ R230, R214.reuse, R77 ;  /* 0x0000004dd6e67220 */ /* 0x040fe20000410000 */
[----:B------:R-:W-:Y:S01]  /*1870*/  FMUL.FTZ R237, R214, R237 ;  /* 0x000000edd6ed7220 */ /* 0x000fe20000410000 */
[-C--:B------:R-:W-:Y:S01]  /*1880*/  FMUL.FTZ R77, R180, R73.reuse ;  /* 0x00000049b44d7220 */ /* 0x080fe20000410000 */
[----:B------:R-:W-:Y:S01]  /*1890*/  FADD.FTZ R5, R73, R5 ;  /* 0x0000000549057221 */ /* 0x000fe20000010000 */
[----:B------:R-:W-:Y:S01]  /*18a0*/  FFMA.FTZ R24, R87, R73, R24 ;  /* 0x0000004957187223 */ /* 0x000fe20000010018 */
[----:B------:R-:W-:-:S02]  /*18b0*/  HADD2.F32 R228, -RZ, R83.H0_H0 ;  /* 0x20000053ffe47230 */ /* 0x000fc40000004100 */
[-C--:B------:R-:W-:Y:S01]  /*18c0*/  FMUL.FTZ R86, R183, R75.reuse ;  /* 0x0000004bb7567220 */ /* 0x080fe20000410000 */
[--C-:B------:R-:W-:Y:S02]  /*18d0*/  HADD2.F32 R73, -RZ, R88.reuse.H0_H0 ;  /* 0x20000058ff497230 */ /* 0x100fe40000004100 */
[----:B------:R-:W-:Y:S01]  /*18e0*/  FADD.FTZ R4, R75, R4 ;  /* 0x000000044b047221 */ /* 0x000fe20000010000 */
[----:B------:R-:W-:Y:S02]  /*18f0*/  HADD2.F32 R83, -RZ, R83.H1_H1 ;  /* 0x30000053ff537230 */ /* 0x000fe40000004100 */
[----:B------:R-:W-:Y:S01]  /*1900*/  FFMA.FTZ R25, R226, R75, R25 ;  /* 0x0000004be2197223 */ /* 0x000fe20000010019 */
[----:B------:R-:W-:Y:S02]  /*1910*/  HADD2.F32 R75, -RZ, R88.H1_H1 ;  /* 0x30000058ff4b7230 */ /* 0x000fe40000004100 */
[----:B------:R-:W-:Y:S01]  /*1920*/  FADD.FTZ R38, R239, R38 ;  /* 0x00000026ef267221 */ /* 0x000fe20000010000 */
[----:B------:R-:W-:Y:S01]  /*1930*/  FFMA.FTZ R50, R237, R239, R50 ;  /* 0x000000efed327223 */ /* 0x000fe20000010032 */
[----:B------:R-:W-:Y:S01]  /*1940*/  FADD.FTZ R111, R74, R111 ;  /* 0x0000006f4a6f7221 */ /* 0x000fe20000010000 */
[----:B------:R-:W-:Y:S01]  /*1950*/  FFMA.FTZ R112, R235, R74, R112 ;  /* 0x0000004aeb707223 */ /* 0x000fe20000010070 */
[-C--:B------:R-:W-:Y:S01]  /*1960*/  FMUL.FTZ R74, R181, R72.reuse ;  /* 0x00000048b54a7220 */ /* 0x080fe20000410000 */
[----:B------:R-:W-:Y:S01]  /*1970*/  FADD.FTZ R6, R72, R6 ;  /* 0x0000000648067221 */ /* 0x000fe20000010000 */
[----:B------:R-:W-:Y:S01]  /*1980*/  FFMA.FTZ R23, R230, R72, R23 ;  /* 0x00000048e6177223 */ /* 0x000fe20000010017 */
[----:B------:R-:W-:-:S02]  /*1990*/  HADD2.F32 R239, -RZ, R89.H0_H0 ;  /* 0x20000059ffef7230 */ /* 0x000fc40000004100 */
[----:B------:R-:W-:Y:S02]  /*19a0*/  HADD2.F32 R79, -RZ, R89.H1_H1 ;  /* 0x30000059ff4f7230 */ /* 0x000fe40000004100 */
[----:B------:R-:W-:Y:S01]  /*19b0*/  FADD.FTZ R89, -R232, R73 ;  /* 0x00000049e8597221 */ /* 0x000fe20000010100 */
[--C-:B------:R-:W-:Y:S02]  /*19c0*/  HADD2.F32 R243, -RZ, R91.reuse.H0_H0 ;  /* 0x2000005bfff37230 */ /* 0x100fe40000004100 */
[----:B------:R-:W-:Y:S01]  /*19d0*/  FADD.FTZ R36, R83, R36 ;  /* 0x0000002453247221 */ /* 0x000fe20000010000 */
[----:B------:R-:W-:Y:S02]  /*19e0*/  HADD2.F32 R72, -RZ, R92.H0_H0 ;  /* 0x2000005cff487230 */ /* 0x000fe40000004100 */
[-C--:B------:R-:W-:Y:S01]  /*19f0*/  FFMA.FTZ R48, R87, R83.reuse, R48 ;  /* 0x0000005357307223 */ /* 0x080fe20000010030 */
[----:B------:R-:W-:Y:S02]  /*1a00*/  HADD2.F32 R247, -RZ, R91.H1_H1 ;  /* 0x3000005bfff77230 */ /* 0x000fe40000004100 */
[----:B------:R-:W-:Y:S01]  /*1a10*/  FFMA.FTZ R83, R188, R83, R77 ;  /* 0x00000053bc537223 */ /* 0x000fe2000001004d */
[----:B------:R-:W-:Y:S01]  /*1a20*/  FADD.FTZ R91, -R232, R75 ;  /* 0x0000004be85b7221 */ /* 0x000fe20000010100 */
[----:B------:R-:W-:Y:S01]  /*1a30*/  FADD.FTZ R35, R228, R35 ;  /* 0x00000023e4237221 */ /* 0x000fe20000010000 */
[----:B------:R-:W-:Y:S01]  /*1a40*/  FFMA.FTZ R47, R230, R228, R47 ;  /* 0x000000e4e62f7223 */ /* 0x000fe2000001002f */
[----:B------:R-:W-:-:S02]  /*1a50*/  HADD2.F32 R77, -RZ, R90.H0_H0 ;  /* 0x2000005aff4d7230 */ /* 0x000fc40000004100 */
[----:B------:R-:W-:Y:S01]  /*1a60*/  FFMA.FTZ R228, R189, R228, R74 ;  /* 0x000000e4bde47223 */ /* 0x000fe2000001004a */
[----:B------:R-:W-:Y:S02]  /*1a70*/  HADD2.F32 R241, -RZ, R90.H1_H1 ;  /* 0x3000005afff17230 */ /* 0x000fe40000004100 */
[----:B------:R-:W-:Y:S01]  /*1a80*/  FADD.FTZ R75, -R232, R243 ;  /* 0x000000f3e84b7221 */ /* 0x000fe20000010100 */
[----:B------:R-:W-:Y:S02]  /*1a90*/  HADD2.F32 R88, -RZ, R96.H0_H0 ;  /* 0x20000060ff587230 */ /* 0x000fe40000004100 */
[C---:B------:R-:W-:Y:S01]  /*1aa0*/  FMUL.FTZ R90, R214.reuse, R89 ;  /* 0x00000059d65a7220 */ /* 0x040fe20000410000 */
[----:B------:R-:W-:Y:S01]  /*1ab0*/  FMUL.FTZ R74, R171, R72 ;  /* 0x00000048ab4a7220 */ /* 0x000fe20000410000 */
[----:B------:R-:W-:Y:S02]  /*1ac0*/  HADD2.F32 R243, -RZ, R92.H1_H1 ;  /* 0x3000005cfff37230 */ /* 0x000fe40000004100 */
[----:B------:R-:W-:Y:S01]  /*1ad0*/  FMUL.FTZ R91, R214, R91 ;  /* 0x0000005bd65b7220 */ /* 0x000fe20000410000 */
[----:B------:R-:W-:Y:S01]  /*1ae0*/  FADD.FTZ R239, -R232, R239 ;  /* 0x000000efe8ef7221 */ /* 0x000fe20000010100 */
[----:B------:R-:W-:Y:S01]  /*1af0*/  FADD.FTZ R33, R88, R33 ;  /* 0x0000002158217221 */ /* 0x000fe20000010000 */
[-C--:B------:R-:W-:Y:S01]  /*1b00*/  FFMA.FTZ R45, R90, R88.reuse, R45 ;  /* 0x000000585a2d7223 */ /* 0x080fe2000001002d */
[----:B------:R-:W-:Y:S01]  /*1b10*/  FADD.FTZ R73, -R232, R247 ;  /* 0x000000f7e8497221 */ /* 0x000fe20000010100 */
[----:B------:R-:W-:Y:S01]  /*1b20*/  FFMA.FTZ R88, R179, R88, R74 ;  /* 0x00000058b3587223 */ /* 0x000fe2000001004a */
[-C--:B------:R-:W-:Y:S01]  /*1b30*/  FMUL.FTZ R247, R170, R243.reuse ;  /* 0x000000f3aaf77220 */ /* 0x080fe20000410000 */
[----:B------:R-:W-:Y:S01]  /*1b40*/  FADD.FTZ R7, R243, R7 ;  /* 0x00000007f3077221 */ /* 0x000fe20000010000 */
[----:B------:R-:W-:Y:S01]  /*1b50*/  FFMA.FTZ R22, R91, R243, R22 ;  /* 0x000000f35b167223 */ /* 0x000fe20000010016 */
[----:B------:R-:W-:-:S02]  /*1b60*/  HADD2.F32 R74, -RZ, R93.H0_H0 ;  /* 0x2000005dff4a7230 */ /* 0x000fc40000004100 */
[----:B------:R-:W-:Y:S01]  /*1b70*/  FADD.FTZ R79, -R232, R79 ;  /* 0x0000004fe84f7221 */ /* 0x000fe20000010100 */
[----:B------:R-:W-:Y:S01]  /*1b80*/  FMUL.FTZ R92, R214, R239 ;  /* 0x000000efd65c7220 */ /* 0x000fe20000410000 */
[----:B------:R-:W-:Y:S02]  /*1b90*/  HADD2.F32 R243, -RZ, R93.H1_H1 ;  /* 0x3000005dfff37230 */ /* 0x000fe40000004100 */
[----:B------:R-:W-:Y:S01]  /*1ba0*/  FADD.FTZ R77, -R232, R77 ;  /* 0x0000004de84d7221 */ /* 0x000fe20000010100 */
[----:B------:R-:W-:Y:S01]  /*1bb0*/  FADD.FTZ R8, R72, R8 ;  /* 0x0000000848087221 */ /* 0x000fe20000010000 */
[----:B------:R-:W-:Y:S01]  /*1bc0*/  FFMA.FTZ R21, R90, R72, R21 ;  /* 0x000000485a157223 */ /* 0x000fe20000010015 */
[----:B------:R-:W-:Y:S01]  /*1bd0*/  FADD.FTZ R3, R76, R3 ;  /* 0x000000034c037221 */ /* 0x000fe20000010000 */
[----:B------:R-:W-:Y:S01]  /*1be0*/  FFMA.FTZ R26, R237, R76, R26 ;  /* 0x0000004ced1a7223 */ /* 0x000fe2000001001a */
[--C-:B------:R-:W-:Y:S02]  /*1bf0*/  HADD2.F32 R72, -RZ, R97.reuse.H0_H0 ;  /* 0x20000061ff487230 */ /* 0x100fe40000004100 */
[-C--:B------:R-:W-:Y:S01]  /*1c00*/  FMUL.FTZ R76, R169, R74.reuse ;  /* 0x0000004aa94c7220 */ /* 0x080fe20000410000 */
[----:B------:R-:W-:Y:S01]  /*1c10*/  FADD.FTZ R10, R74, R10 ;  /* 0x0000000a4a0a7221 */ /* 0x000fe20000010000 */
[----:B------:R-:W-:Y:S01]  /*1c20*/  FFMA.FTZ R19, R92, R74, R19 ;  /* 0x0000004a5c137223 */ /* 0x000fe20000010013 */
[----:B------:R-:W-:-:S02]  /*1c30*/  HADD2.F32 R97, -RZ, R97.H1_H1 ;  /* 0x30000061ff617230 */ /* 0x000fc40000004100 */
[----:B------:R-:W-:Y:S01]  /*1c40*/  FMUL.FTZ R93, R214, R79 ;  /* 0x0000004fd65d7220 */ /* 0x000fe20000410000 */
[----:B------:R-:W-:Y:S01]  /*1c50*/  FADD.FTZ R241, -R232, R241 ;  /* 0x000000f1e8f17221 */ /* 0x000fe20000010100 */
[----:B------:R-:W-:Y:S01]  /*1c60*/  FMUL.FTZ R79, R168, R243 ;  /* 0x000000f3a84f7220 */ /* 0x000fe20000410000 */
[----:B------:R-:W-:Y:S02]  /*1c70*/  HADD2.F32 R74, -RZ, R94.H0_H0 ;  /* 0x2000005eff4a7230 */ /* 0x000fe40000004100 */
[----:B------:R-:W-:Y:S01]  /*1c80*/  FMUL.FTZ R232, R214, R77 ;  /* 0x0000004dd6e87220 */ /* 0x000fe20000410000 */
[----:B------:R-:W-:Y:S02]  /*1c90*/  HADD2.F32 R89, -RZ, R96.H1_H1 ;  /* 0x30000060ff597230 */ /* 0x000fe40000004100 */
[----:B------:R-:W-:Y:S01]  /*1ca0*/  FADD.FTZ R31, R72, R31 ;  /* 0x0000001f481f7221 */ /* 0x000fe20000010000 */
[-C--:B------:R-:W-:Y:S01]  /*1cb0*/  FFMA.FTZ R43, R92, R72.reuse, R43 ;  /* 0x000000485c2b7223 */ /* 0x080fe2000001002b */
[----:B------:R-:W-:Y:S01]  /*1cc0*/  FFMA.FTZ R239, R177, R72, R76 ;  /* 0x00000048b1ef7223 */ /* 0x000fe2000001004c */
[----:B------:R-:W-:Y:S01]  /*1cd0*/  FFMA.FTZ R96, R176, R97, R79 ;  /* 0x00000061b0607223 */ /* 0x000fe2000001004f */
[----:B------:R-:W-:-:S02]  /*1ce0*/  HADD2.F32 R72, -RZ, R98.H0_H0 ;  /* 0x20000062ff487230 */ /* 0x000fc40000004100 */
[-C--:B------:R-:W-:Y:S01]  /*1cf0*/  FMUL.FTZ R76, R167, R74.reuse ;  /* 0x0000004aa74c7220 */ /* 0x080fe20000410000 */
[----:B------:R-:W-:Y:S01]  /*1d00*/  FADD.FTZ R12, R74, R12 ;  /* 0x0000000c4a0c7221 */ /* 0x000fe20000010000 */
[----:B------:R-:W-:Y:S01]  /*1d10*/  FFMA.FTZ R17, R232, R74, R17 ;  /* 0x0000004ae8117223 */ /* 0x000fe20000010011 */
[----:B------:R-:W-:Y:S02]  /*1d20*/  HADD2.F32 R79, -RZ, R94.H1_H1 ;  /* 0x3000005eff4f7230 */ /* 0x000fe40000004100 */
[----:B------:R-:W-:Y:S02]  /*1d30*/  HADD2.F32 R77, -RZ, R98.H1_H1 ;  /* 0x30000062ff4d7230 */ /* 0x000fe40000004100 */
[----:B------:R-:W-:Y:S01]  /*1d40*/  FMUL.FTZ R98, R214, R75 ;  /* 0x0000004bd6627220 */ /* 0x000fe20000410000 */
[--C-:B------:R-:W-:Y:S02]  /*1d50*/  HADD2.F32 R74, -RZ, R95.reuse.H0_H0 ;  /* 0x2000005fff4a7230 */ /* 0x100fe40000004100 */
[----:B------:R-:W-:Y:S01]  /*1d60*/  FADD.FTZ R32, R97, R32 ;  /* 0x0000002061207221 */ /* 0x000fe20000010000 */
[----:B------:R-:W-:-:S02]  /*1d70*/  HADD2.F32 R75, -RZ, R95.H1_H1 ;  /* 0x3000005fff4b7230 */ /* 0x000fc40000004100 */
[----:B------:R-:W-:Y:S01]  /*1d80*/  FFMA.FTZ R44, R93, R97, R44 ;  /* 0x000000615d2c7223 */ /* 0x000fe2000001002c */
[----:B------:R-:W-:Y:S01]  /*1d90*/  FADD.FTZ R9, R243, R9 ;  /* 0x00000009f3097221 */ /* 0x000fe20000010000 */
[----:B------:R-:W-:Y:S01]  /*1da0*/  FFMA.FTZ R20, R93, R243, R20 ;  /* 0x000000f35d147223 */ /* 0x000fe20000010014 */
[----:B------:R-:W-:Y:S01]  /*1db0*/  FADD.FTZ R29, R72, R29 ;  /* 0x0000001d481d7221 */ /* 0x000fe20000010000 */
[-C--:B------:R-:W-:Y:S01]  /*1dc0*/  FFMA.FTZ R41, R232, R72.reuse, R41 ;  /* 0x00000048e8297223 */ /* 0x080fe20000010029 */
[----:B------:R-:W-:Y:S01]  /*1dd0*/  FFMA.FTZ R97, R175, R72, R76 ;  /* 0x00000048af617223 */ /* 0x000fe2000001004c */
[----:B------:R-:W-:Y:S01]  /*1de0*/  FMUL.FTZ R243, R166, R79 ;  /* 0x0000004fa6f37220 */ /* 0x000fe20000410000 */
[--C-:B------:R-:W-:Y:S02]  /*1df0*/  HADD2.F32 R72, -RZ, R99.reuse.H0_H0 ;  /* 0x20000063ff487230 */ /* 0x100fe40000004100 */
[----:B------:R-:W-:Y:S01]  /*1e00*/  FMUL.FTZ R76, R165, R74 ;  /* 0x0000004aa54c7220 */ /* 0x000fe20000410000 */
[----:B------:R-:W-:-:S02]  /*1e10*/  HADD2.F32 R99, -RZ, R99.H1_H1 ;  /* 0x30000063ff637230 */ /* 0x000fc40000004100 */
[----:B------:R-:W-:Y:S01]  /*1e20*/  FMUL.FTZ R95, R214, R73 ;  /* 0x00000049d65f7220 */ /* 0x000fe20000410000 */
[----:B------:R-:W-:Y:S01]  /*1e30*/  FMUL.FTZ R73, R164, R75 ;  /* 0x0000004ba4497220 */ /* 0x000fe20000410000 */
[----:B------:R-:W-:Y:S01]  /*1e40*/  FFMA.FTZ R94, R174, R77, R243 ;  /* 0x0000004dae5e7223 */ /* 0x000fe200000100f3 */
[----:B------:R-:W-:Y:S01]  /*1e50*/  FADD.FTZ R27, R72, R27 ;  /* 0x0000001b481b7221 */ /* 0x000fe20000010000 */
[-C--:B------:R-:W-:Y:S01]  /*1e60*/  FFMA.FTZ R39, R98, R72.reuse, R39 ;  /* 0x0000004862277223 */ /* 0x080fe20000010027 */
        /* <DEDUP_REMOVED lines=26> */
[----:B------:R-:W-:Y:S01]  /*2010*/  FFMA.FTZ R86, R191, R78, R86 ;  /* 0x0000004ebf567223 */ /* 0x000fe20000010056 */
        /* <DEDUP_REMOVED lines=13> */
[-C--:B------:R-:W-:Y:S01]  /*20f0*/  FFMA.FTZ R46, R91, R89.reuse, R46 ;  /* 0x000000595b2e7223 */ /* 0x080fe2000001002e */
        /* <DEDUP_REMOVED lines=9> */
[----:B------:R-:W-:Y:S02]  /*2190*/  FMUL.FTZ R241, R214, R241 ;  /* 0x000000f1d6f17220 */ /* 0x000fe40000410000 */
        /* <DEDUP_REMOVED lines=39> */
.L_x_452:
        /* <DEDUP_REMOVED lines=13> */
.L_x_440:
        /* <DEDUP_REMOVED lines=15> */
[----:B-----5:R-:W-:Y:S02]  /*25d0*/  MOV R74, R244 ;  /* 0x000000f4004a7202 */ /* 0x020fe40000000f00 */
[----:B-1----:R-:W-:Y:S01]  /*25e0*/  FADD.FTZ R247, R247, R76 ;  /* 0x0000004cf7f77221 */ /* 0x002fe20000010000 */
[----:B------:R-:W-:Y:S01]  /*25f0*/  FADD.FTZ R72, R72, R77 ;  /* 0x0000004d48487221 */ /* 0x000fe20000010000 */
[----:B------:R-:W-:Y:S01]  /*2600*/  LOP3.LUT P6, RZ, R74, 0xff, RZ, 0xc0, !PT ;  /* 0x000000ff4aff7812 */ /* 0x000fe200078cc0ff */
[----:B------:R-:W-:Y:S02]  /*2610*/  @P0 HADD2.F32 R77, -RZ, R52.H1_H1 ;  /* 0x30000034ff4d0230 */ /* 0x000fe40000004100 */
[----:B------:R-:W-:Y:S01]  /*2620*/  FADD.FTZ R78, R78, R247 ;  /* 0x000000f74e4e7221 */ /* 0x000fe20000010000 */
[----:B------:R-:W-:Y:S01]  /*2630*/  FADD.FTZ R73, R79, R72 ;  /* 0x000000484f497221 */ /* 0x000fe20000010000 */
[----:B------:R-:W-:Y:S01]  /*2640*/  @P1 MOV R74, R142 ;  /* 0x0000008e004a1202 */ /* 0x000fe20000000f00 */
[----:B------:R-:W-:-:S02]  /*2650*/  @P0 HADD2.F32 R76, -RZ, R54.H0_H0 ;  /* 0x20000036ff4c0230 */ /* 0x000fc40000004100 */
[----:B------:R-:W-:Y:S01]  /*2660*/  FMUL.FTZ R78, R78, UR14 ;  /* 0x0000000e4e4e7c20 */ /* 0x000fe20008410000 */
[----:B------:R-:W-:Y:S01]  /*2670*/  FMUL.FTZ R73, R73, UR14 ;  /* 0x0000000e49497c20 */ /* 0x000fe20008410000 */
[----:B------:R-:W-:-:S03]  /*2680*/  @P1 LOP3.LUT P5, RZ, R74, 0xff, RZ, 0xc0, !PT ;  /* 0x000000ff4aff1812 */ /* 0x000fc600078ac0ff */
[----:B------:R-:W-:Y:S02]  /*2690*/  FSEL R72, R78, RZ, !P2 ;  /* 0x000000ff4e487208 */ /* 0x000fe40005000000 */
[----:B------:R-:W-:-:S03]  /*26a0*/  LOP3.LUT P2, RZ, R244, 0xff00, RZ, 0xc0, !PT ;  /* 0x0000ff00f4ff7812 */ /* 0x000fc6000784c0ff */
[-CC-:B------:R-:W-:Y:S01]  /*26b0*/  FFMA.FTZ R0, R0, R73.reuse, R72.reuse ;  /* 0x0000004900007223 */ /* 0x180fe20000010048 */
[-CC-:B------:R-:W-:Y:S01]  /*26c0*/  FFMA.FTZ R215, R215, R73.reuse, R72.reuse ;  /* 0x00000049d7d77223 */ /* 0x180fe20000010048 */
[-CC-:B------:R-:W-:Y:S01]  /*26d0*/  FFMA.FTZ R107, R107, R73.reuse, R72.reuse ;  /* 0x000000496b6b7223 */ /* 0x180fe20000010048 */
[----:B------:R-:W-:Y:S01]  /*26e0*/  FFMA.FTZ R219, R219, R73, R72 ;  /* 0x00000049dbdb7223 */ /* 0x000fe20000010048 */
[----:B------:R-:W-:Y:S01]  /*26f0*/  FADD.FTZ R75, R105, -R0 ;  /* 0x80000000694b7221 */ /* 0x000fe20000010000 */
[----:B------:R-:W-:Y:S01]  /*2700*/  FADD.FTZ R215, R104, -R215 ;  /* 0x800000d768d77221 */ /* 0x000fe20000010000 */
[----:B------:R-:W-:Y:S02]  /*2710*/  @P0 HADD2.F32 R0, -RZ, R52.H0_H0 ;  /* 0x20000034ff000230 */ /* 0x000fe40000004100 */
[----:B------:R-:W-:Y:S01]  /*2720*/  FADD.FTZ R107, R218, -R107 ;  /* 0x8000006bda6b7221 */ /* 0x000fe20000010000 */
[C---:B------:R-:W-:Y:S01]  /*2730*/  FMUL.FTZ R75, R214.reuse, R75 ;  /* 0x0000004bd64b7220 */ /* 0x040fe20000410000 */
[----:B------:R-:W-:Y:S01]  /*2740*/  FMUL.FTZ R74, R214, R215 ;  /* 0x000000d7d64a7220 */ /* 0x000fe20000410000 */
[----:B------:R-:W-:Y:S01]  /*2750*/  FADD.FTZ R219, R216, -R219 ;  /* 0x800000dbd8db7221 */ /* 0x000fe20000010000 */
[----:B------:R-:W-:Y:S01]  /*2760*/  FFMA.FTZ R217, R217, R73, R72 ;  /* 0x00000049d9d97223 */ /* 0x000fe20000010048 */
[----:B------:R-:W-:Y:S01]  /*2770*/  @P0 FADD.FTZ R75, R75, R0 ;  /* 0x000000004b4b0221 */ /* 0x000fe20000010000 */
[----:B------:R-:W-:Y:S01]  /*2780*/  @P0 FADD.FTZ R74, R74, R77 ;  /* 0x0000004d4a4a0221 */ /* 0x000fe20000010000 */
[----:B------:R-:W-:-:S02]  /*2790*/  @P0 HADD2.F32 R77, -RZ, R53.H0_H0 ;  /* 0x20000035ff4d0230 */ /* 0x000fc40000004100 */
[C---:B------:R-:W-:Y:S01]  /*27a0*/  FMUL.FTZ R104, R214.reuse, R107 ;  /* 0x0000006bd6687220 */ /* 0x040fe20000410000 */
[----:B------:R-:W-:Y:S02]  /*27b0*/  @P0 HADD2.F32 R0, -RZ, R53.H1_H1 ;  /* 0x30000035ff000230 */ /* 0x000fe40000004100 */
[----:B------:R-:W-:Y:S01]  /*27c0*/  FMUL.FTZ R99, R214, R219 ;  /* 0x000000dbd6637220 */ /* 0x000fe20000410000 */
[----:B------:R-:W-:Y:S01]  /*27d0*/  FMUL.FTZ R215, R75, UR15 ;  /* 0x0000000f4bd77c20 */ /* 0x000fe20008410000 */
[-CC-:B------:R-:W-:Y:S01]  /*27e0*/  FFMA.FTZ R225, R225, R73.reuse, R72.reuse ;  /* 0x00000049e1e17223 */ /* 0x180fe20000010048 */
[----:B------:R-:W-:Y:S01]  /*27f0*/  FADD.FTZ R217, R106, -R217 ;  /* 0x800000d96ad97221 */ /* 0x000fe20000010000 */
[----:B------:R-:W-:Y:S01]  /*2800*/  @P0 FADD.FTZ R104, R104, R77 ;  /* 0x0000004d68680221 */ /* 0x000fe20000010000 */
[----:B------:R-:W-:Y:S01]  /*2810*/  FFMA.FTZ R218, R223, R73, R72 ;  /* 0x00000049dfda7223 */ /* 0x000fe20000010048 */
[----:B------:R-:W-:Y:S01]  /*2820*/  @P0 FADD.FTZ R99, R99, R0 ;  /* 0x0000000063630221 */ /* 0x000fe20000010000 */
[----:B------:R-:W-:Y:S01]  /*2830*/  FMUL.FTZ R107, R74, UR15 ;  /* 0x0000000f4a6b7c20 */ /* 0x000fe20008410000 */
[----:B------:R-:W-:Y:S01]  /*2840*/  FADD.FTZ R225, R222, -R225 ;  /* 0x800000e1dee17221 */ /* 0x000fe20000010000 */
[----:B------:R-:W-:Y:S01]  /*2850*/  FMUL.FTZ R105, R214, R217 ;  /* 0x000000d9d6697220 */ /* 0x000fe20000410000 */
[----:B------:R-:W-:Y:S01]  /*2860*/  FSEL R0, R215, RZ, P6 ;  /* 0x000000ffd7007208 */ /* 0x000fe20003000000 */
[----:B------:R-:W-:Y:S01]  /*2870*/  FMUL.FTZ R217, R104, UR15 ;  /* 0x0000000f68d97c20 */ /* 0x000fe20008410000 */
[----:B------:R-:W-:Y:S01]  /*2880*/  @P1 LOP3.LUT P6, RZ, R142, 0xff00, RZ, 0xc0, !PT ;  /* 0x0000ff008eff1812 */ /* 0x000fe200078cc0ff */
[----:B------:R-:W-:Y:S01]  /*2890*/  FADD.FTZ R223, R221, -R218 ;  /* 0x800000dadddf7221 */ /* 0x000fe20000010000 */
[----:B------:R-:W-:Y:S01]  /*28a0*/  @P1 FSEL R215, R215, RZ, P5 ;  /* 0x000000ffd7d71208 */ /* 0x000fe20002800000 */
[----:B------:R-:W-:Y:S01]  /*28b0*/  @P0 HADD2.F32 R221, -RZ, R54.H1_H1 ;  /* 0x30000036ffdd0230 */ /* 0x000fe20000004100 */
[----:B------:R-:W-:Y:S01]  /*28c0*/  LOP3.LUT P5, RZ, R244, 0xff0000, RZ, 0xc0, !PT ;  /* 0x00ff0000f4ff7812 */ /* 0x000fe200078ac0ff */
[----:B------:R-:W-:Y:S01]  /*28d0*/  FMUL.FTZ R218, R214, R225 ;  /* 0x000000e1d6da7220 */ /* 0x000fe20000410000 */
[----:B------:R-:W-:Y:S01]  /*28e0*/  FSEL R77, R107, RZ, P2 ;  /* 0x000000ff6b4d7208 */ /* 0x000fe20001000000 */
[----:B------:R-:W-:Y:S01]  /*28f0*/  FMUL.FTZ R106, R99, UR15 ;  /* 0x0000000f636a7c20 */ /* 0x000fe20008410000 */
[----:B------:R-:W-:Y:S01]  /*2900*/  @P1 FSEL R107, R107, RZ, P6 ;  /* 0x000000ff6b6b1208 */ /* 0x000fe20003000000 */
[-C--:B------:R-:W-:Y:S01]  /*2910*/  FFMA.FTZ R227, R227, R73.reuse, R72 ;  /* 0x00000049e3e37223 */ /* 0x080fe20000010048 */
[----:B------:R-:W-:Y:S01]  /*2920*/  LOP3.LUT P6, RZ, R244, 0xff000000, RZ, 0xc0, !PT ;  /* 0xff000000f4ff7812 */ /* 0x000fe200078cc0ff */
[----:B------:R-:W-:Y:S01]  /*2930*/  @P0 FADD.FTZ R218, R218, R221 ;  /* 0x000000dddada0221 */ /* 0x000fe20000010000 */
[----:B------:R-:W-:Y:S01]  /*2940*/  FSEL R79, R217, RZ, P5 ;  /* 0x000000ffd94f7208 */ /* 0x000fe20002800000 */
[----:B------:R-:W-:Y:S01]  /*2950*/  @P0 FADD.FTZ R105, R105, R76 ;  /* 0x0000004c69690221 */ /* 0x000fe20000010000 */
[----:B------:R-:W-:Y:S01]  /*2960*/  @P1 LOP3.LUT P5, RZ, R142, 0xff000000, RZ, 0xc0, !PT ;  /* 0xff0000008eff1812 */ /* 0x000fe200078ac0ff */
[----:B------:R-:W-:Y:S01]  /*2970*/  FADD.FTZ R227, R224, -R227 ;  /* 0x800000e3e0e37221 */ /* 0x000fe20000010000 */
[C---:B------:R-:W-:Y:S01]  /*2980*/  FSEL R76, R106.reuse, RZ, P6 ;  /* 0x000000ff6a4c7208 */ /* 0x040fe20003000000 */
[-CC-:B------:R-:W-:Y:S01]  /*2990*/  FFMA.FTZ R219, R231, R73.reuse, R72.reuse ;  /* 0x00000049e7db7223 */ /* 0x180fe20000010048 */
[----:B------:R-:W-:Y:S01]  /*29a0*/  @P1 FSEL R106, R106, RZ, P5 ;  /* 0x000000ff6a6a1208 */ /* 0x000fe20002800000 */
[----:B------:R-:W-:Y:S01]  /*29b0*/  FMUL.FTZ R224, R218, UR15 ;  /* 0x0000000fdae07c20 */ /* 0x000fe20008410000 */
[----:B------:R-:W-:Y:S01]  /*29c0*/  LOP3.LUT P5, RZ, R245, 0xff00, RZ, 0xc0, !PT ;  /* 0x0000ff00f5ff7812 */ /* 0x000fe200078ac0ff */
[----:B------:R-:W-:Y:S01]  /*29d0*/  FFMA.FTZ R229, R229, R73, R72 ;  /* 0x00000049e5e57223 */ /* 0x000fe20000010048 */
[----:B------:R-:W-:Y:S01]  /*29e0*/  FADD.FTZ R219, R84, -R219 ;  /* 0x800000db54db7221 */ /* 0x000fe20000010000 */
[----:B------:R-:W-:Y:S01]  /*29f0*/  @P1 LOP3.LUT P2, RZ, R142, 0xff0000, RZ, 0xc0, !PT ;  /* 0x00ff00008eff1812 */ /* 0x000fe2000784c0ff */
[----:B------:R-:W-:-:S02]  /*2a00*/  @P0 HADD2.F32 R84, -RZ, R55.H0_H0 ;  /* 0x20000037ff540230 */ /* 0x000fc40000004100 */
[----:B------:R-:W-:Y:S01]  /*2a10*/  FMUL.FTZ R221, R214, R223 ;  /* 0x000000dfd6dd7220 */ /* 0x000fe20000410000 */
[----:B------:R-:W-:Y:S01]  /*2a20*/  FSEL R225, R224, RZ, P5 ;  /* 0x000000ffe0e17208 */ /* 0x000fe20002800000 */
[----:B------:R-:W-:Y:S01]  /*2a30*/  FADD.FTZ R223, R80, -R229 ;  /* 0x800000e550df7221 */ /* 0x000fe20000010000 */
[----:B------:R-:W-:Y:S01]  /*2a40*/  @P1 LOP3.LUT P5, RZ, R143, 0xff00, RZ, 0xc0, !PT ;  /* 0x0000ff008fff1812 */ /* 0x000fe200078ac0ff */
[----:B------:R-:W-:Y:S01]  /*2a50*/  FMUL.FTZ R216, R105, UR15 ;  /* 0x0000000f69d87c20 */ /* 0x000fe20008410000 */
[----:B------:R-:W-:Y:S01]  /*2a60*/  MOV R80, R100 ;  /* 0x0000006400507202 */ /* 0x000fe20000000f00 */
[----:B------:R-:W-:Y:S01]  /*2a70*/  @P0 FADD.FTZ R221, R221, R84 ;  /* 0x00000054dddd0221 */ /* 0x000fe20000010000 */
[----:B------:R-:W-:Y:S01]  /*2a80*/  @P1 FSEL R217, R217, RZ, P2 ;  /* 0x000000ffd9d91208 */ /* 0x000fe20001000000 */
[----:B------:R-:W-:Y:S01]  /*2a90*/  FMUL.FTZ R227, R214, R227 ;  /* 0x000000e3d6e37220 */ /* 0x000fe20000410000 */
[----:B------:R-:W-:Y:S01]  /*2aa0*/  LOP3.LUT P2, RZ, R245, 0xff, RZ, 0xc0, !PT ;  /* 0x000000fff5ff7812 */ /* 0x000fe2000784c0ff */
[----:B------:R-:W-:Y:S01]  /*2ab0*/  FMUL.FTZ R238, R221, UR15 ;  /* 0x0000000fddee7c20 */ /* 0x000fe20008410000 */
[----:B------:R-:W-:Y:S01]  /*2ac0*/  @P1 FSEL R224, R224, RZ, P5 ;  /* 0x000000ffe0e01208 */ /* 0x000fe20002800000 */
[-CC-:B------:R-:W-:Y:S01]  /*2ad0*/  FFMA.FTZ R229, R226, R73.reuse, R72.reuse ;  /* 0x00000049e2e57223 */ /* 0x180fe20000010048 */
[----:B------:R-:W-:Y:S01]  /*2ae0*/  LOP3.LUT P5, RZ, R80, 0xff, RZ, 0xc0, !PT ;  /* 0x000000ff50ff7812 */ /* 0x000fe200078ac0ff */
[----:B------:R-:W-:Y:S01]  /*2af0*/  @P0 HADD2.F32 R80, -RZ, R55.H1_H1 ;  /* 0x30000037ff500230 */ /* 0x000fe20000004100 */
[----:B------:R-:W-:Y:S01]  /*2b00*/  FSEL R78, R216, RZ, P2 ;  /* 0x000000ffd84e7208 */ /* 0x000fe20001000000 */
[-CC-:B------:R-:W-:Y:S01]  /*2b10*/  FFMA.FTZ R84, R233, R73.reuse, R72.reuse ;  /* 0x00000049e9547223 */ /* 0x180fe20000010048 */
[----:B------:R-:W-:Y:S01]  /*2b20*/  LOP3.LUT P2, RZ, R245, 0xff0000, RZ, 0xc0, !PT ;  /* 0x00ff0000f5ff7812 */ /* 0x000fe2000784c0ff */
[----:B------:R-:W-:Y:S01]  /*2b30*/  FFMA.FTZ R220, R235, R73, R72 ;  /* 0x00000049ebdc7223 */ /* 0x000fe20000010048 */
[----:B------:R-:W-:Y:S01]  /*2b40*/  @P0 FADD.FTZ R227, R227, R80 ;  /* 0x00000050e3e30221 */ /* 0x000fe20000010000 */
[----:B------:R-:W-:Y:S01]  /*2b50*/  FADD.FTZ R231, R86, -R229 ;  /* 0x800000e556e77221 */ /* 0x000fe20000010000 */
[----:B------:R-:W-:Y:S01]  /*2b60*/  FSEL R226, R238, RZ, P2 ;  /* 0x000000ffeee27208 */ /* 0x000fe20001000000 */
[----:B------:R-:W-:-:S02]  /*2b70*/  @P0 HADD2.F32 R80, -RZ, R56.H0_H0 ;  /* 0x20000038ff500230 */ /* 0x000fc40000004100 */
[----:B------:R-:W-:Y:S01]  /*2b80*/  FADD.FTZ R235, R81, -R84 ;  /* 0x8000005451eb7221 */ /* 0x000fe20000010000 */
[C---:B------:R-:W-:Y:S01]  /*2b90*/  @P1 LOP3.LUT P2, RZ, R143.reuse, 0xff0000, RZ, 0xc0, !PT ;  /* 0x00ff00008fff1812 */ /* 0x040fe2000784c0ff */
[----:B------:R-:W-:Y:S01]  /*2ba0*/  FMUL.FTZ R229, R214, R219 ;  /* 0x000000dbd6e57220 */ /* 0x000fe20000410000 */
[----:B------:R-:W-:Y:S01]  /*2bb0*/  @P1 LOP3.LUT P6, RZ, R143, 0xff, RZ, 0xc0, !PT ;  /* 0x000000ff8fff1812 */ /* 0x000fe200078cc0ff */
[----:B------:R-:W-:Y:S01]  /*2bc0*/  FADD.FTZ R85, R85, -R220 ;  /* 0x800000dc55557221 */ /* 0x000fe20000010000 */
[----:B------:R-:W-:Y:S01]  /*2bd0*/  @P1 MOV R81, R144 ;  /* 0x0000009000511202 */ /* 0x000fe20000000f00 */
[----:B------:R-:W-:Y:S01]  /*2be0*/  @P0 FADD.FTZ R229, R229, R80 ;  /* 0x00000050e5e50221 */ /* 0x000fe20000010000 */
[----:B------:R-:W-:Y:S01]  /*2bf0*/  @P1 FSEL R238, R238, RZ, P2 ;  /* 0x000000ffeeee1208 */ /* 0x000fe20001000000 */
[--C-:B------:R-:W-:Y:S01]  /*2c00*/  @P0 HADD2.F32 R80, -RZ, R57.reuse.H1_H1 ;  /* 0x30000039ff500230 */ /* 0x100fe20000004100 */
[----:B------:R-:W-:Y:S01]  /*2c10*/  @P1 FSEL R216, R216, RZ, P6 ;  /* 0x000000ffd8d81208 */ /* 0x000fe20003000000 */
[----:B------:R-:W-:Y:S01]  /*2c20*/  FMUL.FTZ R240, R227, UR15 ;  /* 0x0000000fe3f07c20 */ /* 0x000fe20008410000 */
[----:B------:R-:W-:Y:S01]  /*2c30*/  @P1 LOP3.LUT P2, RZ, R81, 0xff, RZ, 0xc0, !PT ;  /* 0x000000ff51ff1812 */ /* 0x000fe2000784c0ff */
[----:B------:R-:W-:Y:S01]  /*2c40*/  @P0 HADD2.F32 R81, -RZ, R56.H1_H1 ;  /* 0x30000038ff510230 */ /* 0x000fe20000004100 */
[----:B------:R-:W-:Y:S01]  /*2c50*/  LOP3.LUT P6, RZ, R245, 0xff000000, RZ, 0xc0, !PT ;  /* 0xff000000f5ff7812 */ /* 0x000fe200078cc0ff */
[C---:B------:R-:W-:Y:S01]  /*2c60*/  FMUL.FTZ R235, R214.reuse, R235 ;  /* 0x000000ebd6eb7220 */ /* 0x040fe20000410000 */
[----:B------:R-:W-:Y:S01]  /*2c70*/  FMUL.FTZ R236, R214, R223 ;  /* 0x000000dfd6ec7220 */ /* 0x000fe20000410000 */
[----:B------:R-:W-:-:S02]  /*2c80*/  @P0 HADD2.F32 R84, -RZ, R57.H0_H0 ;  /* 0x20000039ff540230 */ /* 0x000fc40000004100 */
[----:B------:R-:W-:Y:S01]  /*2c90*/  FMUL.FTZ R233, R214, R85 ;  /* 0x00000055d6e97220 */ /* 0x000fe20000410000 */
[----:B------:R-:W-:Y:S01]  /*2ca0*/  @P0 FADD.FTZ R235, R235, R80 ;  /* 0x00000050ebeb0221 */ /* 0x000fe20000010000 */
[----:B------:R-:W-:Y:S01]  /*2cb0*/  FSEL R245, R240, RZ, P6 ;  /* 0x000000fff0f57208 */ /* 0x000fe20003000000 */
[----:B------:R-:W-:Y:S01]  /*2cc0*/  @P0 FADD.FTZ R236, R236, R81 ;  /* 0x00000051ecec0221 */ /* 0x000fe20000010000 */
[----:B------:R-:W-:Y:S01]  /*2cd0*/  @P1 LOP3.LUT P6, RZ, R143, 0xff000000, RZ, 0xc0, !PT ;  /* 0xff0000008fff1812 */ /* 0x000fe200078cc0ff */
[----:B------:R-:W-:Y:S01]  /*2ce0*/  FMUL.FTZ R80, R229, UR15 ;  /* 0x0000000fe5507c20 */ /* 0x000fe20008410000 */
[----:B------:R-:W-:Y:S01]  /*2cf0*/  @P0 FADD.FTZ R233, R233, R84 ;  /* 0x00000054e9e90221 */ /* 0x000fe20000010000 */
[----:B------:R-:W-:Y:S02]  /*2d00*/  @P0 HADD2.F32 R84, -RZ, R58.H0_H0 ;  /* 0x2000003aff540230 */ /* 0x000fe40000004100 */
[----:B------:R-:W-:Y:S01]  /*2d10*/  FMUL.FTZ R231, R214, R231 ;  /* 0x000000e7d6e77220 */ /* 0x000fe20000410000 */
        /* <DEDUP_REMOVED lines=17> */
[----:B------:R-:W-:Y:S01]  /*2e30*/  FADD.FTZ R237, R82, -R237 ;  /* 0x800000ed52ed7221 */ /* 0x000fe20000010000 */
[----:B------:R-:W-:Y:S01]  /*2e40*/  LOP3.LUT P5, RZ, R100, 0xff000000, RZ, 0xc0, !PT ;  /* 0xff00000064ff7812 */ /* 0x000fe200078ac0ff */
[--C-:B------:R-:W-:Y:S01]  /*2e50*/  FFMA.FTZ R98, R98, R73, R72.reuse ;  /* 0x0000004962627223 */ /* 0x100fe20000010048 */
[----:B------:R-:W-:Y:S01]  /*2e60*/  FSEL R223, R84, RZ, P2 ;  /* 0x000000ff54df7208 */ /* 0x000fe20001000000 */
[----:B------:R-:W-:Y:S01]  /*2e70*/  FMUL.FTZ R244, R214, R237 ;  /* 0x000000edd6f47220 */ /* 0x000fe20000410000 */
[----:B------:R-:W-:Y:S01]  /*2e80*/  @P1 FSEL R84, R84, RZ, P6 ;  /* 0x000000ff54541208 */ /* 0x000fe20003000000 */
[-CC-:B------:R-:W-:Y:S01]  /*2e90*/  FFMA.FTZ R92, R92, R73.reuse, R72.reuse ;  /* 0x000000495c5c7223 */ /* 0x180fe20000010048 */
[----:B------:R-:W-:Y:S01]  /*2ea0*/  LOP3.LUT P6, RZ, R101, 0xff, RZ, 0xc0, !PT ;  /* 0x000000ff65ff7812 */ /* 0x000fe200078cc0ff */
[-CC-:B------:R-:W-:Y:S01]  /*2eb0*/  FFMA.FTZ R232, R232, R73.reuse, R72.reuse ;  /* 0x00000049e8e87223 */ /* 0x180fe20000010048 */
[----:B------:R-:W-:Y:S01]  /*2ec0*/  FSEL R100, R85, RZ, P5 ;  /* 0x000000ff55647208 */ /* 0x000fe20002800000 */
[-CC-:B------:R-:W-:Y:S01]  /*2ed0*/  FFMA.FTZ R241, R241, R73.reuse, R72.reuse ;  /* 0x00000049f1f17223 */ /* 0x180fe20000010048 */
[----:B------:R-:W-:Y:S01]  /*2ee0*/  @P1 LOP3.LUT P2, RZ, R144, 0xff000000, RZ, 0xc0, !PT ;  /* 0xff00000090ff1812 */ /* 0x000fe2000784c0ff */
[----:B------:R-:W-:Y:S01]  /*2ef0*/  FFMA.FTZ R251, R95, R73, R72 ;  /* 0x000000495ffb7223 */ /* 0x000fe20000010048 */
        /* <DEDUP_REMOVED lines=8> */
[----:B------:R-:W-:Y:S01]  /*2f80*/  LOP3.LUT P2, RZ, R101, 0xff00, RZ, 0xc0, !PT ;  /* 0x0000ff0065ff7812 */ /* 0x000fe2000784c0ff */
[----:B------:R-:W-:Y:S01]  /*2f90*/  FADD.FTZ R97, R97, -R232 ;  /* 0x800000e861617221 */ /* 0x000fe20000010000 */
[----:B------:R-:W-:-:S02]  /*2fa0*/  LOP3.LUT P6, RZ, R101, 0xff0000, RZ, 0xc0, !PT ;  /* 0x00ff000065ff7812 */ /* 0x000fc400078cc0ff */
[----:B------:R-:W-:Y:S01]  /*2fb0*/  LOP3.LUT P5, RZ, R101, 0xff000000, RZ, 0xc0, !PT ;  /* 0xff00000065ff7812 */ /* 0x000fe200078ac0ff */
[-CC-:B------:R-:W-:Y:S01]  /*2fc0*/  FFMA.FTZ R101, R230, R73.reuse, R72.reuse ;  /* 0x00000049e6657223 */ /* 0x180fe20000010048 */
[-CC-:B------:R-:W-:Y:S01]  /*2fd0*/  FFMA.FTZ R230, R87, R73.reuse, R72.reuse ;  /* 0x0000004957e67223 */ /* 0x180fe20000010048 */
[----:B------:R-:W-:Y:S01]  /*2fe0*/  FFMA.FTZ R87, R93, R73, R72 ;  /* 0x000000495d577223 */ /* 0x000fe20000010048 */
[----:B------:R-:W-:Y:S01]  /*2ff0*/  FADD.FTZ R93, R89, -R90 ;  /* 0x8000005a595d7221 */ /* 0x000fe20000010000 */
[----:B------:R-:W-:Y:S02]  /*3000*/  @P0 HADD2.F32 R89, -RZ, R58.H1_H1 ;  /* 0x3000003aff590230 */ /* 0x000fe40000004100 */
[----:B------:R-:W-:Y:S01]  /*3010*/  FADD.FTZ R101, R228, -R101 ;  /* 0x80000065e4657221 */ /* 0x000fe20000010000 */
[----:B------:R-:W-:Y:S01]  /*3020*/  FADD.FTZ R73, R88, -R247 ;  /* 0x800000f758497221 */ /* 0x000fe20000010000 */
[----:B------:R-:W-:Y:S01]  /*3030*/  MOV R72, R102 ;  /* 0x0000006600487202 */ /* 0x000fe20000000f00 */
[----:B------:R-:W-:Y:S01]  /*3040*/  FADD.FTZ R83, R83, -R230 ;  /* 0x800000e653537221 */ /* 0x000fe20000010000 */
[----:B------:R-:W-:Y:S01]  /*3050*/  @P0 FADD.FTZ R244, R244, R89 ;  /* 0x00000059f4f40221 */ /* 0x000fe20000010000 */
[----:B------:R-:W-:Y:S01]  /*3060*/  FMUL.FTZ R248, R214, R101 ;  /* 0x00000065d6f87220 */ /* 0x000fe20000410000 */
[----:B------:R-:W-:-:S02]  /*3070*/  @P0 HADD2.F32 R89, -RZ, R59.H0_H0 ;  /* 0x2000003bff590230 */ /* 0x000fc40000004100 */
[----:B------:R-:W-:Y:S01]  /*3080*/  FADD.FTZ R101, R243, -R98 ;  /* 0x80000062f3657221 */ /* 0x000fe20000010000 */
[----:B------:R-:W-:Y:S01]  /*3090*/  FMUL.FTZ R82, R244, UR15 ;  /* 0x0000000ff4527c20 */ /* 0x000fe20008410000 */
[----:B------:R-:W-:Y:S01]  /*30a0*/  FMUL.FTZ R92, R214, R73 ;  /* 0x00000049d65c7220 */ /* 0x000fe20000410000 */
[--C-:B------:R-:W-:Y:S02]  /*30b0*/  @P0 HADD2.F32 R73, -RZ, R60.reuse.H0_H0 ;  /* 0x2000003cff490230 */ /* 0x100fe40000004100 */
[----:B------:R-:W-:Y:S01]  /*30c0*/  @P0 FADD.FTZ R248, R248, R89 ;  /* 0x00000059f8f80221 */ /* 0x000fe20000010000 */
[----:B------:R-:W-:Y:S01]  /*30d0*/  FMUL.FTZ R249, R214, R83 ;  /* 0x00000053d6f97220 */ /* 0x000fe20000410000 */
[----:B------:R-:W-:Y:S01]  /*30e0*/  FSEL R243, R82, RZ, P2 ;  /* 0x000000ff52f37208 */ /* 0x000fe20001000000 */
[----:B------:R-:W-:Y:S01]  /*30f0*/  FMUL.FTZ R98, R214, R101 ;  /* 0x00000065d6627220 */ /* 0x000fe20000410000 */
[----:B------:R-:W-:Y:S01]  /*3100*/  @P1 LOP3.LUT P2, RZ, R145, 0xff00, RZ, 0xc0, !PT ;  /* 0x0000ff0091ff1812 */ /* 0x000fe2000784c0ff */
[----:B------:R-:W-:Y:S01]  /*3110*/  FMUL.FTZ R91, R248, UR15 ;  /* 0x0000000ff85b7c20 */ /* 0x000fe20008410000 */
[----:B------:R-:W-:Y:S01]  /*3120*/  @P0 FADD.FTZ R92, R92, R73 ;  /* 0x000000495c5c0221 */ /* 0x000fe20000010000 */
[----:B------:R-:W-:Y:S01]  /*3130*/  @P0 HADD2.F32 R73, -RZ, R61.H0_H0 ;  /* 0x2000003dff490230 */ /* 0x000fe20000004100 */
[----:B------:R-:W-:Y:S01]  /*3140*/  @P1 FSEL R89, R82, RZ, P2 ;  /* 0x000000ff52591208 */ /* 0x000fe20001000000 */
[----:B------:R-:W-:Y:S01]  /*3150*/  FMUL.FTZ R93, R214, R93 ;  /* 0x0000005dd65d7220 */ /* 0x000fe20000410000 */
[----:B------:R-:W-:Y:S01]  /*3160*/  LOP3.LUT P2, RZ, R72, 0xff, RZ, 0xc0, !PT ;  /* 0x000000ff48ff7812 */ /* 0x000fe2000784c0ff */
[----:B------:R-:W-:Y:S01]  /*3170*/  @P0 HADD2.F32 R72, -RZ, R59.H1_H1 ;  /* 0x3000003bff480230 */ /* 0x000fe20000004100 */
[----:B------:R-:W-:Y:S01]  /*3180*/  FSEL R246, R91, RZ, P6 ;  /* 0x000000ff5bf67208 */ /* 0x000fe20003000000 */
[----:B------:R-:W-:Y:S01]  /*3190*/  FMUL.FTZ R228, R92, UR15 ;  /* 0x0000000f5ce47c20 */ /* 0x000fe20008410000 */
[----:B------:R-:W-:Y:S01]  /*31a0*/  @P1 LOP3.LUT P6, RZ, R145, 0xff0000, RZ, 0xc0, !PT ;  /* 0x00ff000091ff1812 */ /* 0x000fe200078cc0ff */
[----:B------:R-:W-:Y:S01]  /*31b0*/  @P0 FADD.FTZ R94, R94, R73 ;  /* 0x000000495e5e0221 */ /* 0x000fe20000010000 */
[----:B------:R-:W-:Y:S01]  /*31c0*/  @P0 FADD.FTZ R249, R249, R72 ;  /* 0x00000048f9f90221 */ /* 0x000fe20000010000 */
[----:B------:R-:W-:Y:S01]  /*31d0*/  @P0 HADD2.F32 R72, -RZ, R60.H1_H1 ;  /* 0x3000003cff480230 */ /* 0x000fe20000004100 */
[----:B------:R-:W-:Y:S01]  /*31e0*/  @P1 MOV R82, R146 ;  /* 0x0000009200521202 */ /* 0x000fe20000000f00 */
[----:B------:R-:W-:Y:S01]  /*31f0*/  FADD.FTZ R87, R96, -R87 ;  /* 0x8000005760577221 */ /* 0x000fe20000010000 */
[----:B------:R-:W-:Y:S01]  /*3200*/  FMUL.FTZ R101, R249, UR15 ;  /* 0x0000000ff9657c20 */ /* 0x000fe20008410000 */
[----:B------:R-:W-:Y:S01]  /*3210*/  @P1 FSEL R91, R91, RZ, P6 ;  /* 0x000000ff5b5b1208 */ /* 0x000fe20003000000 */
[----:B------:R-:W-:Y:S01]  /*3220*/  @P0 FADD.FTZ R93, R93, R72 ;  /* 0x000000485d5d0221 */ /* 0x000fe20000010000 */
[----:B------:R-:W-:Y:S01]  /*3230*/  @P1 LOP3.LUT P6, RZ, R82, 0xff, RZ, 0xc0, !PT ;  /* 0x000000ff52ff1812 */ /* 0x000fe200078cc0ff */
[----:B------:R-:W-:Y:S01]  /*3240*/  @P0 HADD2.F32 R72, -RZ, R61.H1_H1 ;  /* 0x3000003dff480230 */ /* 0x000fe20000004100 */
[----:B------:R-:W-:Y:S01]  /*3250*/  FSEL R247, R101, RZ, P5 ;  /* 0x000000ff65f77208 */ /* 0x000fe20002800000 */
[----:B------:R-:W-:Y:S01]  /*3260*/  FMUL.FTZ R234, R94, UR15 ;  /* 0x0000000f5eea7c20 */ /* 0x000fe20008410000 */
[----:B------:R-:W-:Y:S01]  /*3270*/  @P1 LOP3.LUT P5, RZ, R145, 0xff000000, RZ, 0xc0, !PT ;  /* 0xff00000091ff1812 */ /* 0x000fe200078ac0ff */
[----:B------:R-:W-:Y:S01]  /*3280*/  FMUL.FTZ R95, R214, R87 ;  /* 0x00000057d65f7220 */ /* 0x000fe20000410000 */
[----:B------:R-:W-:Y:S01]  /*3290*/  FSEL R82, R228, RZ, P2 ;  /* 0x000000ffe4527208 */ /* 0x000fe20001000000 */
[----:B------:R-:W-:Y:S01]  /*32a0*/  FMUL.FTZ R230, R93, UR15 ;  /* 0x0000000f5de67c20 */ /* 0x000fe20008410000 */
[----:B------:R-:W-:Y:S01]  /*32b0*/  LOP3.LUT P2, RZ, R102, 0xff0000, RZ, 0xc0, !PT ;  /* 0x00ff000066ff7812 */ /* 0x000fe2000784c0ff */
[----:B------:R-:W-:Y:S01]  /*32c0*/  @P0 FADD.FTZ R95, R95, R72 ;  /* 0x000000485f5f0221 */ /* 0x000fe20000010000 */
[----:B------:R-:W-:Y:S01]  /*32d0*/  @P1 FSEL R101, R101, RZ, P5 ;  /* 0x000000ff65651208 */ /* 0x000fe20002800000 */
[--C-:B------:R-:W-:Y:S01]  /*32e0*/  @P0 HADD2.F32 R73, -RZ, R62.reuse.H0_H0 ;  /* 0x2000003eff490230 */ /* 0x100fe20000004100 */
[----:B------:R-:W-:Y:S01]  /*32f0*/  @P1 LOP3.LUT P5, RZ, R146, 0xff00, RZ, 0xc0, !PT ;  /* 0x0000ff0092ff1812 */ /* 0x000fe200078ac0ff */
[----:B------:R-:W-:Y:S01]  /*3300*/  FMUL.FTZ R96, R214, R97 ;  /* 0x00000061d6607220 */ /* 0x000fe20000410000 */
[----:B------:R-:W-:Y:S01]  /*3310*/  FSEL R88, R234, RZ, P2 ;  /* 0x000000ffea587208 */ /* 0x000fe20001000000 */
[----:B------:R-:W-:Y:S01]  /*3320*/  FMUL.FTZ R237, R95, UR15 ;  /* 0x0000000f5fed7c20 */ /* 0x000fe20008410000 */
[----:B------:R-:W-:Y:S01]  /*3330*/  @P1 FSEL R228, R228, RZ, P6 ;  /* 0x000000ffe4e41208 */ /* 0x000fe20003000000 */
[----:B------:R-:W-:Y:S01]  /*3340*/  @P0 HADD2.F32 R72, -RZ, R62.H1_H1 ;  /* 0x3000003eff480230 */ /* 0x000fe20000004100 */
[----:B------:R-:W-:Y:S01]  /*3350*/  ISETP.NE.U32.AND P2, PT, RZ, UR16, PT ;  /* 0x00000010ff007c0c */ /* 0x000fe2000bf45070 */
[----:B------:R-:W-:Y:S01]  /*3360*/  @P0 FADD.FTZ R96, R96, R73 ;  /* 0x0000004960600221 */ /* 0x000fe20000010000 */
[----:B------:R-:W-:Y:S01]  /*3370*/  @P1 LOP3.LUT P6, RZ, R146, 0xff0000, RZ, 0xc0, !PT ;  /* 0x00ff000092ff1812 */ /* 0x000fe200078cc0ff */
[----:B------:R-:W-:Y:S01]  /*3380*/  FMUL.FTZ R97, R214, R241 ;  /* 0x000000f1d6617220 */ /* 0x000fe20000410000 */
[----:B------:R-:W-:Y:S01]  /*3390*/  @P1 FSEL R232, R230, RZ, P5 ;  /* 0x000000ffe6e81208 */ /* 0x000fe20002800000 */
[----:B------:R-:W-:Y:S01]  /*33a0*/  FMUL.FTZ R239, R96, UR15 ;  /* 0x0000000f60ef7c20 */ /* 0x000fe20008410000 */
[----:B------:R-:W-:Y:S01]  /*33b0*/  LOP3.LUT P5, RZ, R102, 0xff000000, RZ, 0xc0, !PT ;  /* 0xff00000066ff7812 */ /* 0x000fe200078ac0ff */
[----:B------:R-:W-:Y:S01]  /*33c0*/  @P0 FADD.FTZ R97, R97, R72 ;  /* 0x0000004861610221 */ /* 0x000fe20000010000 */
[----:B------:R-:W-:Y:S01]  /*33d0*/  ISETP.NE.AND.EX P2, PT, RZ, UR17, PT, P2 ;  /* 0x00000011ff007c0c */ /* 0x000fe2000bf45320 */
[----:B------:R-:W-:Y:S01]  /*33e0*/  @P0 HADD2.F32 R73, -RZ, R63.H0_H0 ;  /* 0x2000003fff490230 */ /* 0x000fe20000004100 */
[----:B------:R-:W-:Y:S01]  /*33f0*/  @P1 FSEL R234, R234, RZ, P6 ;  /* 0x000000ffeaea1208 */ /* 0x000fe20003000000 */
[----:B------:R-:W-:Y:S01]  /*3400*/  FMUL.FTZ R241, R97, UR15 ;  /* 0x0000000f61f17c20 */ /* 0x000fe20008410000 */
[----:B------:R-:W-:Y:S01]  /*3410*/  @P1 LOP3.LUT P6, RZ, R146, 0xff000000, RZ, 0xc0, !PT ;  /* 0xff00000092ff1812 */ /* 0x000fe200078cc0ff */
[----:B------:R-:W-:Y:S01]  /*3420*/  FMUL.FTZ R214, R214, R251 ;  /* 0x000000fbd6d67220 */ /* 0x000fe20000410000 */
[----:B------:R-:W-:Y:S01]  /*3430*/  FSEL R83, R237, RZ, P5 ;  /* 0x000000ffed537208 */ /* 0x000fe20002800000 */
[----:B------:R-:W-:Y:S01]  /*3440*/  @P0 FADD.FTZ R98, R98, R73 ;  /* 0x0000004962620221 */ /* 0x000fe20000010000 */
[----:B------:R-:W-:-:S02]  /*3450*/  LOP3.LUT P5, RZ, R103, 0xff, RZ, 0xc0, !PT ;  /* 0x000000ff67ff7812 */ /* 0x000fc400078ac0ff */
[----:B------:R-:W-:Y:S01]  /*3460*/  @P1 FSEL R237, R237, RZ, P6 ;  /* 0x000000ffeded1208 */ /* 0x000fe20003000000 */
[----:B------:R-:W-:Y:S01]  /*3470*/  FMUL.FTZ R250, R98, UR15 ;  /* 0x0000000f62fa7c20 */ /* 0x000fe20008410000 */
[----:B------:R-:W-:Y:S01]  /*3480*/  @P1 LOP3.LUT P6, RZ, R147, 0xff, RZ, 0xc0, !PT ;  /* 0x000000ff93ff1812 */ /* 0x000fe200078cc0ff */
[----:B------:R-:W0:Y:S01]  /*3490*/  @P2 LDC.64 R72, c[0x0][0x308] ;  /* 0x0000c200ff482b82 */ /* 0x000e220000000a00 */
[----:B------:R-:W-:Y:S02]  /*34a0*/  FSEL R90, R239, RZ, P5 ;  /* 0x000000ffef5a7208 */ /* 0x000fe40002800000 */
[----:B------:R-:W-:Y:S02]  /*34b0*/  LOP3.LUT P5, RZ, R103, 0xff00, RZ, 0xc0, !PT ;  /* 0x0000ff0067ff7812 */ /* 0x000fe400078ac0ff */
[----:B------:R-:W-:Y:S02]  /*34c0*/  @P1 FSEL R239, R239, RZ, P6 ;  /* 0x000000ffefef1208 */ /* 0x000fe40003000000 */
[----:B------:R-:W-:-:S02]  /*34d0*/  @P1 LOP3.LUT P6, RZ, R147, 0xff00, RZ, 0xc0, !PT ;  /* 0x0000ff0093ff1812 */ /* 0x000fc400078cc0ff */
[----:B------:R-:W-:Y:S02]  /*34e0*/  @P2 F2FP.F16.F32.PACK_AB R104, RZ, R104 ;  /* 0x00000068ff68223e */ /* 0x000fe400000000ff */
[----:B------:R-:W-:Y:S02]  /*34f0*/  @P2 F2FP.F16.F32.PACK_AB R105, RZ, R105 ;  /* 0x00000069ff69223e */ /* 0x000fe400000000ff */
[----:B------:R-:W-:Y:S02]  /*3500*/  FSEL R87, R241, RZ, P5 ;  /* 0x000000fff1577208 */ /* 0x000fe40002800000 */
[----:B------:R-:W-:Y:S02]  /*3510*/  @P2 F2FP.F16.F32.PACK_AB R221, RZ, R221 ;  /* 0x000000ddffdd223e */ /* 0x000fe400000000ff */
[----:B------:R-:W-:Y:S02]  /*3520*/  LOP3.LUT P5, RZ, R103, 0xff0000, RZ, 0xc0, !PT ;  /* 0x00ff000067ff7812 */ /* 0x000fe400078ac0ff */
[----:B------:R-:W-:-:S02]  /*3530*/  @P1 FSEL R241, R241, RZ, P6 ;  /* 0x000000fff1f11208 */ /* 0x000fc40003000000 */
[----:B------:R-:W-:Y:S02]  /*3540*/  @P1 LOP3.LUT P6, RZ, R147, 0xff0000, RZ, 0xc0, !PT ;  /* 0x00ff000093ff1812 */ /* 0x000fe400078cc0ff */
[----:B------:R-:W-:Y:S01]  /*3550*/  @P2 F2FP.F16.F32.PACK_AB R75, RZ, R75 ;  /* 0x0000004bff4b223e */ /* 0x000fe200000000ff */
[----:B0-----:R-:W-:Y:S01]  /*3560*/  @P2 IMAD.WIDE.U32 R72, R213, 0x10, R72 ;  /* 0x00000010d5482825 */ /* 0x001fe200078e0048 */
[----:B------:R-:W-:Y:S02]  /*3570*/  @P2 F2FP.F16.F32.PACK_AB R227, RZ, R227 ;  /* 0x000000e3ffe3223e */ /* 0x000fe400000000ff */
[----:B------:R-:W-:Y:S02]  /*3580*/  @P2 F2FP.F16.F32.PACK_AB R99, RZ, R99 ;  /* 0x00000063ff63223e */ /* 0x000fe400000000ff */
[----:B------:R-:W-:Y:S02]  /*3590*/  @P2 PRMT R65, R104, 0x7610, R65 ;  /* 0x0000761068412816 */ /* 0x000fe40000000041 */
[----:B------:R-:W-:-:S02]  /*35a0*/  @P2 PRMT R66, R105, 0x7610, R66 ;  /* 0x0000761069422816 */ /* 0x000fc40000000042 */
[----:B------:R-:W-:Y:S01]  /*35b0*/  @P2 PRMT R67, R221, 0x7610, R67 ;  /* 0x00007610dd432816 */ /* 0x000fe20000000043 */
[----:B------:R-:W0:Y:S01]  /*35c0*/  LDC.64 R104, c[0x0][0x2f8] ;  /* 0x0000be00ff687b82 */ /* 0x000e220000000a00 */
[----:B------:R-:W-:Y:S01]  /*35d0*/  FSEL R242, R250, RZ, P5 ;  /* 0x000000fffaf27208 */ /* 0x000fe20002800000 */
[----:B------:R-:W-:Y:S01]  /*35e0*/  @P0 HADD2.F32 R221, -RZ, R63.H1_H1 ;  /* 0x3000003fffdd0230 */ /* 0x000fe20000004100 */
[----:B------:R-:W-:Y:S02]  /*35f0*/  LOP3.LUT P5, RZ, R102, 0xff00, RZ, 0xc0, !PT ;  /* 0x0000ff0066ff7812 */ /* 0x000fe400078ac0ff */
[----:B------:R-:W-:Y:S02]  /*3600*/  @P1 FSEL R102, R250, RZ, P6 ;  /* 0x000000fffa661208 */ /* 0x000fe40003000000 */
[----:B------:R-:W-:Y:S01]  /*3610*/  @P2 PRMT R64, R75, 0x7610, R64 ;  /* 0x000076104b402816 */ /* 0x000fe20000000040 */
[----:B------:R-:W-:Y:S01]  /*3620*/  @P0 FADD.FTZ R214, R214, R221 ;  /* 0x000000ddd6d60221 */ /* 0x000fe20000010000 */
[----:B------:R-:W-:-:S02]  /*3630*/  LOP3.LUT P6, RZ, R103, 0xff000000, RZ, 0xc0, !PT ;  /* 0xff00000067ff7812 */ /* 0x000fc400078cc0ff */
[----:B------:R-:W-:Y:S02]  /*3640*/  @P2 PRMT R65, R65, 0x5410, R99 ;  /* 0x0000541041412816 */ /* 0x000fe40000000063 */
[----:B------:R-:W-:Y:S02]  /*3650*/  @P2 PRMT R67, R67, 0x5410, R227 ;  /* 0x0000541043432816 */ /* 0x000fe400000000e3 */
[----:B------:R-:W-:Y:S02]  /*3660*/  F2FP.F16.F32.PACK_AB R75, R245, R226 ;  /* 0x000000e2f54b723e */ /* 0x000fe400000000ff */
[----:B------:R-:W-:Y:S01]  /*3670*/  @P1 F2FP.F16.F32.PACK_AB R99, RZ, R107 ;  /* 0x0000006bff63123e */ /* 0x000fe200000000ff */
[----:B------:R-:W1:Y:S01]  /*3680*/  @P1 LDC.64 R226, c[0x0][0x300] ;  /* 0x0000c000ffe21b82 */ /* 0x000e620000000a00 */
[----:B------:R-:W-:Y:S02]  /*3690*/  @P1 F2FP.F16.F32.PACK_AB R103, RZ, R106 ;  /* 0x0000006aff67123e */ /* 0x000fe400000000ff */
[----:B------:R-:W-:-:S02]  /*36a0*/  @P2 F2FP.F16.F32.PACK_AB R74, RZ, R74 ;  /* 0x0000004aff4a223e */ /* 0x000fc400000000ff */
[----:B------:R-:W-:Y:S02]  /*36b0*/  @P2 F2FP.F16.F32.PACK_AB R218, RZ, R218 ;  /* 0x000000daffda223e */ /* 0x000fe400000000ff */
[----:B------:R-:W-:Y:S01]  /*36c0*/  @P2 PRMT R64, R64, 0x5410, R74 ;  /* 0x0000541040402816 */ /* 0x000fe2000000004a */
[----:B------:R-:W2:Y:S01]  /*36d0*/  @P2 LDC.64 R106, c[0x0][0x308] ;  /* 0x0000c200ff6a2b82 */ /* 0x000ea20000000a00 */
[----:B------:R-:W-:Y:S02]  /*36e0*/  @P2 PRMT R66, R66, 0x5410, R218 ;  /* 0x0000541042422816 */ /* 0x000fe400000000da */
[----:B------:R-:W-:Y:S02]  /*36f0*/  @P1 F2FP.F16.F32.PACK_AB R217, RZ, R217 ;  /* 0x000000d9ffd9123e */ /* 0x000fe400000000ff */
[----:B------:R-:W-:Y:S01]  /*3700*/  @P1 F2FP.F16.F32.PACK_AB R216, RZ, R216 ;  /* 0x000000d8ffd8123e */ /* 0x000fe200000000ff */
[----:B------:R3:W-:Y:S01]  /*3710*/  @P2 STG.E.128 desc[UR6][R72.64], R64 ;  /* 0x0000004048002986 */ /* 0x0007e2000c101d06 */
[----:B------:R-:W-:-:S02]  /*3720*/  @P1 F2FP.F16.F32.PACK_AB R215, RZ, R215 ;  /* 0x000000d7ffd7123e */ /* 0x000fc400000000ff */
[----:B------:R-:W-:Y:S02]  /*3730*/  @P1 F2FP.F16.F32.PACK_AB R238, RZ, R238 ;  /* 0x000000eeffee123e */ /* 0x000fe400000000ff */
[----:B------:R-:W-:Y:S02]  /*3740*/  @P2 F2FP.F16.F32.PACK_AB R229, RZ, R229 ;  /* 0x000000e5ffe5223e */ /* 0x000fe400000000ff */
[----:B------:R-:W-:Y:S02]  /*3750*/  @P2 F2FP.F16.F32.PACK_AB R233, RZ, R233 ;  /* 0x000000e9ffe9223e */ /* 0x000fe400000000ff */
[----:B------:R-:W-:Y:S01]  /*3760*/  @P2 F2FP.F16.F32.PACK_AB R231, RZ, R231 ;  /* 0x000000e7ffe7223e */ /* 0x000fe200000000ff */
[----:B-1----:R-:W-:Y:S01]  /*3770*/  @P1 IMAD.WIDE.U32 R226, R213, 0x10, R226 ;  /* 0x00000010d5e21825 */ /* 0x002fe200078e00e2 */
[----:B------:R-:W-:Y:S02]  /*3780*/  @P2 F2FP.F16.F32.PACK_AB R248, RZ, R248 ;  /* 0x000000f8fff8223e */ /* 0x000fe400000000ff */
[----:B------:R-:W-:-:S02]  /*3790*/  @P1 PRMT R69, R217, 0x7610, R69 ;  /* 0x00007610d9451816 */ /* 0x000fc40000000045 */
[----:B------:R-:W-:Y:S01]  /*37a0*/  @P1 PRMT R70, R216, 0x7610, R70 ;  /* 0x00007610d8461816 */ /* 0x000fe20000000046 */
[----:B0-----:R-:W-:Y:S01]  /*37b0*/  IMAD.WIDE.U32 R216, R213, 0x10, R104 ;  /* 0x00000010d5d87825 */ /* 0x001fe200078e0068 */
[----:B------:R-:W-:Y:S02]  /*37c0*/  @P1 F2FP.F16.F32.PACK_AB R224, RZ, R224 ;  /* 0x000000e0ffe0123e */ /* 0x000fe400000000ff */
[----:B------:R-:W-:Y:S02]  /*37d0*/  @P1 F2FP.F16.F32.PACK_AB R240, RZ, R240 ;  /* 0x000000f0fff0123e */ /* 0x000fe400000000ff */
[----:B------:R-:W-:Y:S02]  /*37e0*/  F2FP.F16.F32.PACK_AB R74, R225, R78 ;  /* 0x0000004ee14a723e */ /* 0x000fe400000000ff */
[----:B---3--:R-:W-:Y:S02]  /*37f0*/  F2FP.F16.F32.PACK_AB R73, R76, R79 ;  /* 0x0000004f4c49723e */ /* 0x008fe400000000ff */
[----:B------:R-:W-:-:S02]  /*3800*/  F2FP.F16.F32.PACK_AB R72, R77, R0 ;  /* 0x000000004d48723e */ /* 0x000fc400000000ff */
[----:B------:R-:W-:Y:S02]  /*3810*/  @P1 PRMT R68, R215, 0x7610, R68 ;  /* 0x00007610d7441816 */ /* 0x000fe40000000044 */
[----:B------:R-:W-:Y:S01]  /*3820*/  @P1 PRMT R71, R238, 0x7610, R71 ;  /* 0x00007610ee471816 */ /* 0x000fe20000000047 */
[----:B------:R0:W-:Y:S01]  /*3830*/  STG.E.128 desc[UR6][R216.64], R72 ;  /* 0x00000048d8007986 */ /* 0x0001e2000c101d06 */
        /* <DEDUP_REMOVED lines=8> */
[----:B------:R-:W-:Y:S01]  /*38c0*/  F2FP.F16.F32.PACK_AB R76, R220, R219 ;  /* 0x000000dbdc4c723e */ /* 0x000fe200000000ff */
[----:B--2---:R-:W-:Y:S01]  /*38d0*/  @P2 IMAD.WIDE.U32 R218, R161, 0x10, R106 ;  /* 0x00000010a1da2825 */ /* 0x004fe200078e006a */
[----:B------:R-:W-:-:S03]  /*38e0*/  @P1 PRMT R68, R68, 0x5410, R99 ;  /* 0x0000541044441816 */ /* 0x000fc60000000063 */
[----:B0-----:R-:W-:Y:S01]  /*38f0*/  FMUL.FTZ R72, R214, UR15 ;  /* 0x0000000fd6487c20 */ /* 0x001fe20008410000 */
[----:B------:R-:W-:Y:S01]  /*3900*/  @P1 PRMT R69, R69, 0x5410, R103 ;  /* 0x0000541045451816 */ /* 0x000fe20000000067 */
[----:B------:R-:W-:Y:S01]  /*3910*/  IMAD.WIDE.U32 R106, R161, 0x10, R104 ;  /* 0x00000010a16a7825 */ /* 0x000fe200078e0068 */
[----:B------:R-:W-:Y:S02]  /*3920*/  @P1 PRMT R70, R70, 0x5410, R224 ;  /* 0x0000541046461816 */ /* 0x000fe400000000e0 */
[----:B------:R-:W-:Y:S01]  /*3930*/  @P1 PRMT R71, R71, 0x5410, R240 ;  /* 0x0000541047471816 */ /* 0x000fe200000000f0 */
[----:B------:R-:W-:Y:S01]  /*3940*/  IMAD.WIDE.U32 R104, R160, 0x10, R104 ;  /* 0x00000010a0687825 */ /* 0x000fe200078e0068 */
[----:B------:R-:W-:Y:S02]  /*3950*/  @P2 PRMT R64, R64, 0x5410, R236 ;  /* 0x0000541040402816 */ /* 0x000fe400000000ec */
[----:B------:R-:W-:Y:S01]  /*3960*/  @P2 PRMT R65, R65, 0x5410, R235 ;  /* 0x0000541041412816 */ /* 0x000fe200000000eb */
[----:B------:R0:W-:Y:S01]  /*3970*/  @P1 STG.E.128 desc[UR6][R226.64], R68 ;  /* 0x00000044e2001986 */ /* 0x0001e2000c101d06 */
[----:B------:R-:W-:-:S02]  /*3980*/  @P2 PRMT R66, R66, 0x5410, R244 ;  /* 0x0000541042422816 */ /* 0x000fc400000000f4 */
[----:B------:R-:W-:Y:S02]  /*3990*/  @P2 PRMT R67, R67, 0x5410, R249 ;  /* 0x0000541043432816 */ /* 0x000fe400000000f9 */
[----:B------:R-:W-:Y:S02]  /*39a0*/  F2FP.F16.F32.PACK_AB R79, R247, R246 ;  /* 0x000000f6f74f723e */ /* 0x000fe400000000ff */
[----:B------:R-:W-:Y:S01]  /*39b0*/  F2FP.F16.F32.PACK_AB R78, R243, R222 ;  /* 0x000000def34e723e */ /* 0x000fe200000000ff */
[----:B------:R-:W-:Y:S01]  /*39c0*/  @P2 STG.E.128 desc[UR6][R218.64], R64 ;  /* 0x00000040da002986 */ /* 0x000fe2000c101d06 */
[----:B------:R-:W-:Y:S02]  /*39d0*/  F2FP.F16.F32.PACK_AB R77, R100, R223 ;  /* 0x000000df644d723e */ /* 0x000fe400000000ff */
[----:B------:R-:W-:Y:S02]  /*39e0*/  FSEL R75, R72, RZ, P6 ;  /* 0x000000ff484b7208 */ /* 0x000fe40003000000 */
[----:B------:R-:W-:Y:S01]  /*39f0*/  @P1 LOP3.LUT P6, RZ, R147, 0xff000000, RZ, 0xc0, !PT ;  /* 0xff00000093ff1812 */ /* 0x000fe200078cc0ff */
[----:B------:R1:W-:Y:S01]  /*3a00*/  STG.E.128 desc[UR6][R106.64], R76 ;  /* 0x0000004c6a007986 */ /* 0x0003e2000c101d06 */
[----:B------:R-:W-:-:S02]  /*3a10*/  @P1 F2FP.F16.F32.PACK_AB R80, RZ, R80 ;  /* 0x00000050ff50123e */ /* 0x000fc400000000ff */
[----:B------:R-:W-:Y:S02]  /*3a20*/  @P1 FSEL R72, R72, RZ, P6 ;  /* 0x000000ff48481208 */ /* 0x000fe40003000000 */
[----:B------:R-:W-:Y:S02]  /*3a30*/  @P1 F2FP.F16.F32.PACK_AB R0, RZ, R81 ;  /* 0x00000051ff00123e */ /* 0x000fe400000000ff */
[----:B0-----:R-:W-:Y:S02]  /*3a40*/  @P1 PRMT R68, R80, 0x7610, R68 ;  /* 0x0000761050441816 */ /* 0x001fe40000000044 */
[----:B------:R-:W-:Y:S01]  /*3a50*/  @P1 F2FP.F16.F32.PACK_AB R100, RZ, R72 ;  /* 0x00000048ff64123e */ /* 0x000fe200000000ff */
[----:B------:R-:W0:Y:S01]  /*3a60*/  @P2 LDC.64 R80, c[0x0][0x308] ;  /* 0x0000c200ff502b82 */ /* 0x000e220000000a00 */
[----:B------:R-:W-:Y:S02]  /*3a70*/  @P1 F2FP.F16.F32.PACK_AB R84, RZ, R84 ;  /* 0x00000054ff54123e */ /* 0x000fe400000000ff */
[----:B------:R-:W-:-:S02]  /*3a80*/  @P1 F2FP.F16.F32.PACK_AB R86, RZ, R86 ;  /* 0x00000056ff56123e */ /* 0x000fc400000000ff */
[----:B------:R-:W-:Y:S02]  /*3a90*/  @P1 F2FP.F16.F32.PACK_AB R91, RZ, R91 ;  /* 0x0000005bff5b123e */ /* 0x000fe400000000ff */
[----:B------:R-:W-:Y:S01]  /*3aa0*/  @P1 F2FP.F16.F32.PACK_AB R85, RZ, R85 ;  /* 0x00000055ff55123e */ /* 0x000fe200000000ff */
[----:B-1----:R-:W1:Y:S01]  /*3ab0*/  @P1 LDC.64 R76, c[0x0][0x300] ;  /* 0x0000c000ff4c1b82 */ /* 0x002e620000000a00 */
[----:B------:R-:W-:Y:S02]  /*3ac0*/  FSEL R79, R230, RZ, P5 ;  /* 0x000000ffe64f7208 */ /* 0x000fe40002800000 */
[----:B------:R-:W-:Y:S02]  /*3ad0*/  @P1 F2FP.F16.F32.PACK_AB R89, RZ, R89 ;  /* 0x00000059ff59123e */ /* 0x000fe400000000ff */
[----:B------:R-:W-:Y:S02]  /*3ae0*/  F2FP.F16.F32.PACK_AB R72, R79, R82 ;  /* 0x000000524f48723e */ /* 0x000fe400000000ff */
[----:B------:R-:W-:Y:S01]  /*3af0*/  @P1 F2FP.F16.F32.PACK_AB R101, RZ, R101 ;  /* 0x00000065ff65123e */ /* 0x000fe200000000ff */
[----:B------:R-:W2:Y:S01]  /*3b00*/  @P1 LDC.64 R78, c[0x0][0x300] ;  /* 0x0000c000ff4e1b82 */ /* 0x000ea20000000a00 */
[----:B------:R-:W-:-:S02]  /*3b10*/  @P1 PRMT R69, R84, 0x7610, R69 ;  /* 0x0000761054451816 */ /* 0x000fc40000000045 */
[----:B------:R-:W-:Y:S02]  /*3b20*/  @P1 PRMT R70, R86, 0x7610, R70 ;  /* 0x0000761056461816 */ /* 0x000fe40000000046 */
[----:B------:R-:W-:Y:S02]  /*3b30*/  @P1 PRMT R71, R91, 0x7610, R71 ;  /* 0x000076105b471816 */ /* 0x000fe40000000047 */
[----:B------:R-:W-:Y:S01]  /*3b40*/  @P2 F2FP.F16.F32.PACK_AB R92, RZ, R92 ;  /* 0x0000005cff5c223e */ /* 0x000fe200000000ff */
[----:B0-----:R-:W-:Y:S01]  /*3b50*/  @P2 IMAD.WIDE.U32 R80, R160, 0x10, R80 ;  /* 0x00000010a0502825 */ /* 0x001fe200078e0050 */
[----:B------:R-:W-:Y:S02]  /*3b60*/  @P2 F2FP.F16.F32.PACK_AB R94, RZ, R94 ;  /* 0x0000005eff5e223e */ /* 0x000fe400000000ff */
[----:B------:R-:W-:Y:S02]  /*3b70*/  @P2 F2FP.F16.F32.PACK_AB R96, RZ, R96 ;  /* 0x00000060ff60223e */ /* 0x000fe400000000ff */
[----:B------:R-:W-:-:S02]  /*3b80*/  @P2 F2FP.F16.F32.PACK_AB R98, RZ, R98 ;  /* 0x00000062ff62223e */ /* 0x000fc400000000ff */
[----:B------:R-:W-:Y:S01]  /*3b90*/  @P1 PRMT R68, R68, 0x5410, R0 ;  /* 0x0000541044441816 */ /* 0x000fe20000000000 */
[----:B-1----:R-:W-:Y:S01]  /*3ba0*/  @P1 IMAD.WIDE.U32 R76, R161, 0x10, R76 ;  /* 0x00000010a14c1825 */ /* 0x002fe200078e004c */
[----:B------:R-:W-:Y:S02]  /*3bb0*/  @P1 PRMT R69, R69, 0x5410, R85 ;  /* 0x0000541045451816 */ /* 0x000fe40000000055 */
[----:B------:R-:W-:Y:S02]  /*3bc0*/  @P1 PRMT R70, R70, 0x5410, R89 ;  /* 0x0000541046461816 */ /* 0x000fe40000000059 */
[----:B------:R-:W-:Y:S02]  /*3bd0*/  @P1 PRMT R71, R71, 0x5410, R101 ;  /* 0x0000541047471816 */ /* 0x000fe40000000065 */
[----:B------:R-:W-:Y:S01]  /*3be0*/  @P1 F2FP.F16.F32.PACK_AB R228, RZ, R228 ;  /* 0x000000e4ffe4123e */ /* 0x000fe200000000ff */
[----:B--2---:R-:W-:Y:S01]  /*3bf0*/  @P1 IMAD.WIDE.U32 R78, R160, 0x10, R78 ;  /* 0x00000010a04e1825 */ /* 0x004fe200078e004e */
[----:B------:R-:W-:Y:S01]  /*3c00*/  @P1 F2FP.F16.F32.PACK_AB R234, RZ, R234 ;  /* 0x000000eaffea123e */ /* 0x000fe200000000ff */
[----:B------:R0:W-:Y:S01]  /*3c10*/  @P1 STG.E.128 desc[UR6][R76.64], R68 ;  /* 0x000000444c001986 */ /* 0x0001e2000c101d06 */
[----:B------:R-:W-:-:S02]  /*3c20*/  @P1 F2FP.F16.F32.PACK_AB R239, RZ, R239 ;  /* 0x000000efffef123e */ /* 0x000fc400000000ff */
[----:B------:R-:W-:Y:S02]  /*3c30*/  @P1 F2FP.F16.F32.PACK_AB R102, RZ, R102 ;  /* 0x00000066ff66123e */ /* 0x000fe400000000ff */
        /* <DEDUP_REMOVED lines=8> */
[----:B------:R-:W-:Y:S02]  /*3cc0*/  @P1 F2FP.F16.F32.PACK_AB R232, RZ, R232 ;  /* 0x000000e8ffe8123e */ /* 0x000fe400000000ff */
[----:B------:R-:W-:Y:S02]  /*3cd0*/  @P1 F2FP.F16.F32.PACK_AB R237, RZ, R237 ;  /* 0x000000edffed123e */ /* 0x000fe400000000ff */
[----:B------:R-:W-:-:S02]  /*3ce0*/  @P1 F2FP.F16.F32.PACK_AB R241, RZ, R241 ;  /* 0x000000f1fff1123e */ /* 0x000fc400000000ff */
[----:B0-----:R-:W-:Y:S02]  /*3cf0*/  @P1 PRMT R68, R228, 0x7610, R68 ;  /* 0x00007610e4441816 */ /* 0x001fe40000000044 */
        /* <DEDUP_REMOVED lines=11> */
[----:B------:R-:W-:-:S02]  /*3db0*/  @P1 PRMT R68, R68, 0x5410, R232 ;  /* 0x0000541044441816 */ /* 0x000fc400000000e8 */
        /* <DEDUP_REMOVED lines=103> */
.L_x_438:
        /* <DEDUP_REMOVED lines=39> */
.L_x_439:
[----:B------:R-:W-:Y:S01]  /*46a0*/  HFMA2.MMA R74, -RZ, RZ, 0, 9.5367431640625e-07 ;  /* 0x00000010ff4a7435 */ /* 0x000fe200000001ff */
[----:B------:R-:W-:Y:S02]  /*46b0*/  MOV R75, 0x1f ;  /* 0x0000001f004b7802 */ /* 0x000fe40000000f00 */
[----:B------:R-:W-:-:S08]  /*46c0*/  MOV R77, 0xffffffff ;  /* 0xffffffff004d7802 */ /* 0x000fd00000000f00 */
[----:B-----5:R-:W-:Y:S05]  /*46d0*/  WARPSYNC.COLLECTIVE R77, `(.L_x_442) ;  /* 0x000000004d087348 */ /* 0x020fea0003c00000 */
[----:B------:R0:W1:Y:S02]  /*46e0*/  SHFL.DOWN P4, R78, R76, R74, R75 ;  /* 0x0800004a4c4e7389 */ /* 0x000064000008004b */
[----:B01---5:R-:W-:Y:S01]  /*46f0*/  ENDCOLLECTIVE ;  /* 0x000000000000791b */ /* 0x023fe20003800000 */
.L_x_442:
[----:B------:R-:W-:Y:S01]  /*4700*/  FADD.FTZ R79, R76, R78 ;  /* 0x0000004e4c4f7221 */ /* 0x000fe20000010000 */
[----:B------:R-:W-:-:S07]  /*4710*/  MOV R76, R72 ;  /* 0x00000048004c7202 */ /* 0x000fce0000000f00 */
[----:B------:R-:W-:Y:S05]  /*4720*/  WARPSYNC.COLLECTIVE R77, `(.L_x_443) ;  /* 0x000000004d087348 */ /* 0x000fea0003c00000 */
[----:B------:R0:W1:Y:S02]  /*4730*/  SHFL.DOWN P4, R78, R76, R74, R75 ;  /* 0x0800004a4c4e7389 */ /* 0x000064000008004b */
[----:B01----:R-:W-:Y:S01]  /*4740*/  ENDCOLLECTIVE ;  /* 0x000000000000791b */ /* 0x003fe20003800000 */
.L_x_443:
[----:B------:R-:W-:Y:S01]  /*4750*/  HFMA2.MMA R74, -RZ, RZ, 0, 4.76837158203125e-07 ;  /* 0x00000008ff4a7435 */ /* 0x000fe200000001ff */
[----:B------:R-:W-:Y:S02]  /*4760*/  MOV R76, R79 ;  /* 0x0000004f004c7202 */ /* 0x000fe40000000f00 */
[----:B------:R-:W-:-:S08]  /*4770*/  MOV R73, R78 ;  /* 0x0000004e00497202 */ /* 0x000fd00000000f00 */
[----:B------:R-:W-:Y:S05]  /*4780*/  WARPSYNC.COLLECTIVE R77, `(.L_x_444) ;  /* 0x000000004d087348 */ /* 0x000fea0003c00000 */
[----:B------:R0:W1:Y:S02]  /*4790*/  SHFL.DOWN P4, R78, R76, R74, R75 ;  /* 0x0800004a4c4e7389 */ /* 0x000064000008004b */
[----:B01----:R-:W-:Y:S01]  /*47a0*/  ENDCOLLECTIVE ;  /* 0x000000000000791b */ /* 0x003fe20003800000 */
.L_x_444:
[----:B------:R-:W-:-:S05]  /*47b0*/  FADD.FTZ R99, R72, R73 ;  /* 0x0000004948637221 */ /* 0x000fca0000010000 */
[----:B------:R-:W-:Y:S01]  /*47c0*/  MOV R76, R99 ;  /* 0x00000063004c7202 */ /* 0x000fe20000000f00 */
[----:B------:R-:W-:-:S07]  /*47d0*/  FADD.FTZ R238, R79, R78 ;  /* 0x0000004e4fee7221 */ /* 0x000fce0000010000 */
[----:B------:R-:W-:Y:S05]  /*47e0*/  WARPSYNC.COLLECTIVE R77, `(.L_x_445) ;  /* 0x000000004d087348 */ /* 0x000fea0003c00000 */
[----:B------:R0:W1:Y:S02]  /*47f0*/  SHFL.DOWN P4, R78, R76, R74, R75 ;  /* 0x0800004a4c4e7389 */ /* 0x000064000008004b */
[----:B01----:R-:W-:Y:S01]  /*4800*/  ENDCOLLECTIVE ;  /* 0x000000000000791b */ /* 0x003fe20003800000 */
.L_x_445:
[----:B------:R-:W-:Y:S01]  /*4810*/  HFMA2.MMA R74, -RZ, RZ, 0, 2.384185791015625e-07 ;  /* 0x00000004ff4a7435 */ /* 0x000fe200000001ff */
[----:B------:R-:W-:Y:S02]  /*4820*/  MOV R76, R238 ;  /* 0x000000ee004c7202 */ /* 0x000fe40000000f00 */
[----:B------:R-:W-:-:S08]  /*4830*/  MOV R236, R78 ;  /* 0x0000004e00ec7202 */ /* 0x000fd00000000f00 */
[----:B------:R-:W-:Y:S05]  /*4840*/  WARPSYNC.COLLECTIVE R77, `(.L_x_446) ;  /* 0x000000004d087348 */ /* 0x000fea0003c00000 */
[----:B------:R0:W1:Y:S02]  /*4850*/  SHFL.DOWN P4, R78, R76, R74, R75 ;  /* 0x0800004a4c4e7389 */ /* 0x000064000008004b */
[----:B01----:R-:W-:Y:S01]  /*4860*/  ENDCOLLECTIVE ;  /* 0x000000000000791b */ /* 0x003fe20003800000 */
.L_x_446:
[----:B------:R-:W-:-:S05]  /*4870*/  FADD.FTZ R236, R99, R236 ;  /* 0x000000ec63ec7221 */ /* 0x000fca0000010000 */
[----:B------:R-:W-:Y:S01]  /*4880*/  MOV R76, R236 ;  /* 0x000000ec004c7202 */ /* 0x000fe20000000f00 */
[----:B------:R-:W-:-:S07]  /*4890*/  FADD.FTZ R240, R238, R78 ;  /* 0x0000004eeef07221 */ /* 0x000fce0000010000 */
[----:B------:R-:W-:Y:S05]  /*48a0*/  WARPSYNC.COLLECTIVE R77, `(.L_x_447) ;  /* 0x000000004d087348 */ /* 0x000fea0003c00000 */
[----:B------:R0:W1:Y:S02]  /*48b0*/  SHFL.DOWN P4, R78, R76, R74, R75 ;  /* 0x0800004a4c4e7389 */ /* 0x000064000008004b */
[----:B01----:R-:W-:Y:S01]  /*48c0*/  ENDCOLLECTIVE ;  /* 0x000000000000791b */ /* 0x003fe20003800000 */
.L_x_447:
[----:B------:R-:W-:Y:S01]  /*48d0*/  HFMA2.MMA R74, -RZ, RZ, 0, 1.1920928955078125e-07 ;  /* 0x00000002ff4a7435 */ /* 0x000fe200000001ff */
[----:B------:R-:W-:Y:S02]  /*48e0*/  MOV R76, R240 ;  /* 0x000000f0004c7202 */ /* 0x000fe40000000f00 */
[----:B------:R-:W-:-:S08]  /*48f0*/  MOV R73, R78 ;  /* 0x0000004e00497202 */ /* 0x000fd00000000f00 */
[----:B------:R-:W-:Y:S05]  /*4900*/  WARPSYNC.COLLECTIVE R77, `(.L_x_448) ;  /* 0x000000004d087348 */ /* 0x000fea0003c00000 */
[----:B------:R0:W1:Y:S02]  /*4910*/  SHFL.DOWN P4, R78, R76, R74, R75 ;  /* 0x0800004a4c4e7389 */ /* 0x000064000008004b */
[----:B01----:R-:W-:Y:S01]  /*4920*/  ENDCOLLECTIVE ;  /* 0x000000000000791b */ /* 0x003fe20003800000 */
.L_x_448:
[----:B------:R-:W-:-:S05]  /*4930*/  FADD.FTZ R242, R236, R73 ;  /* 0x00000049ecf27221 */ /* 0x000fca0000010000 */
[----:B------:R-:W-:Y:S01]  /*4940*/  MOV R76, R242 ;  /* 0x000000f2004c7202 */ /* 0x000fe20000000f00 */
[----:B------:R-:W-:-:S07]  /*4950*/  FADD.FTZ R72, R240, R78 ;  /* 0x0000004ef0487221 */ /* 0x000fce0000010000 */
[----:B------:R-:W-:Y:S05]  /*4960*/  WARPSYNC.COLLECTIVE R77, `(.L_x_449) ;  /* 0x000000004d087348 */ /* 0x000fea0003c00000 */
[----:B------:R0:W1:Y:S02]  /*4970*/  SHFL.DOWN P4, R78, R76, R74, R75 ;  /* 0x0800004a4c4e7389 */ /* 0x000064000008004b */
[----:B01----:R-:W-:Y:S01]  /*4980*/  ENDCOLLECTIVE ;  /* 0x000000000000791b */ /* 0x003fe20003800000 */
.L_x_449:
[----:B------:R-:W-:Y:S01]  /*4990*/  HFMA2.MMA R74, -RZ, RZ, 0, 5.9604644775390625e-08 ;  /* 0x00000001ff4a7435 */ /* 0x000fe200000001ff */
[----:B------:R-:W-:Y:S02]  /*49a0*/  MOV R76, R72 ;  /* 0x00000048004c7202 */ /* 0x000fe40000000f00 */
[----:B------:R-:W-:-:S08]  /*49b0*/  MOV R73, R78 ;  /* 0x0000004e00497202 */ /* 0x000fd00000000f00 */
[----:B------:R-:W-:Y:S05]  /*49c0*/  WARPSYNC.COLLECTIVE R77, `(.L_x_450) ;  /* 0x000000004d087348 */ /* 0x000fea0003c00000 */
[----:B------:R0:W1:Y:S02]  /*49d0*/  SHFL.DOWN P4, R78, R76, R74, R75 ;  /* 0x0800004a4c4e7389 */ /* 0x000064000008004b */
[----:B01----:R-:W-:Y:S01]  /*49e0*/  ENDCOLLECTIVE ;  /* 0x000000000000791b */ /* 0x003fe20003800000 */
.L_x_450:
[----:B------:R-:W-:-:S05]  /*49f0*/  FADD.FTZ R73, R242, R73 ;  /* 0x00000049f2497221 */ /* 0x000fca0000010000 */
[----:B------:R-:W-:Y:S02]  /*4a00*/  MOV R76, R73 ;  /* 0x00000049004c7202 */ /* 0x000fe40000000f00 */
[----:B------:R-:W-:-:S07]  /*4a10*/  MOV R79, R78 ;  /* 0x0000004e004f7202 */ /* 0x000fce0000000f00 */
[----:B------:R-:W-:Y:S05]  /*4a20*/  WARPSYNC.COLLECTIVE R77, `(.L_x_451) ;  /* 0x000000004d087348 */ /* 0x000fea0003c00000 */
[----:B------:R0:W1:Y:S02]  /*4a30*/  SHFL.DOWN P4, R78, R76, R74, R75 ;  /* 0x0800004a4c4e7389 */ /* 0x000064000008004b */
[----:B01----:R-:W-:Y:S01]  /*4a40*/  ENDCOLLECTIVE ;  /* 0x000000000000791b */ /* 0x003fe20003800000 */
.L_x_451:
[----:B------:R-:W-:Y:S05]  /*4a50*/  BRA `(.L_x_452) ;  /* 0xffffffd8006c7947 */ /* 0x000fea000383ffff */
.L_x_453:
        /* <DEDUP_REMOVED lines=10> */
.L_x_3231:


//--------------------- .text._ZN10layer_norm22ln_bwd_finalize_kernelINS_22Kernel_traits_finalizeILj3072E6__halfS2_S2_S2_fjLb0ELj1024ELj4ENS_18Kernel_traits_baseILj3072ES2_S2_S2_S2_fjLj1024EEEEELb0ELb0EEEvNS_9BwdParamsE --------------------------
	.section	.text._ZN10layer_norm22ln_bwd_finalize_kernelINS_22Kernel_traits_finalizeILj3072E6__halfS2_S2_S2_fjLb0ELj1024ELj4ENS_18Kernel_traits_baseILj3072ES2_S2_S2_S2_fjLj1024EEEEELb0ELb0EEEvNS_9BwdParamsE,"ax",@progbits
	.align	128
        .global         _ZN10layer_norm22ln_bwd_finalize_kernelINS_22Kernel_traits_finalizeILj3072E6__halfS2_S2_S2_fjLb0ELj1024ELj4ENS_18Kernel_traits_baseILj3072ES2_S2_S2_S2_fjLj1024EEEEELb0ELb0EEEvNS_9BwdParamsE
        .type           _ZN10layer_norm22ln_bwd_finalize_kernelINS_22Kernel_traits_finalizeILj3072E6__halfS2_S2_S2_fjLb0ELj1024ELj4ENS_18Kernel_traits_baseILj3072ES2_S2_S2_S2_fjLj1024EEEEELb0ELb0EEEvNS_9BwdParamsE,@function
        .size           _ZN10layer_norm22ln_bwd_finalize_kernelINS_22Kernel_traits_finalizeILj3072E6__halfS2_S2_S2_fjLb0ELj1024ELj4ENS_18Kernel_traits_baseILj3072ES2_S2_S2_S2_fjLj1024EEEEELb0ELb0EEEvNS_9BwdParamsE,(.L_x_3232 - _ZN10layer_norm22ln_bwd_finalize_kernelINS_22Kernel_traits_finalizeILj3072E6__halfS2_S2_S2_fjLb0ELj1024ELj4ENS_18Kernel_traits_baseILj3072ES2_S2_S2_S2_fjLj1024EEEEELb0ELb0EEEvNS_9BwdParamsE)
        .other          _ZN10layer_norm22ln_bwd_finalize_kernelINS_22Kernel_traits_finalizeILj3072E6__halfS2_S2_S2_fjLb0ELj1024ELj4ENS_18Kernel_traits_baseILj3072ES2_S2_S2_S2_fjLj1024EEEEELb0ELb0EEEvNS_9BwdParamsE,@"STO_CUDA_ENTRY STV_DEFAULT"
_ZN10layer_norm22ln_bwd_finalize_kernelINS_22Kernel_traits_finalizeILj3072E6__halfS2_S2_S2_fjLb0ELj1024ELj4ENS_18Kernel_traits_baseILj3072ES2_S2_S2_S2_fjLj1024EEEEELb0ELb0EEEvNS_9BwdParamsE:
.text._ZN10layer_norm22ln_bwd_finalize_kernelINS_22Kernel_traits_finalizeILj3072E6__halfS2_S2_S2_fjLb0ELj1024ELj4ENS_18Kernel_traits_baseILj3072ES2_S2_S2_S2_fjLj1024EEEEELb0ELb0EEEvNS_9BwdParamsE:
        /* <DEDUP_REMOVED lines=25> */
.L_x_466:
        /* <DEDUP_REMOVED lines=30> */
.L_x_458:
        /* <DEDUP_REMOVED lines=36> */
.L_x_457:
[----:B------:R-:W-:Y:S05]  /*05b0*/  BSYNC B1 ;  /* 0x0000000000017941 */ /* 0x000fea0003800000 */
.L_x_456:
        /* <DEDUP_REMOVED lines=24> */
.L_x_460:
[----:B------:R-:W-:Y:S05]  /*0740*/  BSYNC B1 ;  /* 0x0000000000017941 */ /* 0x000fea0003800000 */
.L_x_459:
        /* <DEDUP_REMOVED lines=12> */
.L_x_461:
[----:B------:R-:W-:Y:S05]  /*0810*/  BSYNC B1 ;  /* 0x0000000000017941 */ /* 0x000fea0003800000 */
.L_x_455:
[----:B------:R-:W-:Y:S05]  /*0820*/  BSYNC B0 ;  /* 0x0000000000007941 */ /* 0x000fea0003800000 */
.L_x_454:
        /* <DEDUP_REMOVED lines=29> */
.L_x_477:
[----:B---3--:R-:W-:Y:S01]  /*0a00*/  FADD.FTZ R9, R18, R9 ;  /* 0x0000000912097221 */ /* 0x008fe20000010000 */
[----:B--2---:R-:W-:-:S04]  /*0a10*/  FADD.FTZ R11, R10, R11 ;  /* 0x0000000b0a0b7221 */ /* 0x004fc80000010000 */
[----:B------:R2:W-:Y:S04]  /*0a20*/  @!P1 STS [R6+0x2000], R9 ;  /* 0x0020000906009388 */ /* 0x0005e80000000800 */
[----:B------:R2:W-:Y:S02]  /*0a30*/  @!P1 STS [R6+0x2080], R11 ;  /* 0x0020800b06009388 */ /* 0x0005e40000000800 */
.L_x_462:
        /* <DEDUP_REMOVED lines=14> */
[----:B---3--:R-:W-:Y:S02]  /*0b20*/  F2FP.F16.F32.PACK_AB R15, R15, R14 ;  /* 0x0000000e0f0f723e */ /* 0x008fe400000000ff */
[----:B----4-:R-:W-:-:S03]  /*0b30*/  F2FP.F16.F32.PACK_AB R17, R17, R16 ;  /* 0x000000101111723e */ /* 0x010fc600000000ff */
[----:B------:R2:W-:Y:S04]  /*0b40*/  STG.E desc[UR6][R12.64], R15 ;  /* 0x0000000f0c007986 */ /* 0x0005e8000c101906 */
[----:B------:R2:W-:Y:S02]  /*0b50*/  STG.E desc[UR6][R10.64], R17 ;  /* 0x000000110a007986 */ /* 0x0005e4000c101906 */
.L_x_465:
[----:B------:R-:W-:Y:S05]  /*0b60*/  BSYNC B0 ;  /* 0x0000000000007941 */ /* 0x000fea0003800000 */
.L_x_464:
[C---:B------:R-:W-:Y:S01]  /*0b70*/  ISETP.GT.U32.AND P1, PT, R3.reuse, -0xc01, PT ;  /* 0xfffff3ff0300780c */ /* 0x040fe20003f24070 */
[----:B------:R-:W-:Y:S01]  /*0b80*/  VIADD R4, R4, 0x600 ;  /* 0x0000060004047836 */ /* 0x000fe20000000000 */
[----:B------:R-:W-:-:S11]  /*0b90*/  IADD3 R3, R3, 0xc00, RZ ;  /* 0x00000c0003037810 */ /* 0x000fd60007ffe0ff */
[----:B------:R-:W-:Y:S05]  /*0ba0*/  @P1 BRA `(.L_x_466) ;  /* 0xfffffff400781947 */ /* 0x000fea000383ffff */
[----:B------:R-:W-:Y:S05]  /*0bb0*/  EXIT ;  /* 0x000000000000794d */ /* 0x000fea0003800000 */
.L_x_463:
[----:B------:R-:W-:Y:S01]  /*0bc0*/  HFMA2.MMA R21, -RZ, RZ, 0, 5.9604644775390625e-08 ;  /* 0x00000001ff157435 */ /* 0x000fe200000001ff */
[----:B0--3--:R-:W-:Y:S01]  /*0bd0*/  MOV R22, R10 ;  /* 0x0000000a00167202 */ /* 0x009fe20000000f00 */
[----:B------:R-:W-:Y:S01]  /*0be0*/  IMAD.MOV.U32 R19, RZ, RZ, -0x1 ;  /* 0xffffffffff137424 */ /* 0x000fe200078e00ff */
[----:B------:R-:W-:-:S08]  /*0bf0*/  MOV R24, 0x1f ;  /* 0x0000001f00187802 */ /* 0x000fd00000000f00 */
[----:B-12---:R-:W-:Y:S05]  /*0c00*/  WARPSYNC.COLLECTIVE R19, `(.L_x_467) ;  /* 0x0000000013087348 */ /* 0x006fea0003c00000 */
[----:B------:R0:W3:Y:S02]  /*0c10*/  SHFL.BFLY P2, R20, R22, R21, R24 ;  /* 0x0c00001516147389 */ /* 0x0000e40000040018 */
[----:B0123--:R-:W-:Y:S01]  /*0c20*/  ENDCOLLECTIVE ;  /* 0x000000000000791b */ /* 0x00ffe20003800000 */
.L_x_467:
[----:B------:R-:W-:Y:S01]  /*0c30*/  HFMA2.MMA R21, -RZ, RZ, 0, 1.1920928955078125e-07 ;  /* 0x00000002ff157435 */ /* 0x000fe200000001ff */
[----:B------:R-:W-:-:S05]  /*0c40*/  MOV R11, R20 ;  /* 0x00000014000b7202 */ /* 0x000fca0000000f00 */
[----:B------:R-:W-:-:S05]  /*0c50*/  FADD.FTZ R11, R10, R11 ;  /* 0x0000000b0a0b7221 */ /* 0x000fca0000010000 */
[----:B------:R-:W-:-:S07]  /*0c60*/  MOV R22, R11 ;  /* 0x0000000b00167202 */ /* 0x000fce0000000f00 */
[----:B------:R-:W-:Y:S05]  /*0c70*/  WARPSYNC.COLLECTIVE R19, `(.L_x_468) ;  /* 0x0000000013087348 */ /* 0x000fea0003c00000 */
[----:B------:R0:W1:Y:S02]  /*0c80*/  SHFL.BFLY P2, R20, R22, R21, R24 ;  /* 0x0c00001516147389 */ /* 0x0000640000040018 */
[----:B01----:R-:W-:Y:S01]  /*0c90*/  ENDCOLLECTIVE ;  /* 0x000000000000791b */ /* 0x003fe20003800000 */
.L_x_468:
[----:B------:R-:W-:Y:S01]  /*0ca0*/  HFMA2.MMA R21, -RZ, RZ, 0, 2.384185791015625e-07 ;  /* 0x00000004ff157435 */ /* 0x000fe200000001ff */
[----:B------:R-:W-:-:S04]  /*0cb0*/  IMAD.MOV.U32 R14, RZ, RZ, R20 ;  /* 0x000000ffff0e7224 */ /* 0x000fc800078e0014 */
[----:B------:R-:W-:-:S05]  /*0cc0*/  FADD.FTZ R14, R11, R14 ;  /* 0x0000000e0b0e7221 */ /* 0x000fca0000010000 */
[----:B------:R-:W-:-:S07]  /*0cd0*/  MOV R22, R14 ;  /* 0x0000000e00167202 */ /* 0x000fce0000000f00 */
[----:B------:R-:W-:Y:S05]  /*0ce0*/  WARPSYNC.COLLECTIVE R19, `(.L_x_469) ;  /* 0x0000000013087348 */ /* 0x000fea0003c00000 */
[----:B------:R0:W1:Y:S02]  /*0cf0*/  SHFL.BFLY P2, R20, R22, R21, R24 ;  /* 0x0c00001516147389 */ /* 0x0000640000040018 */
[----:B01----:R-:W-:Y:S01]  /*0d00*/  ENDCOLLECTIVE ;  /* 0x000000000000791b */ /* 0x003fe20003800000 */
.L_x_469:
[----:B------:R-:W-:Y:S01]  /*0d10*/  HFMA2.MMA R21, -RZ, RZ, 0, 4.76837158203125e-07 ;  /* 0x00000008ff157435 */ /* 0x000fe200000001ff */
[----:B------:R-:W-:-:S05]  /*0d20*/  MOV R13, R20 ;  /* 0x00000014000d7202 */ /* 0x000fca0000000f00 */
[----:B------:R-:W-:-:S04]  /*0d30*/  FADD.FTZ R13, R14, R13 ;  /* 0x0000000d0e0d7221 */ /* 0x000fc80000010000 */
[----:B------:R-:W-:-:S07]  /*0d40*/  IMAD.MOV.U32 R22, RZ, RZ, R13 ;  /* 0x000000ffff167224 */ /* 0x000fce00078e000d */
[----:B------:R-:W-:Y:S05]  /*0d50*/  WARPSYNC.COLLECTIVE R19, `(.L_x_470) ;  /* 0x0000000013087348 */ /* 0x000fea0003c00000 */
[----:B------:R0:W1:Y:S02]  /*0d60*/  SHFL.BFLY P2, R20, R22, R21, R24 ;  /* 0x0c00001516147389 */ /* 0x0000640000040018 */
[----:B01----:R-:W-:Y:S01]  /*0d70*/  ENDCOLLECTIVE ;  /* 0x000000000000791b */ /* 0x003fe20003800000 */
.L_x_470:
[----:B------:R-:W-:Y:S01]  /*0d80*/  IMAD.MOV.U32 R21, RZ, RZ, 0x10 ;  /* 0x00000010ff157424 */ /* 0x000fe200078e00ff */
[----:B------:R-:W-:-:S05]  /*0d90*/  MOV R10, R20 ;  /* 0x00000014000a7202 */ /* 0x000fca0000000f00 */
[----:B------:R-:W-:-:S05]  /*0da0*/  FADD.FTZ R10, R13, R10 ;  /* 0x0000000a0d0a7221 */ /* 0x000fca0000010000 */
[----:B------:R-:W-:-:S07]  /*0db0*/  MOV R22, R10 ;  /* 0x0000000a00167202 */ /* 0x000fce0000000f00 */
[----:B------:R-:W-:Y:S05]  /*0dc0*/  WARPSYNC.COLLECTIVE R19, `(.L_x_471) ;  /* 0x0000000013087348 */ /* 0x000fea0003c00000 */
[----:B------:R0:W1:Y:S02]  /*0dd0*/  SHFL.BFLY P2, R20, R22, R21, R24 ;  /* 0x0c00001516147389 */ /* 0x0000640000040018 */
[----:B01----:R-:W-:Y:S01]  /*0de0*/  ENDCOLLECTIVE ;  /* 0x000000000000791b */ /* 0x003fe20003800000 */
.L_x_471:
[----:B------:R-:W-:Y:S01]  /*0df0*/  HFMA2.MMA R21, -RZ, RZ, 0, 5.9604644775390625e-08 ;  /* 0x00000001ff157435 */ /* 0x000fe200000001ff */
[----:B------:R-:W-:Y:S02]  /*0e00*/  MOV R22, R9 ;  /* 0x0000000900167202 */ /* 0x000fe40000000f00 */
[----:B------:R-:W-:-:S08]  /*0e10*/  MOV R11, R20 ;  /* 0x00000014000b7202 */ /* 0x000fd00000000f00 */
[----:B------:R-:W-:Y:S05]  /*0e20*/  WARPSYNC.COLLECTIVE R19, `(.L_x_472) ;  /* 0x0000000013087348 */ /* 0x000fea0003c00000 */
[----:B------:R0:W1:Y:S02]  /*0e30*/  SHFL.BFLY P2, R20, R22, R21, R24 ;  /* 0x0c00001516147389 */ /* 0x0000640000040018 */
[----:B01----:R-:W-:Y:S01]  /*0e40*/  ENDCOLLECTIVE ;  /* 0x000000000000791b */ /* 0x003fe20003800000 */
.L_x_472:
[----:B------:R-:W-:Y:S01]  /*0e50*/  HFMA2.MMA R21, -RZ, RZ, 0, 1.1920928955078125e-07 ;  /* 0x00000002ff157435 */ /* 0x000fe200000001ff */
[----:B------:R-:W-:-:S04]  /*0e60*/  IMAD.MOV.U32 R14, RZ, RZ, R20 ;  /* 0x000000ffff0e7224 */ /* 0x000fc800078e0014 */
[----:B------:R-:W-:-:S05]  /*0e70*/  FADD.FTZ R15, R9, R14 ;  /* 0x0000000e090f7221 */ /* 0x000fca0000010000 */
[----:B------:R-:W-:-:S07]  /*0e80*/  MOV R22, R15 ;  /* 0x0000000f00167202 */ /* 0x000fce0000000f00 */
[----:B------:R-:W-:Y:S05]  /*0e90*/  WARPSYNC.COLLECTIVE R19, `(.L_x_473) ;  /* 0x0000000013087348 */ /* 0x000fea0003c00000 */
[----:B------:R0:W1:Y:S02]  /*0ea0*/  SHFL.BFLY P2, R20, R22, R21, R24 ;  /* 0x0c00001516147389 */ /* 0x0000640000040018 */
[----:B01----:R-:W-:Y:S01]  /*0eb0*/  ENDCOLLECTIVE ;  /* 0x000000000000791b */ /* 0x003fe20003800000 */
.L_x_473:
[----:B------:R-:W-:Y:S01]  /*0ec0*/  HFMA2.MMA R21, -RZ, RZ, 0, 2.384185791015625e-07 ;  /* 0x00000004ff157435 */ /* 0x000fe200000001ff */
[----:B------:R-:W-:-:S05]  /*0ed0*/  MOV R16, R20 ;  /* 0x0000001400107202 */ /* 0x000fca0000000f00 */
[----:B------:R-:W-:-:S04]  /*0ee0*/  FADD.FTZ R16, R15, R16 ;  /* 0x000000100f107221 */ /* 0x000fc80000010000 */
[----:B------:R-:W-:-:S07]  /*0ef0*/  IMAD.MOV.U32 R22, RZ, RZ, R16 ;  /* 0x000000ffff167224 */ /* 0x000fce00078e0010 */
[----:B------:R-:W-:Y:S05]  /*0f00*/  WARPSYNC.COLLECTIVE R19, `(.L_x_474) ;  /* 0x0000000013087348 */ /* 0x000fea0003c00000 */
[----:B------:R0:W1:Y:S02]  /*0f10*/  SHFL.BFLY P2, R20, R22, R21, R24 ;  /* 0x0c00001516147389 */ /* 0x0000640000040018 */
[----:B01----:R-:W-:Y:S01]  /*0f20*/  ENDCOLLECTIVE ;  /* 0x000000000000791b */ /* 0x003fe20003800000 */
.L_x_474:
[----:B------:R-:W-:Y:S01]  /*0f30*/  IMAD.MOV.U32 R21, RZ, RZ, 0x8 ;  /* 0x00000008ff157424 */ /* 0x000fe200078e00ff */
[----:B------:R-:W-:-:S05]  /*0f40*/  MOV R17, R20 ;  /* 0x0000001400117202 */ /* 0x000fca0000000f00 */
[----:B------:R-:W-:-:S05]  /*0f50*/  FADD.FTZ R17, R16, R17 ;  /* 0x0000001110117221 */ /* 0x000fca0000010000 */
[----:B------:R-:W-:-:S07]  /*0f60*/  MOV R22, R17 ;  /* 0x0000001100167202 */ /* 0x000fce0000000f00 */
[----:B------:R-:W-:Y:S05]  /*0f70*/  WARPSYNC.COLLECTIVE R19, `(.L_x_475) ;  /* 0x0000000013087348 */ /* 0x000fea0003c00000 */
[----:B------:R0:W1:Y:S02]  /*0f80*/  SHFL.BFLY P2, R20, R22, R21, R24 ;  /* 0x0c00001516147389 */ /* 0x0000640000040018 */
[----:B01----:R-:W-:Y:S01]  /*0f90*/  ENDCOLLECTIVE ;  /* 0x000000000000791b */ /* 0x003fe20003800000 */
.L_x_475:
[----:B------:R-:W-:Y:S01]  /*0fa0*/  HFMA2.MMA R21, -RZ, RZ, 0, 9.5367431640625e-07 ;  /* 0x00000010ff157435 */ /* 0x000fe200000001ff */
[----:B------:R-:W-:-:S05]  /*0fb0*/  MOV R18, R20 ;  /* 0x0000001400127202 */ /* 0x000fca0000000f00 */
[----:B------:R-:W-:-:S05]  /*0fc0*/  FADD.FTZ R18, R17, R18 ;  /* 0x0000001211127221 */ /* 0x000fca0000010000 */
[----:B------:R-:W-:-:S07]  /*0fd0*/  MOV R22, R18 ;  /* 0x0000001200167202 */ /* 0x000fce0000000f00 */
[----:B------:R-:W-:Y:S05]  /*0fe0*/  WARPSYNC.COLLECTIVE R19, `(.L_x_476) ;  /* 0x0000000013087348 */ /* 0x000fea0003c00000 */
[----:B------:R0:W1:Y:S02]  /*0ff0*/  SHFL.BFLY P2, R20, R22, R21, R24 ;  /* 0x0c00001516147389 */ /* 0x0000640000040018 */
[----:B01----:R-:W-:Y:S01]  /*1000*/  ENDCOLLECTIVE ;  /* 0x000000000000791b */ /* 0x003fe20003800000 */
.L_x_476:
[----:B------:R-:W-:Y:S01]  /*1010*/  MOV R9, R20 ;  /* 0x0000001400097202 */ /* 0x000fe20000000f00 */
[----:B------:R-:W-:Y:S06]  /*1020*/  BRA `(.L_x_477) ;  /* 0xfffffff800747947 */ /* 0x000fec000383ffff */
.L_x_478:
        /* <DEDUP_REMOVED lines=13> */
.L_x_3232:


//--------------------- .text._ZN10layer_norm40ln_parallel_residual_bwd_finalize_kernelINS_22Kernel_traits_finalizeILj3072E6__halfS2_S2_S2_fjLb0ELj1024ELj4ENS_18Kernel_traits_baseILj3072ES2_S2_S2_S2_fjLj1024EEEEELb0EEEvNS_9BwdParamsE --------------------------
	.section	.text._ZN10layer_norm40ln_parallel_residual_bwd_finalize_kernelINS_22Kernel_traits_finalizeILj3072E6__halfS2_S2_S2_fjLb0ELj1024ELj4ENS_18Kernel_traits_baseILj3072ES2_S2_S2_S2_fjLj1024EEEEELb0EEEvNS_9BwdParamsE,"ax",@progbits
	.align	128
        .global         _ZN10layer_norm40ln_parallel_residual_bwd_finalize_kernelINS_22Kernel_traits_finalizeILj3072E6__halfS2_S2_S2_fjLb0ELj1024ELj4ENS_18Kernel_traits_baseILj3072ES2_S2_S2_S2_fjLj1024EEEEELb0EEEvNS_9BwdParamsE
        .type           _ZN10layer_norm40ln_parallel_residual_bwd_finalize_kernelINS_22Kernel_traits_finalizeILj3072E6__halfS2_S2_S2_fjLb0ELj1024ELj4ENS_18Kernel_traits_baseILj3072ES2_S2_S2_S2_fjLj1024EEEEELb0EEEvNS_9BwdParamsE,@function
        .size           _ZN10layer_norm40ln_parallel_residual_bwd_finalize_kernelINS_22Kernel_traits_finalizeILj3072E6__halfS2_S2_S2_fjLb0ELj1024ELj4ENS_18Kernel_traits_baseILj3072ES2_S2_S2_S2_fjLj1024EEEEELb0EEEvNS_9BwdParamsE,(.L_x_3233 - _ZN10layer_norm40ln_parallel_residual_bwd_finalize_kernelINS_22Kernel_traits_finalizeILj3072E6__halfS2_S2_S2_fjLb0ELj1024ELj4ENS_18Kernel_traits_baseILj3072ES2_S2_S2_S2_fjLj1024EEEEELb0EEEvNS_9BwdParamsE)
        .other          _ZN10layer_norm40ln_parallel_residual_bwd_finalize_kernelINS_22Kernel_traits_finalizeILj3072E6__halfS2_S2_S2_fjLb0ELj1024ELj4ENS_18Kernel_traits_baseILj3072ES2_S2_S2_S2_fjLj1024EEEEELb0EEEvNS_9BwdParamsE,@"STO_CUDA_ENTRY STV_DEFAULT"
_ZN10layer_norm40ln_parallel_residual_bwd_finalize_kernelINS_22Kernel_traits_finalizeILj3072E6__halfS2_S2_S2_fjLb0ELj1024ELj4ENS_18Kernel_traits_baseILj3072ES2_S2_S2_S2_fjLj1024EEEEELb0EEEvNS_9BwdParamsE:
.text._ZN10layer_norm40ln_parallel_residual_bwd_finalize_kernelINS_22Kernel_traits_finalizeILj3072E6__halfS2_S2_S2_fjLb0ELj1024ELj4ENS_18Kernel_traits_baseILj3072ES2_S2_S2_S2_fjLj1024EEEEELb0EEEvNS_9BwdParamsE:
        /* <DEDUP_REMOVED lines=22> */
.L_x_491:
        /* <DEDUP_REMOVED lines=42> */
.L_x_483:
        /* <DEDUP_REMOVED lines=62> */
.L_x_482:
[----:B------:R-:W-:Y:S05]  /*07e0*/  BSYNC B1 ;  /* 0x0000000000017941 */ /* 0x000fea0003800000 */
.L_x_481:
        /* <DEDUP_REMOVED lines=38> */
.L_x_485:
[----:B------:R-:W-:Y:S05]  /*0a50*/  BSYNC B1 ;  /* 0x0000000000017941 */ /* 0x000fea0003800000 */
.L_x_484:
        /* <DEDUP_REMOVED lines=20> */
.L_x_486:
[----:B------:R-:W-:Y:S05]  /*0ba0*/  BSYNC B1 ;  /* 0x0000000000017941 */ /* 0x000fea0003800000 */
.L_x_480:
[----:B------:R-:W-:Y:S05]  /*0bb0*/  BSYNC B0 ;  /* 0x0000000000007941 */ /* 0x000fea0003800000 */
.L_x_479:
        /* <DEDUP_REMOVED lines=54> */
.L_x_512:
        /* <DEDUP_REMOVED lines=10> */
.L_x_487:
        /* <DEDUP_REMOVED lines=19> */
[----:B-1----:R-:W-:-:S03]  /*10f0*/  F2FP.F16.F32.PACK_AB R7, R23, R22 ;  /* 0x000000161707723e */ /* 0x002fc600000000ff */
[----:B0-----:R-:W-:Y:S01]  /*1100*/  IMAD.WIDE.U32 R8, R5, 0x4, R8 ;  /* 0x0000000405087825 */ /* 0x001fe200078e0008 */
[----:B---3--:R-:W-:Y:S01]  /*1110*/  F2FP.F16.F32.PACK_AB R15, R15, R14 ;  /* 0x0000000e0f0f723e */ /* 0x008fe200000000ff */
[----:B------:R1:W-:Y:S01]  /*1120*/  STG.E desc[UR6][R20.64], R7 ;  /* 0x0000000714007986 */ /* 0x0003e2000c101906 */
[----:B----4-:R-:W-:-:S03]  /*1130*/  F2FP.F16.F32.PACK_AB R17, R17, R16 ;  /* 0x000000101111723e */ /* 0x010fc600000000ff */
[----:B------:R1:W-:Y:S01]  /*1140*/  STG.E desc[UR6][R12.64], R15 ;  /* 0x0000000f0c007986 */ /* 0x0003e2000c101906 */
[----:B------:R-:W-:-:S03]  /*1150*/  F2FP.F16.F32.PACK_AB R19, R19, R18 ;  /* 0x000000121313723e */ /* 0x000fc600000000ff */
[----:B------:R1:W-:Y:S04]  /*1160*/  STG.E desc[UR6][R10.64], R17 ;  /* 0x000000110a007986 */ /* 0x0003e8000c101906 */
[----:B------:R1:W-:Y:S02]  /*1170*/  STG.E desc[UR6][R8.64], R19 ;  /* 0x0000001308007986 */ /* 0x0003e4000c101906 */
.L_x_490:
[----:B------:R-:W-:Y:S05]  /*1180*/  BSYNC B0 ;  /* 0x0000000000007941 */ /* 0x000fea0003800000 */
.L_x_489:
[C---:B------:R-:W-:Y:S02]  /*1190*/  ISETP.GT.U32.AND P1, PT, R4.reuse, -0xc01, PT ;  /* 0xfffff3ff0400780c */ /* 0x040fe40003f24070 */
[----:B------:R-:W-:Y:S02]  /*11a0*/  IADD3 R4, R4, 0xc00, RZ ;  /* 0x00000c0004047810 */ /* 0x000fe40007ffe0ff */
[----:B------:R-:W-:-:S09]  /*11b0*/  IADD3 R5, R5, 0x600, RZ ;  /* 0x0000060005057810 */ /* 0x000fd20007ffe0ff */
[----:B------:R-:W-:Y:S05]  /*11c0*/  @P1 BRA `(.L_x_491) ;  /* 0xffffffec00e41947 */ /* 0x000fea000383ffff */
[----:B------:R-:W-:Y:S05]  /*11d0*/  EXIT ;  /* 0x000000000000794d */ /* 0x000fea0003800000 */
.L_x_488:
[----:B------:R-:W-:Y:S01]  /*11e0*/  HFMA2.MMA R14, -RZ, RZ, 0, 5.9604644775390625e-08 ;  /* 0x00000001ff0e7435 */ /* 0x000fe200000001ff */
[----:B----4-:R-:W-:Y:S02]  /*11f0*/  MOV R27, R10 ;  /* 0x0000000a001b7202 */ /* 0x010fe40000000f00 */
[----:B------:R-:W-:Y:S02]  /*1200*/  MOV R13, 0x1f ;  /* 0x0000001f000d7802 */ /* 0x000fe40000000f00 */
[----:B------:R-:W-:-:S07]  /*1210*/  MOV R12, 0xffffffff ;  /* 0xffffffff000c7802 */ /* 0x000fce0000000f00 */
[----:B0123--:R-:W-:Y:S05]  /*1220*/  WARPSYNC.COLLECTIVE R12, `(.L_x_492) ;  /* 0x000000000c087348 */ /* 0x00ffea0003c00000 */
[----:B------:R4:W0:Y:S02]  /*1230*/  SHFL.BFLY P2, R17, R27, R14, R13 ;  /* 0x0c00000e1b117389 */ /* 0x000824000004000d */
[----:B01234-:R-:W-:Y:S01]  /*1240*/  ENDCOLLECTIVE ;  /* 0x000000000000791b */ /* 0x01ffe20003800000 */
.L_x_492:
[----:B------:R-:W-:Y:S01]  /*1250*/  HFMA2.MMA R14, -RZ, RZ, 0, 1.1920928955078125e-07 ;  /* 0x00000002ff0e7435 */ /* 0x000fe200000001ff */
[----:B------:R-:W-:-:S05]  /*1260*/  FADD.FTZ R11, R10, R17 ;  /* 0x000000110a0b7221 */ /* 0x000fca0000010000 */
[----:B------:R-:W-:-:S07]  /*1270*/  MOV R27, R11 ;  /* 0x0000000b001b7202 */ /* 0x000fce0000000f00 */
[----:B------:R-:W-:Y:S05]  /*1280*/  WARPSYNC.COLLECTIVE R12, `(.L_x_493) ;  /* 0x000000000c087348 */ /* 0x000fea0003c00000 */
[----:B------:R0:W1:Y:S02]  /*1290*/  SHFL.BFLY P2, R17, R27, R14, R13 ;  /* 0x0c00000e1b117389 */ /* 0x000064000004000d */
[----:B01----:R-:W-:Y:S01]  /*12a0*/  ENDCOLLECTIVE ;  /* 0x000000000000791b */ /* 0x003fe20003800000 */
.L_x_493:
[----:B------:R-:W-:Y:S01]  /*12b0*/  HFMA2.MMA R14, -RZ, RZ, 0, 2.384185791015625e-07 ;  /* 0x00000004ff0e7435 */ /* 0x000fe200000001ff */
[----:B------:R-:W-:-:S05]  /*12c0*/  FADD.FTZ R10, R11, R17 ;  /* 0x000000110b0a7221 */ /* 0x000fca0000010000 */
[----:B------:R-:W-:-:S07]  /*12d0*/  MOV R27, R10 ;  /* 0x0000000a001b7202 */ /* 0x000fce0000000f00 */
[----:B------:R-:W-:Y:S05]  /*12e0*/  WARPSYNC.COLLECTIVE R12, `(.L_x_494) ;  /* 0x000000000c087348 */ /* 0x000fea0003c00000 */
[----:B------:R0:W1:Y:S02]  /*12f0*/  SHFL.BFLY P2, R17, R27, R14, R13 ;  /* 0x0c00000e1b117389 */ /* 0x000064000004000d */
[----:B01----:R-:W-:Y:S01]  /*1300*/  ENDCOLLECTIVE ;  /* 0x000000000000791b */ /* 0x003fe20003800000 */
.L_x_494:
[----:B------:R-:W-:Y:S01]  /*1310*/  MOV R14, 0x8 ;  /* 0x00000008000e7802 */ /* 0x000fe20000000f00 */
[----:B------:R-:W-:-:S04]  /*1320*/  FADD.FTZ R19, R10, R17 ;  /* 0x000000110a137221 */ /* 0x000fc80000010000 */
[----:B------:R-:W-:-:S07]  /*1330*/  IMAD.MOV.U32 R27, RZ, RZ, R19 ;  /* 0x000000ffff1b7224 */ /* 0x000fce00078e0013 */
[----:B------:R-:W-:Y:S05]  /*1340*/  WARPSYNC.COLLECTIVE R12, `(.L_x_495) ;  /* 0x000000000c087348 */ /* 0x000fea0003c00000 */
[----:B------:R0:W1:Y:S02]  /*1350*/  SHFL.BFLY P2, R17, R27, R14, R13 ;  /* 0x0c00000e1b117389 */ /* 0x000064000004000d */
[----:B01----:R-:W-:Y:S01]  /*1360*/  ENDCOLLECTIVE ;  /* 0x000000000000791b */ /* 0x003fe20003800000 */
.L_x_495:
[----:B------:R-:W-:Y:S01]  /*1370*/  HFMA2.MMA R14, -RZ, RZ, 0, 9.5367431640625e-07 ;  /* 0x00000010ff0e7435 */ /* 0x000fe200000001ff */
[----:B------:R-:W-:-:S05]  /*1380*/  FADD.FTZ R11, R19, R17 ;  /* 0x00000011130b7221 */ /* 0x000fca0000010000 */
[----:B------:R-:W-:-:S07]  /*1390*/  MOV R27, R11 ;  /* 0x0000000b001b7202 */ /* 0x000fce0000000f00 */
[----:B------:R-:W-:Y:S05]  /*13a0*/  WARPSYNC.COLLECTIVE R12, `(.L_x_496) ;  /* 0x000000000c087348 */ /* 0x000fea0003c00000 */
[----:B------:R0:W1:Y:S02]  /*13b0*/  SHFL.BFLY P2, R17, R27, R14, R13 ;  /* 0x0c00000e1b117389 */ /* 0x000064000004000d */
[----:B01----:R-:W-:Y:S01]  /*13c0*/  ENDCOLLECTIVE ;  /* 0x000000000000791b */ /* 0x003fe20003800000 */
.L_x_496:
[----:B------:R-:W-:Y:S01]  /*13d0*/  HFMA2.MMA R14, -RZ, RZ, 0, 5.9604644775390625e-08 ;  /* 0x00000001ff0e7435 */ /* 0x000fe200000001ff */
[----:B------:R-:W-:Y:S02]  /*13e0*/  MOV R27, R15 ;  /* 0x0000000f001b7202 */ /* 0x000fe40000000f00 */
[----:B------:R-:W-:-:S08]  /*13f0*/  MOV R10, R17 ;  /* 0x00000011000a7202 */ /* 0x000fd00000000f00 */
[----:B------:R-:W-:Y:S05]  /*1400*/  WARPSYNC.COLLECTIVE R12, `(.L_x_497) ;  /* 0x000000000c087348 */ /* 0x000fea0003c00000 */
[----:B------:R0:W1:Y:S02]  /*1410*/  SHFL.BFLY P2, R17, R27, R14, R13 ;  /* 0x0c00000e1b117389 */ /* 0x000064000004000d */
[----:B01----:R-:W-:Y:S01]  /*1420*/  ENDCOLLECTIVE ;  /* 0x000000000000791b */ /* 0x003fe20003800000 */
.L_x_497:
[----:B------:R-:W-:Y:S01]  /*1430*/  HFMA2.MMA R14, -RZ, RZ, 0, 1.1920928955078125e-07 ;  /* 0x00000002ff0e7435 */ /* 0x000fe200000001ff */
[----:B------:R-:W-:-:S05]  /*1440*/  MOV R16, R17 ;  /* 0x0000001100107202 */ /* 0x000fca0000000f00 */
[----:B------:R-:W-:-:S05]  /*1450*/  FADD.FTZ R16, R15, R16 ;  /* 0x000000100f107221 */ /* 0x000fca0000010000 */
[----:B------:R-:W-:-:S07]  /*1460*/  MOV R27, R16 ;  /* 0x00000010001b7202 */ /* 0x000fce0000000f00 */
[----:B------:R-:W-:Y:S05]  /*1470*/  WARPSYNC.COLLECTIVE R12, `(.L_x_498) ;  /* 0x000000000c087348 */ /* 0x000fea0003c00000 */
[----:B------:R0:W1:Y:S02]  /*1480*/  SHFL.BFLY P2, R17, R27, R14, R13 ;  /* 0x0c00000e1b117389 */ /* 0x000064000004000d */
[----:B01----:R-:W-:Y:S01]  /*1490*/  ENDCOLLECTIVE ;  /* 0x000000000000791b */ /* 0x003fe20003800000 */
.L_x_498:
[----:B------:R-:W-:Y:S01]  /*14a0*/  HFMA2.MMA R14, -RZ, RZ, 0, 2.384185791015625e-07 ;  /* 0x00000004ff0e7435 */ /* 0x000fe200000001ff */
[----:B------:R-:W-:-:S05]  /*14b0*/  MOV R19, R17 ;  /* 0x0000001100137202 */ /* 0x000fca0000000f00 */
[----:B------:R-:W-:-:S05]  /*14c0*/  FADD.FTZ R15, R16, R19 ;  /* 0x00000013100f7221 */ /* 0x000fca0000010000 */
[----:B------:R-:W-:-:S07]  /*14d0*/  MOV R27, R15 ;  /* 0x0000000f001b7202 */ /* 0x000fce0000000f00 */
[----:B------:R-:W-:Y:S05]  /*14e0*/  WARPSYNC.COLLECTIVE R12, `(.L_x_499) ;  /* 0x000000000c087348 */ /* 0x000fea0003c00000 */
[----:B------:R0:W1:Y:S02]  /*14f0*/  SHFL.BFLY P2, R17, R27, R14, R13 ;  /* 0x0c00000e1b117389 */ /* 0x000064000004000d */
[----:B01----:R-:W-:Y:S01]  /*1500*/  ENDCOLLECTIVE ;  /* 0x000000000000791b */ /* 0x003fe20003800000 */
.L_x_499:
[----:B------:R-:W-:Y:S01]  /*1510*/  HFMA2.MMA R14, -RZ, RZ, 0, 4.76837158203125e-07 ;  /* 0x00000008ff0e7435 */ /* 0x000fe200000001ff */
[----:B------:R-:W-:-:S05]  /*1520*/  MOV R18, R17 ;  /* 0x0000001100127202 */ /* 0x000fca0000000f00 */
[----:B------:R-:W-:-:S05]  /*1530*/  FADD.FTZ R20, R15, R18 ;  /* 0x000000120f147221 */ /* 0x000fca0000010000 */
[----:B------:R-:W-:-:S07]  /*1540*/  MOV R27, R20 ;  /* 0x00000014001b7202 */ /* 0x000fce0000000f00 */
[----:B------:R-:W-:Y:S05]  /*1550*/  WARPSYNC.COLLECTIVE R12, `(.L_x_500) ;  /* 0x000000000c087348 */ /* 0x000fea0003c00000 */
[----:B------:R0:W1:Y:S02]  /*1560*/  SHFL.BFLY P2, R17, R27, R14, R13 ;  /* 0x0c00000e1b117389 */ /* 0x000064000004000d */
[----:B01----:R-:W-:Y:S01]  /*1570*/  ENDCOLLECTIVE ;  /* 0x000000000000791b */ /* 0x003fe20003800000 */
.L_x_500:
[----:B------:R-:W-:Y:S01]  /*1580*/  HFMA2.MMA R14, -RZ, RZ, 0, 9.5367431640625e-07 ;  /* 0x00000010ff0e7435 */ /* 0x000fe200000001ff */
[----:B------:R-:W-:-:S04]  /*1590*/  IMAD.MOV.U32 R21, RZ, RZ, R17 ;  /* 0x000000ffff157224 */ /* 0x000fc800078e0011 */
[----:B------:R-:W-:-:S05]  /*15a0*/  FADD.FTZ R16, R20, R21 ;  /* 0x0000001514107221 */ /* 0x000fca0000010000 */
[----:B------:R-:W-:-:S07]  /*15b0*/  MOV R27, R16 ;  /* 0x00000010001b7202 */ /* 0x000fce0000000f00 */
[----:B------:R-:W-:Y:S05]  /*15c0*/  WARPSYNC.COLLECTIVE R12, `(.L_x_501) ;  /* 0x000000000c087348 */ /* 0x000fea0003c00000 */
[----:B------:R0:W1:Y:S02]  /*15d0*/  SHFL.BFLY P2, R17, R27, R14, R13 ;  /* 0x0c00000e1b117389 */ /* 0x000064000004000d */
[----:B01----:R-:W-:Y:S01]  /*15e0*/  ENDCOLLECTIVE ;  /* 0x000000000000791b */ /* 0x003fe20003800000 */
.L_x_501:
[----:B------:R-:W-:Y:S01]  /*15f0*/  HFMA2.MMA R14, -RZ, RZ, 0, 5.9604644775390625e-08 ;  /* 0x00000001ff0e7435 */ /* 0x000fe200000001ff */
[----:B------:R-:W-:Y:S02]  /*1600*/  MOV R27, R9 ;  /* 0x00000009001b7202 */ /* 0x000fe40000000f00 */
[----:B------:R-:W-:-:S08]  /*1610*/  MOV R15, R17 ;  /* 0x00000011000f7202 */ /* 0x000fd00000000f00 */
[----:B------:R-:W-:Y:S05]  /*1620*/  WARPSYNC.COLLECTIVE R12, `(.L_x_502) ;  /* 0x000000000c087348 */ /* 0x000fea0003c00000 */
[----:B------:R0:W1:Y:S02]  /*1630*/  SHFL.BFLY P2, R17, R27, R14, R13 ;  /* 0x0c00000e1b117389 */ /* 0x000064000004000d */
[----:B01----:R-:W-:Y:S01]  /*1640*/  ENDCOLLECTIVE ;  /* 0x000000000000791b */ /* 0x003fe20003800000 */
.L_x_502:
[----:B------:R-:W-:Y:S01]  /*1650*/  HFMA2.MMA R14, -RZ, RZ, 0, 1.1920928955078125e-07 ;  /* 0x00000002ff0e7435 */ /* 0x000fe200000001ff */
[----:B------:R-:W-:-:S05]  /*1660*/  MOV R18, R17 ;  /* 0x0000001100127202 */ /* 0x000fca0000000f00 */
[----:B------:R-:W-:-:S05]  /*1670*/  FADD.FTZ R20, R9, R18 ;  /* 0x0000001209147221 */ /* 0x000fca0000010000 */
[----:B------:R-:W-:-:S07]  /*1680*/  MOV R27, R20 ;  /* 0x00000014001b7202 */ /* 0x000fce0000000f00 */
[----:B------:R-:W-:Y:S05]  /*1690*/  WARPSYNC.COLLECTIVE R12, `(.L_x_503) ;  /* 0x000000000c087348 */ /* 0x000fea0003c00000 */
[----:B------:R0:W1:Y:S02]  /*16a0*/  SHFL.BFLY P2, R17, R27, R14, R13 ;  /* 0x0c00000e1b117389 */ /* 0x000064000004000d */
[----:B01----:R-:W-:Y:S01]  /*16b0*/  ENDCOLLECTIVE ;  /* 0x000000000000791b */ /* 0x003fe20003800000 */
.L_x_503:
[----:B------:R-:W-:Y:S01]  /*16c0*/  HFMA2.MMA R14, -RZ, RZ, 0, 2.384185791015625e-07 ;  /* 0x00000004ff0e7435 */ /* 0x000fe200000001ff */
[----:B------:R-:W-:-:S05]  /*16d0*/  MOV R21, R17 ;  /* 0x0000001100157202 */ /* 0x000fca0000000f00 */
[----:B------:R-:W-:-:S05]  /*16e0*/  FADD.FTZ R9, R20, R21 ;  /* 0x0000001514097221 */ /* 0x000fca0000010000 */
[----:B------:R-:W-:-:S07]  /*16f0*/  MOV R27, R9 ;  /* 0x00000009001b7202 */ /* 0x000fce0000000f00 */
[----:B------:R-:W-:Y:S05]  /*1700*/  WARPSYNC.COLLECTIVE R12, `(.L_x_504) ;  /* 0x000000000c087348 */ /* 0x000fea0003c00000 */
[----:B------:R0:W1:Y:S02]  /*1710*/  SHFL.BFLY P2, R17, R27, R14, R13 ;  /* 0x0c00000e1b117389 */ /* 0x000064000004000d */
[----:B01----:R-:W-:Y:S01]  /*1720*/  ENDCOLLECTIVE ;  /* 0x000000000000791b */ /* 0x003fe20003800000 */
.L_x_504:
[----:B------:R-:W-:Y:S01]  /*1730*/  HFMA2.MMA R14, -RZ, RZ, 0, 4.76837158203125e-07 ;  /* 0x00000008ff0e7435 */ /* 0x000fe200000001ff */
[----:B------:R-:W-:-:S05]  /*1740*/  MOV R22, R17 ;  /* 0x0000001100167202 */ /* 0x000fca0000000f00 */
[----:B------:R-:W-:-:S05]  /*1750*/  FADD.FTZ R22, R9, R22 ;  /* 0x0000001609167221 */ /* 0x000fca0000010000 */
[----:B------:R-:W-:-:S07]  /*1760*/  MOV R27, R22 ;  /* 0x00000016001b7202 */ /* 0x000fce0000000f00 */
[----:B------:R-:W-:Y:S05]  /*1770*/  WARPSYNC.COLLECTIVE R12, `(.L_x_505) ;  /* 0x000000000c087348 */ /* 0x000fea0003c00000 */
[----:B------:R0:W1:Y:S02]  /*1780*/  SHFL.BFLY P2, R17, R27, R14, R13 ;  /* 0x0c00000e1b117389 */ /* 0x000064000004000d */
[----:B01----:R-:W-:Y:S01]  /*1790*/  ENDCOLLECTIVE ;  /* 0x000000000000791b */ /* 0x003fe20003800000 */
.L_x_505:
[----:B------:R-:W-:Y:S01]  /*17a0*/  HFMA2.MMA R14, -RZ, RZ, 0, 9.5367431640625e-07 ;  /* 0x00000010ff0e7435 */ /* 0x000fe200000001ff */
[----:B------:R-:W-:-:S05]  /*17b0*/  MOV R23, R17 ;  /* 0x0000001100177202 */ /* 0x000fca0000000f00 */
[----:B------:R-:W-:-:S04]  /*17c0*/  FADD.FTZ R18, R22, R23 ;  /* 0x0000001716127221 */ /* 0x000fc80000010000 */
[----:B------:R-:W-:-:S07]  /*17d0*/  IMAD.MOV.U32 R27, RZ, RZ, R18 ;  /* 0x000000ffff1b7224 */ /* 0x000fce00078e0012 */
[----:B------:R-:W-:Y:S05]  /*17e0*/  WARPSYNC.COLLECTIVE R12, `(.L_x_506) ;  /* 0x000000000c087348 */ /* 0x000fea0003c00000 */
[----:B------:R0:W1:Y:S02]  /*17f0*/  SHFL.BFLY P2, R17, R27, R14, R13 ;  /* 0x0c00000e1b117389 */ /* 0x000064000004000d */
[----:B01----:R-:W-:Y:S01]  /*1800*/  ENDCOLLECTIVE ;  /* 0x000000000000791b */ /* 0x003fe20003800000 */
.L_x_506:
[----:B------:R-:W-:Y:S01]  /*1810*/  HFMA2.MMA R14, -RZ, RZ, 0, 5.9604644775390625e-08 ;  /* 0x00000001ff0e7435 */ /* 0x000fe200000001ff */
[----:B------:R-:W-:Y:S02]  /*1820*/  MOV R27, R8 ;  /* 0x00000008001b7202 */ /* 0x000fe40000000f00 */
[----:B------:R-:W-:-:S08]  /*1830*/  MOV R9, R17 ;  /* 0x0000001100097202 */ /* 0x000fd00000000f00 */
[----:B------:R-:W-:Y:S05]  /*1840*/  WARPSYNC.COLLECTIVE R12, `(.L_x_507) ;  /* 0x000000000c087348 */ /* 0x000fea0003c00000 */
[----:B------:R0:W1:Y:S02]  /*1850*/  SHFL.BFLY P2, R17, R27, R14, R13 ;  /* 0x0c00000e1b117389 */ /* 0x000064000004000d */
[----:B01----:R-:W-:Y:S01]  /*1860*/  ENDCOLLECTIVE ;  /* 0x000000000000791b */ /* 0x003fe20003800000 */
.L_x_507:
[----:B------:R-:W-:Y:S01]  /*1870*/  HFMA2.MMA R14, -RZ, RZ, 0, 1.1920928955078125e-07 ;  /* 0x00000002ff0e7435 */ /* 0x000fe200000001ff */
[----:B------:R-:W-:-:S05]  /*1880*/  MOV R19, R17 ;  /* 0x0000001100137202 */ /* 0x000fca0000000f00 */
[----:B------:R-:W-:-:S05]  /*1890*/  FADD.FTZ R23, R8, R19 ;  /* 0x0000001308177221 */ /* 0x000fca0000010000 */
[----:B------:R-:W-:-:S07]  /*18a0*/  MOV R27, R23 ;  /* 0x00000017001b7202 */ /* 0x000fce0000000f00 */
[----:B------:R-:W-:Y:S05]  /*18b0*/  WARPSYNC.COLLECTIVE R12, `(.L_x_508) ;  /* 0x000000000c087348 */ /* 0x000fea0003c00000 */
[----:B------:R0:W1:Y:S02]  /*18c0*/  SHFL.BFLY P2, R17, R27, R14, R13 ;  /* 0x0c00000e1b117389 */ /* 0x000064000004000d */
[----:B01----:R-:W-:Y:S01]  /*18d0*/  ENDCOLLECTIVE ;  /* 0x000000000000791b */ /* 0x003fe20003800000 */
.L_x_508:
[----:B------:R-:W-:Y:S01]  /*18e0*/  HFMA2.MMA R14, -RZ, RZ, 0, 2.384185791015625e-07 ;  /* 0x00000004ff0e7435 */ /* 0x000fe200000001ff */
[----:B------:R-:W-:-:S05]  /*18f0*/  MOV R22, R17 ;  /* 0x0000001100167202 */ /* 0x000fca0000000f00 */
[----:B------:R-:W-:-:S05]  /*1900*/  FADD.FTZ R8, R23, R22 ;  /* 0x0000001617087221 */ /* 0x000fca0000010000 */
[----:B------:R-:W-:-:S07]  /*1910*/  MOV R27, R8 ;  /* 0x00000008001b7202 */ /* 0x000fce0000000f00 */
[----:B------:R-:W-:Y:S05]  /*1920*/  WARPSYNC.COLLECTIVE R12, `(.L_x_509) ;  /* 0x000000000c087348 */ /* 0x000fea0003c00000 */
[----:B------:R0:W1:Y:S02]  /*1930*/  SHFL.BFLY P2, R17, R27, R14, R13 ;  /* 0x0c00000e1b117389 */ /* 0x000064000004000d */
[----:B01----:R-:W-:Y:S01]  /*1940*/  ENDCOLLECTIVE ;  /* 0x000000000000791b */ /* 0x003fe20003800000 */
.L_x_509:
[----:B------:R-:W-:Y:S01]  /*1950*/  HFMA2.MMA R14, -RZ, RZ, 0, 4.76837158203125e-07 ;  /* 0x00000008ff0e7435 */ /* 0x000fe200000001ff */
[----:B------:R-:W-:-:S05]  /*1960*/  MOV R21, R17 ;  /* 0x0000001100157202 */ /* 0x000fca0000000f00 */
[----:B------:R-:W-:-:S05]  /*1970*/  FADD.FTZ R24, R8, R21 ;  /* 0x0000001508187221 */ /* 0x000fca0000010000 */
[----:B------:R-:W-:-:S07]  /*1980*/  MOV R27, R24 ;  /* 0x00000018001b7202 */ /* 0x000fce0000000f00 */
[----:B------:R-:W-:Y:S05]  /*1990*/  WARPSYNC.COLLECTIVE R12, `(.L_x_510) ;  /* 0x000000000c087348 */ /* 0x000fea0003c00000 */
[----:B------:R0:W1:Y:S02]  /*19a0*/  SHFL.BFLY P2, R17, R27, R14, R13 ;  /* 0x0c00000e1b117389 */ /* 0x000064000004000d */
[----:B01----:R-:W-:Y:S01]  /*19b0*/  ENDCOLLECTIVE ;  /* 0x000000000000791b */ /* 0x003fe20003800000 */
.L_x_510:
[----:B------:R-:W-:Y:S01]  /*19c0*/  HFMA2.MMA R14, -RZ, RZ, 0, 9.5367431640625e-07 ;  /* 0x00000010ff0e7435 */ /* 0x000fe200000001ff */
[----:B------:R-:W-:-:S05]  /*19d0*/  MOV R25, R17 ;  /* 0x0000001100197202 */ /* 0x000fca0000000f00 */
[----:B------:R-:W-:-:S05]  /*19e0*/  FADD.FTZ R25, R24, R25 ;  /* 0x0000001918197221 */ /* 0x000fca0000010000 */
[----:B------:R-:W-:-:S07]  /*19f0*/  MOV R27, R25 ;  /* 0x00000019001b7202 */ /* 0x000fce0000000f00 */
[----:B------:R-:W-:Y:S05]  /*1a00*/  WARPSYNC.COLLECTIVE R12, `(.L_x_511) ;  /* 0x000000000c087348 */ /* 0x000fea0003c00000 */
[----:B------:R0:W1:Y:S02]  /*1a10*/  SHFL.BFLY P2, R17, R27, R14, R13 ;  /* 0x0c00000e1b117389 */ /* 0x000064000004000d */
[----:B01----:R-:W-:Y:S01]  /*1a20*/  ENDCOLLECTIVE ;  /* 0x000000000000791b */ /* 0x003fe20003800000 */
.L_x_511:
[----:B------:R-:W-:Y:S05]  /*1a30*/  BRA `(.L_x_512) ;  /* 0xfffffff400387947 */ /* 0x000fea000383ffff */
.L_x_513:
        /* <DEDUP_REMOVED lines=12> */
.L_x_3233:


//--------------------- .text._ZN10layer_norm31ln_parallel_residual_bwd_kernelINS_13Kernel_traitsI6__halfS2_S2_S2_fjLj3072ELj1ELj1ELj4ELj16ENS_18Kernel_traits_baseILj3072ES2_S2_S2_S2_fjLj128EEEEELb1ELb1ELb0EEEvNS_9BwdParamsE --------------------------
	.section	.text._ZN10layer_norm31ln_parallel_residual_bwd_kernelINS_13Kernel_traitsI6__halfS2_S2_S2_fjLj3072ELj1ELj1ELj4ELj16ENS_18Kernel_traits_baseILj3072ES2_S2_S2_S2_fjLj128EEEEELb1ELb1ELb0EEEvNS_9BwdParamsE,"ax",@progbits
	.align	128
        .global         _ZN10layer_norm31ln_parallel_residual_bwd_kernelINS_13Kernel_traitsI6__halfS2_S2_S2_fjLj3072ELj1ELj1ELj4ELj16ENS_18Kernel_traits_baseILj3072ES2_S2_S2_S2_fjLj128EEEEELb1ELb1ELb0EEEvNS_9BwdParamsE
        .type           _ZN10layer_norm31ln_parallel_residual_bwd_kernelINS_13Kernel_traitsI6__halfS2_S2_S2_fjLj3072ELj1ELj1ELj4ELj16ENS_18Kernel_traits_baseILj3072ES2_S2_S2_S2_fjLj128EEEEELb1ELb1ELb0EEEvNS_9BwdParamsE,@function
        .size           _ZN10layer_norm31ln_parallel_residual_bwd_kernelINS_13Kernel_traitsI6__halfS2_S2_S2_fjLj3072ELj1ELj1ELj4ELj16ENS_18Kernel_traits_baseILj3072ES2_S2_S2_S2_fjLj128EEEEELb1ELb1ELb0EEEvNS_9BwdParamsE,(.L_x_3234 - _ZN10layer_norm31ln_parallel_residual_bwd_kernelINS_13Kernel_traitsI6__halfS2_S2_S2_fjLj3072ELj1ELj1ELj4ELj16ENS_18Kernel_traits_baseILj3072ES2_S2_S2_S2_fjLj128EEEEELb1ELb1ELb0EEEvNS_9BwdParamsE)
        .other          _ZN10layer_norm31ln_parallel_residual_bwd_kernelINS_13Kernel_traitsI6__halfS2_S2_S2_fjLj3072ELj1ELj1ELj4ELj16ENS_18Kernel_traits_baseILj3072ES2_S2_S2_S2_fjLj128EEEEELb1ELb1ELb0EEEvNS_9BwdParamsE,@"STO_CUDA_ENTRY STV_DEFAULT"
_ZN10layer_norm31ln_parallel_residual_bwd_kernelINS_13Kernel_traitsI6__halfS2_S2_S2_fjLj3072ELj1ELj1ELj4ELj16ENS_18Kernel_traits_baseILj3072ES2_S2_S2_S2_fjLj128EEEEELb1ELb1ELb0EEEvNS_9BwdParamsE:
.text._ZN10layer_norm31ln_parallel_residual_bwd_kernelINS_13Kernel_traitsI6__halfS2_S2_S2_fjLj3072ELj1ELj1ELj4ELj16ENS_18Kernel_traits_baseILj3072ES2_S2_S2_S2_fjLj128EEEEELb1ELb1ELb0EEEvNS_9BwdParamsE:
[----:B------:R-:W-:Y:S01]  /*0000*/  LDC R1, c[0x0][0x28] ;  /* 0x00000a00ff017b82 */ /* 0x000fe20000000800 */
[----:B------:R-:W0:Y:S01]  /*0010*/  S2R R170, SR_TID.X ;  /* 0x0000000000aa7919 */ /* 0x000e220000002100 */
[----:B------:R-:W-:-:S06]  /*0020*/  ULDC UR4, c[0x0][0x218] ;  /* 0x0000860000047ab9 */ /* 0x000fcc0000000800 */
[----:B------:R-:W1:Y:S01]  /*0030*/  S2UR UR6, SR_CTAID.X ;  /* 0x00000000000679c3 */ /* 0x000e620000002500 */
[----:B------:R-:W-:Y:S01]  /*0040*/  MOV R2, UR4 ;  /* 0x0000000400027c02 */ /* 0x000fe20008000f00 */
[----:B------:R-:W-:Y:S01]  /*0050*/  ULDC UR7, c[0x0][0x214] ;  /* 0x0000850000077ab9 */ /* 0x000fe20000000800 */
[----:B------:R-:W-:Y:S01]  /*0060*/  ULDC.64 UR4, c[0x0][0x208] ;  /* 0x0000820000047ab9 */ /* 0x000fe20000000a00 */
        /* <DEDUP_REMOVED lines=16> */
[----:B------:R-:W-:-:S04]  /*0170*/  LOP3.LUT R0, R170, 0x7f, RZ, 0xc0, !PT ;  /* 0x0000007faa007812 */ /* 0x000fc800078ec0ff */
[----:B------:R-:W-:-:S03]  /*0180*/  MOV R3, R0 ;  /* 0x0000000000037202 */ /* 0x000fc60000000f00 */
[----:B------:R-:W0:Y:S08]  /*0190*/  @P5 LDC.64 R4, c[0x0][0x260] ;  /* 0x00009800ff045b82 */ /* 0x000e300000000a00 */
[----:B------:R-:W2:Y:S08]  /*01a0*/  @P4 LDC.64 R6, c[0x0][0x260] ;  /* 0x00009800ff064b82 */ /* 0x000eb00000000a00 */
[----:B------:R-:W3:Y:S01]  /*01b0*/  @P3 LDC.64 R10, c[0x0][0x260] ;  /* 0x00009800ff0a3b82 */ /* 0x000ee20000000a00 */
[----:B-1----:R-:W-:-:S04]  /*01c0*/  LEA.HI R117, R170, UR6, RZ, 0x19 ;  /* 0x00000006aa757c11 */ /* 0x002fc8000f8fc8ff */
[----:B------:R-:W-:Y:S01]  /*01d0*/  ISETP.GE.AND P0, PT, R117, UR7, PT ;  /* 0x0000000775007c0c */ /* 0x000fe2000bf06270 */
[C---:B0-----:R-:W-:Y:S01]  /*01e0*/  @P5 IMAD.WIDE.U32 R4, R3.reuse, 0x10, R4 ;  /* 0x0000001003045825 */ /* 0x041fe200078e0004 */
[----:B------:R-:W-:Y:S02]  /*01f0*/  @P5 LOP3.LUT R3, R3, 0x80, RZ, 0xfc, !PT ;  /* 0x0000008003035812 */ /* 0x000fe400078efcff */
[----:B------:R-:W-:Y:S02]  /*0200*/  CS2R R48, SRZ ;  /* 0x0000000000307805 */ /* 0x000fe4000001ff00 */
[----:B------:R-:W-:Y:S02]  /*0210*/  CS2R R50, SRZ ;  /* 0x0000000000327805 */ /* 0x000fe4000001ff00 */
[----:B------:R-:W-:Y:S01]  /*0220*/  CS2R R44, SRZ ;  /* 0x00000000002c7805 */ /* 0x000fe2000001ff00 */
[----:B------:R-:W5:Y:S01]  /*0230*/  @P5 LDG.E.128 R96, desc[UR4][R4.64] ;  /* 0x0000000404605981 */ /* 0x000f62000c1e1d00 */
[C---:B--2---:R-:W-:Y:S01]  /*0240*/  @P4 IMAD.WIDE.U32 R8, R3.reuse, 0x10, R6 ;  /* 0x0000001003084825 */ /* 0x044fe200078e0006 */
[----:B------:R-:W-:-:S02]  /*0250*/  @P4 IADD3 R3, R3, 0x80, RZ ;  /* 0x0000008003034810 */ /* 0x000fc40007ffe0ff */
[----:B------:R-:W-:Y:S02]  /*0260*/  CS2R R46, SRZ ;  /* 0x00000000002e7805 */ /* 0x000fe4000001ff00 */
[----:B------:R-:W-:Y:S02]  /*0270*/  CS2R R40, SRZ ;  /* 0x0000000000287805 */ /* 0x000fe4000001ff00 */
[----:B------:R-:W-:Y:S01]  /*0280*/  CS2R R42, SRZ ;  /* 0x00000000002a7805 */ /* 0x000fe2000001ff00 */
[----:B------:R0:W5:Y:S01]  /*0290*/  @P4 LDG.E.128 R104, desc[UR4][R8.64] ;  /* 0x0000000408684981 */ /* 0x000162000c1e1d00 */
[----:B---3--:R-:W-:Y:S01]  /*02a0*/  @P3 IMAD.WIDE.U32 R6, R3, 0x10, R10 ;  /* 0x0000001003063825 */ /* 0x008fe200078e000a */
[----:B------:R-:W-:Y:S02]  /*02b0*/  CS2R R36, SRZ ;  /* 0x0000000000247805 */ /* 0x000fe4000001ff00 */
[----:B------:R-:W-:Y:S02]  /*02c0*/  CS2R R38, SRZ ;  /* 0x0000000000267805 */ /* 0x000fe4000001ff00 */
[----:B------:R-:W-:-:S02]  /*02d0*/  CS2R R32, SRZ ;  /* 0x0000000000207805 */ /* 0x000fc4000001ff00 */
[----:B------:R-:W-:Y:S01]  /*02e0*/  CS2R R34, SRZ ;  /* 0x0000000000227805 */ /* 0x000fe2000001ff00 */
[----:B------:R1:W5:Y:S01]  /*02f0*/  @P3 LDG.E.128 R112, desc[UR4][R6.64] ;  /* 0x0000000406703981 */ /* 0x000362000c1e1d00 */
        /* <DEDUP_REMOVED lines=11> */
[----:B------:R-:W-:Y:S02]  /*03b0*/  CS2R R10, SRZ ;  /* 0x00000000000a7805 */ /* 0x000fe4000001ff00 */
[----:B------:R-:W-:Y:S02]  /*03c0*/  CS2R R4, SRZ ;  /* 0x0000000000047805 */ /* 0x000fe4000001ff00 */
[----:B-1----:R-:W-:Y:S01]  /*03d0*/  CS2R R6, SRZ ;  /* 0x0000000000067805 */ /* 0x002fe2000001ff00 */
[----:B------:R-:W-:Y:S06]  /*03e0*/  @P0 BRA `(.L_x_514) ;  /* 0x0000003000b40947 */ /* 0x000fec0003800000 */
[----:B------:R-:W-:Y:S01]  /*03f0*/  ULDC.U8 UR6, c[0x0][0x2a0] ;  /* 0x0000a80000067ab9 */ /* 0x000fe20000000000 */
[--C-:B-----5:R-:W-:Y:S01]  /*0400*/  HADD2.F32 R92, -RZ, R96.reuse.H0_H0 ;  /* 0x20000060ff5c7230 */ /* 0x120fe20000004100 */
[----:B------:R-:W-:Y:S01]  /*0410*/  ISETP.NE.AND P0, PT, RZ, UR6, PT ;  /* 0x00000006ff007c0c */ /* 0x000fe2000bf05270 */
[----:B------:R-:W-:Y:S01]  /*0420*/  HADD2.F32 R93, -RZ, R96.H1_H1 ;  /* 0x30000060ff5d7230 */ /* 0x000fe20000004100 */
[----:B------:R-:W-:Y:S01]  /*0430*/  HFMA2.MMA R76, -RZ, RZ, 0, 5.9604644775390625e-08 ;  /* 0x00000001ff4c7435 */ /* 0x000fe200000001ff */
[--C-:B------:R-:W-:Y:S01]  /*0440*/  HADD2.F32 R94, -RZ, R97.reuse.H0_H0 ;  /* 0x20000061ff5e7230 */ /* 0x100fe20000004100 */
[----:B------:R-:W-:Y:S01]  /*0450*/  P2R R171, PR, RZ, 0x1 ;  /* 0x00000001ffab7803 */ /* 0x000fe20000000000 */
[----:B------:R-:W-:Y:S01]  /*0460*/  HADD2.F32 R95, -RZ, R97.H1_H1 ;  /* 0x30000061ff5f7230 */ /* 0x000fe20000004100 */
[----:B------:R-:W-:Y:S01]  /*0470*/  MOV R49, RZ ;  /* 0x000000ff00317202 */ /* 0x000fe20000000f00 */
        /* <DEDUP_REMOVED lines=14> */
[----:B------:R-:W-:Y:S02]  /*0560*/  HADD2.F32 R98, -RZ, R99.H0_H0 ;  /* 0x20000063ff627230 */ /* 0x000fe40000004100 */
[----:B------:R-:W-:Y:S02]  /*0570*/  HADD2.F32 R106, -RZ, R107.H0_H0 ;  /* 0x2000006bff6a7230 */ /* 0x000fe40000004100 */
[----:B------:R-:W-:Y:S02]  /*0580*/  HADD2.F32 R114, -RZ, R115.H0_H0 ;  /* 0x20000073ff727230 */ /* 0x000fe40000004100 */
[----:B------:R-:W-:Y:S02]  /*0590*/  HADD2.F32 R99, -RZ, R99.H1_H1 ;  /* 0x30000063ff637230 */ /* 0x000fe40000004100 */
[----:B------:R-:W-:Y:S02]  /*05a0*/  HADD2.F32 R107, -RZ, R107.H1_H1 ;  /* 0x3000006bff6b7230 */ /* 0x000fe40000004100 */
[----:B------:R-:W-:-:S07]  /*05b0*/  HADD2.F32 R115, -RZ, R115.H1_H1 ;  /* 0x30000073ff737230 */ /* 0x000fce0000004100 */
.L_x_528:
        /* <DEDUP_REMOVED lines=9> */
[----:B------:R-:W-:Y:S02]  /*0650*/  LOP3.LUT P2, RZ, R76, 0xff, RZ, 0xc0, !PT ;  /* 0x000000ff4cff7812 */ /* 0x000fe4000784c0ff */
[----:B------:R-:W-:Y:S01]  /*0660*/  MOV R167, RZ ;  /* 0x000000ff00a77202 */ /* 0x000fe20000000f00 */
[C---:B------:R-:W-:Y:S01]  /*0670*/  IMAD R77, R117.reuse, R2, RZ ;  /* 0x00000002754d7224 */ /* 0x040fe200078e02ff */
[----:B------:R-:W-:Y:S02]  /*0680*/  MOV R168, RZ ;  /* 0x000000ff00a87202 */ /* 0x000fe40000000f00 */
[----:B------:R-:W-:Y:S02]  /*0690*/  IADD3 R117, R117, UR8, RZ ;  /* 0x0000000875757c10 */ /* 0x000fe4000fffe0ff */
        /* <DEDUP_REMOVED lines=10> */
[C---:B------:R-:W-:Y:S02]  /*0740*/  SHF.L.U32 R3, R116.reuse, 0x3, RZ ;  /* 0x0000000374037819 */ /* 0x040fe400000006ff */
[C---:B------:R-:W-:Y:S01]  /*0750*/  SHF.L.U64.HI R136, R116.reuse, 0x3, RZ ;  /* 0x0000000374887819 */ /* 0x040fe200000102ff */
[----:B0-----:R-:W-:Y:S01]  /*0760*/  IMAD.WIDE.U32 R72, R116, 0x10, R72 ;  /* 0x0000001074487825 */ /* 0x001fe200078e0048 */
[----:B------:R-:W-:Y:S02]  /*0770*/  ISETP.NE.U32.AND P0, PT, RZ, UR16, PT ;  /* 0x00000010ff007c0c */ /* 0x000fe4000bf05070 */
[----:B------:R-:W-:Y:S02]  /*0780*/  IADD3 R80, P1, R3, UR14, RZ ;  /* 0x0000000e03507c10 */ /* 0x000fe4000ff3e0ff */
[----:B------:R-:W-:Y:S01]  /*0790*/  ISETP.NE.AND.EX P0, PT, RZ, UR17, PT, P0 ;  /* 0x00000011ff007c0c */ /* 0x000fe2000bf05300 */
[----:B------:R-:W3:Y:S01]  /*07a0*/  LDG.E.128 R72, desc[UR4][R72.64] ;  /* 0x0000000448487981 */ /* 0x000ee2000c1e1d00 */
        /* <DEDUP_REMOVED lines=11> */
[----:B------:R-:W-:Y:S01]  /*0860*/  IADD3 R169, R116, 0x80, RZ ;  /* 0x0000008074a97810 */ /* 0x000fe20007ffe0ff */
[--C-:B--2---:R-:W-:Y:S02]  /*0870*/  HADD2.F32 R140, -RZ, R76.reuse.H0_H0 ;  /* 0x2000004cff8c7230 */ /* 0x104fe40000004100 */
[----:B------:R-:W-:Y:S02]  /*0880*/  HADD2.F32 R76, -RZ, R76.H1_H1 ;  /* 0x3000004cff4c7230 */ /* 0x000fe40000004100 */
[--C-:B------:R-:W-:Y:S02]  /*0890*/  HADD2.F32 R146, -RZ, R78.reuse.H0_H0 ;  /* 0x2000004eff927230 */ /* 0x100fe40000004100 */
[----:B------:R-:W-:Y:S02]  /*08a0*/  HADD2.F32 R148, -RZ, R78.H1_H1 ;  /* 0x3000004eff947230 */ /* 0x000fe40000004100 */
[----:B------:R-:W-:-:S02]  /*08b0*/  HADD2.F32 R150, -RZ, R79.H0_H0 ;  /* 0x2000004fff967230 */ /* 0x000fc40000004100 */
[----:B------:R-:W-:Y:S02]  /*08c0*/  HADD2.F32 R168, -RZ, R79.H1_H1 ;  /* 0x3000004fffa87230 */ /* 0x000fe40000004100 */
[--C-:B------:R-:W-:Y:S02]  /*08d0*/  HADD2.F32 R142, -RZ, R77.reuse.H0_H0 ;  /* 0x2000004dff8e7230 */ /* 0x100fe40000004100 */
[----:B------:R-:W-:Y:S02]  /*08e0*/  HADD2.F32 R144, -RZ, R77.H1_H1 ;  /* 0x3000004dff907230 */ /* 0x000fe40000004100 */
[C---:B------:R-:W-:Y:S01]  /*08f0*/  FADD.FTZ R3, -R165.reuse, R140 ;  /* 0x0000008ca5037221 */ /* 0x040fe20000010100 */
[--C-:B---3--:R-:W-:Y:S02]  /*0900*/  HADD2.F32 R79, -RZ, R73.reuse.H0_H0 ;  /* 0x20000049ff4f7230 */ /* 0x108fe40000004100 */
[----:B------:R-:W-:Y:S02]  /*0910*/  HADD2.F32 R78, -RZ, R73.H1_H1 ;  /* 0x30000049ff4e7230 */ /* 0x000fe40000004100 */
[----:B------:R-:W-:Y:S01]  /*0920*/  FADD.FTZ R73, -R165, R76 ;  /* 0x0000004ca5497221 */ /* 0x000fe20000010100 */
[----:B------:R-:W-:-:S02]  /*0930*/  HADD2.F32 R77, -RZ, R72.H0_H0 ;  /* 0x20000048ff4d7230 */ /* 0x000fc40000004100 */
[----:B------:R-:W-:Y:S02]  /*0940*/  HADD2.F32 R72, -RZ, R72.H1_H1 ;  /* 0x30000048ff487230 */ /* 0x000fe40000004100 */
[----:B0----5:R-:W-:Y:S01]  /*0950*/  FMUL.FTZ R136, R134, R73 ;  /* 0x0000004986887220 */ /* 0x021fe20000410000 */
[----:B------:R-:W-:Y:S01]  /*0960*/  FADD.FTZ R73, -R165, R144 ;  /* 0x00000090a5497221 */ /* 0x000fe20000010100 */
[----:B------:R-:W-:Y:S01]  /*0970*/  FMUL.FTZ R138, R92, R77 ;  /* 0x0000004d5c8a7220 */ /* 0x000fe20000410000 */
[----:B------:R-:W-:Y:S01]  /*0980*/  FMUL.FTZ R3, R134, R3 ;  /* 0x0000000386037220 */ /* 0x000fe20000410000 */
[--C-:B------:R-:W-:Y:S02]  /*0990*/  HADD2.F32 R149, -RZ, R75.reuse.H0_H0 ;  /* 0x2000004bff957230 */ /* 0x100fe40000004100 */
[----:B------:R-:W-:Y:S01]  /*09a0*/  FADD.FTZ R25, R25, R72 ;  /* 0x0000004819197221 */ /* 0x000fe20000010000 */
[----:B------:R-:W-:Y:S02]  /*09b0*/  HADD2.F32 R76, -RZ, R75.H1_H1 ;  /* 0x3000004bff4c7230 */ /* 0x000fe40000004100 */
[-C--:B------:R-:W-:Y:S01]  /*09c0*/  FFMA.FTZ R49, R136, R72.reuse, R49 ;  /* 0x0000004888317223 */ /* 0x080fe20000010031 */
[----:B------:R-:W-:Y:S01]  /*09d0*/  FMUL.FTZ R137, R93, R72 ;  /* 0x000000485d897220 */ /* 0x000fe20000410000 */
[C---:B------:R-:W-:Y:S01]  /*09e0*/  FADD.FTZ R141, -R165.reuse, R146 ;  /* 0x00000092a58d7221 */ /* 0x040fe20000010100 */
[C---:B------:R-:W-:Y:S01]  /*09f0*/  FADD.FTZ R75, -R165.reuse, R148 ;  /* 0x00000094a54b7221 */ /* 0x040fe20000010100 */
[----:B------:R-:W-:Y:S01]  /*0a00*/  FMUL.FTZ R140, R134, R73 ;  /* 0x00000049868c7220 */ /* 0x000fe20000410000 */
[----:B------:R-:W-:Y:S01]  /*0a10*/  FADD.FTZ R72, RZ, R138 ;  /* 0x0000008aff487221 */ /* 0x000fe20000010000 */
[----:B------:R-:W-:Y:S01]  /*0a20*/  FADD.FTZ R139, -R165, R142 ;  /* 0x0000008ea58b7221 */ /* 0x000fe20000010100 */
[----:B------:R-:W-:Y:S01]  /*0a30*/  FFMA.FTZ R73, R3, R138, RZ ;  /* 0x0000008a03497223 */ /* 0x000fe200000100ff */
[----:B------:R-:W-:-:S02]  /*0a40*/  HADD2.F32 R145, -RZ, R74.H0_H0 ;  /* 0x2000004aff917230 */ /* 0x000fc40000004100 */
[C---:B------:R-:W-:Y:S01]  /*0a50*/  FMUL.FTZ R141, R134.reuse, R141 ;  /* 0x0000008d868d7220 */ /* 0x040fe20000410000 */
[----:B------:R-:W-:Y:S02]  /*0a60*/  HADD2.F32 R74, -RZ, R74.H1_H1 ;  /* 0x3000004aff4a7230 */ /* 0x000fe40000004100 */
[----:B------:R-:W-:Y:S01]  /*0a70*/  FMUL.FTZ R146, R134, R75 ;  /* 0x0000004b86927220 */ /* 0x000fe20000410000 */
[----:B------:R-:W-:Y:S01]  /*0a80*/  FADD.FTZ R75, R72, R137 ;  /* 0x00000089484b7221 */ /* 0x000fe20000010000 */
[----:B------:R-:W-:Y:S01]  /*0a90*/  FMUL.FTZ R139, R134, R139 ;  /* 0x0000008b868b7220 */ /* 0x000fe20000410000 */
[----:B------:R-:W-:Y:S01]  /*0aa0*/  FMUL.FTZ R142, R94, R79 ;  /* 0x0000004f5e8e7220 */ /* 0x000fe20000410000 */
[----:B------:R-:W-:Y:S01]  /*0ab0*/  FFMA.FTZ R72, R136, R137, R73 ;  /* 0x0000008988487223 */ /* 0x000fe20000010049 */
[----:B------:R-:W-:Y:S01]  /*0ac0*/  FADD.FTZ R20, R20, R145 ;  /* 0x0000009114147221 */ /* 0x000fe20000010000 */
[-C--:B------:R-:W-:Y:S01]  /*0ad0*/  FFMA.FTZ R44, R141, R145.reuse, R44 ;  /* 0x000000918d2c7223 */ /* 0x080fe2000001002c */
[----:B------:R-:W-:Y:S01]  /*0ae0*/  FMUL.FTZ R144, R96, R145 ;  /* 0x0000009160907220 */ /* 0x000fe20000410000 */
[----:B------:R-:W-:Y:S01]  /*0af0*/  FADD.FTZ R21, R21, R74 ;  /* 0x0000004a15157221 */ /* 0x000fe20000010000 */
[-C--:B------:R-:W-:Y:S01]  /*0b00*/  FFMA.FTZ R45, R146, R74.reuse, R45 ;  /* 0x0000004a922d7223 */ /* 0x080fe2000001002d */
[----:B------:R-:W-:Y:S01]  /*0b10*/  FMUL.FTZ R145, R97, R74 ;  /* 0x0000004a61917220 */ /* 0x000fe20000410000 */
[----:B------:R-:W-:Y:S01]  /*0b20*/  FMUL.FTZ R143, R95, R78 ;  /* 0x0000004e5f8f7220 */ /* 0x000fe20000410000 */
[----:B------:R-:W-:Y:S01]  /*0b30*/  FADD.FTZ R74, R75, R142 ;  /* 0x0000008e4b4a7221 */ /* 0x000fe20000010000 */
[----:B------:R-:W-:-:S03]  /*0b40*/  FFMA.FTZ R73, R139, R142, R72 ;  /* 0x0000008e8b497223 */ /* 0x000fc60000010048 */
[----:B------:R-:W-:Y:S01]  /*0b50*/  FADD.FTZ R75, R74, R143 ;  /* 0x0000008f4a4b7221 */ /* 0x000fe20000010000 */
[----:B------:R-:W-:Y:S01]  /*0b60*/  FFMA.FTZ R72, R140, R143, R73 ;  /* 0x0000008f8c487223 */ /* 0x000fe20000010049 */
[----:B------:R-:W-:Y:S02]  /*0b70*/  FADD.FTZ R147, -R165, R150 ;  /* 0x00000096a5937221 */ /* 0x000fe40000010100 */
[----:B------:R-:W-:Y:S01]  /*0b80*/  FADD.FTZ R74, R75, R144 ;  /* 0x000000904b4a7221 */ /* 0x000fe20000010000 */
[----:B------:R-:W-:Y:S01]  /*0b90*/  FFMA.FTZ R73, R141, R144, R72 ;  /* 0x000000908d497223 */ /* 0x000fe20000010048 */
[----:B------:R-:W-:Y:S01]  /*0ba0*/  FADD.FTZ R24, R24, R77 ;  /* 0x0000004d18187221 */ /* 0x000fe20000010000 */
[----:B------:R-:W-:Y:S01]  /*0bb0*/  FFMA.FTZ R48, R3, R77, R48 ;  /* 0x0000004d03307223 */ /* 0x000fe20000010030 */
[----:B------:R-:W-:Y:S01]  /*0bc0*/  FMUL.FTZ R147, R134, R147 ;  /* 0x0000009386937220 */ /* 0x000fe20000410000 */
[----:B------:R-:W-:Y:S01]  /*0bd0*/  FMUL.FTZ R148, R98, R149 ;  /* 0x0000009562947220 */ /* 0x000fe20000410000 */
[----:B------:R-:W-:Y:S01]  /*0be0*/  FADD.FTZ R77, -R165, R168 ;  /* 0x000000a8a54d7221 */ /* 0x000fe20000010100 */
        /* <DEDUP_REMOVED lines=16> */
.L_x_516:
[----:B------:R-:W-:Y:S05]  /*0cf0*/  BSYNC B0 ;  /* 0x0000000000007941 */ /* 0x000fea0003800000 */
.L_x_515:
[----:B------:R-:W-:Y:S04]  /*0d00*/  BSSY B0, `(.L_x_517) ;  /* 0x0000061000007945 */ /* 0x000fe80003800000 */
[----:B------:R-:W-:Y:S05]  /*0d10*/  @!P4 BRA `(.L_x_518) ;  /* 0x00000004007cc947 */ /* 0x000fea0003800000 */
        /* <DEDUP_REMOVED lines=25> */
[----:B------:R-:W-:Y:S02]  /*0eb0*/  HADD2.F32 R158, -RZ, R73.H0_H0 ;  /* 0x20000049ff9e7230 */ /* 0x000fe40000004100 */
[----:B------:R-:W-:Y:S01]  /*0ec0*/  FADD.FTZ R135, -R165, R156 ;  /* 0x0000009ca5877221 */ /* 0x000fe20000010100 */
[--C-:B------:R-:W-:Y:S02]  /*0ed0*/  HADD2.F32 R166, -RZ, R75.reuse.H0_H0 ;  /* 0x2000004bffa67230 */ /* 0x100fe40000004100 */
[----:B------:R-:W-:-:S02]  /*0ee0*/  HADD2.F32 R172, -RZ, R75.H1_H1 ;  /* 0x3000004bffac7230 */ /* 0x000fc40000004100 */
[C---:B------:R-:W-:Y:S01]  /*0ef0*/  FADD.FTZ R75, -R165.reuse, R72 ;  /* 0x00000048a54b7221 */ /* 0x040fe20000010100 */
[----:B------:R-:W-:Y:S02]  /*0f00*/  HADD2.F32 R160, -RZ, R73.H1_H1 ;  /* 0x30000049ffa07230 */ /* 0x000fe40000004100 */
[----:B0-----:R-:W-:Y:S01]  /*0f10*/  FADD.FTZ R153, -R165, R158 ;  /* 0x0000009ea5997221 */ /* 0x001fe20000010100 */
[----:B------:R-:W-:Y:S02]  /*0f20*/  HADD2.F32 R162, -RZ, R74.H0_H0 ;  /* 0x2000004affa27230 */ /* 0x000fe40000004100 */
[C---:B-----5:R-:W-:Y:S01]  /*0f30*/  FMUL.FTZ R135, R134.reuse, R135 ;  /* 0x0000008786877220 */ /* 0x060fe20000410000 */
[C---:B------:R-:W-:Y:S01]  /*0f40*/  FMUL.FTZ R152, R134.reuse, R75 ;  /* 0x0000004b86987220 */ /* 0x040fe20000410000 */
[----:B------:R-:W-:Y:S01]  /*0f50*/  FMUL.FTZ R153, R134, R153 ;  /* 0x0000009986997220 */ /* 0x000fe20000410000 */
[----:B---3--:R-:W-:Y:S02]  /*0f60*/  HADD2.F32 R73, -RZ, R76.H0_H0 ;  /* 0x2000004cff497230 */ /* 0x008fe40000004100 */
[----:B------:R-:W-:-:S02]  /*0f70*/  HADD2.F32 R155, -RZ, R77.H0_H0 ;  /* 0x2000004dff9b7230 */ /* 0x000fc40000004100 */
[----:B------:R-:W-:Y:S01]  /*0f80*/  FADD.FTZ R75, -R165, R162 ;  /* 0x000000a2a54b7221 */ /* 0x000fe20000010100 */
[----:B------:R-:W-:Y:S02]  /*0f90*/  HADD2.F32 R164, -RZ, R74.H1_H1 ;  /* 0x3000004affa47230 */ /* 0x000fe40000004100 */
[----:B------:R-:W-:Y:S01]  /*0fa0*/  FADD.FTZ R16, R16, R73 ;  /* 0x0000004910107221 */ /* 0x000fe20000010000 */
[----:B------:R-:W-:Y:S02]  /*0fb0*/  HADD2.F32 R76, -RZ, R76.H1_H1 ;  /* 0x3000004cff4c7230 */ /* 0x000fe40000004100 */
[-C--:B------:R-:W-:Y:S01]  /*0fc0*/  FFMA.FTZ R40, R135, R73.reuse, R40 ;  /* 0x0000004987287223 */ /* 0x080fe20000010028 */
[----:B------:R-:W-:Y:S01]  /*0fd0*/  FMUL.FTZ R154, R100, R73 ;  /* 0x00000049649a7220 */ /* 0x000fe20000410000 */
[----:B------:R-:W-:Y:S01]  /*0fe0*/  FADD.FTZ R73, -R165, R160 ;  /* 0x000000a0a5497221 */ /* 0x000fe20000010100 */
[----:B------:R-:W-:Y:S01]  /*0ff0*/  FADD.FTZ R18, R18, R155 ;  /* 0x0000009b12127221 */ /* 0x000fe20000010000 */
[-C--:B------:R-:W-:Y:S01]  /*1000*/  FFMA.FTZ R42, R153, R155.reuse, R42 ;  /* 0x0000009b992a7223 */ /* 0x080fe2000001002a */
[----:B------:R-:W-:Y:S01]  /*1010*/  FMUL.FTZ R158, R102, R155 ;  /* 0x0000009b669e7220 */ /* 0x000fe20000410000 */
[C---:B------:R-:W-:Y:S01]  /*1020*/  FMUL.FTZ R155, R134.reuse, R75 ;  /* 0x0000004b869b7220 */ /* 0x040fe20000410000 */
[----:B------:R-:W-:Y:S01]  /*1030*/  FADD.FTZ R75, -R165, R164 ;  /* 0x000000a4a54b7221 */ /* 0x000fe20000010100 */
[----:B------:R-:W-:Y:S01]  /*1040*/  FMUL.FTZ R151, R101, R76 ;  /* 0x0000004c65977220 */ /* 0x000fe20000410000 */
        /* <DEDUP_REMOVED lines=8> */
[----:B------:R-:W-:Y:S01]  /*10d0*/  FADD.FTZ R19, R19, R74 ;  /* 0x0000004a13137221 */ /* 0x000fe20000010000 */
        /* <DEDUP_REMOVED lines=9> */
[----:B------:R-:W-:Y:S01]  /*1170*/  FADD.FTZ R161, -R165, R166 ;  /* 0x000000a6a5a17221 */ /* 0x000fe20000010100 */
[----:B------:R-:W-:Y:S01]  /*1180*/  FMUL.FTZ R159, R105, R78 ;  /* 0x0000004e699f7220 */ /* 0x000fe20000410000 */
[----:B------:R-:W-:Y:S01]  /*1190*/  FADD.FTZ R74, R75, R160 ;  /* 0x000000a04b4a7221 */ /* 0x000fe20000010000 */
[C---:B------:R-:W-:Y:S01]  /*11a0*/  FFMA.FTZ R73, R155.reuse, R160, R72 ;  /* 0x000000a09b497223 */ /* 0x040fe20000010048 */
[----:B------:R-:W-:Y:S02]  /*11b0*/  HADD2.F32 R174, -RZ, R79.H1_H1 ;  /* 0x3000004fffae7230 */ /* 0x000fe40000004100 */
        /* <DEDUP_REMOVED lines=21> */
.L_x_518:
[----:B------:R-:W-:Y:S05]  /*1310*/  BSYNC B0 ;  /* 0x0000000000007941 */ /* 0x000fea0003800000 */
.L_x_517:
[----:B------:R-:W-:Y:S04]  /*1320*/  BSSY B0, `(.L_x_519) ;  /* 0x0000060000007945 */ /* 0x000fe80003800000 */
[----:B------:R-:W-:Y:S05]  /*1330*/  @!P3 BRA `(.L_x_520) ;  /* 0x000000040078b947 */ /* 0x000fea0003800000 */
[----:B------:R-:W-:Y:S02]  /*1340*/  ISETP.NE.U32.AND P0, PT, RZ, UR16, PT ;  /* 0x00000010ff007c0c */ /* 0x000fe4000bf05070 */
[C---:B------:R-:W-:Y:S02]  /*1350*/  LEA R76, P1, R169.reuse, UR12, 0x4 ;  /* 0x0000000ca94c7c11 */ /* 0x040fe4000f8220ff */
[----:B------:R-:W-:Y:S02]  /*1360*/  ISETP.NE.AND.EX P0, PT, RZ, UR17, PT, P0 ;  /* 0x00000011ff007c0c */ /* 0x000fe4000bf05300 */
[C---:B------:R-:W-:Y:S02]  /*1370*/  SHF.L.U32 R121, R169.reuse, 0x3, RZ ;  /* 0x00000003a9797819 */ /* 0x040fe400000006ff */
[----:B------:R-:W-:Y:S02]  /*1380*/  LEA.HI.X R77, R169, UR13, RZ, 0x4, P1 ;  /* 0x0000000da94d7c11 */ /* 0x000fe400088f24ff */
[----:B------:R-:W-:-:S02]  /*1390*/  SHF.R.U32.HI R72, RZ, 0x1d, R169 ;  /* 0x0000001dff487819 */ /* 0x000fc400000116a9 */
[C---:B------:R-:W-:Y:S02]  /*13a0*/  IADD3 R90, P1, R121.reuse, UR14, RZ ;  /* 0x0000000e795a7c10 */ /* 0x040fe4000ff3e0ff */
[----:B------:R-:W2:Y:S02]  /*13b0*/  LDG.E.128 R76, desc[UR4][R76.64] ;  /* 0x000000044c4c7981 */ /* 0x000ea4000c1e1d00 */
[----:B------:R-:W-:Y:S01]  /*13c0*/  IADD3.X R91, R72, UR15, RZ, P1, !PT ;  /* 0x0000000f485b7c10 */ /* 0x000fe20008ffe4ff */
[----:B------:R-:W0:Y:S05]  /*13d0*/  @P0 LDC.64 R74, c[0x0][0x248] ;  /* 0x00009200ff4a0b82 */ /* 0x000e2a0000000a00 */
[----:B------:R-:W5:Y:S01]  /*13e0*/  LDG.E.64 R90, desc[UR4][R90.64] ;  /* 0x000000045a5a7981 */ /* 0x000f62000c1e1b00 */
[----:B0-----:R-:W-:-:S04]  /*13f0*/  @P0 IADD3 R120, P1, R121, R74, RZ ;  /* 0x0000004a79780210 */ /* 0x001fc80007f3e0ff */
[----:B------:R-:W-:Y:S02]  /*1400*/  @P0 IADD3.X R121, R72, R75, RZ, P1, !PT ;  /* 0x0000004b48790210 */ /* 0x000fe40000ffe4ff */
[----:B------:R-:W0:Y:S01]  /*1410*/  LDC.64 R72, c[0x0][0x2b8] ;  /* 0x0000ae00ff487b82 */ /* 0x000e220000000a00 */
[----:B------:R-:W-:Y:S02]  /*1420*/  ISETP.NE.U32.AND P1, PT, RZ, UR10, PT ;  /* 0x0000000aff007c0c */ /* 0x000fe4000bf25070 */
[----:B------:R1:W5:Y:S02]  /*1430*/  @P0 LDG.E.64 R88, desc[UR4][R120.64] ;  /* 0x0000000478580981 */ /* 0x000364000c1e1b00 */
[----:B------:R-:W-:-:S13]  /*1440*/  ISETP.NE.AND.EX P1, PT, RZ, UR11, PT, P1 ;  /* 0x0000000bff007c0c */ /* 0x000fda000bf25310 */
[----:B------:R-:W-:-:S04]  /*1450*/  @P1 LEA R118, P6, R169, UR10, 0x4 ;  /* 0x0000000aa9761c11 */ /* 0x000fc8000f8c20ff */
[C---:B------:R-:W-:Y:S01]  /*1460*/  @P1 LEA.HI.X R119, R169.reuse, UR11, RZ, 0x4, P6 ;  /* 0x0000000ba9771c11 */ /* 0x040fe2000b0f24ff */
[----:B0-----:R-:W-:-:S04]  /*1470*/  IMAD.WIDE.U32 R72, R169, 0x10, R72 ;  /* 0x00000010a9487825 */ /* 0x001fc800078e0048 */
[----:B------:R0:W5:Y:S04]  /*1480*/  @P1 LDG.E.128 R60, desc[UR4][R118.64] ;  /* 0x00000004763c1981 */ /* 0x000168000c1e1d00 */
[----:B------:R-:W3:Y:S01]  /*1490*/  LDG.E.128 R72, desc[UR4][R72.64] ;  /* 0x0000000448487981 */ /* 0x000ee2000c1e1d00 */
[--C-:B--2---:R-:W-:Y:S02]  /*14a0*/  HADD2.F32 R124, -RZ, R76.reuse.H1_H1 ;  /* 0x3000004cff7c7230 */ /* 0x104fe40000004100 */
[----:B------:R-:W-:Y:S02]  /*14b0*/  HADD2.F32 R122, -RZ, R76.H0_H0 ;  /* 0x2000004cff7a7230 */ /* 0x000fe40000004100 */
[----:B------:R-:W-:Y:S02]  /*14c0*/  HADD2.F32 R126, -RZ, R77.H0_H0 ;  /* 0x2000004dff7e7230 */ /* 0x000fe40000004100 */
[----:B-1----:R-:W-:Y:S01]  /*14d0*/  FADD.FTZ R121, -R165, R124 ;  /* 0x0000007ca5797221 */ /* 0x002fe20000010100 */
[----:B------:R-:W-:-:S02]  /*14e0*/  HADD2.F32 R76, -RZ, R79.H0_H0 ;  /* 0x2000004fff4c7230 */ /* 0x000fc40000004100 */
[----:B------:R-:W-:Y:S02]  /*14f0*/  HADD2.F32 R132, -RZ, R79.H1_H1 ;  /* 0x3000004fff847230 */ /* 0x000fe40000004100 */
[----:B------:R-:W-:Y:S02]  /*1500*/  HADD2.F32 R128, -RZ, R77.H1_H1 ;  /* 0x3000004dff807230 */ /* 0x000fe40000004100 */
[C---:B------:R-:W-:Y:S01]  /*1510*/  FADD.FTZ R77, -R165.reuse, R122 ;  /* 0x0000007aa54d7221 */ /* 0x040fe20000010100 */
[----:B------:R-:W-:Y:S01]  /*1520*/  FADD.FTZ R123, -R165, R126 ;  /* 0x0000007ea57b7221 */ /* 0x000fe20000010100 */
[C---:B-----5:R-:W-:Y:S01]  /*1530*/  FMUL.FTZ R120, R134.reuse, R121 ;  /* 0x0000007986787220 */ /* 0x060fe20000410000 */
[--C-:B------:R-:W-:Y:S02]  /*1540*/  HADD2.F32 R130, -RZ, R78.reuse.H0_H0 ;  /* 0x2000004eff827230 */ /* 0x100fe40000004100 */
[----:B0-----:R-:W-:Y:S01]  /*1550*/  FMUL.FTZ R119, R134, R77 ;  /* 0x0000004d86777220 */ /* 0x001fe20000410000 */
[----:B------:R-:W-:-:S02]  /*1560*/  HADD2.F32 R78, -RZ, R78.H1_H1 ;  /* 0x3000004eff4e7230 */ /* 0x000fc40000004100 */
[C---:B------:R-:W-:Y:S01]  /*1570*/  FMUL.FTZ R121, R134.reuse, R123 ;  /* 0x0000007b86797220 */ /* 0x040fe20000410000 */
[C---:B------:R-:W-:Y:S01]  /*1580*/  FADD.FTZ R169, -R165.reuse, R76 ;  /* 0x0000004ca5a97221 */ /* 0x040fe20000010100 */
[C---:B------:R-:W-:Y:S01]  /*1590*/  FADD.FTZ R127, -R165.reuse, R128 ;  /* 0x00000080a57f7221 */ /* 0x040fe20000010100 */
[C---:B------:R-:W-:Y:S01]  /*15a0*/  FADD.FTZ R129, -R165.reuse, R130 ;  /* 0x00000082a5817221 */ /* 0x040fe20000010100 */
[C---:B------:R-:W-:Y:S01]  /*15b0*/  FADD.FTZ R133, -R165.reuse, R78 ;  /* 0x0000004ea5857221 */ /* 0x040fe20000010100 */
[----:B------:R-:W-:Y:S01]  /*15c0*/  FADD.FTZ R173, -R165, R132 ;  /* 0x00000084a5ad7221 */ /* 0x000fe20000010100 */
[C---:B------:R-:W-:Y:S01]  /*15d0*/  FMUL.FTZ R124, R134.reuse, R127 ;  /* 0x0000007f867c7220 */ /* 0x040fe20000410000 */
[C---:B------:R-:W-:Y:S01]  /*15e0*/  FMUL.FTZ R127, R134.reuse, R129 ;  /* 0x00000081867f7220 */ /* 0x040fe20000410000 */
[C---:B------:R-:W-:Y:S01]  /*15f0*/  FMUL.FTZ R130, R134.reuse, R133 ;  /* 0x0000008586827220 */ /* 0x040fe20000410000 */
[----:B------:R-:W-:Y:S01]  /*1600*/  FMUL.FTZ R118, R134, R173 ;  /* 0x000000ad86767220 */ /* 0x000fe20000410000 */
[----:B---3--:R-:W-:-:S02]  /*1610*/  HADD2.F32 R79, -RZ, R72.H0_H0 ;  /* 0x20000048ff4f7230 */ /* 0x008fc40000004100 */
[----:B------:R-:W-:-:S03]  /*1620*/  HADD2.F32 R72, -RZ, R72.H1_H1 ;  /* 0x30000048ff487230 */ /* 0x000fc60000004100 */
[----:B------:R-:W-:Y:S01]  /*1630*/  FMUL.FTZ R122, R108, R79 ;  /* 0x0000004f6c7a7220 */ /* 0x000fe20000410000 */
[--C-:B------:R-:W-:Y:S02]  /*1640*/  HADD2.F32 R125, -RZ, R73.reuse.H0_H0 ;  /* 0x20000049ff7d7230 */ /* 0x100fe40000004100 */
[----:B------:R-:W-:Y:S01]  /*1650*/  FADD.FTZ R9, R9, R72 ;  /* 0x0000004809097221 */ /* 0x000fe20000010000 */
[-C--:B------:R-:W-:Y:S01]  /*1660*/  FFMA.FTZ R33, R120, R72.reuse, R33 ;  /* 0x0000004878217223 */ /* 0x080fe20000010021 */
[----:B------:R-:W-:Y:S01]  /*1670*/  FMUL.FTZ R123, R109, R72 ;  /* 0x000000486d7b7220 */ /* 0x000fe20000410000 */
[----:B------:R-:W-:Y:S02]  /*1680*/  HADD2.F32 R76, -RZ, R73.H1_H1 ;  /* 0x30000049ff4c7230 */ /* 0x000fe40000004100 */
[----:B------:R-:W-:Y:S01]  /*1690*/  FADD.FTZ R72, R167, R122 ;  /* 0x0000007aa7487221 */ /* 0x000fe20000010000 */
[----:B------:R-:W-:Y:S01]  /*16a0*/  FFMA.FTZ R73, R119, R122, R168 ;  /* 0x0000007a77497223 */ /* 0x000fe200000100a8 */
[----:B------:R-:W-:-:S02]  /*16b0*/  HADD2.F32 R165, -RZ, R75.H0_H0 ;  /* 0x2000004bffa57230 */ /* 0x000fc40000004100 */
[----:B------:R-:W-:Y:S02]  /*16c0*/  HADD2.F32 R172, -RZ, R75.H1_H1 ;  /* 0x3000004bffac7230 */ /* 0x000fe40000004100 */
[----:B------:R-:W-:Y:S01]  /*16d0*/  FADD.FTZ R75, R72, R123 ;  /* 0x0000007b484b7221 */ /* 0x000fe20000010000 */
[----:B------:R-:W-:Y:S01]  /*16e0*/  FMUL.FTZ R126, R110, R125 ;  /* 0x0000007d6e7e7220 */ /* 0x000fe20000410000 */
[----:B------:R-:W-:Y:S01]  /*16f0*/  FFMA.FTZ R72, R120, R123, R73 ;  /* 0x0000007b78487223 */ /* 0x000fe20000010049 */
[--C-:B------:R-:W-:Y:S02]  /*1700*/  HADD2.F32 R131, -RZ, R74.reuse.H0_H0 ;  /* 0x2000004aff837230 */ /* 0x100fe40000004100 */
[----:B------:R-:W-:Y:S01]  /*1710*/  FADD.FTZ R10, R10, R125 ;  /* 0x0000007d0a0a7221 */ /* 0x000fe20000010000 */
[----:B------:R-:W-:Y:S02]  /*1720*/  HADD2.F32 R78, -RZ, R74.H1_H1 ;  /* 0x3000004aff4e7230 */ /* 0x000fe40000004100 */
[----:B------:R-:W-:Y:S01]  /*1730*/  FFMA.FTZ R34, R121, R125, R34 ;  /* 0x0000007d79227223 */ /* 0x000fe20000010022 */
[----:B------:R-:W-:Y:S01]  /*1740*/  FMUL.FTZ R125, R111, R76 ;  /* 0x0000004c6f7d7220 */ /* 0x000fe20000410000 */
[----:B------:R-:W-:Y:S01]  /*1750*/  FADD.FTZ R74, R75, R126 ;  /* 0x0000007e4b4a7221 */ /* 0x000fe20000010000 */
[----:B------:R-:W-:Y:S01]  /*1760*/  FFMA.FTZ R73, R121, R126, R72 ;  /* 0x0000007e79497223 */ /* 0x000fe20000010048 */
[----:B------:R-:W-:-:S02]  /*1770*/  FMUL.FTZ R128, R112, R131 ;  /* 0x0000008370807220 */ /* 0x000fc40000410000 */
[----:B------:R-:W-:Y:S01]  /*1780*/  FADD.FTZ R75, R74, R125 ;  /* 0x0000007d4a4b7221 */ /* 0x000fe20000010000 */
[----:B------:R-:W-:Y:S01]  /*1790*/  FFMA.FTZ R72, R124, R125, R73 ;  /* 0x0000007d7c487223 */ /* 0x000fe20000010049 */
[----:B------:R-:W-:Y:S02]  /*17a0*/  FMUL.FTZ R129, R113, R78 ;  /* 0x0000004e71817220 */ /* 0x000fe40000410000 */
[----:B------:R-:W-:Y:S01]  /*17b0*/  FADD.FTZ R74, R75, R128 ;  /* 0x000000804b4a7221 */ /* 0x000fe20000010000 */
[C---:B------:R-:W-:Y:S01]  /*17c0*/  FFMA.FTZ R73, R127.reuse, R128, R72 ;  /* 0x000000807f497223 */ /* 0x040fe20000010048 */
[----:B------:R-:W-:Y:S01]  /*17d0*/  FADD.FTZ R4, R4, R131 ;  /* 0x0000008304047221 */ /* 0x000fe20000010000 */
[----:B------:R-:W-:Y:S01]  /*17e0*/  FFMA.FTZ R28, R127, R131, R28 ;  /* 0x000000837f1c7223 */ /* 0x000fe2000001001c */
[----:B------:R-:W-:Y:S01]  /*17f0*/  FMUL.FTZ R131, R134, R169 ;  /* 0x000000a986837220 */ /* 0x000fe20000410000 */
        /* <DEDUP_REMOVED lines=18> */
.L_x_520:
[----:B------:R-:W-:Y:S05]  /*1920*/  BSYNC B0 ;  /* 0x0000000000007941 */ /* 0x000fea0003800000 */
.L_x_519:
        /* <DEDUP_REMOVED lines=25> */
.L_x_543:
        /* <DEDUP_REMOVED lines=39> */
[--C-:B------:R-:W-:Y:S02]  /*1d30*/  @P0 HADD2.F32 R72, -RZ, R52.reuse.H0_H0 ;  /* 0x20000034ff480230 */ /* 0x100fe40000004100 */
[----:B-----5:R-:W-:Y:S01]  /*1d40*/  FMUL.FTZ R73, R134, R73 ;  /* 0x0000004986497220 */ /* 0x020fe20000410000 */
[----:B------:R-:W-:-:S02]  /*1d50*/  @P0 HADD2.F32 R74, -RZ, R52.H1_H1 ;  /* 0x30000034ff4a0230 */ /* 0x000fc40000004100 */
[C---:B------:R-:W-:Y:S01]  /*1d60*/  FMUL.FTZ R75, R134.reuse, R75 ;  /* 0x0000004b864b7220 */ /* 0x040fe20000410000 */
[--C-:B------:R-:W-:Y:S02]  /*1d70*/  @P0 HADD2.F32 R79, -RZ, R53.reuse.H0_H0 ;  /* 0x20000035ff4f0230 */ /* 0x100fe40000004100 */
[----:B------:R-:W-:Y:S01]  /*1d80*/  FMUL.FTZ R78, R134, R77 ;  /* 0x0000004d864e7220 */ /* 0x000fe20000410000 */
[----:B------:R-:W-:Y:S01]  /*1d90*/  @P0 FADD.FTZ R73, R73, R72 ;  /* 0x0000004849490221 */ /* 0x000fe20000010000 */
[----:B------:R-:W-:Y:S01]  /*1da0*/  @P0 FADD.FTZ R75, R75, R74 ;  /* 0x0000004a4b4b0221 */ /* 0x000fe20000010000 */
[-CC-:B------:R-:W-:Y:S01]  /*1db0*/  FFMA.FTZ R77, R141, R167.reuse, R168.reuse ;  /* 0x000000a78d4d7223 */ /* 0x180fe200000100a8 */
[----:B------:R-:W-:Y:S01]  /*1dc0*/  @P0 FADD.FTZ R78, R78, R79 ;  /* 0x0000004f4e4e0221 */ /* 0x000fe20000010000 */
[-CC-:B------:R-:W-:Y:S01]  /*1dd0*/  FFMA.FTZ R72, R146, R167.reuse, R168.reuse ;  /* 0x000000a792487223 */ /* 0x180fe200000100a8 */
[-CC-:B------:R-:W-:Y:S01]  /*1de0*/  FFMA.FTZ R79, R147, R167.reuse, R168.reuse ;  /* 0x000000a7934f7223 */ /* 0x180fe200000100a8 */
[----:B------:R-:W-:Y:S01]  /*1df0*/  FFMA.FTZ R74, R150, R167, R168 ;  /* 0x000000a7964a7223 */ /* 0x000fe200000100a8 */
[----:B------:R-:W-:-:S02]  /*1e00*/  @P0 HADD2.F32 R76, -RZ, R53.H1_H1 ;  /* 0x30000035ff4c0230 */ /* 0x000fc40000004100 */
[----:B------:R-:W-:Y:S01]  /*1e10*/  FMUL.FTZ R169, R134, R169 ;  /* 0x000000a986a97220 */ /* 0x000fe20000410000 */
[----:B------:R-:W-:Y:S01]  /*1e20*/  FADD.FTZ R77, R144, -R77 ;  /* 0x8000004d904d7221 */ /* 0x000fe20000010000 */
[----:B------:R-:W-:Y:S01]  /*1e30*/  FADD.FTZ R173, R145, -R72 ;  /* 0x8000004891ad7221 */ /* 0x000fe20000010000 */
[----:B------:R-:W-:Y:S01]  /*1e40*/  FADD.FTZ R175, R148, -R79 ;  /* 0x8000004f94af7221 */ /* 0x000fe20000010000 */
[----:B------:R-:W-:Y:S01]  /*1e50*/  FADD.FTZ R179, R149, -R74 ;  /* 0x8000004a95b37221 */ /* 0x000fe20000010000 */
[----:B------:R-:W-:Y:S01]  /*1e60*/  @P0 FADD.FTZ R169, R169, R76 ;  /* 0x0000004ca9a90221 */ /* 0x000fe20000010000 */
[--C-:B------:R-:W-:Y:S02]  /*1e70*/  @P0 HADD2.F32 R72, -RZ, R54.reuse.H0_H0 ;  /* 0x20000036ff480230 */ /* 0x100fe40000004100 */
[C---:B------:R-:W-:Y:S01]  /*1e80*/  FMUL.FTZ R79, R134.reuse, R77 ;  /* 0x0000004d864f7220 */ /* 0x040fe20000410000 */
[----:B------:R-:W-:Y:S02]  /*1e90*/  @P0 HADD2.F32 R74, -RZ, R54.H1_H1 ;  /* 0x30000036ff4a0230 */ /* 0x000fe40000004100 */
[----:B------:R-:W-:Y:S01]  /*1ea0*/  FMUL.FTZ R173, R134, R173 ;  /* 0x000000ad86ad7220 */ /* 0x000fe20000410000 */
[----:B------:R-:W-:-:S02]  /*1eb0*/  @P0 HADD2.F32 R177, -RZ, R55.H0_H0 ;  /* 0x20000037ffb10230 */ /* 0x000fc40000004100 */
[C---:B------:R-:W-:Y:S01]  /*1ec0*/  FMUL.FTZ R176, R134.reuse, R175 ;  /* 0x000000af86b07220 */ /* 0x040fe20000410000 */
[----:B------:R-:W-:Y:S02]  /*1ed0*/  @P0 HADD2.F32 R76, -RZ, R55.H1_H1 ;  /* 0x30000037ff4c0230 */ /* 0x000fe40000004100 */
        /* <DEDUP_REMOVED lines=9> */
[----:B------:R-:W-:Y:S02]  /*1f70*/  @P0 F2FP.F16.F32.PACK_AB R72, RZ, R73 ;  /* 0x00000049ff48023e */ /* 0x000fe400000000ff */
[----:B------:R-:W-:Y:S01]  /*1f80*/  @P0 F2FP.F16.F32.PACK_AB R76, RZ, R78 ;  /* 0x0000004eff4c023e */ /* 0x000fe200000000ff */
[----:B------:R-:W-:Y:S01]  /*1f90*/  FMUL.FTZ R78, R78, UR19 ;  /* 0x000000134e4e7c20 */ /* 0x000fe20008410000 */
[----:B------:R-:W-:Y:S01]  /*1fa0*/  @P0 F2FP.F16.F32.PACK_AB R168, RZ, R79 ;  /* 0x0000004fffa8023e */ /* 0x000fe200000000ff */
[----:B------:R-:W-:Y:S01]  /*1fb0*/  FMUL.FTZ R79, R79, UR19 ;  /* 0x000000134f4f7c20 */ /* 0x000fe20008410000 */
[----:B------:R-:W-:Y:S01]  /*1fc0*/  @P0 F2FP.F16.F32.PACK_AB R174, RZ, R176 ;  /* 0x000000b0ffae023e */ /* 0x000fe200000000ff */
[----:B------:R-:W-:Y:S01]  /*1fd0*/  FMUL.FTZ R176, R176, UR19 ;  /* 0x00000013b0b07c20 */ /* 0x000fe20008410000 */
[----:B------:R-:W-:Y:S01]  /*1fe0*/  @P0 F2FP.F16.F32.PACK_AB R74, RZ, R75 ;  /* 0x0000004bff4a023e */ /* 0x000fe200000000ff */
[----:B------:R-:W-:Y:S01]  /*1ff0*/  FMUL.FTZ R75, R75, UR19 ;  /* 0x000000134b4b7c20 */ /* 0x000fe20008410000 */
[----:B------:R-:W-:-:S02]  /*2000*/  @P0 F2FP.F16.F32.PACK_AB R77, RZ, R169 ;  /* 0x000000a9ff4d023e */ /* 0x000fc400000000ff */
[----:B------:R-:W-:Y:S01]  /*2010*/  @P0 F2FP.F16.F32.PACK_AB R172, RZ, R173 ;  /* 0x000000adffac023e */ /* 0x000fe200000000ff */
[----:B------:R-:W-:Y:S01]  /*2020*/  FMUL.FTZ R173, R173, UR19 ;  /* 0x00000013adad7c20 */ /* 0x000fe20008410000 */
[----:B------:R-:W-:Y:S02]  /*2030*/  @P0 F2FP.F16.F32.PACK_AB R175, RZ, R179 ;  /* 0x000000b3ffaf023e */ /* 0x000fe400000000ff */
[----:B------:R-:W-:Y:S02]  /*2040*/  @P0 PRMT R64, R72, 0x7610, R64 ;  /* 0x0000761048400816 */ /* 0x000fe40000000040 */
        /* <DEDUP_REMOVED lines=9> */
[----:B------:R-:W-:-:S02]  /*20e0*/  MOV R72, R80 ;  /* 0x0000005000487202 */ /* 0x000fc40000000f00 */
[----:B------:R-:W-:Y:S02]  /*20f0*/  @P6 LEA.HI.X R77, R116, UR17, RZ, 0x4, P0 ;  /* 0x00000011744d6c11 */ /* 0x000fe400080f24ff */
[----:B------:R-:W-:Y:S02]  /*2100*/  LOP3.LUT P0, RZ, R72, 0xff, RZ, 0xc0, !PT ;  /* 0x000000ff48ff7812 */ /* 0x000fe4000780c0ff */
[----:B------:R-:W-:Y:S02]  /*2110*/  @P6 MOV R74, R82 ;  /* 0x00000052004a6202 */ /* 0x000fe40000000f00 */
        /* <DEDUP_REMOVED lines=9> */
[----:B------:R-:W-:Y:S02]  /*21b0*/  @P6 F2FP.F16.F32.PACK_AB R168, RZ, R74 ;  /* 0x0000004affa8623e */ /* 0x000fe400000000ff */
[----:B------:R-:W-:Y:S02]  /*21c0*/  FSEL R181, R75, RZ, P0 ;  /* 0x000000ff4bb57208 */ /* 0x000fe40000000000 */
[----:B------:R-:W-:Y:S02]  /*21d0*/  @P6 LOP3.LUT P0, RZ, R82, 0xff00, RZ, 0xc0, !PT ;  /* 0x0000ff0052ff6812 */ /* 0x000fe4000780c0ff */
[----:B------:R-:W-:-:S02]  /*21e0*/  @P6 PRMT R68, R168, 0x7610, R68 ;  /* 0x00007610a8446816 */ /* 0x000fc40000000044 */
[----:B------:R-:W-:Y:S01]  /*21f0*/  @P6 FSEL R75, R75, RZ, P0 ;  /* 0x000000ff4b4b6208 */ /* 0x000fe20000000000 */
[----:B0-----:R-:W-:Y:S01]  /*2200*/  FMUL.FTZ R73, R169, UR19 ;  /* 0x00000013a9497c20 */ /* 0x001fe20008410000 */
[----:B------:R-:W-:Y:S02]  /*2210*/  LOP3.LUT P0, RZ, R80, 0xff0000, RZ, 0xc0, !PT ;  /* 0x00ff000050ff7812 */ /* 0x000fe4000780c0ff */
[----:B------:R-:W-:Y:S02]  /*2220*/  @P6 F2FP.F16.F32.PACK_AB R169, RZ, R75 ;  /* 0x0000004bffa9623e */ /* 0x000fe400000000ff */
[----:B------:R-:W-:Y:S02]  /*2230*/  FSEL R180, R78, RZ, P0 ;  /* 0x000000ff4eb47208 */ /* 0x000fe40000000000 */
[----:B------:R-:W-:Y:S02]  /*2240*/  @P6 LOP3.LUT P0, RZ, R82, 0xff0000, RZ, 0xc0, !PT ;  /* 0x00ff000052ff6812 */ /* 0x000fe4000780c0ff */
[----:B------:R-:W-:-:S02]  /*2250*/  @P6 PRMT R68, R68, 0x5410, R169 ;  /* 0x0000541044446816 */ /* 0x000fc400000000a9 */
[----:B------:R-:W-:Y:S02]  /*2260*/  @P6 FSEL R72, R78, RZ, P0 ;  /* 0x000000ff4e486208 */ /* 0x000fe40000000000 */
[----:B------:R-:W-:Y:S02]  /*2270*/  LOP3.LUT P0, RZ, R80, 0xff000000, RZ, 0xc0, !PT ;  /* 0xff00000050ff7812 */ /* 0x000fe4000780c0ff */
[----:B------:R-:W-:Y:S02]  /*2280*/  @P6 F2FP.F16.F32.PACK_AB R172, RZ, R72 ;  /* 0x00000048ffac623e */ /* 0x000fe400000000ff */
[----:B------:R-:W-:Y:S02]  /*2290*/  FSEL R183, R73, RZ, P0 ;  /* 0x000000ff49b77208 */ /* 0x000fe40000000000 */
[----:B------:R-:W-:Y:S02]  /*22a0*/  @P6 LOP3.LUT P0, RZ, R82, 0xff000000, RZ, 0xc0, !PT ;  /* 0xff00000052ff6812 */ /* 0x000fe4000780c0ff */
[----:B------:R-:W-:-:S02]  /*22b0*/  @P6 PRMT R69, R172, 0x7610, R69 ;  /* 0x00007610ac456816 */ /* 0x000fc40000000045 */
[----:B------:R-:W-:Y:S02]  /*22c0*/  @P6 FSEL R73, R73, RZ, P0 ;  /* 0x000000ff49496208 */ /* 0x000fe40000000000 */
[----:B------:R-:W-:Y:S02]  /*22d0*/  LOP3.LUT P0, RZ, R81, 0xff, RZ, 0xc0, !PT ;  /* 0x000000ff51ff7812 */ /* 0x000fe4000780c0ff */
[----:B------:R-:W-:Y:S02]  /*22e0*/  F2FP.F16.F32.PACK_AB R72, R181, R178 ;  /* 0x000000b2b548723e */ /* 0x000fe400000000ff */
[----:B------:R-:W-:Y:S02]  /*22f0*/  FSEL R182, R79, RZ, P0 ;  /* 0x000000ff4fb67208 */ /* 0x000fe40000000000 */
[----:B------:R-:W-:-:S04]  /*2300*/  @P6 LOP3.LUT P0, RZ, R83, 0xff, RZ, 0xc0, !PT ;  /* 0x000000ff53ff6812 */ /* 0x000fc8000780c0ff */
[----:B------:R-:W-:Y:S02]  /*2310*/  @P6 FSEL R174, R79, RZ, P0 ;  /* 0x000000ff4fae6208 */ /* 0x000fe40000000000 */
[----:B------:R-:W-:Y:S01]  /*2320*/  LOP3.LUT P0, RZ, R81, 0xff00, RZ, 0xc0, !PT ;  /* 0x0000ff0051ff7812 */ /* 0x000fe2000780c0ff */
[----:B------:R-:W0:Y:S01]  /*2330*/  LDC.64 R78, c[0x0][0x2f8] ;  /* 0x0000be00ff4e7b82 */ /* 0x000e220000000a00 */
        /* <DEDUP_REMOVED lines=9> */
[----:B------:R-:W-:-:S02]  /*23d0*/  @P6 F2FP.F16.F32.PACK_AB R175, RZ, R175 ;  /* 0x000000afffaf623e */ /* 0x000fc400000000ff */
[----:B------:R-:W-:Y:S02]  /*23e0*/  @P6 FSEL R176, R176, RZ, P0 ;  /* 0x000000ffb0b06208 */ /* 0x000fe40000000000 */
[----:B------:R-:W-:Y:S01]  /*23f0*/  LOP3.LUT P0, RZ, R81, 0xff000000, RZ, 0xc0, !PT ;  /* 0xff00000051ff7812 */ /* 0x000fe2000780c0ff */
[----:B0-----:R-:W-:Y:S01]  /*2400*/  IMAD.WIDE.U32 R78, R116, 0x10, R78 ;  /* 0x00000010744e7825 */ /* 0x001fe200078e004e */
[----:B------:R-:W-:Y:S02]  /*2410*/  @P6 F2FP.F16.F32.PACK_AB R176, RZ, R176 ;  /* 0x000000b0ffb0623e */ /* 0x000fe400000000ff */
[----:B------:R-:W-:Y:S02]  /*2420*/  FSEL R179, R177, RZ, P0 ;  /* 0x000000ffb1b37208 */ /* 0x000fe40000000000 */
[----:B------:R-:W-:Y:S02]  /*2430*/  @P6 LOP3.LUT P0, RZ, R83, 0xff000000, RZ, 0xc0, !PT ;  /* 0xff00000053ff6812 */ /* 0x000fe4000780c0ff */
[----:B------:R-:W-:-:S02]  /*2440*/  @P6 PRMT R71, R176, 0x7610, R71 ;  /* 0x00007610b0476816 */ /* 0x000fc40000000047 */
[----:B------:R-:W-:Y:S02]  /*2450*/  @P6 FSEL R177, R177, RZ, P0 ;  /* 0x000000ffb1b16208 */ /* 0x000fe40000000000 */
[----:B------:R-:W-:Y:S02]  /*2460*/  F2FP.F16.F32.PACK_AB R74, R185, R182 ;  /* 0x000000b6b94a723e */ /* 0x000fe400000000ff */
[----:B------:R-:W-:Y:S02]  /*2470*/  @P6 F2FP.F16.F32.PACK_AB R177, RZ, R177 ;  /* 0x000000b1ffb1623e */ /* 0x000fe400000000ff */
[----:B------:R-:W-:Y:S02]  /*2480*/  F2FP.F16.F32.PACK_AB R73, R183, R180 ;  /* 0x000000b4b749723e */ /* 0x000fe400000000ff */
[----:B------:R-:W-:Y:S02]  /*2490*/  F2FP.F16.F32.PACK_AB R75, R179, R184 ;  /* 0x000000b8b34b723e */ /* 0x000fe400000000ff */
[----:B------:R-:W-:-:S02]  /*24a0*/  @P6 PRMT R69, R69, 0x5410, R173 ;  /* 0x0000541045456816 */ /* 0x000fc400000000ad */
[----:B------:R-:W-:Y:S01]  /*24b0*/  @P6 PRMT R70, R70, 0x5410, R175 ;  /* 0x0000541046466816 */ /* 0x000fe200000000af */
[----:B------:R0:W-:Y:S01]  /*24c0*/  STG.E.128 desc[UR4][R78.64], R72 ;  /* 0x000000484e007986 */ /* 0x0001e2000c101d04 */
[----:B------:R-:W-:Y:S02]  /*24d0*/  @P6 PRMT R71, R71, 0x5410, R177 ;  /* 0x0000541047476816 */ /* 0x000fe400000000b1 */
[----:B------:R-:W-:-:S03]  /*24e0*/  IADD3 R116, R116, 0x80, RZ ;  /* 0x0000008074747810 */ /* 0x000fc60007ffe0ff */
[----:B------:R0:W-:Y:S04]  /*24f0*/  @P6 STG.E.128 desc[UR4][R76.64], R68 ;  /* 0x000000444c006986 */ /* 0x0001e8000c101d04 */
.L_x_523:
[----:B------:R-:W-:Y:S05]  /*2500*/  BSYNC B0 ;  /* 0x0000000000007941 */ /* 0x000fea0003800000 */
.L_x_522:
        /* <DEDUP_REMOVED lines=140> */
.L_x_525:
[----:B------:R-:W-:Y:S05]  /*2dd0*/  BSYNC B0 ;  /* 0x0000000000007941 */ /* 0x000fea0003800000 */
.L_x_524:
        /* <DEDUP_REMOVED lines=21> */
[----:B------:R-:W-:-:S02]  /*2f30*/  @P0 HADD2.F32 R72, -RZ, R60.H0_H0 ;  /* 0x2000003cff480230 */ /* 0x000fc40000004100 */
[----:B------:R-:W-:Y:S01]  /*2f40*/  FADD.FTZ R169, R129, -R76 ;  /* 0x8000004c81a97221 */ /* 0x000fe20000010000 */
[----:B------:R-:W-:Y:S02]  /*2f50*/  @P0 HADD2.F32 R74, -RZ, R60.H1_H1 ;  /* 0x3000003cff4a0230 */ /* 0x000fe40000004100 */
[----:B------:R-:W-:Y:S01]  /*2f60*/  FADD.FTZ R173, R132, -R173 ;  /* 0x800000ad84ad7221 */ /* 0x000fe20000010000 */
[----:B------:R-:W-:Y:S01]  /*2f70*/  FADD.FTZ R175, R133, -R78 ;  /* 0x8000004e85af7221 */ /* 0x000fe20000010000 */
[C---:B-----5:R-:W-:Y:S01]  /*2f80*/  FMUL.FTZ R73, R134.reuse, R73 ;  /* 0x0000004986497220 */ /* 0x060fe20000410000 */
        /* <DEDUP_REMOVED lines=8> */
[----:B------:R-:W-:Y:S01]  /*3010*/  @P0 FADD.FTZ R75, R75, R74 ;  /* 0x0000004a4b4b0221 */ /* 0x000fe20000010000 */
[----:B------:R-:W-:-:S02]  /*3020*/  @P0 HADD2.F32 R79, -RZ, R61.H0_H0 ;  /* 0x2000003dff4f0230 */ /* 0x000fc40000004100 */
[----:B------:R-:W-:Y:S02]  /*3030*/  @P0 HADD2.F32 R72, -RZ, R61.H1_H1 ;  /* 0x3000003dff480230 */ /* 0x000fe40000004100 */
[--C-:B------:R-:W-:Y:S02]  /*3040*/  @P0 HADD2.F32 R74, -RZ, R62.reuse.H0_H0 ;  /* 0x2000003eff4a0230 */ /* 0x100fe40000004100 */
[----:B------:R-:W-:Y:S01]  /*3050*/  @P0 FADD.FTZ R78, R78, R79 ;  /* 0x0000004f4e4e0221 */ /* 0x000fe20000010000 */
[----:B------:R-:W-:Y:S02]  /*3060*/  @P0 HADD2.F32 R76, -RZ, R62.H1_H1 ;  /* 0x3000003eff4c0230 */ /* 0x000fe40000004100 */
[----:B------:R-:W-:Y:S01]  /*3070*/  @P0 FADD.FTZ R165, R165, R72 ;  /* 0x00000048a5a50221 */ /* 0x000fe20000010000 */
[--C-:B------:R-:W-:Y:S02]  /*3080*/  @P0 HADD2.F32 R134, -RZ, R63.reuse.H0_H0 ;  /* 0x2000003fff860230 */ /* 0x100fe40000004100 */
[----:B------:R-:W-:Y:S01]  /*3090*/  @P0 FADD.FTZ R167, R167, R74 ;  /* 0x0000004aa7a70221 */ /* 0x000fe20000010000 */
[----:B------:R-:W-:-:S02]  /*30a0*/  @P0 HADD2.F32 R168, -RZ, R63.H1_H1 ;  /* 0x3000003fffa80230 */ /* 0x000fc40000004100 */
[----:B------:R-:W-:Y:S01]  /*30b0*/  @P0 FADD.FTZ R169, R169, R76 ;  /* 0x0000004ca9a90221 */ /* 0x000fe20000010000 */
[----:B------:R-:W-:Y:S02]  /*30c0*/  @P0 FADD.FTZ R173, R173, R134 ;  /* 0x00000086adad0221 */ /* 0x000fe40000010000 */
[----:B------:R-:W-:Y:S01]  /*30d0*/  @P0 FADD.FTZ R175, R175, R168 ;  /* 0x000000a8afaf0221 */ /* 0x000fe20000010000 */
[----:B------:R-:W-:-:S04]  /*30e0*/  ISETP.NE.U32.AND P0, PT, RZ, UR20, PT ;  /* 0x00000014ff007c0c */ /* 0x000fc8000bf05070 */
[----:B------:R-:W-:-:S13]  /*30f0*/  ISETP.NE.AND.EX P0, PT, RZ, UR21, PT, P0 ;  /* 0x00000015ff007c0c */ /* 0x000fda000bf05300 */
[----:B------:R-:W-:Y:S02]  /*3100*/  @P0 F2FP.F16.F32.PACK_AB R72, RZ, R73 ;  /* 0x00000049ff48023e */ /* 0x000fe400000000ff */
[----:B------:R-:W-:Y:S01]  /*3110*/  @P0 F2FP.F16.F32.PACK_AB R76, RZ, R78 ;  /* 0x0000004eff4c023e */ /* 0x000fe200000000ff */
[----:B------:R-:W-:Y:S01]  /*3120*/  FMUL.FTZ R78, R78, UR19 ;  /* 0x000000134e4e7c20 */ /* 0x000fe20008410000 */
[----:B------:R-:W-:Y:S01]  /*3130*/  @P0 F2FP.F16.F32.PACK_AB R79, RZ, R167 ;  /* 0x000000a7ff4f023e */ /* 0x000fe200000000ff */
[----:B------:R-:W-:Y:S01]  /*3140*/  FMUL.FTZ R167, R167, UR19 ;  /* 0x00000013a7a77c20 */ /* 0x000fe20008410000 */
[----:B------:R-:W-:Y:S02]  /*3150*/  @P0 F2FP.F16.F32.PACK_AB R168, RZ, R173 ;  /* 0x000000adffa8023e */ /* 0x000fe400000000ff */
        /* <DEDUP_REMOVED lines=14> */
[----:B------:R-:W-:Y:S01]  /*3240*/  @P0 PRMT R67, R67, 0x5410, R172 ;  /* 0x0000541043430816 */ /* 0x000fe200000000ac */
[----:B------:R-:W-:Y:S01]  /*3250*/  FMUL.FTZ R172, R173, UR19 ;  /* 0x00000013adac7c20 */ /* 0x000fe20008410000 */
[----:B------:R-:W-:Y:S01]  /*3260*/  @P6 LEA R76, P0, R116, UR16, 0x4 ;  /* 0x00000010744c6c11 */ /* 0x000fe2000f8020ff */
[----:B------:R-:W-:Y:S01]  /*3270*/  FMUL.FTZ R173, R175, UR19 ;  /* 0x00000013afad7c20 */ /* 0x000fe20008410000 */
        /* <DEDUP_REMOVED lines=18> */
[----:B------:R-:W-:Y:S02]  /*33a0*/  @P6 F2FP.F16.F32.PACK_AB R134, RZ, R75 ;  /* 0x0000004bff86623e */ /* 0x000fe400000000ff */
        /* <DEDUP_REMOVED lines=16> */
[----:B0-----:R-:W-:Y:S01]  /*34b0*/  IMAD.WIDE.U32 R78, R116, 0x10, R78 ;  /* 0x00000010744e7825 */ /* 0x001fe200078e004e */
[----:B------:R-:W-:Y:S02]  /*34c0*/  @P6 F2FP.F16.F32.PACK_AB R116, RZ, R74 ;  /* 0x0000004aff74623e */ /* 0x000fe400000000ff */
[----:B------:R-:W-:Y:S02]  /*34d0*/  FSEL R181, R169, RZ, P0 ;  /* 0x000000ffa9b57208 */ /* 0x000fe40000000000 */
[----:B------:R-:W-:Y:S02]  /*34e0*/  @P6 LOP3.LUT P0, RZ, R89, 0xff00, RZ, 0xc0, !PT ;  /* 0x0000ff0059ff6812 */ /* 0x000fe4000780c0ff */
[----:B------:R-:W-:-:S02]  /*34f0*/  @P6 F2FP.F16.F32.PACK_AB R168, RZ, R168 ;  /* 0x000000a8ffa8623e */ /* 0x000fc400000000ff */
[----:B------:R-:W-:Y:S02]  /*3500*/  @P6 FSEL R169, R169, RZ, P0 ;  /* 0x000000ffa9a96208 */ /* 0x000fe40000000000 */
[----:B------:R-:W-:Y:S02]  /*3510*/  LOP3.LUT P0, RZ, R91, 0xff0000, RZ, 0xc0, !PT ;  /* 0x00ff00005bff7812 */ /* 0x000fe4000780c0ff */
        /* <DEDUP_REMOVED lines=9> */
[----:B------:R-:W-:-:S02]  /*35b0*/  @P6 PRMT R68, R116, 0x7610, R68 ;  /* 0x0000761074446816 */ /* 0x000fc40000000044 */
[----:B------:R-:W-:Y:S02]  /*35c0*/  @P6 FSEL R173, R173, RZ, P0 ;  /* 0x000000ffadad6208 */ /* 0x000fe40000000000 */
[----:B------:R-:W-:Y:S02]  /*35d0*/  @P6 PRMT R70, R168, 0x7610, R70 ;  /* 0x00007610a8466816 */ /* 0x000fe40000000046 */
[----:B------:R-:W-:Y:S02]  /*35e0*/  @P6 F2FP.F16.F32.PACK_AB R173, RZ, R173 ;  /* 0x000000adffad623e */ /* 0x000fe400000000ff */
[----:B------:R-:W-:Y:S02]  /*35f0*/  @P6 PRMT R71, R172, 0x7610, R71 ;  /* 0x00007610ac476816 */ /* 0x000fe40000000047 */
[----:B------:R-:W-:Y:S02]  /*3600*/  F2FP.F16.F32.PACK_AB R74, R181, R178 ;  /* 0x000000b2b54a723e */ /* 0x000fe400000000ff */
[----:B------:R-:W-:-:S02]  /*3610*/  F2FP.F16.F32.PACK_AB R73, R179, R176 ;  /* 0x000000b0b349723e */ /* 0x000fc400000000ff */
[----:B------:R-:W-:Y:S02]  /*3620*/  F2FP.F16.F32.PACK_AB R75, R175, R180 ;  /* 0x000000b4af4b723e */ /* 0x000fe400000000ff */
[----:B------:R-:W-:Y:S02]  /*3630*/  @P6 PRMT R68, R68, 0x5410, R134 ;  /* 0x0000541044446816 */ /* 0x000fe40000000086 */
[----:B------:R-:W-:Y:S01]  /*3640*/  @P6 PRMT R69, R69, 0x5410, R167 ;  /* 0x0000541045456816 */ /* 0x000fe200000000a7 */
[----:B------:R2:W-:Y:S01]  /*3650*/  STG.E.128 desc[UR4][R78.64], R72 ;  /* 0x000000484e007986 */ /* 0x0005e2000c101d04 */
[----:B------:R-:W-:Y:S02]  /*3660*/  @P6 PRMT R70, R70, 0x5410, R169 ;  /* 0x0000541046466816 */ /* 0x000fe400000000a9 */
[----:B------:R-:W-:-:S05]  /*3670*/  @P6 PRMT R71, R71, 0x5410, R173 ;  /* 0x0000541047476816 */ /* 0x000fca00000000ad */
[----:B------:R2:W-:Y:S02]  /*3680*/  @P6 STG.E.128 desc[UR4][R76.64], R68 ;  /* 0x000000444c006986 */ /* 0x0005e4000c101d04 */
.L_x_527:
[----:B------:R-:W-:Y:S05]  /*3690*/  BSYNC B0 ;  /* 0x0000000000007941 */ /* 0x000fea0003800000 */
.L_x_526:
[----:B012---:R-:W-:Y:S01]  /*36a0*/  SEL R76, RZ, 0x1, P2 ;  /* 0x00000001ff4c7807 */ /* 0x007fe20001000000 */
[----:B------:R-:W-:Y:S06]  /*36b0*/  @!P1 BRA `(.L_x_528) ;  /* 0xffffffcc00c09947 */ /* 0x000fec000383ffff */
.L_x_514:
        /* <DEDUP_REMOVED lines=17> */
.L_x_530:
[----:B------:R-:W-:Y:S05]  /*37d0*/  BSYNC B0 ;  /* 0x0000000000007941 */ /* 0x000fea0003800000 */
.L_x_529:
        /* <DEDUP_REMOVED lines=11> */
.L_x_532:
[----:B------:R-:W-:Y:S05]  /*3890*/  BSYNC B0 ;  /* 0x0000000000007941 */ /* 0x000fea0003800000 */
.L_x_531:
        /* <DEDUP_REMOVED lines=10> */
.L_x_521:
[----:B------:R-:W-:Y:S01]  /*3940*/  HFMA2.MMA R174, -RZ, RZ, 0, 9.5367431640625e-07 ;  /* 0x00000010ffae7435 */ /* 0x000fe200000001ff */
[----:B------:R-:W-:Y:S02]  /*3950*/  MOV R175, R167 ;  /* 0x000000a700af7202 */ /* 0x000fe40000000f00 */
[----:B------:R-:W-:Y:S02]  /*3960*/  MOV R177, 0x1f ;  /* 0x0000001f00b17802 */ /* 0x000fe40000000f00 */
[----:B------:R-:W-:-:S07]  /*3970*/  MOV R172, 0xffffffff ;  /* 0xffffffff00ac7802 */ /* 0x000fce0000000f00 */
[----:B-----5:R-:W-:Y:S05]  /*3980*/  WARPSYNC.COLLECTIVE R172, `(.L_x_533) ;  /* 0x00000000ac087348 */ /* 0x020fea0003c00000 */
[----:B------:R0:W1:Y:S02]  /*3990*/  SHFL.DOWN P6, R173, R175, R174, R177 ;  /* 0x080000aeafad7389 */ /* 0x00006400000c00b1 */
[----:B01---5:R-:W-:Y:S01]  /*39a0*/  ENDCOLLECTIVE ;  /* 0x000000000000791b */ /* 0x023fe20003800000 */
.L_x_533:
[----:B------:R-:W-:Y:S02]  /*39b0*/  MOV R175, R168 ;  /* 0x000000a800af7202 */ /* 0x000fe40000000f00 */
[----:B------:R-:W-:-:S07]  /*39c0*/  MOV R74, R173 ;  /* 0x000000ad004a7202 */ /* 0x000fce0000000f00 */
[----:B------:R-:W-:Y:S05]  /*39d0*/  WARPSYNC.COLLECTIVE R172, `(.L_x_534) ;  /* 0x00000000ac087348 */ /* 0x000fea0003c00000 */
[----:B------:R0:W1:Y:S02]  /*39e0*/  SHFL.DOWN P6, R173, R175, R174, R177 ;  /* 0x080000aeafad7389 */ /* 0x00006400000c00b1 */
[----:B01----:R-:W-:Y:S01]  /*39f0*/  ENDCOLLECTIVE ;  /* 0x000000000000791b */ /* 0x003fe20003800000 */
.L_x_534:
[----:B------:R-:W-:Y:S01]  /*3a00*/  FADD.FTZ R74, R74, R167 ;  /* 0x000000a74a4a7221 */ /* 0x000fe20000010000 */
[----:B------:R-:W-:-:S04]  /*3a10*/  HFMA2.MMA R174, -RZ, RZ, 0, 4.76837158203125e-07 ;  /* 0x00000008ffae7435 */ /* 0x000fc800000001ff */
[----:B------:R-:W-:Y:S02]  /*3a20*/  MOV R175, R74 ;  /* 0x0000004a00af7202 */ /* 0x000fe40000000f00 */
[----:B------:R-:W-:-:S07]  /*3a30*/  MOV R75, R173 ;  /* 0x000000ad004b7202 */ /* 0x000fce0000000f00 */
[----:B------:R-:W-:Y:S05]  /*3a40*/  WARPSYNC.COLLECTIVE R172, `(.L_x_535) ;  /* 0x00000000ac087348 */ /* 0x000fea0003c00000 */
[----:B------:R0:W1:Y:S02]  /*3a50*/  SHFL.DOWN P6, R173, R175, R174, R177 ;  /* 0x080000aeafad7389 */ /* 0x00006400000c00b1 */
[----:B01----:R-:W-:Y:S01]  /*3a60*/  ENDCOLLECTIVE ;  /* 0x000000000000791b */ /* 0x003fe20003800000 */
.L_x_535:
[----:B------:R-:W-:-:S05]  /*3a70*/  FADD.FTZ R75, R75, R168 ;  /* 0x000000a84b4b7221 */ /* 0x000fca0000010000 */
[----:B------:R-:W-:Y:S02]  /*3a80*/  MOV R175, R75 ;  /* 0x0000004b00af7202 */ /* 0x000fe40000000f00 */
[----:B------:R-:W-:-:S07]  /*3a90*/  MOV R77, R173 ;  /* 0x000000ad004d7202 */ /* 0x000fce0000000f00 */
[----:B------:R-:W-:Y:S05]  /*3aa0*/  WARPSYNC.COLLECTIVE R172, `(.L_x_536) ;  /* 0x00000000ac087348 */ /* 0x000fea0003c00000 */
[----:B------:R0:W1:Y:S02]  /*3ab0*/  SHFL.DOWN P6, R173, R175, R174, R177 ;  /* 0x080000aeafad7389 */ /* 0x00006400000c00b1 */
[----:B01----:R-:W-:Y:S01]  /*3ac0*/  ENDCOLLECTIVE ;  /* 0x000000000000791b */ /* 0x003fe20003800000 */
.L_x_536:
[----:B------:R-:W-:Y:S01]  /*3ad0*/  FADD.FTZ R77, R74, R77 ;  /* 0x0000004d4a4d7221 */ /* 0x000fe20000010000 */
[----:B------:R-:W-:-:S04]  /*3ae0*/  HFMA2.MMA R174, -RZ, RZ, 0, 2.384185791015625e-07 ;  /* 0x00000004ffae7435 */ /* 0x000fc800000001ff */
[----:B------:R-:W-:Y:S02]  /*3af0*/  MOV R175, R77 ;  /* 0x0000004d00af7202 */ /* 0x000fe40000000f00 */
[----:B------:R-:W-:-:S07]  /*3b00*/  MOV R76, R173 ;  /* 0x000000ad004c7202 */ /* 0x000fce0000000f00 */
[----:B------:R-:W-:Y:S05]  /*3b10*/  WARPSYNC.COLLECTIVE R172, `(.L_x_537) ;  /* 0x00000000ac087348 */ /* 0x000fea0003c00000 */
[----:B------:R0:W1:Y:S02]  /*3b20*/  SHFL.DOWN P6, R173, R175, R174, R177 ;  /* 0x080000aeafad7389 */ /* 0x00006400000c00b1 */
[----:B01----:R-:W-:Y:S01]  /*3b30*/  ENDCOLLECTIVE ;  /* 0x000000000000791b */ /* 0x003fe20003800000 */
.L_x_537:
[----:B------:R-:W-:-:S05]  /*3b40*/  FADD.FTZ R76, R75, R76 ;  /* 0x0000004c4b4c7221 */ /* 0x000fca0000010000 */
[----:B------:R-:W-:Y:S02]  /*3b50*/  MOV R175, R76 ;  /* 0x0000004c00af7202 */ /* 0x000fe40000000f00 */
[----:B------:R-:W-:-:S07]  /*3b60*/  MOV R78, R173 ;  /* 0x000000ad004e7202 */ /* 0x000fce0000000f00 */
[----:B------:R-:W-:Y:S05]  /*3b70*/  WARPSYNC.COLLECTIVE R172, `(.L_x_538) ;  /* 0x00000000ac087348 */ /* 0x000fea0003c00000 */
[----:B------:R0:W1:Y:S02]  /*3b80*/  SHFL.DOWN P6, R173, R175, R174, R177 ;  /* 0x080000aeafad7389 */ /* 0x00006400000c00b1 */
[----:B01----:R-:W-:Y:S01]  /*3b90*/  ENDCOLLECTIVE ;  /* 0x000000000000791b */ /* 0x003fe20003800000 */
.L_x_538:
[----:B------:R-:W-:Y:S01]  /*3ba0*/  FADD.FTZ R78, R77, R78 ;  /* 0x0000004e4d4e7221 */ /* 0x000fe20000010000 */
[----:B------:R-:W-:-:S04]  /*3bb0*/  HFMA2.MMA R174, -RZ, RZ, 0, 1.1920928955078125e-07 ;  /* 0x00000002ffae7435 */ /* 0x000fc800000001ff */
[----:B------:R-:W-:Y:S02]  /*3bc0*/  MOV R175, R78 ;  /* 0x0000004e00af7202 */ /* 0x000fe40000000f00 */
[----:B------:R-:W-:-:S07]  /*3bd0*/  MOV R79, R173 ;  /* 0x000000ad004f7202 */ /* 0x000fce0000000f00 */
[----:B------:R-:W-:Y:S05]  /*3be0*/  WARPSYNC.COLLECTIVE R172, `(.L_x_539) ;  /* 0x00000000ac087348 */ /* 0x000fea0003c00000 */
[----:B------:R0:W1:Y:S02]  /*3bf0*/  SHFL.DOWN P6, R173, R175, R174, R177 ;  /* 0x080000aeafad7389 */ /* 0x00006400000c00b1 */
[----:B01----:R-:W-:Y:S01]  /*3c00*/  ENDCOLLECTIVE ;  /* 0x000000000000791b */ /* 0x003fe20003800000 */
.L_x_539:
[----:B------:R-:W-:-:S05]  /*3c10*/  FADD.FTZ R79, R76, R79 ;  /* 0x0000004f4c4f7221 */ /* 0x000fca0000010000 */
[----:B------:R-:W-:Y:S02]  /*3c20*/  MOV R175, R79 ;  /* 0x0000004f00af7202 */ /* 0x000fe40000000f00 */
[----:B------:R-:W-:-:S07]  /*3c30*/  MOV R165, R173 ;  /* 0x000000ad00a57202 */ /* 0x000fce0000000f00 */
[----:B------:R-:W-:Y:S05]  /*3c40*/  WARPSYNC.COLLECTIVE R172, `(.L_x_540) ;  /* 0x00000000ac087348 */ /* 0x000fea0003c00000 */
[----:B------:R0:W1:Y:S02]  /*3c50*/  SHFL.DOWN P6, R173, R175, R174, R177 ;  /* 0x080000aeafad7389 */ /* 0x00006400000c00b1 */
[----:B01----:R-:W-:Y:S01]  /*3c60*/  ENDCOLLECTIVE ;  /* 0x000000000000791b */ /* 0x003fe20003800000 */
.L_x_540:
[----:B------:R-:W-:Y:S01]  /*3c70*/  FADD.FTZ R165, R78, R165 ;  /* 0x000000a54ea57221 */ /* 0x000fe20000010000 */
[----:B------:R-:W-:-:S04]  /*3c80*/  HFMA2.MMA R174, -RZ, RZ, 0, 5.9604644775390625e-08 ;  /* 0x00000001ffae7435 */ /* 0x000fc800000001ff */
[----:B------:R-:W-:Y:S02]  /*3c90*/  MOV R175, R165 ;  /* 0x000000a500af7202 */ /* 0x000fe40000000f00 */
[----:B------:R-:W-:-:S07]  /*3ca0*/  MOV R168, R173 ;  /* 0x000000ad00a87202 */ /* 0x000fce0000000f00 */
[----:B------:R-:W-:Y:S05]  /*3cb0*/  WARPSYNC.COLLECTIVE R172, `(.L_x_541) ;  /* 0x00000000ac087348 */ /* 0x000fea0003c00000 */
[----:B------:R0:W1:Y:S02]  /*3cc0*/  SHFL.DOWN P6, R173, R175, R174, R177 ;  /* 0x080000aeafad7389 */ /* 0x00006400000c00b1 */
[----:B01----:R-:W-:Y:S01]  /*3cd0*/  ENDCOLLECTIVE ;  /* 0x000000000000791b */ /* 0x003fe20003800000 */
.L_x_541:
[----:B------:R-:W-:-:S05]  /*3ce0*/  FADD.FTZ R169, R79, R168 ;  /* 0x000000a84fa97221 */ /* 0x000fca0000010000 */
[----:B------:R-:W-:Y:S02]  /*3cf0*/  MOV R175, R169 ;  /* 0x000000a900af7202 */ /* 0x000fe40000000f00 */
[----:B------:R-:W-:-:S07]  /*3d00*/  MOV R168, R173 ;  /* 0x000000ad00a87202 */ /* 0x000fce0000000f00 */
[----:B------:R-:W-:Y:S05]  /*3d10*/  WARPSYNC.COLLECTIVE R172, `(.L_x_542) ;  /* 0x00000000ac087348 */ /* 0x000fea0003c00000 */
[----:B------:R0:W1:Y:S02]  /*3d20*/  SHFL.DOWN P6, R173, R175, R174, R177 ;  /* 0x080000aeafad7389 */ /* 0x00006400000c00b1 */
[----:B01----:R-:W-:Y:S01]  /*3d30*/  ENDCOLLECTIVE ;  /* 0x000000000000791b */ /* 0x003fe20003800000 */
.L_x_542:
[----:B------:R-:W-:Y:S01]  /*3d40*/  MOV R74, R173 ;  /* 0x000000ad004a7202 */ /* 0x000fe20000000f00 */
[----:B------:R-:W-:Y:S06]  /*3d50*/  BRA `(.L_x_543) ;  /* 0xffffffdc00587947 */ /* 0x000fec000383ffff */
.L_x_544:
        /* <DEDUP_REMOVED lines=10> */
.L_x_3234:


//--------------------- .text._ZN10layer_norm22ln_bwd_finalize_kernelINS_22Kernel_traits_finalizeILj3072E6__halfS2_S2_S2_fjLb0ELj1024ELj4ENS_18Kernel_traits_baseILj3072ES2_S2_S2_S2_fjLj1024EEEEELb0ELb1EEEvNS_9BwdParamsE --------------------------
	.section	.text._ZN10layer_norm22ln_bwd_finalize_kernelINS_22Kernel_traits_finalizeILj3072E6__halfS2_S2_S2_fjLb0ELj1024ELj4ENS_18Kernel_traits_baseILj3072ES2_S2_S2_S2_fjLj1024EEEEELb0ELb1EEEvNS_9BwdParamsE,"ax",@progbits
	.align	128
        .global         _ZN10layer_norm22ln_bwd_finalize_kernelINS_22Kernel_traits_finalizeILj3072E6__halfS2_S2_S2_fjLb0ELj1024ELj4ENS_18Kernel_traits_baseILj3072ES2_S2_S2_S2_fjLj1024EEEEELb0ELb1EEEvNS_9BwdParamsE
        .type           _ZN10layer_norm22ln_bwd_finalize_kernelINS_22Kernel_traits_finalizeILj3072E6__halfS2_S2_S2_fjLb0ELj1024ELj4ENS_18Kernel_traits_baseILj3072ES2_S2_S2_S2_fjLj1024EEEEELb0ELb1EEEvNS_9BwdParamsE,@function
        .size           _ZN10layer_norm22ln_bwd_finalize_kernelINS_22Kernel_traits_finalizeILj3072E6__halfS2_S2_S2_fjLb0ELj1024ELj4ENS_18Kernel_traits_baseILj3072ES2_S2_S2_S2_fjLj1024EEEEELb0ELb1EEEvNS_9BwdParamsE,(.L_x_3235 - _ZN10layer_norm22ln_bwd_finalize_kernelINS_22Kernel_traits_finalizeILj3072E6__halfS2_S2_S2_fjLb0ELj1024ELj4ENS_18Kernel_traits_baseILj3072ES2_S2_S2_S2_fjLj1024EEEEELb0ELb1EEEvNS_9BwdParamsE)
        .other          _ZN10layer_norm22ln_bwd_finalize_kernelINS_22Kernel_traits_finalizeILj3072E6__halfS2_S2_S2_fjLb0ELj1024ELj4ENS_18Kernel_traits_baseILj3072ES2_S2_S2_S2_fjLj1024EEEEELb0ELb1EEEvNS_9BwdParamsE,@"STO_CUDA_ENTRY STV_DEFAULT"
_ZN10layer_norm22ln_bwd_finalize_kernelINS_22Kernel_traits_finalizeILj3072E6__halfS2_S2_S2_fjLb0ELj1024ELj4ENS_18Kernel_traits_baseILj3072ES2_S2_S2_S2_fjLj1024EEEEELb0ELb1EEEvNS_9BwdParamsE:
.text._ZN10layer_norm22ln_bwd_finalize_kernelINS_22Kernel_traits_finalizeILj3072E6__halfS2_S2_S2_fjLb0ELj1024ELj4ENS_18Kernel_traits_baseILj3072ES2_S2_S2_S2_fjLj1024EEEEELb0ELb1EEEvNS_9BwdParamsE:
        /* <DEDUP_REMOVED lines=26> */
.L_x_556:
        /* <DEDUP_REMOVED lines=31> */
.L_x_549:
        /* <DEDUP_REMOVED lines=34> */
.L_x_548:
[----:B------:R-:W-:Y:S05]  /*05b0*/  BSYNC B1 ;  /* 0x0000000000017941 */ /* 0x000fea0003800000 */
.L_x_547:
        /* <DEDUP_REMOVED lines=25> */
.L_x_551:
[----:B------:R-:W-:Y:S05]  /*0750*/  BSYNC B1 ;  /* 0x0000000000017941 */ /* 0x000fea0003800000 */
.L_x_550:
        /* <DEDUP_REMOVED lines=12> */
.L_x_546:
[----:B------:R-:W-:Y:S05]  /*0820*/  BSYNC B0 ;  /* 0x0000000000007941 */ /* 0x000fea0003800000 */
.L_x_545:
        /* <DEDUP_REMOVED lines=29> */
.L_x_567:
[----:B------:R-:W-:Y:S01]  /*0a00*/  @!P1 SHF.R.U32.HI R12, RZ, 0x3, R0 ;  /* 0x00000003ff0c9819 */ /* 0x000fe20000011600 */
[----:B----4-:R-:W-:Y:S01]  /*0a10*/  FADD.FTZ R14, R9, R14 ;  /* 0x0000000e090e7221 */ /* 0x010fe20000010000 */
[----:B---3--:R-:W-:Y:S02]  /*0a20*/  FADD.FTZ R11, R10, R11 ;  /* 0x0000000b0a0b7221 */ /* 0x008fe40000010000 */
[----:B------:R-:W-:-:S05]  /*0a30*/  @!P1 LOP3.LUT R12, R12, 0x1ffffffc, RZ, 0xc0, !PT ;  /* 0x1ffffffc0c0c9812 */ /* 0x000fca00078ec0ff */
[----:B------:R3:W-:Y:S04]  /*0a40*/  @!P1 STS [R12+UR4+0x2000], R14 ;  /* 0x0020000e0c009988 */ /* 0x0007e80008000804 */
[----:B------:R3:W-:Y:S02]  /*0a50*/  @!P1 STS [R12+UR4+0x2080], R11 ;  /* 0x0020800b0c009988 */ /* 0x0007e40008000804 */
.L_x_552:
        /* <DEDUP_REMOVED lines=10> */
[----:B---3--:R-:W-:Y:S02]  /*0b00*/  F2FP.F16.F32.PACK_AB R15, R15, R14 ;  /* 0x0000000e0f0f723e */ /* 0x008fe400000000ff */
[----:B-----5:R-:W-:-:S03]  /*0b10*/  F2FP.F16.F32.PACK_AB R17, R17, R16 ;  /* 0x000000101111723e */ /* 0x020fc600000000ff */
[----:B------:R4:W-:Y:S04]  /*0b20*/  STG.E desc[UR6][R12.64], R15 ;  /* 0x0000000f0c007986 */ /* 0x0009e8000c101906 */
[----:B------:R4:W-:Y:S02]  /*0b30*/  STG.E desc[UR6][R10.64], R17 ;  /* 0x000000110a007986 */ /* 0x0009e4000c101906 */
.L_x_555:
[----:B------:R-:W-:Y:S05]  /*0b40*/  BSYNC B0 ;  /* 0x0000000000007941 */ /* 0x000fea0003800000 */
.L_x_554:
[C---:B------:R-:W-:Y:S02]  /*0b50*/  ISETP.GT.U32.AND P1, PT, R3.reuse, -0xc01, PT ;  /* 0xfffff3ff0300780c */ /* 0x040fe40003f24070 */
[----:B------:R-:W-:Y:S02]  /*0b60*/  IADD3 R3, R3, 0xc00, RZ ;  /* 0x00000c0003037810 */ /* 0x000fe40007ffe0ff */
[----:B------:R-:W-:-:S09]  /*0b70*/  IADD3 R4, R4, 0x600, RZ ;  /* 0x0000060004047810 */ /* 0x000fd20007ffe0ff */
[----:B------:R-:W-:Y:S05]  /*0b80*/  @P1 BRA `(.L_x_556) ;  /* 0xfffffff400841947 */ /* 0x000fea000383ffff */
[----:B------:R-:W-:Y:S05]  /*0b90*/  EXIT ;  /* 0x000000000000794d */ /* 0x000fea0003800000 */
.L_x_553:
[----:B------:R-:W-:Y:S01]  /*0ba0*/  HFMA2.MMA R22, -RZ, RZ, 0, 1.847743988037109375e-06 ;  /* 0x0000001fff167435 */ /* 0x000fe200000001ff */
[----:B0--3--:R-:W-:Y:S01]  /*0bb0*/  MOV R20, R10 ;  /* 0x0000000a00147202 */ /* 0x009fe20000000f00 */
[----:B------:R-:W-:Y:S01]  /*0bc0*/  IMAD.MOV.U32 R19, RZ, RZ, 0x1 ;  /* 0x00000001ff137424 */ /* 0x000fe200078e00ff */
[----:B------:R-:W-:-:S08]  /*0bd0*/  MOV R17, 0xffffffff ;  /* 0xffffffff00117802 */ /* 0x000fd00000000f00 */
[----:B-12---:R-:W-:Y:S05]  /*0be0*/  WARPSYNC.COLLECTIVE R17, `(.L_x_557) ;  /* 0x0000000011087348 */ /* 0x006fea0003c00000 */
[----:B------:R0:W3:Y:S02]  /*0bf0*/  SHFL.BFLY P2, R18, R20, R19, R22 ;  /* 0x0c00001314127389 */ /* 0x0000e40000040016 */
[----:B0123--:R-:W-:Y:S01]  /*0c00*/  ENDCOLLECTIVE ;  /* 0x000000000000791b */ /* 0x00ffe20003800000 */
.L_x_557:
[----:B------:R-:W-:Y:S01]  /*0c10*/  HFMA2.MMA R19, -RZ, RZ, 0, 1.1920928955078125e-07 ;  /* 0x00000002ff137435 */ /* 0x000fe200000001ff */
[----:B------:R-:W-:-:S05]  /*0c20*/  MOV R11, R18 ;  /* 0x00000012000b7202 */ /* 0x000fca0000000f00 */
[----:B------:R-:W-:-:S04]  /*0c30*/  FADD.FTZ R11, R10, R11 ;  /* 0x0000000b0a0b7221 */ /* 0x000fc80000010000 */
[----:B------:R-:W-:-:S07]  /*0c40*/  IMAD.MOV.U32 R20, RZ, RZ, R11 ;  /* 0x000000ffff147224 */ /* 0x000fce00078e000b */
[----:B------:R-:W-:Y:S05]  /*0c50*/  WARPSYNC.COLLECTIVE R17, `(.L_x_558) ;  /* 0x0000000011087348 */ /* 0x000fea0003c00000 */
[----:B------:R0:W1:Y:S02]  /*0c60*/  SHFL.BFLY P2, R18, R20, R19, R22 ;  /* 0x0c00001314127389 */ /* 0x0000640000040016 */
[----:B01----:R-:W-:Y:S01]  /*0c70*/  ENDCOLLECTIVE ;  /* 0x000000000000791b */ /* 0x003fe20003800000 */
.L_x_558:
[----:B------:R-:W-:Y:S01]  /*0c80*/  IMAD.MOV.U32 R19, RZ, RZ, 0x4 ;  /* 0x00000004ff137424 */ /* 0x000fe200078e00ff */
[----:B------:R-:W-:-:S05]  /*0c90*/  MOV R12, R18 ;  /* 0x00000012000c7202 */ /* 0x000fca0000000f00 */
[----:B------:R-:W-:-:S05]  /*0ca0*/  FADD.FTZ R12, R11, R12 ;  /* 0x0000000c0b0c7221 */ /* 0x000fca0000010000 */
[----:B------:R-:W-:-:S07]  /*0cb0*/  MOV R20, R12 ;  /* 0x0000000c00147202 */ /* 0x000fce0000000f00 */
[----:B------:R-:W-:Y:S05]  /*0cc0*/  WARPSYNC.COLLECTIVE R17, `(.L_x_559) ;  /* 0x0000000011087348 */ /* 0x000fea0003c00000 */
[----:B------:R0:W1:Y:S02]  /*0cd0*/  SHFL.BFLY P2, R18, R20, R19, R22 ;  /* 0x0c00001314127389 */ /* 0x0000640000040016 */
[----:B01----:R-:W-:Y:S01]  /*0ce0*/  ENDCOLLECTIVE ;  /* 0x000000000000791b */ /* 0x003fe20003800000 */
.L_x_559:
[----:B------:R-:W-:Y:S01]  /*0cf0*/  HFMA2.MMA R19, -RZ, RZ, 0, 4.76837158203125e-07 ;  /* 0x00000008ff137435 */ /* 0x000fe200000001ff */
[----:B------:R-:W-:-:S05]  /*0d00*/  MOV R13, R18 ;  /* 0x00000012000d7202 */ /* 0x000fca0000000f00 */
[----:B------:R-:W-:-:S05]  /*0d10*/  FADD.FTZ R13, R12, R13 ;  /* 0x0000000d0c0d7221 */ /* 0x000fca0000010000 */
[----:B------:R-:W-:-:S07]  /*0d20*/  MOV R20, R13 ;  /* 0x0000000d00147202 */ /* 0x000fce0000000f00 */
[----:B------:R-:W-:Y:S05]  /*0d30*/  WARPSYNC.COLLECTIVE R17, `(.L_x_560) ;  /* 0x0000000011087348 */ /* 0x000fea0003c00000 */
[----:B------:R0:W1:Y:S02]  /*0d40*/  SHFL.BFLY P2, R18, R20, R19, R22 ;  /* 0x0c00001314127389 */ /* 0x0000640000040016 */
[----:B01----:R-:W-:Y:S01]  /*0d50*/  ENDCOLLECTIVE ;  /* 0x000000000000791b */ /* 0x003fe20003800000 */
.L_x_560:
[----:B------:R-:W-:Y:S01]  /*0d60*/  HFMA2.MMA R19, -RZ, RZ, 0, 9.5367431640625e-07 ;  /* 0x00000010ff137435 */ /* 0x000fe200000001ff */
[----:B------:R-:W-:-:S04]  /*0d70*/  IMAD.MOV.U32 R10, RZ, RZ, R18 ;  /* 0x000000ffff0a7224 */ /* 0x000fc800078e0012 */
[----:B------:R-:W-:-:S05]  /*0d80*/  FADD.FTZ R10, R13, R10 ;  /* 0x0000000a0d0a7221 */ /* 0x000fca0000010000 */
[----:B------:R-:W-:-:S07]  /*0d90*/  MOV R20, R10 ;  /* 0x0000000a00147202 */ /* 0x000fce0000000f00 */
[----:B------:R-:W-:Y:S05]  /*0da0*/  WARPSYNC.COLLECTIVE R17, `(.L_x_561) ;  /* 0x0000000011087348 */ /* 0x000fea0003c00000 */
[----:B------:R0:W1:Y:S02]  /*0db0*/  SHFL.BFLY P2, R18, R20, R19, R22 ;  /* 0x0c00001314127389 */ /* 0x0000640000040016 */
[----:B01----:R-:W-:Y:S01]  /*0dc0*/  ENDCOLLECTIVE ;  /* 0x000000000000791b */ /* 0x003fe20003800000 */
.L_x_561:
[----:B------:R-:W-:Y:S01]  /*0dd0*/  HFMA2.MMA R19, -RZ, RZ, 0, 5.9604644775390625e-08 ;  /* 0x00000001ff137435 */ /* 0x000fe200000001ff */
[----:B------:R-:W-:Y:S01]  /*0de0*/  IMAD.MOV.U32 R20, RZ, RZ, R9 ;  /* 0x000000ffff147224 */ /* 0x000fe200078e0009 */
[----:B------:R-:W-:-:S09]  /*0df0*/  MOV R11, R18 ;  /* 0x00000012000b7202 */ /* 0x000fd20000000f00 */
[----:B------:R-:W-:Y:S05]  /*0e00*/  WARPSYNC.COLLECTIVE R17, `(.L_x_562) ;  /* 0x0000000011087348 */ /* 0x000fea0003c00000 */
[----:B------:R0:W1:Y:S02]  /*0e10*/  SHFL.BFLY P2, R18, R20, R19, R22 ;  /* 0x0c00001314127389 */ /* 0x0000640000040016 */
[----:B01----:R-:W-:Y:S01]  /*0e20*/  ENDCOLLECTIVE ;  /* 0x000000000000791b */ /* 0x003fe20003800000 */
.L_x_562:
[----:B------:R-:W-:Y:S01]  /*0e30*/  HFMA2.MMA R19, -RZ, RZ, 0, 1.1920928955078125e-07 ;  /* 0x00000002ff137435 */ /* 0x000fe200000001ff */
[----:B------:R-:W-:-:S05]  /*0e40*/  MOV R12, R18 ;  /* 0x00000012000c7202 */ /* 0x000fca0000000f00 */
[----:B------:R-:W-:-:S05]  /*0e50*/  FADD.FTZ R14, R9, R12 ;  /* 0x0000000c090e7221 */ /* 0x000fca0000010000 */
[----:B------:R-:W-:-:S07]  /*0e60*/  MOV R20, R14 ;  /* 0x0000000e00147202 */ /* 0x000fce0000000f00 */
[----:B------:R-:W-:Y:S05]  /*0e70*/  WARPSYNC.COLLECTIVE R17, `(.L_x_563) ;  /* 0x0000000011087348 */ /* 0x000fea0003c00000 */
[----:B------:R0:W1:Y:S02]  /*0e80*/  SHFL.BFLY P2, R18, R20, R19, R22 ;  /* 0x0c00001314127389 */ /* 0x0000640000040016 */
[----:B01----:R-:W-:Y:S01]  /*0e90*/  ENDCOLLECTIVE ;  /* 0x000000000000791b */ /* 0x003fe20003800000 */
.L_x_563:
[----:B------:R-:W-:Y:S01]  /*0ea0*/  HFMA2.MMA R19, -RZ, RZ, 0, 2.384185791015625e-07 ;  /* 0x00000004ff137435 */ /* 0x000fe200000001ff */
[----:B------:R-:W-:-:S04]  /*0eb0*/  IMAD.MOV.U32 R13, RZ, RZ, R18 ;  /* 0x000000ffff0d7224 */ /* 0x000fc800078e0012 */
[----:B------:R-:W-:-:S05]  /*0ec0*/  FADD.FTZ R15, R14, R13 ;  /* 0x0000000d0e0f7221 */ /* 0x000fca0000010000 */
[----:B------:R-:W-:-:S07]  /*0ed0*/  MOV R20, R15 ;  /* 0x0000000f00147202 */ /* 0x000fce0000000f00 */
[----:B------:R-:W-:Y:S05]  /*0ee0*/  WARPSYNC.COLLECTIVE R17, `(.L_x_564) ;  /* 0x0000000011087348 */ /* 0x000fea0003c00000 */
[----:B------:R0:W1:Y:S02]  /*0ef0*/  SHFL.BFLY P2, R18, R20, R19, R22 ;  /* 0x0c00001314127389 */ /* 0x0000640000040016 */
[----:B01----:R-:W-:Y:S01]  /*0f00*/  ENDCOLLECTIVE ;  /* 0x000000000000791b */ /* 0x003fe20003800000 */
.L_x_564:
[----:B------:R-:W-:Y:S01]  /*0f10*/  IMAD.MOV.U32 R19, RZ, RZ, 0x8 ;  /* 0x00000008ff137424 */ /* 0x000fe200078e00ff */
[----:B------:R-:W-:-:S05]  /*0f20*/  MOV R16, R18 ;  /* 0x0000001200107202 */ /* 0x000fca0000000f00 */
[----:B------:R-:W-:-:S05]  /*0f30*/  FADD.FTZ R16, R15, R16 ;  /* 0x000000100f107221 */ /* 0x000fca0000010000 */
[----:B------:R-:W-:-:S07]  /*0f40*/  MOV R20, R16 ;  /* 0x0000001000147202 */ /* 0x000fce0000000f00 */
[----:B------:R-:W-:Y:S05]  /*0f50*/  WARPSYNC.COLLECTIVE R17, `(.L_x_565) ;  /* 0x0000000011087348 */ /* 0x000fea0003c00000 */
[----:B------:R0:W1:Y:S02]  /*0f60*/  SHFL.BFLY P2, R18, R20, R19, R22 ;  /* 0x0c00001314127389 */ /* 0x0000640000040016 */
[----:B01----:R-:W-:Y:S01]  /*0f70*/  ENDCOLLECTIVE ;  /* 0x000000000000791b */ /* 0x003fe20003800000 */
.L_x_565:
[----:B------:R-:W-:Y:S01]  /*0f80*/  HFMA2.MMA R19, -RZ, RZ, 0, 9.5367431640625e-07 ;  /* 0x00000010ff137435 */ /* 0x000fe200000001ff */
[----:B------:R-:W-:-:S05]  /*0f90*/  MOV R9, R18 ;  /* 0x0000001200097202 */ /* 0x000fca0000000f00 */
[----:B------:R-:W-:-:S05]  /*0fa0*/  FADD.FTZ R9, R16, R9 ;  /* 0x0000000910097221 */ /* 0x000fca0000010000 */
[----:B------:R-:W-:-:S07]  /*0fb0*/  MOV R20, R9 ;  /* 0x0000000900147202 */ /* 0x000fce0000000f00 */
[----:B------:R-:W-:Y:S05]  /*0fc0*/  WARPSYNC.COLLECTIVE R17, `(.L_x_566) ;  /* 0x0000000011087348 */ /* 0x000fea0003c00000 */
[----:B------:R0:W1:Y:S02]  /*0fd0*/  SHFL.BFLY P2, R18, R20, R19, R22 ;  /* 0x0c00001314127389 */ /* 0x0000640000040016 */
[----:B01----:R-:W-:Y:S01]  /*0fe0*/  ENDCOLLECTIVE ;  /* 0x000000000000791b */ /* 0x003fe20003800000 */
.L_x_566:
[----:B------:R-:W-:Y:S01]  /*0ff0*/  MOV R14, R18 ;  /* 0x00000012000e7202 */ /* 0x000fe20000000f00 */
[----:B------:R-:W-:Y:S06]  /*1000*/  BRA `(.L_x_567) ;  /* 0xfffffff8007c7947 */ /* 0x000fec000383ffff */
.L_x_568:
        /* <DEDUP_REMOVED lines=15> */
.L_x_3235:


//--------------------- .text._ZN10layer_norm40ln_parallel_residual_bwd_finalize_kernelINS_22Kernel_traits_finalizeILj3072E6__halfS2_S2_S2_fjLb0ELj1024ELj4ENS_18Kernel_traits_baseILj3072ES2_S2_S2_S2_fjLj1024EEEEELb1EEEvNS_9BwdParamsE --------------------------
	.section	.text._ZN10layer_norm40ln_parallel_residual_bwd_finalize_kernelINS_22Kernel_traits_finalizeILj3072E6__halfS2_S2_S2_fjLb0ELj1024ELj4ENS_18Kernel_traits_baseILj3072ES2_S2_S2_S2_fjLj1024EEEEELb1EEEvNS_9BwdParamsE,"ax",@progbits
	.align	128
        .global         _ZN10layer_norm40ln_parallel_residual_bwd_finalize_kernelINS_22Kernel_traits_finalizeILj3072E6__halfS2_S2_S2_fjLb0ELj1024ELj4ENS_18Kernel_traits_baseILj3072ES2_S2_S2_S2_fjLj1024EEEEELb1EEEvNS_9BwdParamsE
        .type           _ZN10layer_norm40ln_parallel_residual_bwd_finalize_kernelINS_22Kernel_traits_finalizeILj3072E6__halfS2_S2_S2_fjLb0ELj1024ELj4ENS_18Kernel_traits_baseILj3072ES2_S2_S2_S2_fjLj1024EEEEELb1EEEvNS_9BwdParamsE,@function
        .size           _ZN10layer_norm40ln_parallel_residual_bwd_finalize_kernelINS_22Kernel_traits_finalizeILj3072E6__halfS2_S2_S2_fjLb0ELj1024ELj4ENS_18Kernel_traits_baseILj3072ES2_S2_S2_S2_fjLj1024EEEEELb1EEEvNS_9BwdParamsE,(.L_x_3236 - _ZN10layer_norm40ln_parallel_residual_bwd_finalize_kernelINS_22Kernel_traits_finalizeILj3072E6__halfS2_S2_S2_fjLb0ELj1024ELj4ENS_18Kernel_traits_baseILj3072ES2_S2_S2_S2_fjLj1024EEEEELb1EEEvNS_9BwdParamsE)
        .other          _ZN10layer_norm40ln_parallel_residual_bwd_finalize_kernelINS_22Kernel_traits_finalizeILj3072E6__halfS2_S2_S2_fjLb0ELj1024ELj4ENS_18Kernel_traits_baseILj3072ES2_S2_S2_S2_fjLj1024EEEEELb1EEEvNS_9BwdParamsE,@"STO_CUDA_ENTRY STV_DEFAULT"
_ZN10layer_norm40ln_parallel_residual_bwd_finalize_kernelINS_22Kernel_traits_finalizeILj3072E6__halfS2_S2_S2_fjLb0ELj1024ELj4ENS_18Kernel_traits_baseILj3072ES2_S2_S2_S2_fjLj1024EEEEELb1EEEvNS_9BwdParamsE:
.text._ZN10layer_norm40ln_parallel_residual_bwd_finalize_kernelINS_22Kernel_traits_finalizeILj3072E6__halfS2_S2_S2_fjLb0ELj1024ELj4ENS_18Kernel_traits_baseILj3072ES2_S2_S2_S2_fjLj1024EEEEELb1EEEvNS_9BwdParamsE:
        /* <DEDUP_REMOVED lines=23> */
.L_x_580:
        /* <DEDUP_REMOVED lines=41> */
.L_x_573:
        /* <DEDUP_REMOVED lines=62> */
.L_x_572:
[----:B------:R-:W-:Y:S05]  /*07e0*/  BSYNC B1 ;  /* 0x0000000000017941 */ /* 0x000fea0003800000 */
.L_x_571:
        /* <DEDUP_REMOVED lines=39> */
.L_x_575:
[----:B------:R-:W-:Y:S05]  /*0a60*/  BSYNC B1 ;  /* 0x0000000000017941 */ /* 0x000fea0003800000 */
.L_x_574:
        /* <DEDUP_REMOVED lines=20> */
.L_x_570:
[----:B------:R-:W-:Y:S05]  /*0bb0*/  BSYNC B0 ;  /* 0x0000000000007941 */ /* 0x000fea0003800000 */
.L_x_569:
        /* <DEDUP_REMOVED lines=54> */
.L_x_601:
        /* <DEDUP_REMOVED lines=10> */
.L_x_576:
        /* <DEDUP_REMOVED lines=26> */
.L_x_579:
[----:B------:R-:W-:Y:S05]  /*1160*/  BSYNC B0 ;  /* 0x0000000000007941 */ /* 0x000fea0003800000 */
.L_x_578:
[C---:B------:R-:W-:Y:S02]  /*1170*/  ISETP.GT.U32.AND P1, PT, R4.reuse, -0xc01, PT ;  /* 0xfffff3ff0400780c */ /* 0x040fe40003f24070 */
[----:B------:R-:W-:Y:S02]  /*1180*/  IADD3 R4, R4, 0xc00, RZ ;  /* 0x00000c0004047810 */ /* 0x000fe40007ffe0ff */
[----:B------:R-:W-:-:S09]  /*1190*/  IADD3 R5, R5, 0x600, RZ ;  /* 0x0000060005057810 */ /* 0x000fd20007ffe0ff */
[----:B------:R-:W-:Y:S05]  /*11a0*/  @P1 BRA `(.L_x_580) ;  /* 0xffffffec00f01947 */ /* 0x000fea000383ffff */
[----:B------:R-:W-:Y:S05]  /*11b0*/  EXIT ;  /* 0x000000000000794d */ /* 0x000fea0003800000 */
.L_x_577:
[----:B------:R-:W-:Y:S01]  /*11c0*/  HFMA2.MMA R13, -RZ, RZ, 0, 5.9604644775390625e-08 ;  /* 0x00000001ff0d7435 */ /* 0x000fe200000001ff */
[----:B0-----:R-:W-:Y:S02]  /*11d0*/  MOV R26, R9 ;  /* 0x00000009001a7202 */ /* 0x001fe40000000f00 */
[----:B------:R-:W-:Y:S02]  /*11e0*/  MOV R12, 0x1f ;  /* 0x0000001f000c7802 */ /* 0x000fe40000000f00 */
[----:B------:R-:W-:-:S07]  /*11f0*/  MOV R11, 0xffffffff ;  /* 0xffffffff000b7802 */ /* 0x000fce0000000f00 */
[----:B-1234-:R-:W-:Y:S05]  /*1200*/  WARPSYNC.COLLECTIVE R11, `(.L_x_581) ;  /* 0x000000000b087348 */ /* 0x01efea0003c00000 */
[----:B------:R0:W0:Y:S02]  /*1210*/  SHFL.BFLY P2, R16, R26, R13, R12 ;  /* 0x0c00000d1a107389 */ /* 0x000024000004000c */
[----:B01234-:R-:W-:Y:S01]  /*1220*/  ENDCOLLECTIVE ;  /* 0x000000000000791b */ /* 0x01ffe20003800000 */
.L_x_581:
[----:B------:R-:W-:Y:S01]  /*1230*/  HFMA2.MMA R13, -RZ, RZ, 0, 1.1920928955078125e-07 ;  /* 0x00000002ff0d7435 */ /* 0x000fe200000001ff */
[----:B------:R-:W-:-:S05]  /*1240*/  FADD.FTZ R10, R9, R16 ;  /* 0x00000010090a7221 */ /* 0x000fca0000010000 */
[----:B------:R-:W-:-:S07]  /*1250*/  MOV R26, R10 ;  /* 0x0000000a001a7202 */ /* 0x000fce0000000f00 */
[----:B------:R-:W-:Y:S05]  /*1260*/  WARPSYNC.COLLECTIVE R11, `(.L_x_582) ;  /* 0x000000000b087348 */ /* 0x000fea0003c00000 */
[----:B------:R0:W1:Y:S02]  /*1270*/  SHFL.BFLY P2, R16, R26, R13, R12 ;  /* 0x0c00000d1a107389 */ /* 0x000064000004000c */
[----:B01----:R-:W-:Y:S01]  /*1280*/  ENDCOLLECTIVE ;  /* 0x000000000000791b */ /* 0x003fe20003800000 */
.L_x_582:
[----:B------:R-:W-:Y:S01]  /*1290*/  HFMA2.MMA R13, -RZ, RZ, 0, 2.384185791015625e-07 ;  /* 0x00000004ff0d7435 */ /* 0x000fe200000001ff */
[----:B------:R-:W-:-:S05]  /*12a0*/  FADD.FTZ R9, R10, R16 ;  /* 0x000000100a097221 */ /* 0x000fca0000010000 */
[----:B------:R-:W-:-:S07]  /*12b0*/  MOV R26, R9 ;  /* 0x00000009001a7202 */ /* 0x000fce0000000f00 */
[----:B------:R-:W-:Y:S05]  /*12c0*/  WARPSYNC.COLLECTIVE R11, `(.L_x_583) ;  /* 0x000000000b087348 */ /* 0x000fea0003c00000 */
[----:B------:R0:W1:Y:S02]  /*12d0*/  SHFL.BFLY P2, R16, R26, R13, R12 ;  /* 0x0c00000d1a107389 */ /* 0x000064000004000c */
[----:B01----:R-:W-:Y:S01]  /*12e0*/  ENDCOLLECTIVE ;  /* 0x000000000000791b */ /* 0x003fe20003800000 */
.L_x_583:
[----:B------:R-:W-:Y:S01]  /*12f0*/  HFMA2.MMA R13, -RZ, RZ, 0, 4.76837158203125e-07 ;  /* 0x00000008ff0d7435 */ /* 0x000fe200000001ff */
[----:B------:R-:W-:-:S05]  /*1300*/  FADD.FTZ R18, R9, R16 ;  /* 0x0000001009127221 */ /* 0x000fca0000010000 */
[----:B------:R-:W-:-:S07]  /*1310*/  MOV R26, R18 ;  /* 0x00000012001a7202 */ /* 0x000fce0000000f00 */
[----:B------:R-:W-:Y:S05]  /*1320*/  WARPSYNC.COLLECTIVE R11, `(.L_x_584) ;  /* 0x000000000b087348 */ /* 0x000fea0003c00000 */
[----:B------:R0:W1:Y:S02]  /*1330*/  SHFL.BFLY P2, R16, R26, R13, R12 ;  /* 0x0c00000d1a107389 */ /* 0x000064000004000c */
[----:B01----:R-:W-:Y:S01]  /*1340*/  ENDCOLLECTIVE ;  /* 0x000000000000791b */ /* 0x003fe20003800000 */
.L_x_584:
[----:B------:R-:W-:Y:S01]  /*1350*/  HFMA2.MMA R13, -RZ, RZ, 0, 9.5367431640625e-07 ;  /* 0x00000010ff0d7435 */ /* 0x000fe200000001ff */
[----:B------:R-:W-:-:S05]  /*1360*/  FADD.FTZ R10, R18, R16 ;  /* 0x00000010120a7221 */ /* 0x000fca0000010000 */
[----:B------:R-:W-:-:S07]  /*1370*/  MOV R26, R10 ;  /* 0x0000000a001a7202 */ /* 0x000fce0000000f00 */
[----:B------:R-:W-:Y:S05]  /*1380*/  WARPSYNC.COLLECTIVE R11, `(.L_x_585) ;  /* 0x000000000b087348 */ /* 0x000fea0003c00000 */
[----:B------:R0:W1:Y:S02]  /*1390*/  SHFL.BFLY P2, R16, R26, R13, R12 ;  /* 0x0c00000d1a107389 */ /* 0x000064000004000c */
[----:B01----:R-:W-:Y:S01]  /*13a0*/  ENDCOLLECTIVE ;  /* 0x000000000000791b */ /* 0x003fe20003800000 */
.L_x_585:
[----:B------:R-:W-:Y:S01]  /*13b0*/  MOV R26, R14 ;  /* 0x0000000e001a7202 */ /* 0x000fe20000000f00 */
[----:B------:R-:W-:Y:S01]  /*13c0*/  IMAD.MOV.U32 R13, RZ, RZ, 0x1 ;  /* 0x00000001ff0d7424 */ /* 0x000fe200078e00ff */
[----:B------:R-:W-:-:S07]  /*13d0*/  MOV R9, R16 ;  /* 0x0000001000097202 */ /* 0x000fce0000000f00 */
[----:B------:R-:W-:Y:S05]  /*13e0*/  WARPSYNC.COLLECTIVE R11, `(.L_x_586) ;  /* 0x000000000b087348 */ /* 0x000fea0003c00000 */
[----:B------:R0:W1:Y:S02]  /*13f0*/  SHFL.BFLY P2, R16, R26, R13, R12 ;  /* 0x0c00000d1a107389 */ /* 0x000064000004000c */
[----:B01----:R-:W-:Y:S01]  /*1400*/  ENDCOLLECTIVE ;  /* 0x000000000000791b */ /* 0x003fe20003800000 */
.L_x_586:
[----:B------:R-:W-:Y:S01]  /*1410*/  HFMA2.MMA R13, -RZ, RZ, 0, 1.1920928955078125e-07 ;  /* 0x00000002ff0d7435 */ /* 0x000fe200000001ff */
[----:B------:R-:W-:-:S05]  /*1420*/  MOV R15, R16 ;  /* 0x00000010000f7202 */ /* 0x000fca0000000f00 */
[----:B------:R-:W-:-:S05]  /*1430*/  FADD.FTZ R15, R14, R15 ;  /* 0x0000000f0e0f7221 */ /* 0x000fca0000010000 */
[----:B------:R-:W-:-:S07]  /*1440*/  MOV R26, R15 ;  /* 0x0000000f001a7202 */ /* 0x000fce0000000f00 */
[----:B------:R-:W-:Y:S05]  /*1450*/  WARPSYNC.COLLECTIVE R11, `(.L_x_587) ;  /* 0x000000000b087348 */ /* 0x000fea0003c00000 */
[----:B------:R0:W1:Y:S02]  /*1460*/  SHFL.BFLY P2, R16, R26, R13, R12 ;  /* 0x0c00000d1a107389 */ /* 0x000064000004000c */
[----:B01----:R-:W-:Y:S01]  /*1470*/  ENDCOLLECTIVE ;  /* 0x000000000000791b */ /* 0x003fe20003800000 */
.L_x_587:
[----:B------:R-:W-:Y:S01]  /*1480*/  HFMA2.MMA R13, -RZ, RZ, 0, 2.384185791015625e-07 ;  /* 0x00000004ff0d7435 */ /* 0x000fe200000001ff */
[----:B------:R-:W-:-:S05]  /*1490*/  MOV R18, R16 ;  /* 0x0000001000127202 */ /* 0x000fca0000000f00 */
[----:B------:R-:W-:-:S05]  /*14a0*/  FADD.FTZ R14, R15, R18 ;  /* 0x000000120f0e7221 */ /* 0x000fca0000010000 */
[----:B------:R-:W-:-:S07]  /*14b0*/  MOV R26, R14 ;  /* 0x0000000e001a7202 */ /* 0x000fce0000000f00 */
[----:B------:R-:W-:Y:S05]  /*14c0*/  WARPSYNC.COLLECTIVE R11, `(.L_x_588) ;  /* 0x000000000b087348 */ /* 0x000fea0003c00000 */
[----:B------:R0:W1:Y:S02]  /*14d0*/  SHFL.BFLY P2, R16, R26, R13, R12 ;  /* 0x0c00000d1a107389 */ /* 0x000064000004000c */
[----:B01----:R-:W-:Y:S01]  /*14e0*/  ENDCOLLECTIVE ;  /* 0x000000000000791b */ /* 0x003fe20003800000 */
.L_x_588:
[----:B------:R-:W-:Y:S01]  /*14f0*/  HFMA2.MMA R13, -RZ, RZ, 0, 4.76837158203125e-07 ;  /* 0x00000008ff0d7435 */ /* 0x000fe200000001ff */
[----:B------:R-:W-:-:S05]  /*1500*/  MOV R17, R16 ;  /* 0x0000001000117202 */ /* 0x000fca0000000f00 */
[----:B------:R-:W-:-:S05]  /*1510*/  FADD.FTZ R19, R14, R17 ;  /* 0x000000110e137221 */ /* 0x000fca0000010000 */
[----:B------:R-:W-:-:S07]  /*1520*/  MOV R26, R19 ;  /* 0x00000013001a7202 */ /* 0x000fce0000000f00 */
[----:B------:R-:W-:Y:S05]  /*1530*/  WARPSYNC.COLLECTIVE R11, `(.L_x_589) ;  /* 0x000000000b087348 */ /* 0x000fea0003c00000 */
[----:B------:R0:W1:Y:S02]  /*1540*/  SHFL.BFLY P2, R16, R26, R13, R12 ;  /* 0x0c00000d1a107389 */ /* 0x000064000004000c */
[----:B01----:R-:W-:Y:S01]  /*1550*/  ENDCOLLECTIVE ;  /* 0x000000000000791b */ /* 0x003fe20003800000 */
.L_x_589:
[----:B------:R-:W-:Y:S01]  /*1560*/  HFMA2.MMA R13, -RZ, RZ, 0, 9.5367431640625e-07 ;  /* 0x00000010ff0d7435 */ /* 0x000fe200000001ff */
[----:B------:R-:W-:-:S05]  /*1570*/  MOV R20, R16 ;  /* 0x0000001000147202 */ /* 0x000fca0000000f00 */
[----:B------:R-:W-:-:S05]  /*1580*/  FADD.FTZ R15, R19, R20 ;  /* 0x00000014130f7221 */ /* 0x000fca0000010000 */
[----:B------:R-:W-:-:S07]  /*1590*/  MOV R26, R15 ;  /* 0x0000000f001a7202 */ /* 0x000fce0000000f00 */
[----:B------:R-:W-:Y:S05]  /*15a0*/  WARPSYNC.COLLECTIVE R11, `(.L_x_590) ;  /* 0x000000000b087348 */ /* 0x000fea0003c00000 */
[----:B------:R0:W1:Y:S02]  /*15b0*/  SHFL.BFLY P2, R16, R26, R13, R12 ;  /* 0x0c00000d1a107389 */ /* 0x000064000004000c */
[----:B01----:R-:W-:Y:S01]  /*15c0*/  ENDCOLLECTIVE ;  /* 0x000000000000791b */ /* 0x003fe20003800000 */
.L_x_590:
[----:B------:R-:W-:Y:S01]  /*15d0*/  HFMA2.MMA R13, -RZ, RZ, 0, 5.9604644775390625e-08 ;  /* 0x00000001ff0d7435 */ /* 0x000fe200000001ff */
[----:B------:R-:W-:Y:S02]  /*15e0*/  MOV R26, R8 ;  /* 0x00000008001a7202 */ /* 0x000fe40000000f00 */
[----:B------:R-:W-:-:S08]  /*15f0*/  MOV R14, R16 ;  /* 0x00000010000e7202 */ /* 0x000fd00000000f00 */
[----:B------:R-:W-:Y:S05]  /*1600*/  WARPSYNC.COLLECTIVE R11, `(.L_x_591) ;  /* 0x000000000b087348 */ /* 0x000fea0003c00000 */
[----:B------:R0:W1:Y:S02]  /*1610*/  SHFL.BFLY P2, R16, R26, R13, R12 ;  /* 0x0c00000d1a107389 */ /* 0x000064000004000c */
[----:B01----:R-:W-:Y:S01]  /*1620*/  ENDCOLLECTIVE ;  /* 0x000000000000791b */ /* 0x003fe20003800000 */
.L_x_591:
[----:B------:R-:W-:Y:S01]  /*1630*/  HFMA2.MMA R13, -RZ, RZ, 0, 1.1920928955078125e-07 ;  /* 0x00000002ff0d7435 */ /* 0x000fe200000001ff */
[----:B------:R-:W-:-:S05]  /*1640*/  MOV R17, R16 ;  /* 0x0000001000117202 */ /* 0x000fca0000000f00 */
[----:B------:R-:W-:-:S05]  /*1650*/  FADD.FTZ R19, R8, R17 ;  /* 0x0000001108137221 */ /* 0x000fca0000010000 */
[----:B------:R-:W-:-:S07]  /*1660*/  MOV R26, R19 ;  /* 0x00000013001a7202 */ /* 0x000fce0000000f00 */
[----:B------:R-:W-:Y:S05]  /*1670*/  WARPSYNC.COLLECTIVE R11, `(.L_x_592) ;  /* 0x000000000b087348 */ /* 0x000fea0003c00000 */
[----:B------:R0:W1:Y:S02]  /*1680*/  SHFL.BFLY P2, R16, R26, R13, R12 ;  /* 0x0c00000d1a107389 */ /* 0x000064000004000c */
[----:B01----:R-:W-:Y:S01]  /*1690*/  ENDCOLLECTIVE ;  /* 0x000000000000791b */ /* 0x003fe20003800000 */
.L_x_592:
[----:B------:R-:W-:Y:S01]  /*16a0*/  IMAD.MOV.U32 R13, RZ, RZ, 0x4 ;  /* 0x00000004ff0d7424 */ /* 0x000fe200078e00ff */
[----:B------:R-:W-:-:S05]  /*16b0*/  MOV R20, R16 ;  /* 0x0000001000147202 */ /* 0x000fca0000000f00 */
[----:B------:R-:W-:-:S05]  /*16c0*/  FADD.FTZ R8, R19, R20 ;  /* 0x0000001413087221 */ /* 0x000fca0000010000 */
[----:B------:R-:W-:-:S07]  /*16d0*/  MOV R26, R8 ;  /* 0x00000008001a7202 */ /* 0x000fce0000000f00 */
[----:B------:R-:W-:Y:S05]  /*16e0*/  WARPSYNC.COLLECTIVE R11, `(.L_x_593) ;  /* 0x000000000b087348 */ /* 0x000fea0003c00000 */
[----:B------:R0:W1:Y:S02]  /*16f0*/  SHFL.BFLY P2, R16, R26, R13, R12 ;  /* 0x0c00000d1a107389 */ /* 0x000064000004000c */
[----:B01----:R-:W-:Y:S01]  /*1700*/  ENDCOLLECTIVE ;  /* 0x000000000000791b */ /* 0x003fe20003800000 */
.L_x_593:
[----:B------:R-:W-:Y:S01]  /*1710*/  HFMA2.MMA R13, -RZ, RZ, 0, 4.76837158203125e-07 ;  /* 0x00000008ff0d7435 */ /* 0x000fe200000001ff */
[----:B------:R-:W-:-:S05]  /*1720*/  MOV R21, R16 ;  /* 0x0000001000157202 */ /* 0x000fca0000000f00 */
[----:B------:R-:W-:-:S05]  /*1730*/  FADD.FTZ R21, R8, R21 ;  /* 0x0000001508157221 */ /* 0x000fca0000010000 */
[----:B------:R-:W-:-:S07]  /*1740*/  MOV R26, R21 ;  /* 0x00000015001a7202 */ /* 0x000fce0000000f00 */
[----:B------:R-:W-:Y:S05]  /*1750*/  WARPSYNC.COLLECTIVE R11, `(.L_x_594) ;  /* 0x000000000b087348 */ /* 0x000fea0003c00000 */
[----:B------:R0:W1:Y:S02]  /*1760*/  SHFL.BFLY P2, R16, R26, R13, R12 ;  /* 0x0c00000d1a107389 */ /* 0x000064000004000c */
[----:B01----:R-:W-:Y:S01]  /*1770*/  ENDCOLLECTIVE ;  /* 0x000000000000791b */ /* 0x003fe20003800000 */
.L_x_594:
[----:B------:R-:W-:Y:S01]  /*1780*/  HFMA2.MMA R13, -RZ, RZ, 0, 9.5367431640625e-07 ;  /* 0x00000010ff0d7435 */ /* 0x000fe200000001ff */
[----:B------:R-:W-:-:S05]  /*1790*/  MOV R22, R16 ;  /* 0x0000001000167202 */ /* 0x000fca0000000f00 */
[----:B------:R-:W-:-:S05]  /*17a0*/  FADD.FTZ R17, R21, R22 ;  /* 0x0000001615117221 */ /* 0x000fca0000010000 */
[----:B------:R-:W-:-:S07]  /*17b0*/  MOV R26, R17 ;  /* 0x00000011001a7202 */ /* 0x000fce0000000f00 */
[----:B------:R-:W-:Y:S05]  /*17c0*/  WARPSYNC.COLLECTIVE R11, `(.L_x_595) ;  /* 0x000000000b087348 */ /* 0x000fea0003c00000 */
[----:B------:R0:W1:Y:S02]  /*17d0*/  SHFL.BFLY P2, R16, R26, R13, R12 ;  /* 0x0c00000d1a107389 */ /* 0x000064000004000c */
[----:B01----:R-:W-:Y:S01]  /*17e0*/  ENDCOLLECTIVE ;  /* 0x000000000000791b */ /* 0x003fe20003800000 */
.L_x_595:
[----:B------:R-:W-:Y:S01]  /*17f0*/  HFMA2.MMA R13, -RZ, RZ, 0, 5.9604644775390625e-08 ;  /* 0x00000001ff0d7435 */ /* 0x000fe200000001ff */
[----:B------:R-:W-:Y:S02]  /*1800*/  MOV R26, R7 ;  /* 0x00000007001a7202 */ /* 0x000fe40000000f00 */
[----:B------:R-:W-:-:S08]  /*1810*/  MOV R8, R16 ;  /* 0x0000001000087202 */ /* 0x000fd00000000f00 */
[----:B------:R-:W-:Y:S05]  /*1820*/  WARPSYNC.COLLECTIVE R11, `(.L_x_596) ;  /* 0x000000000b087348 */ /* 0x000fea0003c00000 */
[----:B------:R0:W1:Y:S02]  /*1830*/  SHFL.BFLY P2, R16, R26, R13, R12 ;  /* 0x0c00000d1a107389 */ /* 0x000064000004000c */
[----:B01----:R-:W-:Y:S01]  /*1840*/  ENDCOLLECTIVE ;  /* 0x000000000000791b */ /* 0x003fe20003800000 */
.L_x_596:
[----:B------:R-:W-:Y:S01]  /*1850*/  HFMA2.MMA R13, -RZ, RZ, 0, 1.1920928955078125e-07 ;  /* 0x00000002ff0d7435 */ /* 0x000fe200000001ff */
[----:B------:R-:W-:-:S05]  /*1860*/  MOV R18, R16 ;  /* 0x0000001000127202 */ /* 0x000fca0000000f00 */
[----:B------:R-:W-:-:S05]  /*1870*/  FADD.FTZ R22, R7, R18 ;  /* 0x0000001207167221 */ /* 0x000fca0000010000 */
[----:B------:R-:W-:-:S07]  /*1880*/  MOV R26, R22 ;  /* 0x00000016001a7202 */ /* 0x000fce0000000f00 */
[----:B------:R-:W-:Y:S05]  /*1890*/  WARPSYNC.COLLECTIVE R11, `(.L_x_597) ;  /* 0x000000000b087348 */ /* 0x000fea0003c00000 */
[----:B------:R0:W1:Y:S02]  /*18a0*/  SHFL.BFLY P2, R16, R26, R13, R12 ;  /* 0x0c00000d1a107389 */ /* 0x000064000004000c */
[----:B01----:R-:W-:Y:S01]  /*18b0*/  ENDCOLLECTIVE ;  /* 0x000000000000791b */ /* 0x003fe20003800000 */
.L_x_597:
[----:B------:R-:W-:Y:S01]  /*18c0*/  HFMA2.MMA R13, -RZ, RZ, 0, 2.384185791015625e-07 ;  /* 0x00000004ff0d7435 */ /* 0x000fe200000001ff */
[----:B------:R-:W-:-:S05]  /*18d0*/  MOV R21, R16 ;  /* 0x0000001000157202 */ /* 0x000fca0000000f00 */
[----:B------:R-:W-:-:S05]  /*18e0*/  FADD.FTZ R7, R22, R21 ;  /* 0x0000001516077221 */ /* 0x000fca0000010000 */
[----:B------:R-:W-:-:S07]  /*18f0*/  MOV R26, R7 ;  /* 0x00000007001a7202 */ /* 0x000fce0000000f00 */
[----:B------:R-:W-:Y:S05]  /*1900*/  WARPSYNC.COLLECTIVE R11, `(.L_x_598) ;  /* 0x000000000b087348 */ /* 0x000fea0003c00000 */
[----:B------:R0:W1:Y:S02]  /*1910*/  SHFL.BFLY P2, R16, R26, R13, R12 ;  /* 0x0c00000d1a107389 */ /* 0x000064000004000c */
[----:B01----:R-:W-:Y:S01]  /*1920*/  ENDCOLLECTIVE ;  /* 0x000000000000791b */ /* 0x003fe20003800000 */
.L_x_598:
[----:B------:R-:W-:Y:S01]  /*1930*/  HFMA2.MMA R13, -RZ, RZ, 0, 4.76837158203125e-07 ;  /* 0x00000008ff0d7435 */ /* 0x000fe200000001ff */
[----:B------:R-:W-:-:S05]  /*1940*/  MOV R20, R16 ;  /* 0x0000001000147202 */ /* 0x000fca0000000f00 */
[----:B------:R-:W-:-:S05]  /*1950*/  FADD.FTZ R23, R7, R20 ;  /* 0x0000001407177221 */ /* 0x000fca0000010000 */
[----:B------:R-:W-:-:S07]  /*1960*/  MOV R26, R23 ;  /* 0x00000017001a7202 */ /* 0x000fce0000000f00 */
[----:B------:R-:W-:Y:S05]  /*1970*/  WARPSYNC.COLLECTIVE R11, `(.L_x_599) ;  /* 0x000000000b087348 */ /* 0x000fea0003c00000 */
[----:B------:R0:W1:Y:S02]  /*1980*/  SHFL.BFLY P2, R16, R26, R13, R12 ;  /* 0x0c00000d1a107389 */ /* 0x000064000004000c */
[----:B01----:R-:W-:Y:S01]  /*1990*/  ENDCOLLECTIVE ;  /* 0x000000000000791b */ /* 0x003fe20003800000 */
.L_x_599:
[----:B------:R-:W-:Y:S01]  /*19a0*/  HFMA2.MMA R13, -RZ, RZ, 0, 9.5367431640625e-07 ;  /* 0x00000010ff0d7435 */ /* 0x000fe200000001ff */
[----:B------:R-:W-:-:S05]  /*19b0*/  MOV R24, R16 ;  /* 0x0000001000187202 */ /* 0x000fca0000000f00 */
[----:B------:R-:W-:-:S05]  /*19c0*/  FADD.FTZ R24, R23, R24 ;  /* 0x0000001817187221 */ /* 0x000fca0000010000 */
[----:B------:R-:W-:-:S07]  /*19d0*/  MOV R26, R24 ;  /* 0x00000018001a7202 */ /* 0x000fce0000000f00 */
[----:B------:R-:W-:Y:S05]  /*19e0*/  WARPSYNC.COLLECTIVE R11, `(.L_x_600) ;  /* 0x000000000b087348 */ /* 0x000fea0003c00000 */
[----:B------:R0:W1:Y:S02]  /*19f0*/  SHFL.BFLY P2, R16, R26, R13, R12 ;  /* 0x0c00000d1a107389 */ /* 0x000064000004000c */
[----:B01----:R-:W-:Y:S01]  /*1a00*/  ENDCOLLECTIVE ;  /* 0x000000000000791b */ /* 0x003fe20003800000 */
.L_x_600:
[----:B------:R-:W-:Y:S05]  /*1a10*/  BRA `(.L_x_601) ;  /* 0xfffffff400407947 */ /* 0x000fea000383ffff */
.L_x_602:
        /* <DEDUP_REMOVED lines=14> */
.L_x_3236:


//--------------------- .text._ZN10layer_norm31ln_parallel_residual_bwd_kernelINS_13Kernel_traitsI6__halfS2_S2_S2_fjLj3072ELj1ELj1ELj4ELj16ENS_18Kernel_traits_baseILj3072ES2_S2_S2_S2_fjLj128EEEEELb1ELb1ELb1EEEvNS_9BwdParamsE --------------------------
	.section	.text._ZN10layer_norm31ln_parallel_residual_bwd_kernelINS_13Kernel_traitsI6__halfS2_S2_S2_fjLj3072ELj1ELj1ELj4ELj16ENS_18Kernel_traits_baseILj3072ES2_S2_S2_S2_fjLj128EEEEELb1ELb1ELb1EEEvNS_9BwdParamsE,"ax",@progbits
	.align	128
        .global         _ZN10layer_norm31ln_parallel_residual_bwd_kernelINS_13Kernel_traitsI6__halfS2_S2_S2_fjLj3072ELj1ELj1ELj4ELj16ENS_18Kernel_traits_baseILj3072ES2_S2_S2_S2_fjLj128EEEEELb1ELb1ELb1EEEvNS_9BwdParamsE
        .type           _ZN10layer_norm31ln_parallel_residual_bwd_kernelINS_13Kernel_traitsI6__halfS2_S2_S2_fjLj3072ELj1ELj1ELj4ELj16ENS_18Kernel_traits_baseILj3072ES2_S2_S2_S2_fjLj128EEEEELb1ELb1ELb1EEEvNS_9BwdParamsE,@function
        .size           _ZN10layer_norm31ln_parallel_residual_bwd_kernelINS_13Kernel_traitsI6__halfS2_S2_S2_fjLj3072ELj1ELj1ELj4ELj16ENS_18Kernel_traits_baseILj3072ES2_S2_S2_S2_fjLj128EEEEELb1ELb1ELb1EEEvNS_9BwdParamsE,(.L_x_3237 - _ZN10layer_norm31ln_parallel_residual_bwd_kernelINS_13Kernel_traitsI6__halfS2_S2_S2_fjLj3072ELj1ELj1ELj4ELj16ENS_18Kernel_traits_baseILj3072ES2_S2_S2_S2_fjLj128EEEEELb1ELb1ELb1EEEvNS_9BwdParamsE)
        .other          _ZN10layer_norm31ln_parallel_residual_bwd_kernelINS_13Kernel_traitsI6__halfS2_S2_S2_fjLj3072ELj1ELj1ELj4ELj16ENS_18Kernel_traits_baseILj3072ES2_S2_S2_S2_fjLj128EEEEELb1ELb1ELb1EEEvNS_9BwdParamsE,@"STO_CUDA_ENTRY STV_DEFAULT"
_ZN10layer_norm31ln_parallel_residual_bwd_kernelINS_13Kernel_traitsI6__halfS2_S2_S2_fjLj3072ELj1ELj1ELj4ELj16ENS_18Kernel_traits_baseILj3072ES2_S2_S2_S2_fjLj128EEEEELb1ELb1ELb1EEEvNS_9BwdParamsE:
.text._ZN10layer_norm31ln_parallel_residual_bwd_kernelINS_13Kernel_traitsI6__halfS2_S2_S2_fjLj3072ELj1ELj1ELj4ELj16ENS_18Kernel_traits_baseILj3072ES2_S2_S2_S2_fjLj128EEEEELb1ELb1ELb1EEEvNS_9BwdParamsE:
[----:B------:R-:W0:Y:S01]  /*0000*/  LDC R1, c[0x0][0x28] ;  /* 0x00000a00ff017b82 */ /* 0x000e220000000800 */
[----:B------:R-:W1:Y:S07]  /*0010*/  S2R R0, SR_TID.X ;  /* 0x0000000000007919 */ /* 0x000e6e0000002100 */
[----:B------:R-:W1:Y:S01]  /*0020*/  S2UR UR4, SR_CTAID.X ;  /* 0x00000000000479c3 */ /* 0x000e620000002500 */
        /* <DEDUP_REMOVED lines=8> */
[----:B0-----:R-:W-:-:S02]  /*00b0*/  IADD3 R1, R1, -0x8, RZ ;  /* 0xfffffff801017810 */ /* 0x001fc40007ffe0ff */
[----:B-1----:R-:W-:Y:S01]  /*00c0*/  LEA.HI R98, R0, UR4, RZ, 0x19 ;  /* 0x0000000400627c11 */ /* 0x002fe2000f8fc8ff */
        /* <DEDUP_REMOVED lines=28> */
.L_x_603:
        /* <DEDUP_REMOVED lines=35> */
[----:B0-----:R-:W-:Y:S02]  /*04c0*/  CS2R R2, SRZ ;  /* 0x0000000000027805 */ /* 0x001fe4000001ff00 */
[----:B------:R-:W-:Y:S01]  /*04d0*/  PLOP3.LUT P1, PT, PT, PT, UP0, 0x80, 0x0 ;  /* 0x000000000000781c */ /* 0x000fe20003f2f008 */
[----:B--2---:R-:W-:Y:S02]  /*04e0*/  HADD2.F32 R0, -RZ, R152.H0_H0 ;  /* 0x20000098ff007230 */ /* 0x004fe40000004100 */
[--C-:B------:R-:W-:Y:S02]  /*04f0*/  HADD2.F32 R164, -RZ, R153.reuse.H0_H0 ;  /* 0x20000099ffa47230 */ /* 0x100fe40000004100 */
[----:B------:R-:W-:Y:S01]  /*0500*/  HADD2.F32 R163, -RZ, R153.H1_H1 ;  /* 0x30000099ffa37230 */ /* 0x000fe20000004100 */
[----:B------:R0:W-:Y:S01]  /*0510*/  STL [R1], R0 ;  /* 0x0000000001007387 */ /* 0x0001e20000100800 */
[----:B------:R-:W-:-:S02]  /*0520*/  HADD2.F32 R162, -RZ, R154.H0_H0 ;  /* 0x2000009affa27230 */ /* 0x000fc40000004100 */
[----:B------:R-:W-:Y:S02]  /*0530*/  HADD2.F32 R157, -RZ, R154.H1_H1 ;  /* 0x3000009aff9d7230 */ /* 0x000fe40000004100 */
[--C-:B---3--:R-:W-:Y:S02]  /*0540*/  HADD2.F32 R154, -RZ, R120.reuse.H0_H0 ;  /* 0x20000078ff9a7230 */ /* 0x108fe40000004100 */
[----:B------:R-:W-:Y:S02]  /*0550*/  HADD2.F32 R153, -RZ, R120.H1_H1 ;  /* 0x30000078ff997230 */ /* 0x000fe40000004100 */
[--C-:B------:R-:W-:Y:S01]  /*0560*/  HADD2.F32 R128, -RZ, R122.reuse.H0_H0 ;  /* 0x2000007aff807230 */ /* 0x100fe20000004100 */
[----:B0-----:R-:W-:Y:S01]  /*0570*/  MOV R0, RZ ;  /* 0x000000ff00007202 */ /* 0x001fe20000000f00 */
[----:B------:R-:W-:Y:S02]  /*0580*/  HADD2.F32 R125, -RZ, R122.H1_H1 ;  /* 0x3000007aff7d7230 */ /* 0x000fe40000004100 */
[----:B------:R-:W-:-:S02]  /*0590*/  HADD2.F32 R165, -RZ, R152.H1_H1 ;  /* 0x30000098ffa57230 */ /* 0x000fc40000004100 */
[----:B------:R-:W-:Y:S02]  /*05a0*/  HADD2.F32 R156, -RZ, R155.H0_H0 ;  /* 0x2000009bff9c7230 */ /* 0x000fe40000004100 */
[----:B------:R-:W-:Y:S02]  /*05b0*/  HADD2.F32 R124, -RZ, R123.H0_H0 ;  /* 0x2000007bff7c7230 */ /* 0x000fe40000004100 */
[--C-:B----4-:R-:W-:Y:S02]  /*05c0*/  HADD2.F32 R122, -RZ, R4.reuse.H0_H0 ;  /* 0x20000004ff7a7230 */ /* 0x110fe40000004100 */
        /* <DEDUP_REMOVED lines=9> */
[----:B------:R-:W-:Y:S02]  /*0660*/  HADD2.F32 R155, -RZ, R155.H1_H1 ;  /* 0x3000009bff9b7230 */ /* 0x000fe40000004100 */
[--C-:B------:R-:W-:Y:S02]  /*0670*/  HADD2.F32 R152, -RZ, R121.reuse.H0_H0 ;  /* 0x20000079ff987230 */ /* 0x100fe40000004100 */
[----:B------:R-:W-:-:S02]  /*0680*/  HADD2.F32 R151, -RZ, R121.H1_H1 ;  /* 0x30000079ff977230 */ /* 0x000fc40000004100 */
[----:B------:R-:W-:-:S07]  /*0690*/  HADD2.F32 R123, -RZ, R123.H1_H1 ;  /* 0x3000007bff7b7230 */ /* 0x000fce0000004100 */
.L_x_607:
[----:B0-----:R-:W0:Y:S01]  /*06a0*/  S2R R54, SR_TID.X ;  /* 0x0000000000367919 */ /* 0x001e220000002100 */
[----:B------:R-:W1:Y:S01]  /*06b0*/  LDC.64 R62, c[0x0][0x238] ;  /* 0x00008e00ff3e7b82 */ /* 0x000e620000000a00 */
[----:B------:R-:W-:Y:S01]  /*06c0*/  IMAD R52, R98, UR8, RZ ;  /* 0x0000000862347c24 */ /* 0x000fe2000f8e02ff */
[----:B------:R-:W2:Y:S04]  /*06d0*/  LDL R143, [R1] ;  /* 0x00000000018f7983 */ /* 0x000ea80000100800 */
[----:B------:R-:W-:Y:S02]  /*06e0*/  SHF.R.S32.HI R53, RZ, 0x1f, R52 ;  /* 0x0000001fff357819 */ /* 0x000fe40000011434 */
[----:B------:R-:W3:Y:S02]  /*06f0*/  LDC.64 R60, c[0x0][0x250] ;  /* 0x00009400ff3c7b82 */ /* 0x000ee40000000a00 */
[----:B------:R-:W-:-:S06]  /*0700*/  LEA.HI R53, R53, R52, RZ, 0x3 ;  /* 0x0000003435357211 */ /* 0x000fcc00078f18ff */
[----:B------:R-:W4:Y:S08]  /*0710*/  LDC.64 R72, c[0x0][0x2b8] ;  /* 0x0000ae00ff487b82 */ /* 0x000f300000000a00 */
[----:B------:R-:W4:Y:S01]  /*0720*/  LDC.64 R100, c[0x0][0x258] ;  /* 0x00009600ff647b82 */ /* 0x000f220000000a00 */
[----:B0-----:R-:W-:-:S07]  /*0730*/  LOP3.LUT R54, R54, 0x7f, RZ, 0xc0, !PT ;  /* 0x0000007f36367812 */ /* 0x001fce00078ec0ff */
[----:B------:R-:W0:Y:S01]  /*0740*/  @P0 LDC.64 R102, c[0x0][0x2c8] ;  /* 0x0000b200ff660b82 */ /* 0x000e220000000a00 */
[----:B------:R-:W-:Y:S01]  /*0750*/  LEA.HI.SX32 R121, R53, R54, 0x1d ;  /* 0x0000003635797211 */ /* 0x000fe200078feaff */
[----:B---3--:R-:W-:-:S03]  /*0760*/  IMAD.WIDE R60, R98, 0x4, R60 ;  /* 0x00000004623c7825 */ /* 0x008fc600078e023c */
[C---:B------:R-:W-:Y:S01]  /*0770*/  IADD3 R118, R121.reuse, 0x80, RZ ;  /* 0x0000008079767810 */ /* 0x040fe20007ffe0ff */
[C-C-:B-1----:R-:W-:Y:S01]  /*0780*/  IMAD.WIDE.U32 R52, R121.reuse, 0x10, R62.reuse ;  /* 0x0000001079347825 */ /* 0x142fe200078e003e */
[----:B------:R-:W3:Y:S01]  /*0790*/  LDG.E R129, desc[UR6][R60.64] ;  /* 0x000000063c817981 */ /* 0x000ee2000c1e1900 */
[----:B------:R-:W-:Y:S01]  /*07a0*/  ISETP.NE.U32.AND P4, PT, RZ, UR12, PT ;  /* 0x0000000cff007c0c */ /* 0x000fe2000bf85070 */
[----:B------:R-:W1:Y:S01]  /*07b0*/  LDC.64 R130, c[0x0][0x240] ;  /* 0x00009000ff827b82 */ /* 0x000e620000000a00 */
[----:B------:R-:W-:Y:S02]  /*07c0*/  IMAD.WIDE.U32 R56, R118, 0x10, R62 ;  /* 0x0000001076387825 */ /* 0x000fe400078e003e */
[----:B------:R-:W2:Y:S01]  /*07d0*/  LDG.E.128 R52, desc[UR6][R52.64] ;  /* 0x0000000634347981 */ /* 0x000ea2000c1e1d00 */
[C---:B------:R-:W-:Y:S01]  /*07e0*/  IADD3 R119, R121.reuse, 0x100, RZ ;  /* 0x0000010079777810 */ /* 0x040fe20007ffe0ff */
[----:B----4-:R-:W-:Y:S02]  /*07f0*/  IMAD.WIDE.U32 R64, R121, 0x10, R72 ;  /* 0x0000001079407825 */ /* 0x010fe400078e0048 */
[----:B------:R-:W4:Y:S01]  /*0800*/  LDG.E.128 R56, desc[UR6][R56.64] ;  /* 0x0000000638387981 */ /* 0x000f22000c1e1d00 */
[----:B------:R-:W1:Y:S01]  /*0810*/  @P0 LDC.64 R108, c[0x0][0x2c8] ;  /* 0x0000b200ff6c0b82 */ /* 0x000e620000000a00 */
[----:B------:R-:W-:-:S02]  /*0820*/  IMAD.WIDE R100, R98, 0x4, R100 ;  /* 0x0000000462647825 */ /* 0x000fc400078e0264 */
[----:B------:R-:W4:Y:S02]  /*0830*/  LDG.E.128 R64, desc[UR6][R64.64] ;  /* 0x0000000640407981 */ /* 0x000f24000c1e1d00 */
[C---:B------:R-:W-:Y:S02]  /*0840*/  IMAD.WIDE.U32 R62, R119.reuse, 0x10, R62 ;  /* 0x00000010773e7825 */ /* 0x040fe400078e003e */
[----:B------:R0:W4:Y:S01]  /*0850*/  LDG.E R126, desc[UR6][R100.64] ;  /* 0x00000006647e7981 */ /* 0x000122000c1e1900 */
[----:B------:R-:W1:Y:S01]  /*0860*/  @P0 LDC.64 R106, c[0x0][0x2c8] ;  /* 0x0000b200ff6a0b82 */ /* 0x000e620000000a00 */
[--C-:B------:R-:W-:Y:S02]  /*0870*/  IMAD.WIDE.U32 R68, R118, 0x10, R72.reuse ;  /* 0x0000001076447825 */ /* 0x100fe400078e0048 */
[----:B------:R-:W4:Y:S04]  /*0880*/  LDG.E.128 R60, desc[UR6][R62.64] ;  /* 0x000000063e3c7981 */ /* 0x000f28000c1e1d00 */
[----:B------:R-:W4:Y:S01]  /*0890*/  LDG.E.128 R68, desc[UR6][R68.64] ;  /* 0x0000000644447981 */ /* 0x000f22000c1e1d00 */
[----:B------:R-:W-:-:S06]  /*08a0*/  IMAD.WIDE.U32 R72, R119, 0x10, R72 ;  /* 0x0000001077487825 */ /* 0x000fcc00078e0048 */
[----:B------:R-:W4:Y:S01]  /*08b0*/  LDG.E.128 R72, desc[UR6][R72.64] ;  /* 0x0000000648487981 */ /* 0x000f22000c1e1d00 */
[----:B------:R-:W-:-:S13]  /*08c0*/  ISETP.NE.AND.EX P4, PT, RZ, UR13, PT, P4 ;  /* 0x0000000dff007c0c */ /* 0x000fda000bf85340 */
[----:B0-----:R-:W0:Y:S01]  /*08d0*/  @P4 LDC.64 R100, c[0x0][0x248] ;  /* 0x00009200ff644b82 */ /* 0x001e220000000a00 */
[----:B------:R-:W-:-:S05]  /*08e0*/  @P0 IMAD.WIDE.U32 R102, R121, 0x10, R102 ;  /* 0x0000001079660825 */ /* 0x000fca00078e0066 */
[----:B------:R1:W5:Y:S02]  /*08f0*/  @P0 LDG.E.128 R32, desc[UR6][R102.64] ;  /* 0x0000000666200981 */ /* 0x000364000c1e1d00 */
[----:B------:R-:W0:Y:S01]  /*0900*/  @P4 LDC.64 R110, c[0x0][0x248] ;  /* 0x00009200ff6e4b82 */ /* 0x000e220000000a00 */
[----:B-1----:R-:W-:-:S07]  /*0910*/  IMAD.WIDE.U32 R102, R119, 0x8, R130 ;  /* 0x0000000877667825 */ /* 0x002fce00078e0082 */
[----:B------:R-:W1:Y:S01]  /*0920*/  @P4 LDC.64 R112, c[0x0][0x248] ;  /* 0x00009200ff704b82 */ /* 0x000e620000000a00 */
[----:B------:R-:W5:Y:S01]  /*0930*/  LDG.E.64 R102, desc[UR6][R102.64] ;  /* 0x0000000666667981 */ /* 0x000f62000c1e1b00 */
[----:B0-----:R-:W-:-:S05]  /*0940*/  @P4 IMAD.WIDE.U32 R100, R119, 0x8, R100 ;  /* 0x0000000877644825 */ /* 0x001fca00078e0064 */
[----:B------:R0:W5:Y:S02]  /*0950*/  @P4 LDG.E.64 R96, desc[UR6][R100.64] ;  /* 0x0000000664604981 */ /* 0x000164000c1e1b00 */
[----:B0-----:R-:W-:-:S06]  /*0960*/  IMAD.WIDE.U32 R100, R118, 0x8, R130 ;  /* 0x0000000876647825 */ /* 0x001fcc00078e0082 */
[----:B------:R-:W5:Y:S01]  /*0970*/  LDG.E.64 R100, desc[UR6][R100.64] ;  /* 0x0000000664647981 */ /* 0x000f62000c1e1b00 */
[----:B------:R-:W-:-:S04]  /*0980*/  @P0 IMAD.WIDE.U32 R108, R119, 0x10, R108 ;  /* 0x00000010776c0825 */ /* 0x000fc800078e006c */
[C---:B------:R-:W-:Y:S01]  /*0990*/  @P4 IMAD.WIDE.U32 R110, R121.reuse, 0x8, R110 ;  /* 0x00000008796e4825 */ /* 0x040fe200078e006e */
[----:B------:R-:W5:Y:S03]  /*09a0*/  @P0 LDG.E.128 R40, desc[UR6][R108.64] ;  /* 0x000000066c280981 */ /* 0x000f66000c1e1d00 */
[C---:B------:R-:W-:Y:S01]  /*09b0*/  @P0 IMAD.WIDE.U32 R106, R118.reuse, 0x10, R106 ;  /* 0x00000010766a0825 */ /* 0x040fe200078e006a */
[----:B------:R0:W5:Y:S03]  /*09c0*/  @P4 LDG.E.64 R92, desc[UR6][R110.64] ;  /* 0x000000066e5c4981 */ /* 0x000166000c1e1b00 */
[----:B-1----:R-:W-:Y:S01]  /*09d0*/  @P4 IMAD.WIDE.U32 R112, R118, 0x8, R112 ;  /* 0x0000000876704825 */ /* 0x002fe200078e0070 */
[----:B------:R-:W5:Y:S04]  /*09e0*/  @P0 LDG.E.128 R36, desc[UR6][R106.64] ;  /* 0x000000066a240981 */ /* 0x000f68000c1e1d00 */
[----:B------:R-:W5:Y:S01]  /*09f0*/  @P4 LDG.E.64 R94, desc[UR6][R112.64] ;  /* 0x00000006705e4981 */ /* 0x000f62000c1e1b00 */
[----:B0-----:R-:W-:-:S05]  /*0a00*/  IMAD.WIDE.U32 R110, R121, 0x8, R130 ;  /* 0x00000008796e7825 */ /* 0x001fca00078e0082 */
[----:B------:R0:W5:Y:S01]  /*0a10*/  LDG.E.64 R106, desc[UR6][R110.64] ;  /* 0x000000066e6a7981 */ /* 0x000162000c1e1b00 */
[----:B------:R-:W-:Y:S01]  /*0a20*/  UMOV UR4, 0xffffffff ;  /* 0xffffffff00047882 */ /* 0x000fe20000000000 */
[----:B------:R-:W-:-:S04]  /*0a30*/  IADD3 R98, R98, UR10, RZ ;  /* 0x0000000a62627c10 */ /* 0x000fc8000fffe0ff */
[----:B------:R-:W-:Y:S02]  /*0a40*/  ISETP.GE.AND P2, PT, R98, UR11, PT ;  /* 0x0000000b62007c0c */ /* 0x000fe4000bf46270 */
[----:B---3--:R-:W-:Y:S01]  /*0a50*/  FSEL R135, R129, RZ, !P1 ;  /* 0x000000ff81877208 */ /* 0x008fe20004800000 */
[--C-:B--2---:R-:W-:Y:S02]  /*0a60*/  HADD2.F32 R138, -RZ, R52.reuse.H0_H0 ;  /* 0x20000034ff8a7230 */ /* 0x104fe40000004100 */
[--C-:B------:R-:W-:Y:S02]  /*0a70*/  HADD2.F32 R148, -RZ, R53.reuse.H0_H0 ;  /* 0x20000035ff947230 */ /* 0x100fe40000004100 */
[----:B------:R-:W-:Y:S02]  /*0a80*/  HADD2.F32 R146, -RZ, R53.H1_H1 ;  /* 0x30000035ff927230 */ /* 0x000fe40000004100 */
[----:B------:R-:W-:Y:S02]  /*0a90*/  HADD2.F32 R150, -RZ, R52.H1_H1 ;  /* 0x30000034ff967230 */ /* 0x000fe40000004100 */
[----:B----4-:R-:W-:-:S02]  /*0aa0*/  HADD2.F32 R53, -RZ, R56.H0_H0 ;  /* 0x20000038ff357230 */ /* 0x010fc40000004100 */
[----:B------:R-:W-:Y:S02]  /*0ab0*/  HADD2.F32 R109, -RZ, R56.H1_H1 ;  /* 0x30000038ff6d7230 */ /* 0x000fe40000004100 */
[C---:B------:R-:W-:Y:S01]  /*0ac0*/  FADD.FTZ R56, -R135.reuse, R138 ;  /* 0x0000008a87387221 */ /* 0x040fe20000010100 */
[--C-:B------:R-:W-:Y:S02]  /*0ad0*/  HADD2.F32 R149, -RZ, R64.reuse.H0_H0 ;  /* 0x20000040ff957230 */ /* 0x100fe40000004100 */
[C---:B------:R-:W-:Y:S01]  /*0ae0*/  FADD.FTZ R150, -R135.reuse, R150 ;  /* 0x0000009687967221 */ /* 0x040fe20000010100 */
[--C-:B------:R-:W-:Y:S02]  /*0af0*/  HADD2.F32 R160, -RZ, R57.reuse.H0_H0 ;  /* 0x20000039ffa07230 */ /* 0x100fe40000004100 */
[----:B------:R-:W-:Y:S01]  /*0b00*/  FMUL.FTZ R56, R126, R56 ;  /* 0x000000387e387220 */ /* 0x000fe20000410000 */
[----:B------:R-:W-:Y:S02]  /*0b10*/  HADD2.F32 R57, -RZ, R57.H1_H1 ;  /* 0x30000039ff397230 */ /* 0x000fe40000004100 */
[----:B------:R-:W-:Y:S01]  /*0b20*/  FADD.FTZ R148, -R135, R148 ;  /* 0x0000009487947221 */ /* 0x000fe20000010100 */
[----:B------:R-:W-:-:S02]  /*0b30*/  HADD2.F32 R147, -RZ, R64.H1_H1 ;  /* 0x30000040ff937230 */ /* 0x000fc40000004100 */
[----:B------:R-:W-:Y:S01]  /*0b40*/  FADD.FTZ R91, R149, R91 ;  /* 0x0000005b955b7221 */ /* 0x000fe20000010000 */
[--C-:B------:R-:W-:Y:S02]  /*0b50*/  HADD2.F32 R108, -RZ, R60.reuse.H0_H0 ;  /* 0x2000003cff6c7230 */ /* 0x100fe40000004100 */
[----:B------:R-:W-:Y:S01]  /*0b60*/  FMUL.FTZ R150, R126, R150 ;  /* 0x000000967e967220 */ /* 0x000fe20000410000 */
[----:B------:R-:W-:Y:S02]  /*0b70*/  HADD2.F32 R134, -RZ, R60.H1_H1 ;  /* 0x3000003cff867230 */ /* 0x000fe40000004100 */
[-C--:B------:R-:W-:Y:S01]  /*0b80*/  FFMA.FTZ R117, R56, R149.reuse, R117 ;  /* 0x0000009538757223 */ /* 0x080fe20000010075 */
[--C-:B------:R-:W-:Y:S02]  /*0b90*/  HADD2.F32 R130, -RZ, R62.reuse.H0_H0 ;  /* 0x2000003eff827230 */ /* 0x100fe40000004100 */
[----:B------:R-:W-:Y:S01]  /*0ba0*/  FMUL.FTZ R149, R143, R149 ;  /* 0x000000958f957220 */ /* 0x000fe20000410000 */
[----:B------:R-:W-:-:S02]  /*0bb0*/  HADD2.F32 R132, -RZ, R62.H1_H1 ;  /* 0x3000003eff847230 */ /* 0x000fc40000004100 */
[--C-:B------:R-:W-:Y:S02]  /*0bc0*/  HADD2.F32 R60, -RZ, R63.reuse.H0_H0 ;  /* 0x2000003fff3c7230 */ /* 0x100fe40000004100 */
[----:B------:R-:W-:Y:S02]  /*0bd0*/  HADD2.F32 R62, -RZ, R63.H1_H1 ;  /* 0x3000003fff3e7230 */ /* 0x000fe40000004100 */
[----:B------:R-:W-:Y:S01]  /*0be0*/  FADD.FTZ R63, -R135, R57 ;  /* 0x00000039873f7221 */ /* 0x000fe20000010100 */
[--C-:B------:R-:W-:Y:S02]  /*0bf0*/  HADD2.F32 R141, -RZ, R66.reuse.H0_H0 ;  /* 0x20000042ff8d7230 */ /* 0x100fe40000004100 */
[----:B------:R-:W-:Y:S02]  /*0c00*/  HADD2.F32 R139, -RZ, R66.H1_H1 ;  /* 0x30000042ff8b7230 */ /* 0x000fe40000004100 */
[----:B------:R-:W-:Y:S01]  /*0c10*/  FADD.FTZ R89, R147, R89 ;  /* 0x0000005993597221 */ /* 0x000fe20000010000 */
[----:B------:R-:W-:-:S02]  /*0c20*/  HADD2.F32 R144, -RZ, R54.H0_H0 ;  /* 0x20000036ff907230 */ /* 0x000fc40000004100 */
[----:B------:R-:W-:Y:S01]  /*0c30*/  FMUL.FTZ R148, R126, R148 ;  /* 0x000000947e947220 */ /* 0x000fe20000410000 */
[--C-:B0-----:R-:W-:Y:S02]  /*0c40*/  HADD2.F32 R110, -RZ, R61.reuse.H0_H0 ;  /* 0x2000003dff6e7230 */ /* 0x101fe40000004100 */
[----:B------:R-:W-:Y:S01]  /*0c50*/  FFMA.FTZ R90, R150, R147, R90 ;  /* 0x00000093965a7223 */ /* 0x000fe2000001005a */
[----:B------:R-:W-:Y:S02]  /*0c60*/  HADD2.F32 R112, -RZ, R61.H1_H1 ;  /* 0x3000003dff707230 */ /* 0x000fe40000004100 */
[----:B------:R-:W-:Y:S01]  /*0c70*/  FADD.FTZ R61, -R135, R160 ;  /* 0x000000a0873d7221 */ /* 0x000fe20000010100 */
[----:B------:R-:W-:Y:S02]  /*0c80*/  HADD2.F32 R145, -RZ, R65.H0_H0 ;  /* 0x20000041ff917230 */ /* 0x000fe40000004100 */
[--C-:B------:R-:W-:Y:S02]  /*0c90*/  HADD2.F32 R137, -RZ, R67.reuse.H0_H0 ;  /* 0x20000043ff897230 */ /* 0x100fe40000004100 */
[----:B------:R-:W-:-:S02]  /*0ca0*/  HADD2.F32 R57, -RZ, R67.H1_H1 ;  /* 0x30000043ff397230 */ /* 0x000fc40000004100 */
[--C-:B------:R-:W-:Y:S02]  /*0cb0*/  HADD2.F32 R64, -RZ, R69.reuse.H0_H0 ;  /* 0x20000045ff407230 */ /* 0x100fe40000004100 */
[----:B------:R-:W-:Y:S02]  /*0cc0*/  HADD2.F32 R66, -RZ, R69.H1_H1 ;  /* 0x30000045ff427230 */ /* 0x000fe40000004100 */
[----:B------:R-:W-:Y:S01]  /*0cd0*/  FMUL.FTZ R147, R165, R147 ;  /* 0x00000093a5937220 */ /* 0x000fe20000410000 */
[--C-:B------:R-:W-:Y:S02]  /*0ce0*/  HADD2.F32 R67, -RZ, R70.reuse.H0_H0 ;  /* 0x20000046ff437230 */ /* 0x100fe40000004100 */
[----:B------:R-:W-:Y:S02]  /*0cf0*/  HADD2.F32 R69, -RZ, R70.H1_H1 ;  /* 0x30000046ff457230 */ /* 0x000fe40000004100 */
[----:B------:R-:W-:Y:S01]  /*0d00*/  FADD.FTZ R70, RZ, R149 ;  /* 0x00000095ff467221 */ /* 0x000fe20000010000 */
[----:B------:R-:W-:-:S02]  /*0d10*/  HADD2.F32 R140, -RZ, R55.H0_H0 ;  /* 0x20000037ff8c7230 */ /* 0x000fc40000004100 */
[----:B------:R-:W-:Y:S02]  /*0d20*/  HADD2.F32 R52, -RZ, R59.H1_H1 ;  /* 0x3000003bff347230 */ /* 0x000fe40000004100 */
[--C-:B------:R-:W-:Y:S02]  /*0d30*/  HADD2.F32 R161, -RZ, R71.reuse.H0_H0 ;  /* 0x20000047ffa17230 */ /* 0x100fe40000004100 */
[----:B------:R-:W-:Y:S02]  /*0d40*/  HADD2.F32 R160, -RZ, R71.H1_H1 ;  /* 0x30000047ffa07230 */ /* 0x000fe40000004100 */
[----:B------:R-:W-:Y:S01]  /*0d50*/  FFMA.FTZ R71, R56, R149, RZ ;  /* 0x0000009538477223 */ /* 0x000fe200000100ff */
[----:B------:R-:W-:Y:S02]  /*0d60*/  HADD2.F32 R142, -RZ, R54.H1_H1 ;  /* 0x30000036ff8e7230 */ /* 0x000fe40000004100 */
[----:B------:R-:W-:Y:S02]  /*0d70*/  HADD2.F32 R55, -RZ, R55.H1_H1 ;  /* 0x30000037ff377230 */ /* 0x000fe40000004100 */
[----:B------:R-:W-:Y:S01]  /*0d80*/  FADD.FTZ R144, -R135, R144 ;  /* 0x0000009087907221 */ /* 0x000fe20000010100 */
[----:B------:R-:W-:-:S02]  /*0d90*/  HADD2.F32 R136, -RZ, R58.H0_H0 ;  /* 0x2000003aff887230 */ /* 0x000fc40000004100 */
[----:B------:R-:W-:Y:S01]  /*0da0*/  FADD.FTZ R87, R145, R87 ;  /* 0x0000005791577221 */ /* 0x000fe20000010000 */
[----:B------:R-:W-:Y:S02]  /*0db0*/  HADD2.F32 R158, -RZ, R58.H1_H1 ;  /* 0x3000003aff9e7230 */ /* 0x000fe40000004100 */
[-C--:B------:R-:W-:Y:S01]  /*0dc0*/  FFMA.FTZ R88, R148, R145.reuse, R88 ;  /* 0x0000009194587223 */ /* 0x080fe20000010058 */
[----:B------:R-:W-:Y:S02]  /*0dd0*/  HADD2.F32 R54, -RZ, R59.H0_H0 ;  /* 0x2000003bff367230 */ /* 0x000fe40000004100 */
[C---:B------:R-:W-:Y:S01]  /*0de0*/  FADD.FTZ R58, -R135.reuse, R53 ;  /* 0x00000035873a7221 */ /* 0x040fe20000010100 */
[----:B------:R-:W-:Y:S02]  /*0df0*/  HADD2.F32 R65, -RZ, R65.H1_H1 ;  /* 0x30000041ff417230 */ /* 0x000fe40000004100 */
[----:B------:R-:W-:Y:S01]  /*0e00*/  FMUL.FTZ R145, R164, R145 ;  /* 0x00000091a4917220 */ /* 0x000fe20000410000 */
[----:B------:R-:W-:Y:S01]  /*0e10*/  FADD.FTZ R70, R70, R147 ;  /* 0x0000009346467221 */ /* 0x000fe20000010000 */
[C---:B------:R-:W-:Y:S01]  /*0e20*/  FADD.FTZ R146, -R135.reuse, R146 ;  /* 0x0000009287927221 */ /* 0x040fe20000010100 */
[C---:B------:R-:W-:Y:S01]  /*0e30*/  FADD.FTZ R53, -R135.reuse, R52 ;  /* 0x0000003487357221 */ /* 0x040fe20000010100 */
[----:B------:R-:W-:Y:S01]  /*0e40*/  FFMA.FTZ R71, R150, R147, R71 ;  /* 0x0000009396477223 */ /* 0x000fe20000010047 */
        /* <DEDUP_REMOVED lines=14> */
[----:B------:R-:W-:-:S02]  /*0f30*/  HADD2.F32 R55, -RZ, R72.H0_H0 ;  /* 0x20000048ff377230 */ /* 0x000fc40000004100 */
[----:B------:R-:W-:Y:S01]  /*0f40*/  FMUL.FTZ R144, R126, R144 ;  /* 0x000000907e907220 */ /* 0x000fe20000410000 */
[----:B------:R-:W-:Y:S02]  /*0f50*/  HADD2.F32 R109, -RZ, R72.H1_H1 ;  /* 0x30000048ff6d7230 */ /* 0x000fe40000004100 */
[----:B------:R-:W-:Y:S01]  /*0f60*/  FADD.FTZ R135, -R135, R62 ;  /* 0x0000003e87877221 */ /* 0x000fe20000010100 */
[----:B------:R-:W-:Y:S01]  /*0f70*/  FMUL.FTZ R143, R163, R65 ;  /* 0x00000041a38f7220 */ /* 0x000fe20000410000 */
[----:B------:R-:W-:Y:S01]  /*0f80*/  FADD.FTZ R72, R70, R145 ;  /* 0x0000009146487221 */ /* 0x000fe20000010000 */
[--C-:B------:R-:W-:Y:S02]  /*0f90*/  HADD2.F32 R60, -RZ, R68.reuse.H0_H0 ;  /* 0x20000044ff3c7230 */ /* 0x100fe40000004100 */
[----:B------:R-:W-:Y:S01]  /*0fa0*/  FMUL.FTZ R146, R126, R146 ;  /* 0x000000927e927220 */ /* 0x000fe20000410000 */
[----:B------:R-:W-:Y:S02]  /*0fb0*/  HADD2.F32 R62, -RZ, R68.H1_H1 ;  /* 0x30000044ff3e7230 */ /* 0x000fe40000004100 */
[----:B------:R-:W-:Y:S01]  /*0fc0*/  FFMA.FTZ R71, R148, R145, R71 ;  /* 0x0000009194477223 */ /* 0x000fe20000010047 */
[----:B------:R-:W0:Y:S01]  /*0fd0*/  S2R R68, SR_TID.X ;  /* 0x0000000000447919 */ /* 0x000e220000002100 */
[----:B------:R-:W-:Y:S01]  /*0fe0*/  FADD.FTZ R83, R141, R83 ;  /* 0x000000538d537221 */ /* 0x000fe20000010000 */
[----:B------:R-:W-:Y:S01]  /*0ff0*/  FMUL.FTZ R142, R126, R142 ;  /* 0x0000008e7e8e7220 */ /* 0x000fe20000410000 */
[----:B------:R-:W-:Y:S01]  /*1000*/  FFMA.FTZ R84, R144, R141, R84 ;  /* 0x0000008d90547223 */ /* 0x000fe20000010054 */
[----:B------:R-:W-:-:S02]  /*1010*/  HADD2.F32 R111, -RZ, R73.H0_H0 ;  /* 0x20000049ff6f7230 */ /* 0x000fc40000004100 */
[----:B------:R-:W-:Y:S01]  /*1020*/  FMUL.FTZ R141, R162, R141 ;  /* 0x0000008da28d7220 */ /* 0x000fe20000410000 */
[----:B------:R-:W-:Y:S02]  /*1030*/  HADD2.F32 R113, -RZ, R73.H1_H1 ;  /* 0x30000049ff717230 */ /* 0x000fe40000004100 */
[----:B------:R-:W-:Y:S01]  /*1040*/  FADD.FTZ R72, R72, R143 ;  /* 0x0000008f48487221 */ /* 0x000fe20000010000 */
[----:B------:R-:W-:Y:S01]  /*1050*/  FFMA.FTZ R73, R146, R143, R71 ;  /* 0x0000008f92497223 */ /* 0x000fe20000010047 */
[----:B------:R-:W-:Y:S01]  /*1060*/  FADD.FTZ R81, R139, R81 ;  /* 0x000000518b517221 */ /* 0x000fe20000010000 */
[----:B------:R-:W-:Y:S01]  /*1070*/  FMUL.FTZ R140, R126, R140 ;  /* 0x0000008c7e8c7220 */ /* 0x000fe20000410000 */
        /* <DEDUP_REMOVED lines=26> */
[-C--:B------:R-:W-:Y:S01]  /*1220*/  FFMA.FTZ R2, R70, R161.reuse, R2 ;  /* 0x000000a146027223 */ /* 0x080fe20000010002 */
[----:B------:R-:W-:Y:S01]  /*1230*/  FMUL.FTZ R71, R124, R161 ;  /* 0x000000a17c477220 */ /* 0x000fe20000410000 */
[----:B------:R-:W-:Y:S01]  /*1240*/  FADD.FTZ R159, R54, R57 ;  /* 0x00000039369f7221 */ /* 0x000fe20000010000 */
[----:B------:R-:W-:Y:S01]  /*1250*/  FFMA.FTZ R161, R138, R57, R53 ;  /* 0x000000398aa17223 */ /* 0x000fe20000010035 */
[----:B------:R-:W-:-:S02]  /*1260*/  HADD2.F32 R130, -RZ, R74.H0_H0 ;  /* 0x2000004aff827230 */ /* 0x000fc40000004100 */
        /* <DEDUP_REMOVED lines=19> */
[----:B0-----:R-:W-:Y:S01]  /*13a0*/  LOP3.LUT P1, RZ, R68, 0x1f, RZ, 0xc0, !PT ;  /* 0x0000001f44ff7812 */ /* 0x001fe2000782c0ff */
        /* <DEDUP_REMOVED lines=13> */
[----:B------:R-:W-:Y:S02]  /*1480*/  FMUL.FTZ R73, R123, R160 ;  /* 0x000000a07b497220 */ /* 0x000fe40000410000 */
[----:B------:R-:W-:Y:S01]  /*1490*/  FADD.FTZ R54, R54, R71 ;  /* 0x0000004736367221 */ /* 0x000fe20000010000 */
[----:B------:R-:W-:Y:S01]  /*14a0*/  FFMA.FTZ R53, R70, R71, R53 ;  /* 0x0000004746357223 */ /* 0x000fe20000010035 */
[--C-:B------:R-:W-:Y:S02]  /*14b0*/  HADD2.F32 R134, -RZ, R75.reuse.H0_H0 ;  /* 0x2000004bff867230 */ /* 0x100fe40000004100 */
[----:B------:R-:W-:Y:S01]  /*14c0*/  FMUL.FTZ R108, R126, R108 ;  /* 0x0000006c7e6c7220 */ /* 0x000fe20000410000 */
[----:B------:R-:W-:Y:S02]  /*14d0*/  HADD2.F32 R136, -RZ, R75.H1_H1 ;  /* 0x3000004bff887230 */ /* 0x000fe40000004100 */
        /* <DEDUP_REMOVED lines=27> */
[----:B------:R-:W-:Y:S01]  /*1690*/  FMUL.FTZ R130, R105, R130 ;  /* 0x0000008269827220 */ /* 0x000fe20000410000 */
        /* <DEDUP_REMOVED lines=37> */
[----:B------:R-:W0:Y:S04]  /*18f0*/  SHFL.DOWN PT, R161, R53, 0x2, 0x1f ;  /* 0x08401f0035a17f89 */ /* 0x000e2800000e0000 */
[----:B------:R1:W2:Y:S01]  /*1900*/  SHFL.DOWN PT, R55, R52, 0x1, 0x1f ;  /* 0x08201f0034377f89 */ /* 0x0002a200000e0000 */
[----:B0-----:R-:W-:-:S05]  /*1910*/  FADD.FTZ R53, R53, R161 ;  /* 0x000000a135357221 */ /* 0x001fca0000010000 */
[----:B--2---:R1:W0:Y:S02]  /*1920*/  SHFL.DOWN PT, R54, R53, 0x1, 0x1f ;  /* 0x08201f0035367f89 */ /* 0x00422400000e0000 */
.L_x_618:
[----:B------:R-:W2:Y:S01]  /*1930*/  S2R R158, SR_TID.X ;  /* 0x00000000009e7919 */ /* 0x000ea20000002100 */
[----:B-1----:R-:W-:Y:S01]  /*1940*/  FADD.FTZ R52, R52, R55 ;  /* 0x0000003734347221 */ /* 0x002fe20000010000 */
[----:B0-----:R-:W-:Y:S01]  /*1950*/  FADD.FTZ R53, R53, R54 ;  /* 0x0000003635357221 */ /* 0x001fe20000010000 */
[----:B------:R-:W-:Y:S01]  /*1960*/  LOP3.LUT P3, RZ, R127, 0xff, RZ, 0xc0, !PT ;  /* 0x000000ff7fff7812 */ /* 0x000fe2000786c0ff */
[----:B------:R-:W-:-:S12]  /*1970*/  @P1 BRA `(.L_x_606) ;  /* 0x0000000000241947 */ /* 0x000fd80003800000 */
[----:B------:R-:W0:Y:S01]  /*1980*/  S2UR UR5, SR_CgaCtaId ;  /* 0x00000000000579c3 */ /* 0x000e220000008800 */
[----:B--2---:R-:W-:Y:S01]  /*1990*/  SHF.R.U32.HI R54, RZ, 0x5, R158 ;  /* 0x00000005ff367819 */ /* 0x004fe2000001169e */
[----:B------:R-:W-:-:S03]  /*19a0*/  UMOV UR4, 0x400 ;  /* 0x0000040000047882 */ /* 0x000fc60000000000 */
[----:B------:R-:W-:-:S04]  /*19b0*/  LOP3.LUT R55, R54, 0x7fffffc, RZ, 0xc0, !PT ;  /* 0x07fffffc36377812 */ /* 0x000fc800078ec0ff */
[----:B------:R-:W-:-:S04]  /*19c0*/  @!P3 IADD3 R55, R55, 0x4, RZ ;  /* 0x000000043737b810 */ /* 0x000fc80007ffe0ff */
[----:B------:R-:W-:Y:S01]  /*19d0*/  LOP3.LUT R54, R55, 0x3, R54, 0xf8, !PT ;  /* 0x0000000337367812 */ /* 0x000fe200078ef836 */
[----:B0-----:R-:W-:-:S06]  /*19e0*/  ULEA UR4, UR5, UR4, 0x18 ;  /* 0x0000000405047291 */ /* 0x001fcc000f8ec03f */
[----:B------:R-:W-:-:S05]  /*19f0*/  LEA R54, R54, UR4, 0x3 ;  /* 0x0000000436367c11 */ /* 0x000fca000f8e18ff */
[----:B------:R0:W-:Y:S02]  /*1a00*/  STS.64 [R54+0x3000], R52 ;  /* 0x0030003436007388 */ /* 0x0001e40000000a00 */
.L_x_606:
[----:B------:R-:W-:Y:S01]  /*1a10*/  UISETP.NE.AND UP0, UPT, UR17, URZ, UPT ;  /* 0x0000003f1100728c */ /* 0x000fe2000bf05270 */
[----:B0-2---:R-:W-:Y:S02]  /*1a20*/  SHF.R.U32.HI R52, RZ, 0x5, R158 ;  /* 0x00000005ff347819 */ /* 0x005fe4000001169e */
[----:B-----5:R-:W-:Y:S02]  /*1a30*/  LOP3.LUT P6, RZ, R106, 0xff000000, RZ, 0xc0, !PT ;  /* 0xff0000006aff7812 */ /* 0x020fe400078cc0ff */
[----:B------:R-:W-:Y:S02]  /*1a40*/  LOP3.LUT R52, R52, 0x7fffffc, RZ, 0xc0, !PT ;  /* 0x07fffffc34347812 */ /* 0x000fe400078ec0ff */
[----:B------:R-:W-:Y:S01]  /*1a50*/  PLOP3.LUT P1, PT, PT, PT, UP0, 0x80, 0x0 ;  /* 0x000000000000781c */ /* 0x000fe20003f2f008 */
[----:B------:R-:W-:Y:S05]  /*1a60*/  WARPSYNC.ALL ;  /* 0x0000000000007948 */ /* 0x000fea0003800000 */
[----:B------:R-:W0:Y:S08]  /*1a70*/  S2UR UR5, SR_CgaCtaId ;  /* 0x00000000000579c3 */ /* 0x000e300000008800 */
[----:B------:R-:W-:Y:S01]  /*1a80*/  BAR.SYNC.DEFER_BLOCKING 0x0 ;  /* 0x0000000000007b1d */ /* 0x000fe20000010000 */
[----:B------:R-:W-:-:S05]  /*1a90*/  @!P3 IADD3 R52, R52, 0x4, RZ ;  /* 0x000000043434b810 */ /* 0x000fca0007ffe0ff */
        /* <DEDUP_REMOVED lines=9> */
[----:B0-----:R-:W-:Y:S01]  /*1b30*/  FADD.FTZ R127, R127, R52 ;  /* 0x000000347f7f7221 */ /* 0x001fe20000010000 */
[----:B------:R-:W-:Y:S01]  /*1b40*/  FADD.FTZ R158, R158, R53 ;  /* 0x000000359e9e7221 */ /* 0x000fe20000010000 */
[----:B------:R-:W-:Y:S02]  /*1b50*/  MOV R52, R106 ;  /* 0x0000006a00347202 */ /* 0x000fe40000000f00 */
[----:B------:R-:W-:Y:S01]  /*1b60*/  FADD.FTZ R54, R54, R127 ;  /* 0x0000007f36367221 */ /* 0x000fe20000010000 */
[----:B------:R-:W-:Y:S01]  /*1b70*/  FADD.FTZ R55, R55, R158 ;  /* 0x0000009e37377221 */ /* 0x000fe20000010000 */
[----:B------:R-:W-:Y:S01]  /*1b80*/  LOP3.LUT P5, RZ, R52, 0xff, RZ, 0xc0, !PT ;  /* 0x000000ff34ff7812 */ /* 0x000fe200078ac0ff */
[----:B------:R-:W-:-:S02]  /*1b90*/  @P0 HADD2.F32 R52, -RZ, R32.H0_H0 ;  /* 0x20000020ff340230 */ /* 0x000fc40000004100 */
[----:B------:R-:W-:Y:S01]  /*1ba0*/  FMUL.FTZ R54, R54, UR9 ;  /* 0x0000000936367c20 */ /* 0x000fe20008410000 */
[----:B------:R-:W-:-:S04]  /*1bb0*/  FMUL.FTZ R127, R55, UR9 ;  /* 0x00000009377f7c20 */ /* 0x000fc80008410000 */
[----:B------:R-:W-:Y:S01]  /*1bc0*/  FSEL R158, R54, RZ, !P1 ;  /* 0x000000ff369e7208 */ /* 0x000fe20004800000 */
[----:B------:R-:W-:-:S04]  /*1bd0*/  @P0 HADD2.F32 R54, -RZ, R32.H1_H1 ;  /* 0x30000020ff360230 */ /* 0x000fc80000004100 */
        /* <DEDUP_REMOVED lines=8> */
[C---:B------:R-:W-:Y:S01]  /*1c60*/  FMUL.FTZ R53, R126.reuse, R53 ;  /* 0x000000357e357220 */ /* 0x040fe20000410000 */
[C---:B------:R-:W-:Y:S01]  /*1c70*/  FMUL.FTZ R55, R126.reuse, R55 ;  /* 0x000000377e377220 */ /* 0x040fe20000410000 */
[----:B------:R-:W-:Y:S01]  /*1c80*/  FMUL.FTZ R160, R126, R145 ;  /* 0x000000917ea07220 */ /* 0x000fe20000410000 */
[----:B------:R-:W-:-:S02]  /*1c90*/  @P0 HADD2.F32 R145, -RZ, R33.H0_H0 ;  /* 0x20000021ff910230 */ /* 0x000fc40000004100 */
[----:B------:R-:W-:Y:S01]  /*1ca0*/  @P0 FADD.FTZ R53, R53, R52 ;  /* 0x0000003435350221 */ /* 0x000fe20000010000 */
[----:B------:R-:W-:Y:S01]  /*1cb0*/  @P0 FADD.FTZ R55, R55, R54 ;  /* 0x0000003637370221 */ /* 0x000fe20000010000 */
[--C-:B------:R-:W-:Y:S01]  /*1cc0*/  FFMA.FTZ R144, R144, R127, R158.reuse ;  /* 0x0000007f90907223 */ /* 0x100fe2000001009e */
[----:B------:R-:W-:Y:S01]  /*1cd0*/  FMUL.FTZ R52, R126, R143 ;  /* 0x0000008f7e347220 */ /* 0x000fe20000410000 */
[----:B------:R-:W-:Y:S01]  /*1ce0*/  FMUL.FTZ R147, R53, UR16 ;  /* 0x0000001035937c20 */ /* 0x000fe20008410000 */
[----:B------:R-:W-:Y:S01]  /*1cf0*/  FMUL.FTZ R148, R55, UR16 ;  /* 0x0000001037947c20 */ /* 0x000fe20008410000 */
[----:B------:R-:W-:Y:S01]  /*1d00*/  @P0 FADD.FTZ R160, R160, R145 ;  /* 0x00000091a0a00221 */ /* 0x000fe20000010000 */
[----:B------:R-:W-:Y:S02]  /*1d10*/  @P0 HADD2.F32 R143, -RZ, R33.H1_H1 ;  /* 0x30000021ff8f0230 */ /* 0x000fe40000004100 */
[----:B------:R-:W-:Y:S01]  /*1d20*/  FFMA.FTZ R142, R142, R127, R158 ;  /* 0x0000007f8e8e7223 */ /* 0x000fe2000001009e */
[----:B------:R-:W-:Y:S01]  /*1d30*/  FSEL R150, R147, RZ, P5 ;  /* 0x000000ff93967208 */ /* 0x000fe20002800000 */
[----:B------:R-:W-:Y:S01]  /*1d40*/  FMUL.FTZ R145, R160, UR16 ;  /* 0x00000010a0917c20 */ /* 0x000fe20008410000 */
[----:B------:R-:W-:Y:S01]  /*1d50*/  LOP3.LUT P5, RZ, R106, 0xff00, RZ, 0xc0, !PT ;  /* 0x0000ff006aff7812 */ /* 0x000fe200078ac0ff */
[----:B------:R-:W-:Y:S01]  /*1d60*/  @P0 FADD.FTZ R52, R52, R143 ;  /* 0x0000008f34340221 */ /* 0x000fe20000010000 */
[----:B------:R-:W-:-:S02]  /*1d70*/  @P0 HADD2.F32 R54, -RZ, R34.H0_H0 ;  /* 0x20000022ff360230 */ /* 0x000fc40000004100 */
[----:B------:R-:W-:Y:S01]  /*1d80*/  FADD.FTZ R139, R139, -R142 ;  /* 0x8000008e8b8b7221 */ /* 0x000fe20000010000 */
[----:B------:R-:W-:Y:S01]  /*1d90*/  FSEL R56, R148, RZ, P5 ;  /* 0x000000ff94387208 */ /* 0x000fe20002800000 */
[----:B------:R-:W-:Y:S01]  /*1da0*/  FFMA.FTZ R140, R140, R127, R158 ;  /* 0x0000007f8c8c7223 */ /* 0x000fe2000001009e */
[----:B------:R-:W-:Y:S01]  /*1db0*/  LOP3.LUT P5, RZ, R106, 0xff0000, RZ, 0xc0, !PT ;  /* 0x00ff00006aff7812 */ /* 0x000fe200078ac0ff */
[----:B------:R-:W-:Y:S01]  /*1dc0*/  FMUL.FTZ R143, R52, UR16 ;  /* 0x00000010348f7c20 */ /* 0x000fe20008410000 */
[----:B------:R-:W-:Y:S01]  /*1dd0*/  FMUL.FTZ R142, R126, R139 ;  /* 0x0000008b7e8e7220 */ /* 0x000fe20000410000 */
[----:B------:R-:W-:Y:S01]  /*1de0*/  FADD.FTZ R137, R137, -R140 ;  /* 0x8000008c89897221 */ /* 0x000fe20000010000 */
[----:B------:R-:W-:Y:S01]  /*1df0*/  FSEL R159, R145, RZ, P5 ;  /* 0x000000ff919f7208 */ /* 0x000fe20002800000 */
[----:B------:R-:W-:Y:S01]  /*1e00*/  FFMA.FTZ R138, R138, R127, R158 ;  /* 0x0000007f8a8a7223 */ /* 0x000fe2000001009e */
[----:B------:R-:W-:Y:S01]  /*1e10*/  ISETP.NE.U32.AND P5, PT, RZ, UR14, PT ;  /* 0x0000000eff007c0c */ /* 0x000fe2000bfa5070 */
[C---:B------:R-:W-:Y:S01]  /*1e20*/  FMUL.FTZ R140, R126.reuse, R137 ;  /* 0x000000897e8c7220 */ /* 0x040fe20000410000 */
[----:B------:R-:W-:Y:S01]  /*1e30*/  FSEL R146, R143, RZ, P6 ;  /* 0x000000ff8f927208 */ /* 0x000fe20003000000 */
[----:B------:R-:W-:Y:S01]  /*1e40*/  FADD.FTZ R57, R57, -R138 ;  /* 0x8000008a39397221 */ /* 0x000fe20000010000 */
[----:B------:R-:W-:Y:S01]  /*1e50*/  ISETP.NE.AND.EX P5, PT, RZ, UR15, PT, P5 ;  /* 0x0000000fff007c0c */ /* 0x000fe2000bfa5350 */
[--C-:B------:R-:W-:Y:S01]  /*1e60*/  FFMA.FTZ R59, R59, R127, R158.reuse ;  /* 0x0000007f3b3b7223 */ /* 0x100fe2000001009e */
[----:B------:R-:W-:Y:S01]  /*1e70*/  LOP3.LUT P6, RZ, R107, 0xff, RZ, 0xc0, !PT ;  /* 0x000000ff6bff7812 */ /* 0x000fe200078cc0ff */
[----:B------:R-:W-:Y:S01]  /*1e80*/  FMUL.FTZ R138, R126, R57 ;  /* 0x000000397e8a7220 */ /* 0x000fe20000410000 */
[--C-:B------:R-:W-:Y:S01]  /*1e90*/  @P0 HADD2.F32 R57, -RZ, R35.reuse.H1_H1 ;  /* 0x30000023ff390230 */ /* 0x100fe20000004100 */
[----:B------:R-:W-:Y:S01]  /*1ea0*/  @P4 MOV R149, R92 ;  /* 0x0000005c00954202 */ /* 0x000fe20000000f00 */
[----:B------:R-:W-:Y:S01]  /*1eb0*/  FADD.FTZ R59, R62, -R59 ;  /* 0x8000003b3e3b7221 */ /* 0x000fe20000010000 */
[-CC-:B------:R-:W-:Y:S01]  /*1ec0*/  FFMA.FTZ R63, R63, R127.reuse, R158.reuse ;  /* 0x0000007f3f3f7223 */ /* 0x180fe2000001009e */
[-CC-:B------:R-:W-:Y:S01]  /*1ed0*/  FFMA.FTZ R68, R68, R127.reuse, R158.reuse ;  /* 0x0000007f44447223 */ /* 0x180fe2000001009e */
[----:B------:R-:W-:Y:S01]  /*1ee0*/  @P0 FADD.FTZ R138, R138, R57 ;  /* 0x000000398a8a0221 */ /* 0x000fe20000010000 */
[-CC-:B------:R-:W-:Y:S01]  /*1ef0*/  FFMA.FTZ R70, R70, R127.reuse, R158.reuse ;  /* 0x0000007f46467223 */ /* 0x180fe2000001009e */
[----:B------:R-:W-:Y:S01]  /*1f00*/  FFMA.FTZ R72, R72, R127, R158 ;  /* 0x0000007f48487223 */ /* 0x000fe2000001009e */
[----:B------:R-:W-:Y:S01]  /*1f10*/  FADD.FTZ R69, R69, -R68 ;  /* 0x8000004445457221 */ /* 0x000fe20000010000 */
[----:B------:R-:W-:Y:S01]  /*1f20*/  @P5 F2FP.F16.F32.PACK_AB R53, RZ, R53 ;  /* 0x00000035ff35523e */ /* 0x000fe200000000ff */
[----:B------:R-:W-:Y:S01]  /*1f30*/  FADD.FTZ R71, R71, -R70 ;  /* 0x8000004647477221 */ /* 0x000fe20000010000 */
[----:B------:R-:W-:Y:S01]  /*1f40*/  @P5 F2FP.F16.F32.PACK_AB R55, RZ, R55 ;  /* 0x00000037ff37523e */ /* 0x000fe200000000ff */
[----:B------:R-:W-:Y:S01]  /*1f50*/  FADD.FTZ R73, R73, -R72 ;  /* 0x8000004849497221 */ /* 0x000fe20000010000 */
[----:B------:R-:W-:Y:S01]  /*1f60*/  @P5 PRMT R44, R53, 0x7610, R44 ;  /* 0x00007610352c5816 */ /* 0x000fe2000000002c */
[----:B------:R-:W-:Y:S01]  /*1f70*/  FADD.FTZ R53, R141, -R144 ;  /* 0x800000908d357221 */ /* 0x000fe20000010000 */
[----:B------:R-:W-:Y:S01]  /*1f80*/  @P5 F2FP.F16.F32.PACK_AB R160, RZ, R160 ;  /* 0x000000a0ffa0523e */ /* 0x000fe200000000ff */
[----:B------:R-:W-:Y:S01]  /*1f90*/  FFMA.FTZ R74, R74, R127, R158 ;  /* 0x0000007f4a4a7223 */ /* 0x000fe2000001009e */
[----:B------:R-:W-:Y:S01]  /*1fa0*/  @P5 PRMT R44, R44, 0x5410, R55 ;  /* 0x000054102c2c5816 */ /* 0x000fe20000000037 */
[----:B------:R-:W-:Y:S01]  /*1fb0*/  FMUL.FTZ R53, R126, R53 ;  /* 0x000000357e357220 */ /* 0x000fe20000410000 */
[----:B------:R-:W-:Y:S01]  /*1fc0*/  @P0 HADD2.F32 R55, -RZ, R34.H1_H1 ;  /* 0x30000022ff370230 */ /* 0x000fe20000004100 */
[----:B------:R-:W-:Y:S01]  /*1fd0*/  @P5 F2FP.F16.F32.PACK_AB R52, RZ, R52 ;  /* 0x00000034ff34523e */ /* 0x000fe200000000ff */
[----:B------:R-:W-:Y:S01]  /*1fe0*/  FADD.FTZ R75, R75, -R74 ;  /* 0x8000004a4b4b7221 */ /* 0x000fe20000010000 */
[----:B------:R-:W-:Y:S01]  /*1ff0*/  @P0 FADD.FTZ R53, R53, R54 ;  /* 0x0000003635350221 */ /* 0x000fe20000010000 */
[----:B------:R-:W-:Y:S01]  /*2000*/  @P5 PRMT R45, R160, 0x7610, R45 ;  /* 0x00007610a02d5816 */ /* 0x000fe2000000002d */
[----:B------:R-:W-:Y:S01]  /*2010*/  @P0 FADD.FTZ R142, R142, R55 ;  /* 0x000000378e8e0221 */ /* 0x000fe20000010000 */
[----:B------:R-:W-:-:S02]  /*2020*/  @P0 HADD2.F32 R55, -RZ, R35.H0_H0 ;  /* 0x20000023ff370230 */ /* 0x000fc40000004100 */
[----:B------:R-:W-:Y:S01]  /*2030*/  FMUL.FTZ R106, R53, UR16 ;  /* 0x00000010356a7c20 */ /* 0x000fe20008410000 */
[----:B------:R-:W-:Y:S01]  /*2040*/  @P5 F2FP.F16.F32.PACK_AB R53, RZ, R53 ;  /* 0x00000035ff35523e */ /* 0x000fe200000000ff */
[----:B------:R-:W-:Y:S01]  /*2050*/  FMUL.FTZ R139, R142, UR16 ;  /* 0x000000108e8b7c20 */ /* 0x000fe20008410000 */
[----:B------:R-:W-:Y:S01]  /*2060*/  @P5 PRMT R45, R45, 0x5410, R52 ;  /* 0x000054102d2d5816 */ /* 0x000fe20000000034 */
[----:B------:R-:W-:Y:S01]  /*2070*/  @P0 FADD.FTZ R140, R140, R55 ;  /* 0x000000378c8c0221 */ /* 0x000fe20000010000 */
[----:B------:R-:W-:Y:S01]  /*2080*/  FSEL R54, R106, RZ, P6 ;  /* 0x000000ff6a367208 */ /* 0x000fe20003000000 */
[----:B------:R-:W0:Y:S01]  /*2090*/  LDC.64 R160, c[0x0][0x2f8] ;  /* 0x0000be00ffa07b82 */ /* 0x000e220000000a00 */
[----:B------:R-:W-:Y:S01]  /*20a0*/  LOP3.LUT P6, RZ, R107, 0xff00, RZ, 0xc0, !PT ;  /* 0x0000ff006bff7812 */ /* 0x000fe200078cc0ff */
[----:B------:R-:W-:Y:S01]  /*20b0*/  FMUL.FTZ R137, R140, UR16 ;  /* 0x000000108c897c20 */ /* 0x000fe20008410000 */
[----:B------:R-:W-:Y:S01]  /*20c0*/  @P5 PRMT R46, R53, 0x7610, R46 ;  /* 0x00007610352e5816 */ /* 0x000fe2000000002e */
[----:B------:R-:W-:Y:S01]  /*20d0*/  @P0 HADD2.F32 R72, -RZ, R40.H0_H0 ;  /* 0x20000028ff480230 */ /* 0x000fe20000004100 */
[----:B------:R-:W-:Y:S01]  /*20e0*/  FSEL R141, R139, RZ, P6 ;  /* 0x000000ff8b8d7208 */ /* 0x000fe20003000000 */
[-CC-:B------:R-:W-:Y:S01]  /*20f0*/  FFMA.FTZ R108, R108, R127.reuse, R158.reuse ;  /* 0x0000007f6c6c7223 */ /* 0x180fe2000001009e */
[----:B------:R-:W-:Y:S01]  /*2100*/  LOP3.LUT P6, RZ, R107, 0xff0000, RZ, 0xc0, !PT ;  /* 0x00ff00006bff7812 */ /* 0x000fe200078cc0ff */
[----:B------:R-:W1:Y:S01]  /*2110*/  @P5 LDC.64 R52, c[0x0][0x308] ;  /* 0x0000c200ff345b82 */ /* 0x000e620000000a00 */
[----:B------:R-:W-:Y:S01]  /*2120*/  @P5 F2FP.F16.F32.PACK_AB R140, RZ, R140 ;  /* 0x0000008cff8c523e */ /* 0x000fe200000000ff */
[-CC-:B------:R-:W-:Y:S01]  /*2130*/  FFMA.FTZ R110, R110, R127.reuse, R158.reuse ;  /* 0x0000007f6e6e7223 */ /* 0x180fe2000001009e */
[----:B------:R-:W-:Y:S01]  /*2140*/  FSEL R55, R137, RZ, P6 ;  /* 0x000000ff89377208 */ /* 0x000fe20003000000 */
[-CC-:B------:R-:W-:Y:S01]  /*2150*/  FFMA.FTZ R112, R112, R127.reuse, R158.reuse ;  /* 0x0000007f70707223 */ /* 0x180fe2000001009e */
[----:B------:R-:W-:Y:S01]  /*2160*/  LOP3.LUT P6, RZ, R107, 0xff000000, RZ, 0xc0, !PT ;  /* 0xff0000006bff7812 */ /* 0x000fe200078cc0ff */
[----:B------:R-:W-:Y:S01]  /*2170*/  FMUL.FTZ R107, R138, UR16 ;  /* 0x000000108a6b7c20 */ /* 0x000fe20008410000 */
[----:B------:R-:W-:Y:S01]  /*2180*/  @P5 F2FP.F16.F32.PACK_AB R142, RZ, R142 ;  /* 0x0000008eff8e523e */ /* 0x000fe200000000ff */
[-CC-:B------:R-:W-:Y:S01]  /*2190*/  FFMA.FTZ R129, R129, R127.reuse, R158.reuse ;  /* 0x0000007f81817223 */ /* 0x180fe2000001009e */
[----:B------:R-:W-:Y:S01]  /*21a0*/  @P5 PRMT R47, R140, 0x7610, R47 ;  /* 0x000076108c2f5816 */ /* 0x000fe2000000002f */
[-CC-:B------:R-:W-:Y:S01]  /*21b0*/  FFMA.FTZ R131, R131, R127.reuse, R158.reuse ;  /* 0x0000007f83837223 */ /* 0x180fe2000001009e */
[----:B------:R-:W-:Y:S01]  /*21c0*/  FSEL R57, R107, RZ, P6 ;  /* 0x000000ff6b397208 */ /* 0x000fe20003000000 */
[-CC-:B------:R-:W-:Y:S01]  /*21d0*/  FFMA.FTZ R133, R133, R127.reuse, R158.reuse ;  /* 0x0000007f85857223 */ /* 0x180fe2000001009e */
[----:B------:R-:W-:Y:S01]  /*21e0*/  @P4 LOP3.LUT P6, RZ, R149, 0xff, RZ, 0xc0, !PT ;  /* 0x000000ff95ff4812 */ /* 0x000fe200078cc0ff */
[----:B------:R-:W-:Y:S01]  /*21f0*/  FFMA.FTZ R135, R135, R127, R158 ;  /* 0x0000007f87877223 */ /* 0x000fe2000001009e */
[----:B------:R-:W-:Y:S01]  /*2200*/  @P5 F2FP.F16.F32.PACK_AB R138, RZ, R138 ;  /* 0x0000008aff8a523e */ /* 0x000fe200000000ff */
[----:B------:R-:W-:Y:S01]  /*2210*/  FADD.FTZ R113, R113, -R112 ;  /* 0x8000007071717221 */ /* 0x000fe20000010000 */
[----:B------:R-:W-:Y:S01]  /*2220*/  @P4 FSEL R147, R147, RZ, P6 ;  /* 0x000000ff93934208 */ /* 0x000fe20003000000 */
[----:B------:R-:W-:Y:S01]  /*2230*/  FADD.FTZ R129, R130, -R129 ;  /* 0x8000008182817221 */ /* 0x000fe20000010000 */
[----:B------:R-:W-:Y:S01]  /*2240*/  @P4 LOP3.LUT P6, RZ, R92, 0xff00, RZ, 0xc0, !PT ;  /* 0x0000ff005cff4812 */ /* 0x000fe200078cc0ff */
[----:B------:R-:W-:Y:S01]  /*2250*/  FMUL.FTZ R113, R126, R113 ;  /* 0x000000717e717220 */ /* 0x000fe20000410000 */
[----:B------:R-:W-:Y:S01]  /*2260*/  @P5 PRMT R46, R46, 0x5410, R142 ;  /* 0x000054102e2e5816 */ /* 0x000fe2000000008e */
[----:B------:R-:W-:Y:S01]  /*2270*/  FMUL.FTZ R142, R126, R73 ;  /* 0x000000497e8e7220 */ /* 0x000fe20000410000 */
[----:B------:R-:W-:Y:S01]  /*2280*/  @P4 FSEL R148, R148, RZ, P6 ;  /* 0x000000ff94944208 */ /* 0x000fe20003000000 */
[----:B-1----:R-:W-:Y:S01]  /*2290*/  @P5 IMAD.WIDE.U32 R52, R121, 0x10, R52 ;  /* 0x0000001079345825 */ /* 0x002fe200078e0034 */
[----:B------:R-:W-:-:S03]  /*22a0*/  @P4 LOP3.LUT P6, RZ, R92, 0xff0000, RZ, 0xc0, !PT ;  /* 0x00ff00005cff4812 */ /* 0x000fc600078cc0ff */
[C---:B------:R-:W-:Y:S01]  /*22b0*/  FMUL.FTZ R129, R126.reuse, R129 ;  /* 0x000000817e817220 */ /* 0x040fe20000410000 */
[----:B------:R-:W-:Y:S01]  /*22c0*/  @P5 PRMT R47, R47, 0x5410, R138 ;  /* 0x000054102f2f5816 */ /* 0x000fe2000000008a */
[----:B------:R-:W-:Y:S01]  /*22d0*/  FMUL.FTZ R138, R126, R71 ;  /* 0x000000477e8a7220 */ /* 0x000fe20000410000 */
[----:B------:R-:W-:Y:S01]  /*22e0*/  @P4 FSEL R145, R145, RZ, P6 ;  /* 0x000000ff91914208 */ /* 0x000fe20003000000 */
[----:B------:R-:W-:Y:S01]  /*22f0*/  FADD.FTZ R131, R132, -R131 ;  /* 0x8000008384837221 */ /* 0x000fe20000010000 */
[----:B------:R-:W-:Y:S01]  /*2300*/  @P4 LOP3.LUT P6, RZ, R92, 0xff000000, RZ, 0xc0, !PT ;  /* 0xff0000005cff4812 */ /* 0x000fe200078cc0ff */
[----:B------:R1:W-:Y:S01]  /*2310*/  @P5 STG.E.128 desc[UR6][R52.64], R44 ;  /* 0x0000002c34005986 */ /* 0x0003e2000c101d06 */
[----:B------:R-:W-:Y:S01]  /*2320*/  F2FP.F16.F32.PACK_AB R54, R141, R54 ;  /* 0x000000368d36723e */ /* 0x000fe200000000ff */
[-CC-:B------:R-:W-:Y:S01]  /*2330*/  FFMA.FTZ R141, R58, R127.reuse, R158.reuse ;  /* 0x0000007f3a8d7223 */ /* 0x180fe2000001009e */
[----:B------:R-:W-:Y:S01]  /*2340*/  @P4 FSEL R143, R143, RZ, P6 ;  /* 0x000000ff8f8f4208 */ /* 0x000fe20003000000 */
[----:B------:R-:W-:Y:S01]  /*2350*/  FFMA.FTZ R58, R65, R127, R158 ;  /* 0x0000007f413a7223 */ /* 0x000fe2000001009e */
[----:B------:R-:W-:Y:S01]  /*2360*/  @P4 LOP3.LUT P6, RZ, R93, 0xff, RZ, 0xc0, !PT ;  /* 0x000000ff5dff4812 */ /* 0x000fe200078cc0ff */
[----:B------:R-:W-:Y:S01]  /*2370*/  FADD.FTZ R141, R60, -R141 ;  /* 0x8000008d3c8d7221 */ /* 0x000fe20000010000 */
[----:B------:R-:W-:Y:S01]  /*2380*/  F2FP.F16.F32.PACK_AB R55, R57, R55 ;  /* 0x000000373937723e */ /* 0x000fe200000000ff */
[----:B------:R-:W-:Y:S01]  /*2390*/  @P0 HADD2.F32 R60, -RZ, R37.H1_H1 ;  /* 0x30000025ff3c0230 */ /* 0x000fe20000004100 */
[----:B------:R-:W-:Y:S01]  /*23a0*/  @P4 FSEL R106, R106, RZ, P6 ;  /* 0x000000ff6a6a4208 */ /* 0x000fe20003000000 */
[----:B------:R-:W-:Y:S01]  /*23b0*/  FMUL.FTZ R131, R126, R131 ;  /* 0x000000837e837220 */ /* 0x000fe20000410000 */
[----:B------:R-:W-:Y:S01]  /*23c0*/  @P4 LOP3.LUT P6, RZ, R93, 0xff00, RZ, 0xc0, !PT ;  /* 0x0000ff005dff4812 */ /* 0x000fe200078cc0ff */
[----:B------:R-:W-:Y:S01]  /*23d0*/  FADD.FTZ R133, R134, -R133 ;  /* 0x8000008586857221 */ /* 0x000fe20000010000 */
[----:B------:R-:W-:Y:S01]  /*23e0*/  @P4 MOV R71, R96 ;  /* 0x0000006000474202 */ /* 0x000fe20000000f00 */
[----:B------:R-:W-:Y:S01]  /*23f0*/  FADD.FTZ R149, R136, -R135 ;  /* 0x8000008788957221 */ /* 0x000fe20000010000 */
[----:B------:R-:W-:Y:S01]  /*2400*/  @P4 FSEL R139, R139, RZ, P6 ;  /* 0x000000ff8b8b4208 */ /* 0x000fe20003000000 */
[----:B------:R-:W-:Y:S01]  /*2410*/  FMUL.FTZ R132, R126, R133 ;  /* 0x000000857e847220 */ /* 0x000fe20000410000 */
[----:B------:R-:W-:Y:S01]  /*2420*/  @P4 LOP3.LUT P6, RZ, R93, 0xff0000, RZ, 0xc0, !PT ;  /* 0x00ff00005dff4812 */ /* 0x000fe200078cc0ff */
[----:B------:R-:W-:Y:S01]  /*2430*/  @P0 HADD2.F32 R133, -RZ, R43.H0_H0 ;  /* 0x2000002bff850230 */ /* 0x000fe20000004100 */
[----:B-1----:R-:W-:Y:S01]  /*2440*/  F2FP.F16.F32.PACK_AB R52, R56, R150 ;  /* 0x000000963834723e */ /* 0x002fe200000000ff */
[----:B0-----:R-:W-:Y:S01]  /*2450*/  IMAD.WIDE.U32 R56, R121, 0x10, R160 ;  /* 0x0000001079387825 */ /* 0x001fe200078e00a0 */
[----:B------:R-:W-:-:S02]  /*2460*/  F2FP.F16.F32.PACK_AB R53, R146, R159 ;  /* 0x0000009f9235723e */ /* 0x000fc400000000ff */
[----:B------:R-:W-:Y:S01]  /*2470*/  @P4 FSEL R137, R137, RZ, P6 ;  /* 0x000000ff89894208 */ /* 0x000fe20003000000 */
[----:B------:R-:W-:Y:S01]  /*2480*/  @P0 FADD.FTZ R132, R132, R133 ;  /* 0x0000008584840221 */ /* 0x000fe20000010000 */
[----:B------:R-:W-:Y:S01]  /*2490*/  @P4 LOP3.LUT P6, RZ, R93, 0xff000000, RZ, 0xc0, !PT ;  /* 0xff0000005dff4812 */ /* 0x000fe200078cc0ff */
[----:B------:R0:W-:Y:S01]  /*24a0*/  STG.E.128 desc[UR6][R56.64], R52 ;  /* 0x0000003438007986 */ /* 0x0001e2000c101d06 */
[----:B------:R-:W-:Y:S01]  /*24b0*/  @P4 F2FP.F16.F32.PACK_AB R147, RZ, R147 ;  /* 0x00000093ff93423e */ /* 0x000fe200000000ff */
[----:B------:R-:W-:Y:S01]  /*24c0*/  FMUL.FTZ R135, R132, UR16 ;  /* 0x0000001084877c20 */ /* 0x000fe20008410000 */
[----:B------:R-:W-:Y:S02]  /*24d0*/  @P4 FSEL R107, R107, RZ, P6 ;  /* 0x000000ff6b6b4208 */ /* 0x000fe40003000000 */
[----:B------:R-:W-:Y:S02]  /*24e0*/  @P4 F2FP.F16.F32.PACK_AB R145, RZ, R145 ;  /* 0x00000091ff91423e */ /* 0x000fe400000000ff */
[----:B------:R-:W-:-:S02]  /*24f0*/  @P4 F2FP.F16.F32.PACK_AB R106, RZ, R106 ;  /* 0x0000006aff6a423e */ /* 0x000fc400000000ff */
[----:B------:R-:W-:Y:S02]  /*2500*/  @P4 F2FP.F16.F32.PACK_AB R137, RZ, R137 ;  /* 0x00000089ff89423e */ /* 0x000fe400000000ff */
[----:B------:R-:W-:Y:S02]  /*2510*/  @P4 F2FP.F16.F32.PACK_AB R148, RZ, R148 ;  /* 0x00000094ff94423e */ /* 0x000fe400000000ff */
[----:B------:R-:W-:Y:S02]  /*2520*/  @P4 F2FP.F16.F32.PACK_AB R143, RZ, R143 ;  /* 0x0000008fff8f423e */ /* 0x000fe400000000ff */
[----:B------:R-:W-:Y:S02]  /*2530*/  @P4 F2FP.F16.F32.PACK_AB R139, RZ, R139 ;  /* 0x0000008bff8b423e */ /* 0x000fe400000000ff */
[----:B------:R-:W-:Y:S01]  /*2540*/  @P4 F2FP.F16.F32.PACK_AB R107, RZ, R107 ;  /* 0x0000006bff6b423e */ /* 0x000fe200000000ff */
[--C-:B0-----:R-:W-:Y:S02]  /*2550*/  @P0 HADD2.F32 R53, -RZ, R36.reuse.H0_H0 ;  /* 0x20000024ff350230 */ /* 0x101fe40000004100 */
[----:B------:R-:W-:Y:S01]  /*2560*/  FMUL.FTZ R52, R126, R141 ;  /* 0x0000008d7e347220 */ /* 0x000fe20000410000 */
[----:B------:R-:W-:-:S02]  /*2570*/  @P0 HADD2.F32 R54, -RZ, R36.H1_H1 ;  /* 0x30000024ff360230 */ /* 0x000fc40000004100 */
[----:B------:R-:W-:Y:S01]  /*2580*/  FFMA.FTZ R55, R61, R127, R158 ;  /* 0x0000007f3d377223 */ /* 0x000fe2000001009e */
[----:B------:R-:W-:Y:S01]  /*2590*/  FADD.FTZ R61, R67, -R58 ;  /* 0x8000003a433d7221 */ /* 0x000fe20000010000 */
[----:B------:R-:W-:Y:S01]  /*25a0*/  @P0 FADD.FTZ R52, R52, R53 ;  /* 0x0000003534340221 */ /* 0x000fe20000010000 */
[----:B------:R-:W-:Y:S01]  /*25b0*/  MOV R53, R100 ;  /* 0x0000006400357202 */ /* 0x000fe20000000f00 */
[----:B------:R-:W-:Y:S01]  /*25c0*/  FADD.FTZ R55, R64, -R55 ;  /* 0x8000003740377221 */ /* 0x000fe20000010000 */
[----:B------:R-:W-:Y:S01]  /*25d0*/  FMUL.FTZ R61, R126, R61 ;  /* 0x0000003d7e3d7220 */ /* 0x000fe20000410000 */
[----:B------:R-:W-:Y:S01]  /*25e0*/  FMUL.FTZ R57, R52, UR16 ;  /* 0x0000001034397c20 */ /* 0x000fe20008410000 */
[----:B------:R-:W-:Y:S01]  /*25f0*/  LOP3.LUT P6, RZ, R53, 0xff, RZ, 0xc0, !PT ;  /* 0x000000ff35ff7812 */ /* 0x000fe200078cc0ff */
[----:B------:R-:W-:Y:S01]  /*2600*/  @P0 HADD2.F32 R67, -RZ, R38.H1_H1 ;  /* 0x30000026ff430230 */ /* 0x000fe20000004100 */
[----:B------:R-:W-:Y:S01]  /*2610*/  @P4 MOV R53, R94 ;  /* 0x0000005e00354202 */ /* 0x000fe20000000f00 */
[----:B------:R-:W-:Y:S01]  /*2620*/  FADD.FTZ R127, R109, -R108 ;  /* 0x8000006c6d7f7221 */ /* 0x000fe20000010000 */
[----:B------:R-:W-:Y:S01]  /*2630*/  FSEL R56, R57, RZ, P6 ;  /* 0x000000ff39387208 */ /* 0x000fe20003000000 */
[----:B------:R-:W-:Y:S01]  /*2640*/  FADD.FTZ R109, R111, -R110 ;  /* 0x8000006e6f6d7221 */ /* 0x000fe20000010000 */
[----:B------:R-:W-:Y:S01]  /*2650*/  @P4 LOP3.LUT P6, RZ, R53, 0xff, RZ, 0xc0, !PT ;  /* 0x000000ff35ff4812 */ /* 0x000fe200078cc0ff */
[----:B------:R-:W-:Y:S01]  /*2660*/  FMUL.FTZ R53, R126, R59 ;  /* 0x0000003b7e357220 */ /* 0x000fe20000410000 */
[----:B------:R-:W-:Y:S01]  /*2670*/  FADD.FTZ R59, R66, -R63 ;  /* 0x8000003f423b7221 */ /* 0x000fe20000010000 */
[C---:B------:R-:W-:Y:S01]  /*2680*/  FMUL.FTZ R109, R126.reuse, R109 ;  /* 0x0000006d7e6d7220 */ /* 0x040fe20000410000 */
[----:B------:R-:W-:Y:S01]  /*2690*/  @P4 FSEL R63, R57, RZ, P6 ;  /* 0x000000ff393f4208 */ /* 0x000fe20003000000 */
[----:B------:R-:W-:Y:S01]  /*26a0*/  @P0 FADD.FTZ R53, R53, R54 ;  /* 0x0000003635350221 */ /* 0x000fe20000010000 */
[----:B------:R-:W-:Y:S01]  /*26b0*/  FMUL.FTZ R54, R126, R55 ;  /* 0x000000377e367220 */ /* 0x000fe20000410000 */
[----:B------:R-:W-:Y:S01]  /*26c0*/  LOP3.LUT P6, RZ, R100, 0xff00, RZ, 0xc0, !PT ;  /* 0x0000ff0064ff7812 */ /* 0x000fe200078cc0ff */
[----:B------:R-:W-:-:S02]  /*26d0*/  @P0 HADD2.F32 R55, -RZ, R37.H0_H0 ;  /* 0x20000025ff370230 */ /* 0x000fc40000004100 */
[----:B------:R-:W-:Y:S01]  /*26e0*/  FMUL.FTZ R62, R53, UR16 ;  /* 0x00000010353e7c20 */ /* 0x000fe20008410000 */
[----:B------:R-:W-:Y:S01]  /*26f0*/  @P0 HADD2.F32 R108, -RZ, R41.H1_H1 ;  /* 0x30000029ff6c0230 */ /* 0x000fe20000004100 */
[----:B------:R-:W-:Y:S01]  /*2700*/  @P5 F2FP.F16.F32.PACK_AB R141, RZ, R53 ;  /* 0x00000035ff8d523e */ /* 0x000fe200000000ff */
[----:B------:R-:W-:Y:S02]  /*2710*/  @P0 FADD.FTZ R54, R54, R55 ;  /* 0x0000003736360221 */ /* 0x000fe40000010000 */
[----:B------:R-:W-:Y:S01]  /*2720*/  FSEL R57, R62, RZ, P6 ;  /* 0x000000ff3e397208 */ /* 0x000fe20003000000 */
[----:B------:R-:W-:Y:S01]  /*2730*/  FMUL.FTZ R55, R126, R59 ;  /* 0x0000003b7e377220 */ /* 0x000fe20000410000 */
[----:B------:R-:W-:Y:S01]  /*2740*/  @P4 LOP3.LUT P6, RZ, R94, 0xff00, RZ, 0xc0, !PT ;  /* 0x0000ff005eff4812 */ /* 0x000fe200078cc0ff */
[----:B------:R-:W-:Y:S01]  /*2750*/  FMUL.FTZ R64, R54, UR16 ;  /* 0x0000001036407c20 */ /* 0x000fe20008410000 */
[----:B------:R-:W-:Y:S01]  /*2760*/  @P0 FADD.FTZ R113, R113, R108 ;  /* 0x0000006c71710221 */ /* 0x000fe20000010000 */
[----:B------:R-:W-:Y:S01]  /*2770*/  @P0 FADD.FTZ R55, R55, R60 ;  /* 0x0000003c37370221 */ /* 0x000fe20000010000 */
[----:B------:R-:W-:Y:S01]  /*2780*/  @P4 FSEL R62, R62, RZ, P6 ;  /* 0x000000ff3e3e4208 */ /* 0x000fe20003000000 */
[----:B------:R-:W-:Y:S01]  /*2790*/  @P0 HADD2.F32 R60, -RZ, R38.H0_H0 ;  /* 0x20000026ff3c0230 */ /* 0x000fe20000004100 */
[----:B------:R-:W-:Y:S01]  /*27a0*/  LOP3.LUT P6, RZ, R100, 0xff0000, RZ, 0xc0, !PT ;  /* 0x00ff000064ff7812 */ /* 0x000fe200078cc0ff */
[----:B------:R-:W-:Y:S01]  /*27b0*/  FMUL.FTZ R65, R55, UR16 ;  /* 0x0000001037417c20 */ /* 0x000fe20008410000 */
[----:B------:R-:W-:Y:S01]  /*27c0*/  FMUL.FTZ R130, R113, UR16 ;  /* 0x0000001071827c20 */ /* 0x000fe20008410000 */
[----:B------:R-:W-:Y:S01]  /*27d0*/  @P5 F2FP.F16.F32.PACK_AB R136, RZ, R52 ;  /* 0x00000034ff88523e */ /* 0x000fe200000000ff */
[----:B------:R-:W-:Y:S01]  /*27e0*/  @P0 FADD.FTZ R61, R61, R60 ;  /* 0x0000003c3d3d0221 */ /* 0x000fe20000010000 */
[----:B------:R-:W-:-:S02]  /*27f0*/  FSEL R58, R64, RZ, P6 ;  /* 0x000000ff403a7208 */ /* 0x000fc40003000000 */
[----:B------:R-:W-:Y:S01]  /*2800*/  @P4 LOP3.LUT P6, RZ, R94, 0xff0000, RZ, 0xc0, !PT ;  /* 0x00ff00005eff4812 */ /* 0x000fe200078cc0ff */
[----:B------:R-:W-:Y:S01]  /*2810*/  FMUL.FTZ R66, R61, UR16 ;  /* 0x000000103d427c20 */ /* 0x000fe20008410000 */
[----:B------:R-:W-:Y:S02]  /*2820*/  F2FP.F16.F32.PACK_AB R52, R57, R56 ;  /* 0x000000383934723e */ /* 0x000fe400000000ff */
[----:B------:R-:W-:Y:S01]  /*2830*/  @P4 FSEL R64, R64, RZ, P6 ;  /* 0x000000ff40404208 */ /* 0x000fe20003000000 */
[----:B------:R-:W0:Y:S01]  /*2840*/  @P5 LDC.64 R56, c[0x0][0x308] ;  /* 0x0000c200ff385b82 */ /* 0x000e220000000a00 */
[----:B------:R-:W-:Y:S01]  /*2850*/  LOP3.LUT P6, RZ, R100, 0xff000000, RZ, 0xc0, !PT ;  /* 0xff00000064ff7812 */ /* 0x000fe200078cc0ff */
[----:B------:R-:W-:Y:S01]  /*2860*/  FMUL.FTZ R100, R126, R69 ;  /* 0x000000457e647220 */ /* 0x000fe20000410000 */
[--C-:B------:R-:W-:Y:S01]  /*2870*/  @P0 HADD2.F32 R69, -RZ, R39.reuse.H1_H1 ;  /* 0x30000027ff450230 */ /* 0x100fe20000004100 */
[----:B------:R-:W-:Y:S02]  /*2880*/  @P5 F2FP.F16.F32.PACK_AB R61, RZ, R61 ;  /* 0x0000003dff3d523e */ /* 0x000fe400000000ff */
[----:B------:R-:W-:Y:S01]  /*2890*/  FSEL R59, R65, RZ, P6 ;  /* 0x000000ff413b7208 */ /* 0x000fe20003000000 */
[----:B------:R-:W-:Y:S01]  /*28a0*/  @P0 FADD.FTZ R100, R100, R67 ;  /* 0x0000004364640221 */ /* 0x000fe20000010000 */
[----:B------:R-:W-:Y:S01]  /*28b0*/  @P4 LOP3.LUT P6, RZ, R94, 0xff000000, RZ, 0xc0, !PT ;  /* 0xff0000005eff4812 */ /* 0x000fe200078cc0ff */
[----:B------:R-:W-:-:S02]  /*28c0*/  @P0 HADD2.F32 R67, -RZ, R39.H0_H0 ;  /* 0x20000027ff430230 */ /* 0x000fc40000004100 */
[----:B------:R-:W-:Y:S01]  /*28d0*/  @P0 FADD.FTZ R142, R142, R69 ;  /* 0x000000458e8e0221 */ /* 0x000fe20000010000 */
[----:B------:R-:W-:Y:S01]  /*28e0*/  FMUL.FTZ R68, R100, UR16 ;  /* 0x0000001064447c20 */ /* 0x000fe20008410000 */
[----:B------:R-:W-:Y:S02]  /*28f0*/  @P4 FSEL R65, R65, RZ, P6 ;  /* 0x000000ff41414208 */ /* 0x000fe40003000000 */
[----:B------:R-:W-:Y:S01]  /*2900*/  LOP3.LUT P6, RZ, R101, 0xff, RZ, 0xc0, !PT ;  /* 0x000000ff65ff7812 */ /* 0x000fe200078cc0ff */
[----:B------:R-:W-:Y:S01]  /*2910*/  @P0 FADD.FTZ R138, R138, R67 ;  /* 0x000000438a8a0221 */ /* 0x000fe20000010000 */
[----:B------:R-:W-:Y:S01]  /*2920*/  FMUL.FTZ R74, R142, UR16 ;  /* 0x000000108e4a7c20 */ /* 0x000fe20008410000 */
[----:B------:R-:W-:Y:S02]  /*2930*/  MOV R69, R102 ;  /* 0x0000006600457202 */ /* 0x000fe40000000f00 */
[----:B------:R-:W-:Y:S02]  /*2940*/  FSEL R60, R66, RZ, P6 ;  /* 0x000000ff423c7208 */ /* 0x000fe40003000000 */
[----:B------:R-:W-:-:S02]  /*2950*/  @P4 LOP3.LUT P6, RZ, R95, 0xff, RZ, 0xc0, !PT ;  /* 0x000000ff5fff4812 */ /* 0x000fc400078cc0ff */
[----:B------:R-:W-:Y:S01]  /*2960*/  F2FP.F16.F32.PACK_AB R53, R59, R58 ;  /* 0x0000003a3b35723e */ /* 0x000fe200000000ff */
[----:B0-----:R-:W-:Y:S01]  /*2970*/  @P5 IMAD.WIDE.U32 R56, R118, 0x10, R56 ;  /* 0x0000001076385825 */ /* 0x001fe200078e0038 */
[----:B------:R-:W-:Y:S01]  /*2980*/  @P4 FSEL R66, R66, RZ, P6 ;  /* 0x000000ff42424208 */ /* 0x000fe20003000000 */
[----:B------:R-:W0:Y:S01]  /*2990*/  @P4 LDC.64 R58, c[0x0][0x300] ;  /* 0x0000c000ff3a4b82 */ /* 0x000e220000000a00 */
[----:B------:R-:W-:Y:S02]  /*29a0*/  LOP3.LUT P6, RZ, R101, 0xff00, RZ, 0xc0, !PT ;  /* 0x0000ff0065ff7812 */ /* 0x000fe400078cc0ff */
[----:B------:R-:W-:Y:S02]  /*29b0*/  @P4 PRMT R48, R147, 0x7610, R48 ;  /* 0x0000761093304816 */ /* 0x000fe40000000030 */
[----:B------:R-:W-:Y:S02]  /*29c0*/  FSEL R70, R68, RZ, P6 ;  /* 0x000000ff44467208 */ /* 0x000fe40003000000 */
[----:B------:R-:W-:-:S02]  /*29d0*/  @P4 LOP3.LUT P6, RZ, R95, 0xff00, RZ, 0xc0, !PT ;  /* 0x0000ff005fff4812 */ /* 0x000fc400078cc0ff */
[----:B------:R-:W-:Y:S01]  /*29e0*/  @P4 PRMT R49, R145, 0x7610, R49 ;  /* 0x0000761091314816 */ /* 0x000fe20000000031 */
[----:B------:R-:W-:Y:S01]  /*29f0*/  @P0 HADD2.F32 R145, -RZ, R43.H1_H1 ;  /* 0x3000002bff910230 */ /* 0x000fe20000004100 */
[----:B------:R-:W-:Y:S01]  /*2a00*/  @P4 FSEL R67, R68, RZ, P6 ;  /* 0x000000ff44434208 */ /* 0x000fe20003000000 */
[----:B------:R-:W-:Y:S01]  /*2a10*/  FMUL.FTZ R68, R138, UR16 ;  /* 0x000000108a447c20 */ /* 0x000fe20008410000 */
[----:B------:R-:W-:Y:S02]  /*2a20*/  LOP3.LUT P6, RZ, R101, 0xff0000, RZ, 0xc0, !PT ;  /* 0x00ff000065ff7812 */ /* 0x000fe400078cc0ff */
[----:B------:R-:W-:Y:S02]  /*2a30*/  @P5 F2FP.F16.F32.PACK_AB R138, RZ, R138 ;  /* 0x0000008aff8a523e */ /* 0x000fe400000000ff */
[----:B------:R-:W-:Y:S02]  /*2a40*/  FSEL R140, R68, RZ, P6 ;  /* 0x000000ff448c7208 */ /* 0x000fe40003000000 */
[----:B------:R-:W-:-:S02]  /*2a50*/  @P4 LOP3.LUT P6, RZ, R95, 0xff0000, RZ, 0xc0, !PT ;  /* 0x00ff00005fff4812 */ /* 0x000fc400078cc0ff */
[----:B------:R-:W-:Y:S02]  /*2a60*/  @P4 PRMT R50, R106, 0x7610, R50 ;  /* 0x000076106a324816 */ /* 0x000fe40000000032 */
[----:B------:R-:W-:Y:S01]  /*2a70*/  @P4 FSEL R68, R68, RZ, P6 ;  /* 0x000000ff44444208 */ /* 0x000fe20003000000 */
[----:B0-----:R-:W-:Y:S01]  /*2a80*/  @P4 IMAD.WIDE.U32 R58, R121, 0x10, R58 ;  /* 0x00000010793a4825 */ /* 0x001fe200078e003a */
[----:B------:R-:W-:-:S03]  /*2a90*/  LOP3.LUT P6, RZ, R101, 0xff000000, RZ, 0xc0, !PT ;  /* 0xff00000065ff7812 */ /* 0x000fc600078cc0ff */
[C---:B------:R-:W-:Y:S01]  /*2aa0*/  FMUL.FTZ R101, R126.reuse, R75 ;  /* 0x0000004b7e657220 */ /* 0x040fe20000410000 */
[C---:B------:R-:W-:Y:S01]  /*2ab0*/  FMUL.FTZ R75, R126.reuse, R127 ;  /* 0x0000007f7e4b7220 */ /* 0x040fe20000410000 */
[----:B------:R-:W-:Y:S01]  /*2ac0*/  @P4 PRMT R51, R137, 0x7610, R51 ;  /* 0x0000761089334816 */ /* 0x000fe20000000033 */
[----:B------:R-:W-:Y:S01]  /*2ad0*/  FMUL.FTZ R126, R126, R149 ;  /* 0x000000957e7e7220 */ /* 0x000fe20000410000 */
[C---:B------:R-:W-:Y:S01]  /*2ae0*/  FSEL R144, R74.reuse, RZ, P6 ;  /* 0x000000ff4a907208 */ /* 0x040fe20003000000 */
[----:B------:R-:W-:Y:S01]  /*2af0*/  @P0 FADD.FTZ R101, R101, R72 ;  /* 0x0000004865650221 */ /* 0x000fe20000010000 */
[----:B------:R-:W-:Y:S01]  /*2b00*/  @P4 LOP3.LUT P6, RZ, R95, 0xff000000, RZ, 0xc0, !PT ;  /* 0xff0000005fff4812 */ /* 0x000fe200078cc0ff */
[----:B------:R-:W-:Y:S01]  /*2b10*/  @P0 HADD2.F32 R72, -RZ, R40.H1_H1 ;  /* 0x30000028ff480230 */ /* 0x000fe20000004100 */
[----:B------:R-:W-:Y:S01]  /*2b20*/  @P5 F2FP.F16.F32.PACK_AB R146, RZ, R55 ;  /* 0x00000037ff92523e */ /* 0x000fe200000000ff */
[----:B------:R-:W-:Y:S01]  /*2b30*/  FMUL.FTZ R110, R101, UR16 ;  /* 0x00000010656e7c20 */ /* 0x000fe20008410000 */
[----:B------:R-:W-:Y:S01]  /*2b40*/  @P4 FSEL R74, R74, RZ, P6 ;  /* 0x000000ff4a4a4208 */ /* 0x000fe20003000000 */
[----:B------:R-:W-:Y:S01]  /*2b50*/  @P0 FADD.FTZ R126, R126, R145 ;  /* 0x000000917e7e0221 */ /* 0x000fe20000010000 */
[----:B------:R-:W-:Y:S01]  /*2b60*/  LOP3.LUT P6, RZ, R69, 0xff, RZ, 0xc0, !PT ;  /* 0x000000ff45ff7812 */ /* 0x000fe200078cc0ff */
[----:B------:R-:W-:Y:S01]  /*2b70*/  @P0 FADD.FTZ R75, R75, R72 ;  /* 0x000000484b4b0221 */ /* 0x000fe20000010000 */
[----:B------:R-:W-:Y:S01]  /*2b80*/  @P0 HADD2.F32 R72, -RZ, R41.H0_H0 ;  /* 0x20000029ff480230 */ /* 0x000fe20000004100 */
[----:B------:R-:W-:-:S02]  /*2b90*/  @P5 F2FP.F16.F32.PACK_AB R100, RZ, R100 ;  /* 0x00000064ff64523e */ /* 0x000fc400000000ff */
[C---:B------:R-:W-:Y:S01]  /*2ba0*/  FSEL R69, R110.reuse, RZ, P6 ;  /* 0x000000ff6e457208 */ /* 0x040fe20003000000 */
[----:B------:R-:W-:Y:S01]  /*2bb0*/  FMUL.FTZ R112, R75, UR16 ;  /* 0x000000104b707c20 */ /* 0x000fe20008410000 */
[----:B------:R-:W-:Y:S01]  /*2bc0*/  @P4 LOP3.LUT P6, RZ, R71, 0xff, RZ, 0xc0, !PT ;  /* 0x000000ff47ff4812 */ /* 0x000fe200078cc0ff */
[----:B------:R-:W-:Y:S01]  /*2bd0*/  @P0 FADD.FTZ R109, R109, R72 ;  /* 0x000000486d6d0221 */ /* 0x000fe20000010000 */
[----:B------:R-:W-:Y:S02]  /*2be0*/  @P5 F2FP.F16.F32.PACK_AB R142, RZ, R142 ;  /* 0x0000008eff8e523e */ /* 0x000fe400000000ff */
[----:B------:R-:W-:Y:S01]  /*2bf0*/  @P4 FSEL R110, R110, RZ, P6 ;  /* 0x000000ff6e6e4208 */ /* 0x000fe20003000000 */
[----:B------:R-:W-:Y:S01]  /*2c00*/  FMUL.FTZ R127, R109, UR16 ;  /* 0x000000106d7f7c20 */ /* 0x000fe20008410000 */
[----:B------:R-:W-:Y:S02]  /*2c10*/  LOP3.LUT P6, RZ, R102, 0xff00, RZ, 0xc0, !PT ;  /* 0x0000ff0066ff7812 */ /* 0x000fe400078cc0ff */
[----:B------:R-:W-:-:S02]  /*2c20*/  @P5 PRMT R44, R136, 0x7610, R44 ;  /* 0x00007610882c5816 */ /* 0x000fc4000000002c */
[----:B------:R-:W-:Y:S02]  /*2c30*/  FSEL R71, R112, RZ, P6 ;  /* 0x000000ff70477208 */ /* 0x000fe40003000000 */
[----:B------:R-:W-:Y:S02]  /*2c40*/  @P4 LOP3.LUT P6, RZ, R96, 0xff00, RZ, 0xc0, !PT ;  /* 0x0000ff0060ff4812 */ /* 0x000fe400078cc0ff */
[----:B------:R-:W-:Y:S02]  /*2c50*/  @P5 PRMT R46, R61, 0x7610, R46 ;  /* 0x000076103d2e5816 */ /* 0x000fe4000000002e */
[----:B------:R-:W-:Y:S02]  /*2c60*/  @P4 FSEL R112, R112, RZ, P6 ;  /* 0x000000ff70704208 */ /* 0x000fe40003000000 */
[----:B------:R-:W-:Y:S02]  /*2c70*/  LOP3.LUT P6, RZ, R102, 0xff0000, RZ, 0xc0, !PT ;  /* 0x00ff000066ff7812 */ /* 0x000fe400078cc0ff */
[----:B------:R-:W-:-:S02]  /*2c80*/  @P5 PRMT R47, R138, 0x7610, R47 ;  /* 0x000076108a2f5816 */ /* 0x000fc4000000002f */
[C---:B------:R-:W-:Y:S02]  /*2c90*/  FSEL R72, R127.reuse, RZ, P6 ;  /* 0x000000ff7f487208 */ /* 0x040fe40003000000 */
[----:B------:R-:W-:Y:S02]  /*2ca0*/  @P4 LOP3.LUT P6, RZ, R96, 0xff0000, RZ, 0xc0, !PT ;  /* 0x00ff000060ff4812 */ /* 0x000fe400078cc0ff */
[----:B------:R-:W-:Y:S02]  /*2cb0*/  @P4 PRMT R48, R48, 0x5410, R148 ;  /* 0x0000541030304816 */ /* 0x000fe40000000094 */
[----:B------:R-:W-:Y:S02]  /*2cc0*/  @P4 FSEL R127, R127, RZ, P6 ;  /* 0x000000ff7f7f4208 */ /* 0x000fe40003000000 */
[----:B------:R-:W-:Y:S01]  /*2cd0*/  LOP3.LUT P6, RZ, R102, 0xff000000, RZ, 0xc0, !PT ;  /* 0xff00000066ff7812 */ /* 0x000fe200078cc0ff */
[----:B------:R-:W-:Y:S01]  /*2ce0*/  @P0 HADD2.F32 R102, -RZ, R42.H0_H0 ;  /* 0x2000002aff660230 */ /* 0x000fe20000004100 */
[----:B------:R-:W-:-:S02]  /*2cf0*/  @P4 PRMT R49, R49, 0x5410, R143 ;  /* 0x0000541031314816 */ /* 0x000fc4000000008f */
[----:B------:R-:W-:Y:S02]  /*2d00*/  FSEL R73, R130, RZ, P6 ;  /* 0x000000ff82497208 */ /* 0x000fe40003000000 */
[----:B------:R-:W-:Y:S01]  /*2d10*/  @P4 LOP3.LUT P6, RZ, R96, 0xff000000, RZ, 0xc0, !PT ;  /* 0xff00000060ff4812 */ /* 0x000fe200078cc0ff */
[----:B------:R-:W-:Y:S01]  /*2d20*/  @P0 FADD.FTZ R129, R129, R102 ;  /* 0x0000006681810221 */ /* 0x000fe20000010000 */
[----:B------:R-:W-:Y:S01]  /*2d30*/  @P0 HADD2.F32 R102, -RZ, R42.H1_H1 ;  /* 0x3000002aff660230 */ /* 0x000fe20000004100 */
[----:B------:R-:W-:Y:S02]  /*2d40*/  @P4 PRMT R50, R50, 0x5410, R139 ;  /* 0x0000541032324816 */ /* 0x000fe4000000008b */
[----:B------:R-:W-:Y:S01]  /*2d50*/  @P4 FSEL R130, R130, RZ, P6 ;  /* 0x000000ff82824208 */ /* 0x000fe20003000000 */
[----:B------:R-:W-:Y:S01]  /*2d60*/  FMUL.FTZ R111, R129, UR16 ;  /* 0x00000010816f7c20 */ /* 0x000fe20008410000 */
[----:B------:R-:W-:Y:S01]  /*2d70*/  LOP3.LUT P6, RZ, R103, 0xff, RZ, 0xc0, !PT ;  /* 0x000000ff67ff7812 */ /* 0x000fe200078cc0ff */
[----:B------:R-:W-:Y:S01]  /*2d80*/  @P0 FADD.FTZ R131, R131, R102 ;  /* 0x0000006683830221 */ /* 0x000fe20000010000 */
[----:B------:R-:W-:-:S02]  /*2d90*/  @P4 PRMT R51, R51, 0x5410, R107 ;  /* 0x0000541033334816 */ /* 0x000fc4000000006b */
[----:B------:R-:W-:Y:S01]  /*2da0*/  FSEL R108, R111, RZ, P6 ;  /* 0x000000ff6f6c7208 */ /* 0x000fe20003000000 */
[----:B------:R-:W-:Y:S01]  /*2db0*/  FMUL.FTZ R134, R131, UR16 ;  /* 0x0000001083867c20 */ /* 0x000fe20008410000 */
[----:B------:R-:W-:Y:S01]  /*2dc0*/  @P4 LOP3.LUT P6, RZ, R97, 0xff, RZ, 0xc0, !PT ;  /* 0x000000ff61ff4812 */ /* 0x000fe200078cc0ff */
[----:B------:R0:W-:Y:S01]  /*2dd0*/  @P4 STG.E.128 desc[UR6][R58.64], R48 ;  /* 0x000000303a004986 */ /* 0x0001e2000c101d06 */
        /* <DEDUP_REMOVED lines=9> */
[----:B0-----:R-:W0:Y:S01]  /*2e70*/  @P5 LDC.64 R58, c[0x0][0x308] ;  /* 0x0000c200ff3a5b82 */ /* 0x001e220000000a00 */
[----:B------:R-:W-:-:S02]  /*2e80*/  F2FP.F16.F32.PACK_AB R55, R144, R140 ;  /* 0x0000008c9037723e */ /* 0x000fc400000000ff */
[----:B------:R-:W-:Y:S02]  /*2e90*/  FSEL R134, R135, RZ, P6 ;  /* 0x000000ff87867208 */ /* 0x000fe40003000000 */
[----:B------:R-:W-:Y:S02]  /*2ea0*/  @P4 LOP3.LUT P6, RZ, R97, 0xff0000, RZ, 0xc0, !PT ;  /* 0x00ff000061ff4812 */ /* 0x000fe400078cc0ff */
[----:B------:R-:W-:Y:S02]  /*2eb0*/  @P4 F2FP.F16.F32.PACK_AB R63, RZ, R63 ;  /* 0x0000003fff3f423e */ /* 0x000fe400000000ff */
[----:B------:R-:W-:Y:S02]  /*2ec0*/  @P4 FSEL R135, R135, RZ, P6 ;  /* 0x000000ff87874208 */ /* 0x000fe40003000000 */
[----:B------:R-:W-:Y:S02]  /*2ed0*/  LOP3.LUT P6, RZ, R103, 0xff000000, RZ, 0xc0, !PT ;  /* 0xff00000067ff7812 */ /* 0x000fe400078cc0ff */
[----:B------:R-:W-:-:S02]  /*2ee0*/  @P5 F2FP.F16.F32.PACK_AB R103, RZ, R54 ;  /* 0x00000036ff67523e */ /* 0x000fc400000000ff */
[----:B------:R-:W-:Y:S01]  /*2ef0*/  F2FP.F16.F32.PACK_AB R54, R70, R60 ;  /* 0x0000003c4636723e */ /* 0x000fe200000000ff */
[----:B------:R-:W-:Y:S01]  /*2f00*/  IMAD.WIDE.U32 R60, R118, 0x10, R160 ;  /* 0x00000010763c7825 */ /* 0x000fe200078e00a0 */
[----:B------:R-:W-:Y:S02]  /*2f10*/  @P5 PRMT R45, R103, 0x7610, R45 ;  /* 0x00007610672d5816 */ /* 0x000fe4000000002d */
[----:B------:R-:W-:Y:S02]  /*2f20*/  @P4 F2FP.F16.F32.PACK_AB R64, RZ, R64 ;  /* 0x00000040ff40423e */ /* 0x000fe400000000ff */
[----:B------:R-:W-:Y:S02]  /*2f30*/  @P5 PRMT R45, R45, 0x5410, R146 ;  /* 0x000054102d2d5816 */ /* 0x000fe40000000092 */
[----:B------:R-:W-:Y:S01]  /*2f40*/  @P4 F2FP.F16.F32.PACK_AB R66, RZ, R66 ;  /* 0x00000042ff42423e */ /* 0x000fe200000000ff */
[----:B0-----:R-:W-:Y:S01]  /*2f50*/  @P5 IMAD.WIDE.U32 R58, R119, 0x10, R58 ;  /* 0x00000010773a5825 */ /* 0x001fe200078e003a */
[----:B------:R-:W-:Y:S01]  /*2f60*/  @P4 F2FP.F16.F32.PACK_AB R68, RZ, R68 ;  /* 0x00000044ff44423e */ /* 0x000fe200000000ff */
[----:B------:R0:W-:Y:S01]  /*2f70*/  @P5 STG.E.128 desc[UR6][R56.64], R44 ;  /* 0x0000002c38005986 */ /* 0x0001e2000c101d06 */
[----:B------:R-:W-:-:S02]  /*2f80*/  @P4 F2FP.F16.F32.PACK_AB R62, RZ, R62 ;  /* 0x0000003eff3e423e */ /* 0x000fc400000000ff */
[----:B------:R-:W-:Y:S01]  /*2f90*/  @P4 F2FP.F16.F32.PACK_AB R65, RZ, R65 ;  /* 0x00000041ff41423e */ /* 0x000fe200000000ff */
[----:B------:R1:W-:Y:S01]  /*2fa0*/  STG.E.128 desc[UR6][R60.64], R52 ;  /* 0x000000343c007986 */ /* 0x0003e2000c101d06 */
[----:B------:R-:W-:Y:S02]  /*2fb0*/  @P4 F2FP.F16.F32.PACK_AB R67, RZ, R67 ;  /* 0x00000043ff43423e */ /* 0x000fe400000000ff */
[----:B------:R-:W-:Y:S02]  /*2fc0*/  @P4 F2FP.F16.F32.PACK_AB R74, RZ, R74 ;  /* 0x0000004aff4a423e */ /* 0x000fe400000000ff */
[----:B------:R-:W-:Y:S02]  /*2fd0*/  @P4 PRMT R48, R63, 0x7610, R48 ;  /* 0x000076103f304816 */ /* 0x000fe40000000030 */
[----:B------:R-:W-:Y:S02]  /*2fe0*/  @P4 PRMT R49, R64, 0x7610, R49 ;  /* 0x0000761040314816 */ /* 0x000fe40000000031 */
[----:B------:R-:W-:-:S02]  /*2ff0*/  @P4 PRMT R50, R66, 0x7610, R50 ;  /* 0x0000761042324816 */ /* 0x000fc40000000032 */
[----:B------:R-:W-:Y:S02]  /*3000*/  @P4 PRMT R51, R68, 0x7610, R51 ;  /* 0x0000761044334816 */ /* 0x000fe40000000033 */
[----:B------:R-:W-:Y:S01]  /*3010*/  @P5 F2FP.F16.F32.PACK_AB R101, RZ, R101 ;  /* 0x00000065ff65523e */ /* 0x000fe200000000ff */
[----:B0-----:R-:W0:Y:S01]  /*3020*/  @P4 LDC.64 R56, c[0x0][0x300] ;  /* 0x0000c000ff384b82 */ /* 0x001e220000000a00 */
[----:B------:R-:W-:Y:S02]  /*3030*/  @P5 F2FP.F16.F32.PACK_AB R109, RZ, R109 ;  /* 0x0000006dff6d523e */ /* 0x000fe400000000ff */
[----:B------:R-:W-:Y:S01]  /*3040*/  @P5 F2FP.F16.F32.PACK_AB R129, RZ, R129 ;  /* 0x00000081ff81523e */ /* 0x000fe200000000ff */
[----:B-1----:R-:W-:Y:S01]  /*3050*/  FMUL.FTZ R52, R126, UR16 ;  /* 0x000000107e347c20 */ /* 0x002fe20008410000 */
[----:B------:R-:W-:Y:S02]  /*3060*/  @P5 F2FP.F16.F32.PACK_AB R132, RZ, R132 ;  /* 0x00000084ff84523e */ /* 0x000fe400000000ff */
[----:B------:R-:W-:Y:S01]  /*3070*/  @P4 PRMT R48, R48, 0x5410, R62 ;  /* 0x0000541030304816 */ /* 0x000fe2000000003e */
[----:B------:R-:W1:Y:S01]  /*3080*/  @P4 LDC.64 R60, c[0x0][0x300] ;  /* 0x0000c000ff3c4b82 */ /* 0x000e620000000a00 */
[----:B------:R-:W-:-:S02]  /*3090*/  FSEL R55, R52, RZ, P6 ;  /* 0x000000ff34377208 */ /* 0x000fc40003000000 */
[----:B------:R-:W-:Y:S02]  /*30a0*/  @P4 LOP3.LUT P6, RZ, R97, 0xff000000, RZ, 0xc0, !PT ;  /* 0xff00000061ff4812 */ /* 0x000fe400078cc0ff */
[----:B------:R-:W-:Y:S02]  /*30b0*/  @P4 PRMT R49, R49, 0x5410, R65 ;  /* 0x0000541031314816 */ /* 0x000fe40000000041 */
[----:B------:R-:W-:Y:S02]  /*30c0*/  @P4 PRMT R50, R50, 0x5410, R67 ;  /* 0x0000541032324816 */ /* 0x000fe40000000043 */
[----:B------:R-:W-:Y:S02]  /*30d0*/  @P4 PRMT R51, R51, 0x5410, R74 ;  /* 0x0000541033334816 */ /* 0x000fe4000000004a */
[----:B------:R-:W-:Y:S02]  /*30e0*/  @P4 F2FP.F16.F32.PACK_AB R110, RZ, R110 ;  /* 0x0000006eff6e423e */ /* 0x000fe400000000ff */
[----:B------:R-:W-:-:S02]  /*30f0*/  @P4 F2FP.F16.F32.PACK_AB R127, RZ, R127 ;  /* 0x0000007fff7f423e */ /* 0x000fc400000000ff */
[----:B------:R-:W-:Y:S01]  /*3100*/  @P4 FSEL R52, R52, RZ, P6 ;  /* 0x000000ff34344208 */ /* 0x000fe20003000000 */
[----:B0-----:R-:W-:Y:S01]  /*3110*/  @P4 IMAD.WIDE.U32 R56, R118, 0x10, R56 ;  /* 0x0000001076384825 */ /* 0x001fe200078e0038 */
[----:B------:R-:W-:Y:S02]  /*3120*/  @P4 F2FP.F16.F32.PACK_AB R111, RZ, R111 ;  /* 0x0000006fff6f423e */ /* 0x000fe400000000ff */
[----:B------:R-:W-:Y:S02]  /*3130*/  @P4 F2FP.F16.F32.PACK_AB R135, RZ, R135 ;  /* 0x00000087ff87423e */ /* 0x000fe400000000ff */
[----:B------:R-:W-:Y:S01]  /*3140*/  @P5 F2FP.F16.F32.PACK_AB R75, RZ, R75 ;  /* 0x0000004bff4b523e */ /* 0x000fe200000000ff */
[----:B------:R0:W-:Y:S01]  /*3150*/  @P4 STG.E.128 desc[UR6][R56.64], R48 ;  /* 0x0000003038004986 */ /* 0x0001e2000c101d06 */
[----:B------:R-:W-:Y:S01]  /*3160*/  @P5 F2FP.F16.F32.PACK_AB R113, RZ, R113 ;  /* 0x00000071ff71523e */ /* 0x000fe200000000ff */
[----:B-1----:R-:W-:Y:S01]  /*3170*/  @P4 IMAD.WIDE.U32 R60, R119, 0x10, R60 ;  /* 0x00000010773c4825 */ /* 0x002fe200078e003c */
[----:B------:R-:W-:-:S02]  /*3180*/  @P5 F2FP.F16.F32.PACK_AB R131, RZ, R131 ;  /* 0x00000083ff83523e */ /* 0x000fc400000000ff */
[----:B------:R-:W-:Y:S02]  /*3190*/  @P5 F2FP.F16.F32.PACK_AB R70, RZ, R126 ;  /* 0x0000007eff46523e */ /* 0x000fe400000000ff */
[----:B------:R-:W-:Y:S02]  /*31a0*/  @P5 PRMT R44, R101, 0x7610, R44 ;  /* 0x00007610652c5816 */ /* 0x000fe4000000002c */
[----:B------:R-:W-:Y:S02]  /*31b0*/  @P5 PRMT R45, R109, 0x7610, R45 ;  /* 0x000076106d2d5816 */ /* 0x000fe4000000002d */
[----:B------:R-:W-:Y:S02]  /*31c0*/  @P5 PRMT R46, R129, 0x7610, R46 ;  /* 0x00007610812e5816 */ /* 0x000fe4000000002e */
[----:B------:R-:W-:Y:S02]  /*31d0*/  @P5 PRMT R47, R132, 0x7610, R47 ;  /* 0x00007610842f5816 */ /* 0x000fe4000000002f */
[----:B------:R-:W-:-:S02]  /*31e0*/  @P4 F2FP.F16.F32.PACK_AB R112, RZ, R112 ;  /* 0x00000070ff70423e */ /* 0x000fc400000000ff */
[----:B------:R-:W-:Y:S01]  /*31f0*/  @P4 F2FP.F16.F32.PACK_AB R130, RZ, R130 ;  /* 0x00000082ff82423e */ /* 0x000fe200000000ff */
[----:B0-----:R-:W-:Y:S01]  /*3200*/  IMAD.WIDE.U32 R56, R119, 0x10, R160 ;  /* 0x0000001077387825 */ /* 0x001fe200078e00a0 */
        /* <DEDUP_REMOVED lines=8> */
[----:B------:R-:W-:Y:S02]  /*3290*/  @P5 PRMT R46, R46, 0x5410, R131 ;  /* 0x000054102e2e5816 */ /* 0x000fe40000000083 */
[----:B------:R-:W-:Y:S02]  /*32a0*/  @P5 PRMT R47, R47, 0x5410, R70 ;  /* 0x000054102f2f5816 */ /* 0x000fe40000000046 */
[----:B------:R-:W-:-:S02]  /*32b0*/  F2FP.F16.F32.PACK_AB R55, R55, R134 ;  /* 0x000000863737723e */ /* 0x000fc400000000ff */
[----:B------:R-:W-:Y:S01]  /*32c0*/  F2FP.F16.F32.PACK_AB R54, R102, R108 ;  /* 0x0000006c6636723e */ /* 0x000fe200000000ff */
[----:B------:R0:W-:Y:S01]  /*32d0*/  @P5 STG.E.128 desc[UR6][R58.64], R44 ;  /* 0x0000002c3a005986 */ /* 0x0001e2000c101d06 */
[----:B------:R-:W-:Y:S02]  /*32e0*/  F2FP.F16.F32.PACK_AB R53, R73, R72 ;  /* 0x000000484935723e */ /* 0x000fe400000000ff */
[----:B------:R-:W-:Y:S02]  /*32f0*/  F2FP.F16.F32.PACK_AB R52, R71, R69 ;  /* 0x000000454734723e */ /* 0x000fe400000000ff */
        /* <DEDUP_REMOVED lines=51> */
.L_x_604:
        /* <DEDUP_REMOVED lines=24> */
.L_x_605:
[----:B------:R-:W-:Y:S01]  /*37b0*/  HFMA2.MMA R54, -RZ, RZ, 0, 9.5367431640625e-07 ;  /* 0x00000010ff367435 */ /* 0x000fe200000001ff */
[----:B------:R-:W-:Y:S02]  /*37c0*/  MOV R159, 0x1f ;  /* 0x0000001f009f7802 */ /* 0x000fe40000000f00 */
[----:B------:R-:W-:-:S08]  /*37d0*/  MOV R160, 0xffffffff ;  /* 0xffffffff00a07802 */ /* 0x000fd00000000f00 */
[----:B-----5:R-:W-:Y:S05]  /*37e0*/  WARPSYNC.COLLECTIVE R160, `(.L_x_608) ;  /* 0x00000000a0087348 */ /* 0x020fea0003c00000 */
[----:B------:R0:W1:Y:S02]  /*37f0*/  SHFL.DOWN P3, R161, R158, R54, R159 ;  /* 0x080000369ea17389 */ /* 0x000064000006009f */
[----:B01---5:R-:W-:Y:S01]  /*3800*/  ENDCOLLECTIVE ;  /* 0x000000000000791b */ /* 0x023fe20003800000 */
.L_x_608:
[----:B------:R-:W-:Y:S01]  /*3810*/  FADD.FTZ R52, R158, R161 ;  /* 0x000000a19e347221 */ /* 0x000fe20000010000 */
[----:B------:R-:W-:-:S07]  /*3820*/  MOV R158, R53 ;  /* 0x00000035009e7202 */ /* 0x000fce0000000f00 */
[----:B------:R-:W-:Y:S05]  /*3830*/  WARPSYNC.COLLECTIVE R160, `(.L_x_609) ;  /* 0x00000000a0087348 */ /* 0x000fea0003c00000 */
[----:B------:R0:W1:Y:S02]  /*3840*/  SHFL.DOWN P3, R161, R158, R54, R159 ;  /* 0x080000369ea17389 */ /* 0x000064000006009f */
[----:B01----:R-:W-:Y:S01]  /*3850*/  ENDCOLLECTIVE ;  /* 0x000000000000791b */ /* 0x003fe20003800000 */
.L_x_609:
[----:B------:R-:W-:Y:S01]  /*3860*/  HFMA2.MMA R54, -RZ, RZ, 0, 4.76837158203125e-07 ;  /* 0x00000008ff367435 */ /* 0x000fe200000001ff */
[----:B------:R-:W-:Y:S01]  /*3870*/  MOV R158, R52 ;  /* 0x00000034009e7202 */ /* 0x000fe20000000f00 */
[----:B------:R-:W-:-:S09]  /*3880*/  FADD.FTZ R53, R53, R161 ;  /* 0x000000a135357221 */ /* 0x000fd20000010000 */
[----:B------:R-:W-:Y:S05]  /*3890*/  WARPSYNC.COLLECTIVE R160, `(.L_x_610) ;  /* 0x00000000a0087348 */ /* 0x000fea0003c00000 */
[----:B------:R0:W1:Y:S02]  /*38a0*/  SHFL.DOWN P3, R161, R158, R54, R159 ;  /* 0x080000369ea17389 */ /* 0x000064000006009f */
[----:B01----:R-:W-:Y:S01]  /*38b0*/  ENDCOLLECTIVE ;  /* 0x000000000000791b */ /* 0x003fe20003800000 */
.L_x_610:
[----:B------:R-:W-:Y:S01]  /*38c0*/  MOV R158, R53 ;  /* 0x00000035009e7202 */ /* 0x000fe20000000f00 */
[----:B------:R-:W-:-:S07]  /*38d0*/  FADD.FTZ R52, R52, R161 ;  /* 0x000000a134347221 */ /* 0x000fce0000010000 */
[----:B------:R-:W-:Y:S05]  /*38e0*/  WARPSYNC.COLLECTIVE R160, `(.L_x_611) ;  /* 0x00000000a0087348 */ /* 0x000fea0003c00000 */
[----:B------:R0:W1:Y:S02]  /*38f0*/  SHFL.DOWN P3, R161, R158, R54, R159 ;  /* 0x080000369ea17389 */ /* 0x000064000006009f */
[----:B01----:R-:W-:Y:S01]  /*3900*/  ENDCOLLECTIVE ;  /* 0x000000000000791b */ /* 0x003fe20003800000 */
.L_x_611:
[----:B------:R-:W-:Y:S01]  /*3910*/  HFMA2.MMA R54, -RZ, RZ, 0, 2.384185791015625e-07 ;  /* 0x00000004ff367435 */ /* 0x000fe200000001ff */
[----:B------:R-:W-:Y:S01]  /*3920*/  MOV R158, R52 ;  /* 0x00000034009e7202 */ /* 0x000fe20000000f00 */
[----:B------:R-:W-:-:S09]  /*3930*/  FADD.FTZ R53, R53, R161 ;  /* 0x000000a135357221 */ /* 0x000fd20000010000 */
[----:B------:R-:W-:Y:S05]  /*3940*/  WARPSYNC.COLLECTIVE R160, `(.L_x_612) ;  /* 0x00000000a0087348 */ /* 0x000fea0003c00000 */
[----:B------:R0:W1:Y:S02]  /*3950*/  SHFL.DOWN P3, R161, R158, R54, R159 ;  /* 0x080000369ea17389 */ /* 0x000064000006009f */
[----:B01----:R-:W-:Y:S01]  /*3960*/  ENDCOLLECTIVE ;  /* 0x000000000000791b */ /* 0x003fe20003800000 */
.L_x_612:
[----:B------:R-:W-:Y:S01]  /*3970*/  MOV R158, R53 ;  /* 0x00000035009e7202 */ /* 0x000fe20000000f00 */
[----:B------:R-:W-:-:S07]  /*3980*/  FADD.FTZ R52, R52, R161 ;  /* 0x000000a134347221 */ /* 0x000fce0000010000 */
[----:B------:R-:W-:Y:S05]  /*3990*/  WARPSYNC.COLLECTIVE R160, `(.L_x_613) ;  /* 0x00000000a0087348 */ /* 0x000fea0003c00000 */
[----:B------:R0:W1:Y:S02]  /*39a0*/  SHFL.DOWN P3, R161, R158, R54, R159 ;  /* 0x080000369ea17389 */ /* 0x000064000006009f */
[----:B01----:R-:W-:Y:S01]  /*39b0*/  ENDCOLLECTIVE ;  /* 0x000000000000791b */ /* 0x003fe20003800000 */
.L_x_613:
[----:B------:R-:W-:Y:S01]  /*39c0*/  HFMA2.MMA R54, -RZ, RZ, 0, 1.1920928955078125e-07 ;  /* 0x00000002ff367435 */ /* 0x000fe200000001ff */
[----:B------:R-:W-:Y:S01]  /*39d0*/  MOV R158, R52 ;  /* 0x00000034009e7202 */ /* 0x000fe20000000f00 */
[----:B------:R-:W-:-:S09]  /*39e0*/  FADD.FTZ R53, R53, R161 ;  /* 0x000000a135357221 */ /* 0x000fd20000010000 */
[----:B------:R-:W-:Y:S05]  /*39f0*/  WARPSYNC.COLLECTIVE R160, `(.L_x_614) ;  /* 0x00000000a0087348 */ /* 0x000fea0003c00000 */
[----:B------:R0:W1:Y:S02]  /*3a00*/  SHFL.DOWN P3, R161, R158, R54, R159 ;  /* 0x080000369ea17389 */ /* 0x000064000006009f */
[----:B01----:R-:W-:Y:S01]  /*3a10*/  ENDCOLLECTIVE ;  /* 0x000000000000791b */ /* 0x003fe20003800000 */
.L_x_614:
[----:B------:R-:W-:Y:S01]  /*3a20*/  MOV R158, R53 ;  /* 0x00000035009e7202 */ /* 0x000fe20000000f00 */
[----:B------:R-:W-:-:S07]  /*3a30*/  FADD.FTZ R52, R52, R161 ;  /* 0x000000a134347221 */ /* 0x000fce0000010000 */
[----:B------:R-:W-:Y:S05]  /*3a40*/  WARPSYNC.COLLECTIVE R160, `(.L_x_615) ;  /* 0x00000000a0087348 */ /* 0x000fea0003c00000 */
[----:B------:R0:W1:Y:S02]  /*3a50*/  SHFL.DOWN P3, R161, R158, R54, R159 ;  /* 0x080000369ea17389 */ /* 0x000064000006009f */
[----:B01----:R-:W-:Y:S01]  /*3a60*/  ENDCOLLECTIVE ;  /* 0x000000000000791b */ /* 0x003fe20003800000 */
.L_x_615:
[----:B------:R-:W-:Y:S01]  /*3a70*/  HFMA2.MMA R54, -RZ, RZ, 0, 5.9604644775390625e-08 ;  /* 0x00000001ff367435 */ /* 0x000fe200000001ff */
[----:B------:R-:W-:Y:S01]  /*3a80*/  MOV R158, R52 ;  /* 0x00000034009e7202 */ /* 0x000fe20000000f00 */
[----:B------:R-:W-:-:S09]  /*3a90*/  FADD.FTZ R53, R53, R161 ;  /* 0x000000a135357221 */ /* 0x000fd20000010000 */
[----:B------:R-:W-:Y:S05]  /*3aa0*/  WARPSYNC.COLLECTIVE R160, `(.L_x_616) ;  /* 0x00000000a0087348 */ /* 0x000fea0003c00000 */
[----:B------:R0:W1:Y:S02]  /*3ab0*/  SHFL.DOWN P3, R161, R158, R54, R159 ;  /* 0x080000369ea17389 */ /* 0x000064000006009f */
[----:B01----:R-:W-:Y:S01]  /*3ac0*/  ENDCOLLECTIVE ;  /* 0x000000000000791b */ /* 0x003fe20003800000 */
.L_x_616:
[----:B------:R-:W-:Y:S02]  /*3ad0*/  MOV R158, R53 ;  /* 0x00000035009e7202 */ /* 0x000fe40000000f00 */
[----:B------:R-:W-:-:S07]  /*3ae0*/  MOV R55, R161 ;  /* 0x000000a100377202 */ /* 0x000fce0000000f00 */
[----:B------:R-:W-:Y:S05]  /*3af0*/  WARPSYNC.COLLECTIVE R160, `(.L_x_617) ;  /* 0x00000000a0087348 */ /* 0x000fea0003c00000 */
[----:B------:R0:W1:Y:S02]  /*3b00*/  SHFL.DOWN P3, R161, R158, R54, R159 ;  /* 0x080000369ea17389 */ /* 0x000064000006009f */
[----:B01----:R-:W-:Y:S01]  /*3b10*/  ENDCOLLECTIVE ;  /* 0x000000000000791b */ /* 0x003fe20003800000 */
.L_x_617:
[----:B------:R-:W-:Y:S01]  /*3b20*/  MOV R54, R161 ;  /* 0x000000a100367202 */ /* 0x000fe20000000f00 */
[----:B------:R-:W-:Y:S06]  /*3b30*/  BRA `(.L_x_618) ;  /* 0xffffffdc007c7947 */ /* 0x000fec000383ffff */
.L_x_619:
        /* <DEDUP_REMOVED lines=12> */
.L_x_3237:


//--------------------- .text._ZN10layer_norm31ln_parallel_residual_bwd_kernelINS_13Kernel_traitsIf13__nv_bfloat16S2_S2_fjLj3072ELj1ELj1ELj4ELj16ENS_18Kernel_traits_baseILj3072EfS2_S2_S2_fjLj128EEEEELb0ELb0ELb0EEEvNS_9BwdParamsE --------------------------
	.section	.text._ZN10layer_norm31ln_parallel_residual_bwd_kernelINS_13Kernel_traitsIf13__nv_bfloat16S2_S2_fjLj3072ELj1ELj1ELj4ELj16ENS_18Kernel_traits_baseILj3072EfS2_S2_S2_fjLj128EEEEELb0ELb0ELb0EEEvNS_9BwdParamsE,"ax",@progbits
	.align	128
        .global         _ZN10layer_norm31ln_parallel_residual_bwd_kernelINS_13Kernel_traitsIf13__nv_bfloat16S2_S2_fjLj3072ELj1ELj1ELj4ELj16ENS_18Kernel_traits_baseILj3072EfS2_S2_S2_fjLj128EEEEELb0ELb0ELb0EEEvNS_9BwdParamsE
        .type           _ZN10layer_norm31ln_parallel_residual_bwd_kernelINS_13Kernel_traitsIf13__nv_bfloat16S2_S2_fjLj3072ELj1ELj1ELj4ELj16ENS_18Kernel_traits_baseILj3072EfS2_S2_S2_fjLj128EEEEELb0ELb0ELb0EEEvNS_9BwdParamsE,@function
        .size           _ZN10layer_norm31ln_parallel_residual_bwd_kernelINS_13Kernel_traitsIf13__nv_bfloat16S2_S2_fjLj3072ELj1ELj1ELj4ELj16ENS_18Kernel_traits_baseILj3072EfS2_S2_S2_fjLj128EEEEELb0ELb0ELb0EEEvNS_9BwdParamsE,(.L_x_3238 - _ZN10layer_norm31ln_parallel_residual_bwd_kernelINS_13Kernel_traitsIf13__nv_bfloat16S2_S2_fjLj3072ELj1ELj1ELj4ELj16ENS_18Kernel_traits_baseILj3072EfS2_S2_S2_fjLj128EEEEELb0ELb0ELb0EEEvNS_9BwdParamsE)
        .other          _ZN10layer_norm31ln_parallel_residual_bwd_kernelINS_13Kernel_traitsIf13__nv_bfloat16S2_S2_fjLj3072ELj1ELj1ELj4ELj16ENS_18Kernel_traits_baseILj3072EfS2_S2_S2_fjLj128EEEEELb0ELb0ELb0EEEvNS_9BwdParamsE,@"STO_CUDA_ENTRY STV_DEFAULT"
_ZN10layer_norm31ln_parallel_residual_bwd_kernelINS_13Kernel_traitsIf13__nv_bfloat16S2_S2_fjLj3072ELj1ELj1ELj4ELj16ENS_18Kernel_traits_baseILj3072EfS2_S2_S2_fjLj128EEEEELb0ELb0ELb0EEEvNS_9BwdParamsE:
.text._ZN10layer_norm31ln_parallel_residual_bwd_kernelINS_13Kernel_traitsIf13__nv_bfloat16S2_S2_fjLj3072ELj1ELj1ELj4ELj16ENS_18Kernel_traits_baseILj3072EfS2_S2_S2_fjLj128EEEEELb0ELb0ELb0EEEvNS_9BwdParamsE:
        /* <DEDUP_REMOVED lines=30> */
[----:B------:R-:W-:Y:S01]  /*01e0*/  @P1 LOP3.LUT R21, R21, 0x80, RZ, 0xfc, !PT ;  /* 0x0000008015151812 */ /* 0x000fe200078efcff */
[----:B------:R1:W5:Y:S04]  /*01f0*/  @P1 LDG.E.128 R28, desc[UR4][R4.64+0x10] ;  /* 0x00001004041c1981 */ /* 0x000368000c1e1d00 */
[----:B------:R2:W5:Y:S01]  /*0200*/  @P1 LDG.E.128 R32, desc[UR4][R6.64] ;  /* 0x0000000406201981 */ /* 0x000562000c1e1d00 */
[----:B------:R-:W1:Y:S01]  /*0210*/  @P3 LDC.64 R18, c[0x0][0x268] ;  /* 0x00009a00ff123b82 */ /* 0x000e620000000a00 */
[----:B---3--:R-:W-:-:S02]  /*0220*/  @P2 IMAD.WIDE.U32 R12, R21, 0x20, R8 ;  /* 0x00000020150c2825 */ /* 0x008fc400078e0008 */
[----:B------:R2:W5:Y:S04]  /*0230*/  @P1 LDG.E.128 R36, desc[UR4][R6.64+0x10] ;  /* 0x0000100406241981 */ /* 0x000568000c1e1d00 */
[----:B------:R2:W5:Y:S01]  /*0240*/  @P2 LDG.E.128 R40, desc[UR4][R12.64] ;  /* 0x000000040c282981 */ /* 0x000562000c1e1d00 */
[C---:B----4-:R-:W-:Y:S01]  /*0250*/  @P2 IMAD.WIDE.U32 R14, R21.reuse, 0x20, R10 ;  /* 0x00000020150e2825 */ /* 0x050fe200078e000a */
[----:B------:R-:W-:Y:S02]  /*0260*/  @P2 IADD3 R21, R21, 0x80, RZ ;  /* 0x0000008015152810 */ /* 0x000fe40007ffe0ff */
[----:B------:R2:W5:Y:S04]  /*0270*/  @P2 LDG.E.128 R44, desc[UR4][R12.64+0x10] ;  /* 0x000010040c2c2981 */ /* 0x000568000c1e1d00 */
[----:B------:R2:W5:Y:S01]  /*0280*/  @P2 LDG.E.128 R48, desc[UR4][R14.64] ;  /* 0x000000040e302981 */ /* 0x000562000c1e1d00 */
[----:B0-----:R-:W-:-:S03]  /*0290*/  @P3 IMAD.WIDE.U32 R8, R21, 0x20, R16 ;  /* 0x0000002015083825 */ /* 0x001fc600078e0010 */
[----:B------:R2:W5:Y:S04]  /*02a0*/  @P2 LDG.E.128 R52, desc[UR4][R14.64+0x10] ;  /* 0x000010040e342981 */ /* 0x000568000c1e1d00 */
[----:B------:R2:W5:Y:S01]  /*02b0*/  @P3 LDG.E.128 R56, desc[UR4][R8.64] ;  /* 0x0000000408383981 */ /* 0x000562000c1e1d00 */
[----:B-1----:R-:W-:-:S03]  /*02c0*/  @P3 IMAD.WIDE.U32 R10, R21, 0x20, R18 ;  /* 0x00000020150a3825 */ /* 0x002fc600078e0012 */
[----:B------:R2:W5:Y:S04]  /*02d0*/  @P3 LDG.E.128 R60, desc[UR4][R8.64+0x10] ;  /* 0x00001004083c3981 */ /* 0x000568000c1e1d00 */
[----:B------:R2:W5:Y:S04]  /*02e0*/  @P3 LDG.E.128 R64, desc[UR4][R10.64] ;  /* 0x000000040a403981 */ /* 0x000568000c1e1d00 */
        /* <DEDUP_REMOVED lines=52> */
[----:B--2---:R-:W-:Y:S06]  /*0630*/  @P0 BRA `(.L_x_620) ;  /* 0x0000003000300947 */ /* 0x004fec0003800000 */
[----:B------:R-:W0:Y:S01]  /*0640*/  LDC.U8 R4, c[0x0][0x2a0] ;  /* 0x0000a800ff047b82 */ /* 0x000e220000000000 */
[----:B------:R-:W-:Y:S01]  /*0650*/  HFMA2.MMA R6, -RZ, RZ, 0, 5.9604644775390625e-08 ;  /* 0x00000001ff067435 */ /* 0x000fe200000001ff */
[----:B------:R-:W-:-:S10]  /*0660*/  MOV R73, RZ ;  /* 0x000000ff00497202 */ /* 0x000fd40000000f00 */
.L_x_634:
[----:B012---:R-:W1:Y:S08]  /*0670*/  LDC.64 R186, c[0x0][0x250] ;  /* 0x00009400ffba7b82 */ /* 0x007e700000000a00 */
[----:B------:R-:W2:Y:S01]  /*0680*/  LDC.64 R184, c[0x0][0x258] ;  /* 0x00009600ffb87b82 */ /* 0x000ea20000000a00 */
[----:B-1----:R-:W-:-:S05]  /*0690*/  IMAD.WIDE R186, R5, 0x4, R186 ;  /* 0x0000000405ba7825 */ /* 0x002fca00078e02ba */
[----:B-----5:R1:W5:Y:S01]  /*06a0*/  LDG.E R231, desc[UR4][R186.64] ;  /* 0x00000004bae77981 */ /* 0x020362000c1e1900 */
[----:B--2---:R-:W-:-:S05]  /*06b0*/  IMAD.WIDE R184, R5, 0x4, R184 ;  /* 0x0000000405b87825 */ /* 0x004fca00078e02b8 */
[----:B------:R1:W5:Y:S01]  /*06c0*/  LDG.E R199, desc[UR4][R184.64] ;  /* 0x00000004b8c77981 */ /* 0x000362000c1e1900 */
[----:B------:R-:W-:-:S05]  /*06d0*/  MOV R2, UR18 ;  /* 0x0000001200027c02 */ /* 0x000fca0008000f00 */
        /* <DEDUP_REMOVED lines=9> */
[----:B-1----:R-:W-:Y:S06]  /*0770*/  @!P1 BRA `(.L_x_622) ;  /* 0x0000000800149947 */ /* 0x002fec0003800000 */
[----:B------:R-:W1:Y:S01]  /*0780*/  LDC.64 R192, c[0x0][0x2c0] ;  /* 0x0000b000ffc07b82 */ /* 0x000e620000000a00 */
[----:B------:R-:W-:-:S04]  /*0790*/  LEA R184, P0, R6, UR10, 0x4 ;  /* 0x0000000a06b87c11 */ /* 0x000fc8000f8020ff */
[----:B------:R-:W-:-:S03]  /*07a0*/  LEA.HI.X R185, R6, UR11, RZ, 0x4, P0 ;  /* 0x0000000b06b97c11 */ /* 0x000fc600080f24ff */
[----:B------:R-:W2:Y:S03]  /*07b0*/  LDC.64 R188, c[0x0][0x2b8] ;  /* 0x0000ae00ffbc7b82 */ /* 0x000ea60000000a00 */
[----:B------:R-:W3:Y:S01]  /*07c0*/  LDG.E.128 R184, desc[UR4][R184.64] ;  /* 0x00000004b8b87981 */ /* 0x000ee2000c1e1d00 */
[----:B-1----:R-:W-:-:S06]  /*07d0*/  IMAD.WIDE.U32 R192, R6, 0x10, R192 ;  /* 0x0000001006c07825 */ /* 0x002fcc00078e00c0 */
[----:B------:R-:W4:Y:S01]  /*07e0*/  LDG.E.128 R192, desc[UR4][R192.64] ;  /* 0x00000004c0c07981 */ /* 0x000f22000c1e1d00 */
[----:B--2---:R-:W-:-:S06]  /*07f0*/  IMAD.WIDE.U32 R188, R6, 0x10, R188 ;  /* 0x0000001006bc7825 */ /* 0x004fcc00078e00bc */
[----:B------:R-:W2:Y:S01]  /*0800*/  LDG.E.128 R188, desc[UR4][R188.64] ;  /* 0x00000004bcbc7981 */ /* 0x000ea2000c1e1d00 */
[----:B------:R-:W-:-:S04]  /*0810*/  ISETP.NE.U32.AND P0, PT, RZ, UR8, PT ;  /* 0x00000008ff007c0c */ /* 0x000fc8000bf05070 */
[----:B------:R-:W-:-:S13]  /*0820*/  ISETP.NE.AND.EX P0, PT, RZ, UR9, PT, P0 ;  /* 0x00000009ff007c0c */ /* 0x000fda000bf05300 */
[----:B------:R-:W-:-:S04]  /*0830*/  @P0 LEA R200, P5, R6, UR8, 0x4 ;  /* 0x0000000806c80c11 */ /* 0x000fc8000f8a20ff */
[----:B------:R-:W-:-:S05]  /*0840*/  @P0 LEA.HI.X R201, R6, UR9, RZ, 0x4, P5 ;  /* 0x0000000906c90c11 */ /* 0x000fca000a8f24ff */
[----:B------:R1:W5:Y:S01]  /*0850*/  @P0 LDG.E.128 R160, desc[UR4][R200.64] ;  /* 0x00000004c8a00981 */ /* 0x000362000c1e1d00 */
[----:B0-----:R-:W-:-:S04]  /*0860*/  ISETP.NE.AND P0, PT, R4, RZ, PT ;  /* 0x000000ff0400720c */ /* 0x001fc80003f05270 */
[----:B-----5:R-:W-:Y:S02]  /*0870*/  FSEL R221, R231, RZ, !P0 ;  /* 0x000000ffe7dd7208 */ /* 0x020fe40004000000 */
[C---:B---3--:R-:W-:Y:S01]  /*0880*/  PRMT R220, R185.reuse, 0x7632, R220 ;  /* 0x00007632b9dc7816 */ /* 0x048fe200000000dc */
[----:B------:R-:W-:Y:S01]  /*0890*/  IMAD.U32 R222, R185, 0x10000, RZ ;  /* 0x00010000b9de7824 */ /* 0x000fe200078e00ff */
[----:B------:R-:W-:Y:S02]  /*08a0*/  PRMT R203, R184, 0x7632, R203 ;  /* 0x00007632b8cb7816 */ /* 0x000fe400000000cb */
[----:B------:R-:W-:Y:S02]  /*08b0*/  PRMT R185, R186, 0x7632, R185 ;  /* 0x00007632bab97816 */ /* 0x000fe400000000b9 */
[----:B------:R-:W-:Y:S01]  /*08c0*/  PRMT R223, R187, 0x7632, R223 ;  /* 0x00007632bbdf7816 */ /* 0x000fe200000000df */
[----:B------:R-:W-:Y:S01]  /*08d0*/  FADD.FTZ R224, -R221, R222 ;  /* 0x000000dedde07221 */ /* 0x000fe20000010100 */
[----:B------:R-:W-:-:S02]  /*08e0*/  SHF.L.U32 R184, R184, 0x10, RZ ;  /* 0x00000010b8b87819 */ /* 0x000fc400000006ff */
[----:B------:R-:W-:Y:S02]  /*08f0*/  SHF.L.U32 R226, R187, 0x10, RZ ;  /* 0x00000010bbe27819 */ /* 0x000fe400000006ff */
[----:B------:R-:W-:Y:S02]  /*0900*/  SHF.L.U32 R186, R186, 0x10, RZ ;  /* 0x00000010baba7819 */ /* 0x000fe400000006ff */
[----:B------:R-:W-:Y:S02]  /*0910*/  SHF.L.U32 R230, R203, 0x10, RZ ;  /* 0x00000010cbe67819 */ /* 0x000fe400000006ff */
[----:B------:R-:W-:Y:S02]  /*0920*/  SHF.L.U32 R220, R220, 0x10, RZ ;  /* 0x00000010dcdc7819 */ /* 0x000fe400000006ff */
[----:B------:R-:W-:Y:S02]  /*0930*/  SHF.L.U32 R222, R185, 0x10, RZ ;  /* 0x00000010b9de7819 */ /* 0x000fe400000006ff */
[----:B-1----:R-:W-:Y:S01]  /*0940*/  SHF.L.U32 R200, R223, 0x10, RZ ;  /* 0x00000010dfc87819 */ /* 0x002fe200000006ff */
[----:B------:R-:W-:Y:S01]  /*0950*/  FADD.FTZ R218, R184, -R221 ;  /* 0x800000ddb8da7221 */ /* 0x000fe20000010000 */
[----:B----4-:R-:W-:Y:S01]  /*0960*/  SHF.L.U32 R187, R192, 0x10, RZ ;  /* 0x00000010c0bb7819 */ /* 0x010fe200000006ff */
[C---:B------:R-:W-:Y:S01]  /*0970*/  FADD.FTZ R234, -R221.reuse, R226 ;  /* 0x000000e2ddea7221 */ /* 0x040fe20000010100 */
[C---:B------:R-:W-:Y:S01]  /*0980*/  FADD.FTZ R228, -R221.reuse, R186 ;  /* 0x000000badde47221 */ /* 0x040fe20000010100 */
[C---:B------:R-:W-:Y:S01]  /*0990*/  FADD.FTZ R230, -R221.reuse, R230 ;  /* 0x000000e6dde67221 */ /* 0x040fe20000010100 */
[----:B------:R-:W-:Y:S01]  /*09a0*/  FADD.FTZ R226, -R221, R220 ;  /* 0x000000dcdde27221 */ /* 0x000fe20000010100 */
[C---:B--2---:R-:W-:Y:S01]  /*09b0*/  PRMT R184, R190.reuse, 0x7632, R184 ;  /* 0x00007632beb87816 */ /* 0x044fe200000000b8 */
[----:B------:R-:W-:-:S02]  /*09c0*/  IMAD.U32 R233, R190, 0x10000, RZ ;  /* 0x00010000bee97824 */ /* 0x000fc400078e00ff */
[C---:B------:R-:W-:Y:S01]  /*09d0*/  FADD.FTZ R222, -R221.reuse, R222 ;  /* 0x000000deddde7221 */ /* 0x040fe20000010100 */
[----:B------:R-:W-:Y:S01]  /*09e0*/  FADD.FTZ R200, -R221, R200 ;  /* 0x000000c8ddc87221 */ /* 0x000fe20000010100 */
[----:B------:R-:W-:Y:S02]  /*09f0*/  PRMT R190, R193, 0x7632, R190 ;  /* 0x00007632c1be7816 */ /* 0x000fe400000000be */
[C---:B------:R-:W-:Y:S02]  /*0a00*/  PRMT R220, R188.reuse, 0x7632, R220 ;  /* 0x00007632bcdc7816 */ /* 0x040fe400000000dc */
[----:B------:R-:W-:Y:S02]  /*0a10*/  SHF.L.U32 R221, R188, 0x10, RZ ;  /* 0x00000010bcdd7819 */ /* 0x000fe400000006ff */
[C---:B------:R-:W-:Y:S02]  /*0a20*/  PRMT R203, R189.reuse, 0x7632, R203 ;  /* 0x00007632bdcb7816 */ /* 0x040fe400000000cb */
[----:B------:R-:W-:Y:S01]  /*0a30*/  SHF.L.U32 R223, R189, 0x10, RZ ;  /* 0x00000010bddf7819 */ /* 0x000fe200000006ff */
[----:B------:R-:W-:Y:S01]  /*0a40*/  FMUL.FTZ R189, R32, R187 ;  /* 0x000000bb20bd7220 */ /* 0x000fe20000410000 */
[----:B------:R-:W-:-:S02]  /*0a50*/  SHF.L.U32 R193, R193, 0x10, RZ ;  /* 0x00000010c1c17819 */ /* 0x000fc400000006ff */
[----:B------:R-:W-:Y:S02]  /*0a60*/  PRMT R188, R192, 0x7632, R188 ;  /* 0x00007632c0bc7816 */ /* 0x000fe400000000bc */
[----:B------:R-:W-:Y:S01]  /*0a70*/  SHF.L.U32 R185, R194, 0x10, RZ ;  /* 0x00000010c2b97819 */ /* 0x000fe200000006ff */
[----:B------:R-:W-:Y:S01]  /*0a80*/  FFMA.FTZ R232, R24, R221, R189 ;  /* 0x000000dd18e87223 */ /* 0x000fe200000100bd */
[C---:B------:R-:W-:Y:S01]  /*0a90*/  PRMT R186, R191.reuse, 0x7632, R186 ;  /* 0x00007632bfba7816 */ /* 0x040fe200000000ba */
[----:B------:R-:W-:Y:S01]  /*0aa0*/  FMUL.FTZ R227, R34, R193 ;  /* 0x000000c122e37220 */ /* 0x000fe20000410000 */
[----:B------:R-:W-:Y:S01]  /*0ab0*/  SHF.L.U32 R235, R191, 0x10, RZ ;  /* 0x00000010bfeb7819 */ /* 0x000fe200000006ff */
[----:B------:R-:W-:Y:S01]  /*0ac0*/  FMUL.FTZ R229, R199, R224 ;  /* 0x000000e0c7e57220 */ /* 0x000fe20000410000 */
[----:B------:R-:W-:Y:S01]  /*0ad0*/  PRMT R236, R195, 0x7632, R236 ;  /* 0x00007632c3ec7816 */ /* 0x000fe200000000ec */
[----:B------:R-:W-:Y:S01]  /*0ae0*/  FMUL.FTZ R189, R36, R185 ;  /* 0x000000b924bd7220 */ /* 0x000fe20000410000 */
[----:B------:R-:W-:-:S02]  /*0af0*/  SHF.L.U32 R188, R188, 0x10, RZ ;  /* 0x00000010bcbc7819 */ /* 0x000fc400000006ff */
[----:B------:R-:W-:Y:S02]  /*0b00*/  SHF.L.U32 R190, R190, 0x10, RZ ;  /* 0x00000010bebe7819 */ /* 0x000fe400000006ff */
[----:B------:R-:W-:Y:S02]  /*0b10*/  PRMT R191, R194, 0x7632, R191 ;  /* 0x00007632c2bf7816 */ /* 0x000fe400000000bf */
[----:B------:R-:W-:Y:S01]  /*0b20*/  SHF.L.U32 R195, R195, 0x10, RZ ;  /* 0x00000010c3c37819 */ /* 0x000fe200000006ff */
[----:B------:R-:W-:Y:S01]  /*0b30*/  FADD.FTZ R94, R94, R223 ;  /* 0x000000df5e5e7221 */ /* 0x000fe20000010000 */
[-C--:B------:R-:W-:Y:S01]  /*0b40*/  FFMA.FTZ R227, R26, R223.reuse, R227 ;  /* 0x000000df1ae37223 */ /* 0x080fe200000100e3 */
[----:B------:R-:W-:Y:S01]  /*0b50*/  FMUL.FTZ R225, R199, R228 ;  /* 0x000000e4c7e17220 */ /* 0x000fe20000410000 */
[----:B------:R-:W-:Y:S01]  /*0b60*/  FFMA.FTZ R74, R229, R223, R74 ;  /* 0x000000dfe54a7223 */ /* 0x000fe2000001004a */
[----:B------:R-:W-:Y:S01]  /*0b70*/  SHF.L.U32 R220, R220, 0x10, RZ ;  /* 0x00000010dcdc7819 */ /* 0x000fe200000006ff */
[----:B------:R-:W-:Y:S01]  /*0b80*/  FFMA.FTZ R223, R28, R233, R189 ;  /* 0x000000e91cdf7223 */ /* 0x000fe200000100bd */
[----:B------:R-:W-:Y:S01]  /*0b90*/  FMUL.FTZ R228, R33, R188 ;  /* 0x000000bc21e47220 */ /* 0x000fe20000410000 */
[----:B------:R-:W-:Y:S01]  /*0ba0*/  FMUL.FTZ R230, R199, R230 ;  /* 0x000000e6c7e67220 */ /* 0x000fe20000410000 */
[----:B------:R-:W-:Y:S01]  /*0bb0*/  IMAD.U32 R192, R203, 0x10000, RZ ;  /* 0x00010000cbc07824 */ /* 0x000fe200078e00ff */
[----:B------:R-:W-:Y:S01]  /*0bc0*/  SHF.L.U32 R194, R191, 0x10, RZ ;  /* 0x00000010bfc27819 */ /* 0x000fe200000006ff */
        /* <DEDUP_REMOVED lines=11> */
[----:B------:R-:W-:Y:S01]  /*0c80*/  SHF.L.U32 R184, R184, 0x10, RZ ;  /* 0x00000010b8b87819 */ /* 0x000fe200000006ff */
[----:B------:R-:W-:Y:S01]  /*0c90*/  FFMA.FTZ R218, R30, R235, R189 ;  /* 0x000000eb1eda7223 */ /* 0x000fe200000100bd */
[----:B------:R-:W-:Y:S01]  /*0ca0*/  SHF.L.U32 R186, R186, 0x10, RZ ;  /* 0x00000010baba7819 */ /* 0x000fe200000006ff */
[----:B------:R-:W-:Y:S01]  /*0cb0*/  FMUL.FTZ R220, R37, R194 ;  /* 0x000000c225dc7220 */ /* 0x000fe20000410000 */
[----:B------:R-:W-:Y:S01]  /*0cc0*/  FMUL.FTZ R192, R39, R236 ;  /* 0x000000ec27c07220 */ /* 0x000fe20000410000 */
[C---:B------:R-:W-:Y:S01]  /*0cd0*/  FMUL.FTZ R222, R199.reuse, R222 ;  /* 0x000000dec7de7220 */ /* 0x040fe20000410000 */
[----:B------:R-:W-:Y:S01]  /*0ce0*/  FMUL.FTZ R200, R199, R200 ;  /* 0x000000c8c7c87220 */ /* 0x000fe20000410000 */
[----:B------:R-:W-:Y:S01]  /*0cf0*/  FADD.FTZ R136, R136, R187 ;  /* 0x000000bb88887221 */ /* 0x000fe20000010000 */
[C---:B------:R-:W-:Y:S01]  /*0d00*/  FFMA.FTZ R116, R201.reuse, R187, R116 ;  /* 0x000000bbc9747223 */ /* 0x040fe20000010074 */
        /* <DEDUP_REMOVED lines=9> */
[----:B------:R-:W-:Y:S01]  /*0da0*/  FFMA.FTZ R186, R230, R228, R189 ;  /* 0x000000e4e6ba7223 */ /* 0x000fe200000100bd */
[----:B------:R-:W-:Y:S01]  /*0db0*/  FADD.FTZ R140, R140, R185 ;  /* 0x000000b98c8c7221 */ /* 0x000fe20000010000 */
[----:B------:R-:W-:Y:S01]  /*0dc0*/  FFMA.FTZ R120, R225, R185, R120 ;  /* 0x000000b9e1787223 */ /* 0x000fe20000010078 */
[----:B------:R-:W-:Y:S01]  /*0dd0*/  FADD.FTZ R185, R184, R227 ;  /* 0x000000e3b8b97221 */ /* 0x000fe20000010000 */
[----:B------:R-:W-:-:S03]  /*0de0*/  FFMA.FTZ R187, R229, R227, R186 ;  /* 0x000000e3e5bb7223 */ /* 0x000fc600000100ba */
[----:B------:R-:W-:Y:S01]  /*0df0*/  FADD.FTZ R184, R185, R224 ;  /* 0x000000e0b9b87221 */ /* 0x000fe20000010000 */
[----:B------:R-:W-:-:S03]  /*0e00*/  FFMA.FTZ R186, R226, R224, R187 ;  /* 0x000000e0e2ba7223 */ /* 0x000fc600000100bb */
[----:B------:R-:W-:Y:S01]  /*0e10*/  FADD.FTZ R185, R184, R223 ;  /* 0x000000dfb8b97221 */ /* 0x000fe20000010000 */
[----:B------:R-:W-:Y:S01]  /*0e20*/  FFMA.FTZ R187, R225, R223, R186 ;  /* 0x000000dfe1bb7223 */ /* 0x000fe200000100ba */
[----:B------:R-:W-:Y:S01]  /*0e30*/  FADD.FTZ R92, R92, R221 ;  /* 0x000000dd5c5c7221 */ /* 0x000fe20000010000 */
[----:B------:R-:W-:Y:S01]  /*0e40*/  FFMA.FTZ R72, R201, R221, R72 ;  /* 0x000000ddc9487223 */ /* 0x000fe20000010048 */
[----:B------:R-:W-:Y:S01]  /*0e50*/  FMUL.FTZ R221, R199, R234 ;  /* 0x000000eac7dd7220 */ /* 0x000fe20000410000 */
        /* <DEDUP_REMOVED lines=23> */
.L_x_622:
[----:B------:R-:W-:Y:S05]  /*0fd0*/  BSYNC B0 ;  /* 0x0000000000007941 */ /* 0x000fea0003800000 */
.L_x_621:
[----:B------:R-:W-:Y:S04]  /*0fe0*/  BSSY B0, `(.L_x_623) ;  /* 0x0000087000007945 */ /* 0x000fe80003800000 */
[----:B------:R-:W-:Y:S05]  /*0ff0*/  @!P2 BRA `(.L_x_624) ;  /* 0x000000080014a947 */ /* 0x000fea0003800000 */
[----:B------:R-:W1:Y:S08]  /*1000*/  LDC.64 R8, c[0x0][0x2b8] ;  /* 0x0000ae00ff087b82 */ /* 0x000e700000000a00 */
[----:B------:R-:W2:Y:S01]  /*1010*/  LDC.64 R12, c[0x0][0x2c0] ;  /* 0x0000b000ff0c7b82 */ /* 0x000ea20000000a00 */
[----:B------:R-:W-:-:S04]  /*1020*/  LEA R16, P0, R233, UR10, 0x4 ;  /* 0x0000000ae9107c11 */ /* 0x000fc8000f8020ff */
[----:B------:R-:W-:-:S06]  /*1030*/  LEA.HI.X R17, R233, UR11, RZ, 0x4, P0 ;  /* 0x0000000be9117c11 */ /* 0x000fcc00080f24ff */
        /* <DEDUP_REMOVED lines=12> */
[----:B------:R-:W-:Y:S02]  /*1100*/  IADD3 R233, R233, 0x80, RZ ;  /* 0x00000080e9e97810 */ /* 0x000fe40007ffe0ff */
[----:B---3--:R-:W-:Y:S02]  /*1110*/  SHF.L.U32 R7, R16, 0x10, RZ ;  /* 0x0000001010077819 */ /* 0x008fe400000006ff */
[C---:B------:R-:W-:Y:S02]  /*1120*/  PRMT R196, R19.reuse, 0x7632, R196 ;  /* 0x0000763213c47816 */ /* 0x040fe400000000c4 */
[----:B------:R-:W-:Y:S02]  /*1130*/  SHF.L.U32 R19, R19, 0x10, RZ ;  /* 0x0000001013137819 */ /* 0x000fe400000006ff */
[C---:B----4-:R-:W-:Y:S01]  /*1140*/  PRMT R188, R10.reuse, 0x7632, R188 ;  /* 0x000076320abc7816 */ /* 0x050fe200000000bc */
[----:B------:R-:W-:Y:S01]  /*1150*/  IMAD.U32 R191, R11, 0x10000, RZ ;  /* 0x000100000bbf7824 */ /* 0x000fe200078e00ff */
[----:B------:R-:W-:-:S02]  /*1160*/  SHF.L.U32 R193, R10, 0x10, RZ ;  /* 0x000000100ac17819 */ /* 0x000fc400000006ff */
[----:B------:R-:W-:Y:S02]  /*1170*/  PRMT R186, R11, 0x7632, R186 ;  /* 0x000076320bba7816 */ /* 0x000fe400000000ba */
[----:B------:R-:W-:Y:S02]  /*1180*/  PRMT R189, R8, 0x7632, R189 ;  /* 0x0000763208bd7816 */ /* 0x000fe400000000bd */
[C---:B--2---:R-:W-:Y:S02]  /*1190*/  PRMT R190, R14.reuse, 0x7632, R190 ;  /* 0x000076320ebe7816 */ /* 0x044fe400000000be */
[----:B------:R-:W-:Y:S02]  /*11a0*/  SHF.L.U32 R197, R14, 0x10, RZ ;  /* 0x000000100ec57819 */ /* 0x000fe400000006ff */
[----:B------:R-:W-:Y:S01]  /*11b0*/  SHF.L.U32 R237, R8, 0x10, RZ ;  /* 0x0000001008ed7819 */ /* 0x000fe200000006ff */
[----:B------:R-:W-:Y:S01]  /*11c0*/  FADD.FTZ R8, -R239, R7 ;  /* 0x00000007ef087221 */ /* 0x000fe20000010100 */
[----:B------:R-:W-:-:S02]  /*11d0*/  SHF.L.U32 R11, R12, 0x10, RZ ;  /* 0x000000100c0b7819 */ /* 0x000fc400000006ff */
[C---:B------:R-:W-:Y:S02]  /*11e0*/  PRMT R10, R17.reuse, 0x7632, R10 ;  /* 0x00007632110a7816 */ /* 0x040fe4000000000a */
[C---:B------:R-:W-:Y:S02]  /*11f0*/  PRMT R14, R18.reuse, 0x7632, R14 ;  /* 0x00007632120e7816 */ /* 0x040fe4000000000e */
[----:B------:R-:W-:Y:S02]  /*1200*/  SHF.L.U32 R17, R17, 0x10, RZ ;  /* 0x0000001011117819 */ /* 0x000fe400000006ff */
[----:B------:R-:W-:Y:S02]  /*1210*/  SHF.L.U32 R18, R18, 0x10, RZ ;  /* 0x0000001012127819 */ /* 0x000fe400000006ff */
[----:B-1----:R-:W-:Y:S01]  /*1220*/  PRMT R185, R13, 0x7632, R185 ;  /* 0x000076320db97816 */ /* 0x002fe200000000b9 */
[----:B------:R-:W-:Y:S01]  /*1230*/  FMUL.FTZ R7, R199, R8 ;  /* 0x00000008c7077220 */ /* 0x000fe20000410000 */
[----:B------:R-:W-:-:S02]  /*1240*/  PRMT R187, R9, 0x7632, R187 ;  /* 0x0000763209bb7816 */ /* 0x000fc400000000bb */
[----:B------:R-:W-:Y:S01]  /*1250*/  SHF.L.U32 R195, R9, 0x10, RZ ;  /* 0x0000001009c37819 */ /* 0x000fe200000006ff */
[----:B------:R-:W-:Y:S01]  /*1260*/  FMUL.FTZ R9, R48, R11 ;  /* 0x0000000b30097220 */ /* 0x000fe20000410000 */
[----:B------:R-:W-:Y:S01]  /*1270*/  SHF.L.U32 R13, R13, 0x10, RZ ;  /* 0x000000100d0d7819 */ /* 0x000fe200000006ff */
[C---:B------:R-:W-:Y:S01]  /*1280*/  FADD.FTZ R194, -R239.reuse, R18 ;  /* 0x00000012efc27221 */ /* 0x040fe20000010100 */
[----:B------:R-:W-:Y:S01]  /*1290*/  PRMT R192, R12, 0x7632, R192 ;  /* 0x000076320cc07816 */ /* 0x000fe200000000c0 */
[----:B------:R-:W-:Y:S01]  /*12a0*/  FADD.FTZ R12, -R239, R17 ;  /* 0x00000011ef0c7221 */ /* 0x000fe20000010100 */
[----:B------:R-:W-:Y:S02]  /*12b0*/  PRMT R16, R16, 0x7632, R16 ;  /* 0x0000763210107816 */ /* 0x000fe40000000010 */
[----:B------:R-:W-:Y:S01]  /*12c0*/  SHF.L.U32 R10, R10, 0x10, RZ ;  /* 0x000000100a0a7819 */ /* 0x000fe200000006ff */
[----:B------:R-:W-:Y:S01]  /*12d0*/  FFMA.FTZ R8, R40, R237, R9 ;  /* 0x000000ed28087223 */ /* 0x000fe20000010009 */
[----:B------:R-:W-:Y:S01]  /*12e0*/  FMUL.FTZ R17, R50, R13 ;  /* 0x0000000d32117220 */ /* 0x000fe20000410000 */
[----:B------:R-:W-:Y:S01]  /*12f0*/  FADD.FTZ R144, R144, R11 ;  /* 0x0000000b90907221 */ /* 0x000fe20000010000 */
[----:B------:R-:W-:Y:S01]  /*1300*/  FFMA.FTZ R124, R7, R11, R124 ;  /* 0x0000000b077c7223 */ /* 0x000fe2000001007c */
[C---:B------:R-:W-:Y:S01]  /*1310*/  FMUL.FTZ R9, R199.reuse, R12 ;  /* 0x0000000cc7097220 */ /* 0x040fe20000410000 */
[----:B------:R-:W-:Y:S01]  /*1320*/  FMUL.FTZ R11, R199, R194 ;  /* 0x000000c2c70b7220 */ /* 0x000fe20000410000 */
[----:B------:R-:W-:Y:S01]  /*1330*/  FADD.FTZ R236, -R239, R19 ;  /* 0x00000013efec7221 */ /* 0x000fe20000010100 */
[----:B------:R-:W-:Y:S01]  /*1340*/  SHF.L.U32 R194, R192, 0x10, RZ ;  /* 0x00000010c0c27819 */ /* 0x000fe200000006ff */
[----:B------:R-:W-:-:S02]  /*1350*/  IMAD.U32 R16, R16, 0x10000, RZ ;  /* 0x0001000010107824 */ /* 0x000fc400078e00ff */
[----:B------:R-:W-:Y:S01]  /*1360*/  FADD.FTZ R18, -R239, R10 ;  /* 0x0000000aef127221 */ /* 0x000fe20000010100 */
[C---:B------:R-:W-:Y:S01]  /*1370*/  PRMT R184, R15.reuse, 0x7632, R184 ;  /* 0x000076320fb87816 */ /* 0x040fe200000000b8 */
[----:B------:R-:W-:Y:S01]  /*1380*/  FFMA.FTZ R10, R42, R195, R17 ;  /* 0x000000c32a0a7223 */ /* 0x000fe20000010011 */
[----:B------:R-:W-:Y:S01]  /*1390*/  SHF.L.U32 R15, R15, 0x10, RZ ;  /* 0x000000100f0f7819 */ /* 0x000fe200000006ff */
[----:B------:R-:W-:Y:S01]  /*13a0*/  FMUL.FTZ R17, R52, R197 ;  /* 0x000000c534117220 */ /* 0x000fe20000410000 */
[----:B------:R-:W-:Y:S01]  /*13b0*/  FADD.FTZ R146, R146, R13 ;  /* 0x0000000d92927221 */ /* 0x000fe20000010000 */
[----:B------:R-:W-:Y:S01]  /*13c0*/  FFMA.FTZ R126, R9, R13, R126 ;  /* 0x0000000d097e7223 */ /* 0x000fe2000001007e */
[----:B------:R-:W-:Y:S01]  /*13d0*/  FMUL.FTZ R13, R199, R236 ;  /* 0x000000ecc70d7220 */ /* 0x000fe20000410000 */
[----:B------:R-:W-:Y:S01]  /*13e0*/  SHF.L.U32 R192, R189, 0x10, RZ ;  /* 0x00000010bdc07819 */ /* 0x000fe200000006ff */
[----:B------:R-:W-:Y:S01]  /*13f0*/  FADD.FTZ R16, -R239, R16 ;  /* 0x00000010ef107221 */ /* 0x000fe20000010100 */
[----:B------:R-:W-:Y:S01]  /*1400*/  FMUL.FTZ R236, R49, R194 ;  /* 0x000000c231ec7220 */ /* 0x000fe20000410000 */
[----:B------:R-:W-:Y:S01]  /*1410*/  FFMA.FTZ R12, R44, R193, R17 ;  /* 0x000000c12c0c7223 */ /* 0x000fe20000010011 */
[-C--:B------:R-:W-:Y:S01]  /*1420*/  FMUL.FTZ R17, R54, R15.reuse ;  /* 0x0000000f36117220 */ /* 0x080fe20000410000 */
[----:B------:R-:W-:Y:S01]  /*1430*/  FADD.FTZ R150, R150, R15 ;  /* 0x0000000f96967221 */ /* 0x000fe20000010000 */
[----:B------:R-:W-:Y:S01]  /*1440*/  FFMA.FTZ R130, R13, R15, R130 ;  /* 0x0000000f0d827223 */ /* 0x000fe20000010082 */
[----:B------:R-:W-:Y:S01]  /*1450*/  FMUL.FTZ R16, R199, R16 ;  /* 0x00000010c7107220 */ /* 0x000fe20000410000 */
[-C--:B------:R-:W-:Y:S01]  /*1460*/  FFMA.FTZ R15, R41, R192.reuse, R236 ;  /* 0x000000c0290f7223 */ /* 0x080fe200000100ec */
[----:B------:R-:W-:Y:S01]  /*1470*/  SHF.L.U32 R236, R185, 0x10, RZ ;  /* 0x00000010b9ec7819 */ /* 0x000fe200000006ff */
[----:B------:R-:W-:Y:S01]  /*1480*/  FADD.FTZ R101, R101, R192 ;  /* 0x000000c065657221 */ /* 0x000fe20000010000 */
[----:B------:R-:W-:Y:S01]  /*1490*/  SHF.L.U32 R14, R14, 0x10, RZ ;  /* 0x000000100e0e7819 */ /* 0x000fe200000006ff */
[C---:B------:R-:W-:Y:S01]  /*14a0*/  FFMA.FTZ R81, R16.reuse, R192, R81 ;  /* 0x000000c010517223 */ /* 0x040fe20000010051 */
[----:B------:R-:W-:Y:S01]  /*14b0*/  FADD.FTZ R145, R145, R194 ;  /* 0x000000c291917221 */ /* 0x000fe20000010000 */
[----:B------:R-:W-:Y:S01]  /*14c0*/  FFMA.FTZ R125, R16, R194, R125 ;  /* 0x000000c2107d7223 */ /* 0x000fe2000001007d */
[----:B------:R-:W-:-:S02]  /*14d0*/  SHF.L.U32 R192, R187, 0x10, RZ ;  /* 0x00000010bbc07819 */ /* 0x000fc400000006ff */
[----:B------:R-:W-:Y:S01]  /*14e0*/  SHF.L.U32 R194, R188, 0x10, RZ ;  /* 0x00000010bcc27819 */ /* 0x000fe200000006ff */
[----:B------:R-:W-:Y:S01]  /*14f0*/  FMUL.FTZ R188, R51, R236 ;  /* 0x000000ec33bc7220 */ /* 0x000fe20000410000 */
[----:B------:R-:W-:Y:S01]  /*1500*/  SHF.L.U32 R198, R196, 0x10, RZ ;  /* 0x00000010c4c67819 */ /* 0x000fe200000006ff */
[----:B------:R-:W-:Y:S01]  /*1510*/  FADD.FTZ R196, -R239, R14 ;  /* 0x0000000eefc47221 */ /* 0x000fe20000010100 */
[----:B------:R-:W-:Y:S01]  /*1520*/  FMUL.FTZ R18, R199, R18 ;  /* 0x00000012c7127220 */ /* 0x000fe20000410000 */
[----:B------:R-:W-:Y:S01]  /*1530*/  FFMA.FTZ R14, R46, R191, R17 ;  /* 0x000000bf2e0e7223 */ /* 0x000fe20000010011 */
[----:B------:R-:W-:Y:S02]  /*1540*/  IMAD.U32 R190, R190, 0x10000, RZ ;  /* 0x00010000bebe7824 */ /* 0x000fe400078e00ff */
[-C--:B------:R-:W-:Y:S01]  /*1550*/  FFMA.FTZ R17, R43, R192.reuse, R188 ;  /* 0x000000c02b117223 */ /* 0x080fe200000100bc */
[----:B------:R-:W-:Y:S01]  /*1560*/  FADD.FTZ R188, R235, R8 ;  /* 0x00000008ebbc7221 */ /* 0x000fe20000010000 */
[----:B------:R-:W-:Y:S01]  /*1570*/  FADD.FTZ R103, R103, R192 ;  /* 0x000000c067677221 */ /* 0x000fe20000010000 */
[----:B------:R-:W-:Y:S01]  /*1580*/  FFMA.FTZ R83, R18, R192, R83 ;  /* 0x000000c012537223 */ /* 0x000fe20000010053 */
        /* <DEDUP_REMOVED lines=10> */
[----:B------:R-:W-:-:S03]  /*1630*/  FFMA.FTZ R185, R9, R10, R188 ;  /* 0x0000000a09b97223 */ /* 0x000fc600000100bc */
[----:B------:R-:W-:Y:S01]  /*1640*/  FADD.FTZ R187, R184, R17 ;  /* 0x00000011b8bb7221 */ /* 0x000fe20000010000 */
[----:B------:R-:W-:Y:S01]  /*1650*/  FFMA.FTZ R184, R18, R17, R185 ;  /* 0x0000001112b87223 */ /* 0x000fe200000100b9 */
[----:B------:R-:W-:Y:S02]  /*1660*/  SHF.L.U32 R192, R186, 0x10, RZ ;  /* 0x00000010bac07819 */ /* 0x000fe400000006ff */
        /* <DEDUP_REMOVED lines=30> */
.L_x_624:
[----:B------:R-:W-:Y:S05]  /*1850*/  BSYNC B0 ;  /* 0x0000000000007941 */ /* 0x000fea0003800000 */
.L_x_623:
        /* <DEDUP_REMOVED lines=18> */
[----:B---3--:R-:W-:Y:S02]  /*1980*/  SHF.L.U32 R205, R194, 0x10, RZ ;  /* 0x00000010c2cd7819 */ /* 0x008fe400000006ff */
[----:B------:R-:W-:Y:S02]  /*1990*/  SHF.L.U32 R202, R193, 0x10, RZ ;  /* 0x00000010c1ca7819 */ /* 0x000fe400000006ff */
[C---:B----4-:R-:W-:Y:S02]  /*19a0*/  PRMT R208, R188.reuse, 0x7632, R208 ;  /* 0x00007632bcd07816 */ /* 0x050fe400000000d0 */
[----:B------:R-:W-:Y:S02]  /*19b0*/  SHF.L.U32 R217, R188, 0x10, RZ ;  /* 0x00000010bcd97819 */ /* 0x000fe400000006ff */
[----:B------:R-:W-:Y:S01]  /*19c0*/  SHF.L.U32 R188, R192, 0x10, RZ ;  /* 0x00000010c0bc7819 */ /* 0x000fe200000006ff */
[----:B------:R-:W-:Y:S01]  /*19d0*/  FADD.FTZ R206, -R231, R205 ;  /* 0x000000cde7ce7221 */ /* 0x000fe20000010100 */
[----:B------:R-:W-:-:S02]  /*19e0*/  SHF.L.U32 R215, R190, 0x10, RZ ;  /* 0x00000010bed77819 */ /* 0x000fc400000006ff */
[C---:B--2---:R-:W-:Y:S01]  /*19f0*/  PRMT R210, R184.reuse, 0x7632, R210 ;  /* 0x00007632b8d27816 */ /* 0x044fe200000000d2 */
[----:B------:R-:W-:Y:S01]  /*1a00*/  FADD.FTZ R188, -R231, R188 ;  /* 0x000000bce7bc7221 */ /* 0x000fe20000010100 */
[----:B------:R-:W-:Y:S02]  /*1a10*/  SHF.L.U32 R207, R184, 0x10, RZ ;  /* 0x00000010b8cf7819 */ /* 0x000fe400000006ff */
[C---:B------:R-:W-:Y:S02]  /*1a20*/  PRMT R184, R187.reuse, 0x7632, R184 ;  /* 0x00007632bbb87816 */ /* 0x040fe400000000b8 */
[----:B------:R-:W-:Y:S02]  /*1a30*/  SHF.L.U32 R213, R187, 0x10, RZ ;  /* 0x00000010bbd57819 */ /* 0x000fe400000006ff */
[----:B------:R-:W-:Y:S01]  /*1a40*/  PRMT R187, R190, 0x7632, R187 ;  /* 0x00007632bebb7816 */ /* 0x000fe200000000bb */
[----:B------:R-:W-:Y:S01]  /*1a50*/  FMUL.FTZ R205, R199, R188 ;  /* 0x000000bcc7cd7220 */ /* 0x000fe20000410000 */
[----:B------:R-:W-:-:S02]  /*1a60*/  PRMT R214, R186, 0x7632, R214 ;  /* 0x00007632bad67816 */ /* 0x000fc400000000d6 */
[----:B------:R-:W-:Y:S02]  /*1a70*/  SHF.L.U32 R211, R186, 0x10, RZ ;  /* 0x00000010bad37819 */ /* 0x000fe400000006ff */
[----:B------:R-:W-:Y:S01]  /*1a80*/  PRMT R190, R193, 0x7632, R190 ;  /* 0x00007632c1be7816 */ /* 0x000fe200000000be */
[----:B------:R-:W-:Y:S01]  /*1a90*/  FMUL.FTZ R193, R64, R217 ;  /* 0x000000d940c17220 */ /* 0x000fe20000410000 */
[----:B------:R-:W-:Y:S01]  /*1aa0*/  PRMT R204, R194, 0x7632, R204 ;  /* 0x00007632c2cc7816 */ /* 0x000fe200000000cc */
[----:B------:R-:W-:Y:S01]  /*1ab0*/  FADD.FTZ R194, -R231, R202 ;  /* 0x000000cae7c27221 */ /* 0x000fe20000010100 */
[C---:B------:R-:W-:Y:S01]  /*1ac0*/  PRMT R186, R189.reuse, 0x7632, R186 ;  /* 0x00007632bdba7816 */ /* 0x040fe200000000ba */
[----:B------:R-:W-:Y:S01]  /*1ad0*/  IMAD.U32 R189, R189, 0x10000, RZ ;  /* 0x00010000bdbd7824 */ /* 0x000fe200078e00ff */
[----:B------:R-:W-:Y:S01]  /*1ae0*/  PRMT R192, R192, 0x7632, R192 ;  /* 0x00007632c0c07816 */ /* 0x000fe200000000c0 */
[----:B------:R-:W-:Y:S01]  /*1af0*/  IMAD.U32 R204, R204, 0x10000, RZ ;  /* 0x00010000cccc7824 */ /* 0x000fe200078e00ff */
[----:B------:R-:W-:Y:S01]  /*1b00*/  SHF.L.U32 R209, R185, 0x10, RZ ;  /* 0x00000010b9d17819 */ /* 0x000fe200000006ff */
[----:B------:R-:W-:Y:S01]  /*1b10*/  FADD.FTZ R112, R112, R207 ;  /* 0x000000cf70707221 */ /* 0x000fe20000010000 */
[-C--:B------:R-:W-:Y:S01]  /*1b20*/  FFMA.FTZ R202, R56, R207.reuse, R193 ;  /* 0x000000cf38ca7223 */ /* 0x080fe200000100c1 */
[----:B------:R-:W-:Y:S01]  /*1b30*/  FFMA.FTZ R168, R205, R207, R168 ;  /* 0x000000cfcda87223 */ /* 0x000fe200000100a8 */
[----:B------:R-:W-:Y:S01]  /*1b40*/  PRMT R216, R195, 0x7632, R216 ;  /* 0x00007632c3d87816 */ /* 0x000fe200000000d8 */
[----:B------:R-:W-:Y:S01]  /*1b50*/  FMUL.FTZ R193, R66, R189 ;  /* 0x000000bd42c17220 */ /* 0x000fe20000410000 */
[----:B------:R-:W-:Y:S01]  /*1b60*/  FMUL.FTZ R207, R199, R194 ;  /* 0x000000c2c7cf7220 */ /* 0x000fe20000410000 */
[----:B------:R-:W-:Y:S01]  /*1b70*/  SHF.L.U32 R195, R195, 0x10, RZ ;  /* 0x00000010c3c37819 */ /* 0x000fe200000006ff */
[----:B------:R-:W-:Y:S01]  /*1b80*/  FADD.FTZ R188, -R231, R204 ;  /* 0x000000cce7bc7221 */ /* 0x000fe20000010100 */
[----:B------:R-:W-:Y:S01]  /*1b90*/  SHF.L.U32 R192, R192, 0x10, RZ ;  /* 0x00000010c0c07819 */ /* 0x000fe200000006ff */
[----:B------:R-:W-:Y:S01]  /*1ba0*/  FADD.FTZ R114, R114, R209 ;  /* 0x000000d172727221 */ /* 0x000fe20000010000 */
[----:B------:R-:W-:Y:S01]  /*1bb0*/  PRMT R212, R185, 0x7632, R212 ;  /* 0x00007632b9d47816 */ /* 0x000fe200000000d4 */
[-C--:B------:R-:W-:Y:S01]  /*1bc0*/  FFMA.FTZ R204, R58, R209.reuse, R193 ;  /* 0x000000d13acc7223 */ /* 0x080fe200000100c1 */
[----:B------:R-:W-:Y:S01]  /*1bd0*/  PRMT R185, R191, 0x7632, R185 ;  /* 0x00007632bfb97816 */ /* 0x000fe200000000b9 */
[----:B------:R-:W-:Y:S01]  /*1be0*/  FFMA.FTZ R170, R207, R209, R170 ;  /* 0x000000d1cfaa7223 */ /* 0x000fe200000100aa */
[----:B------:R-:W-:Y:S01]  /*1bf0*/  SHF.L.U32 R190, R190, 0x10, RZ ;  /* 0x00000010bebe7819 */ /* 0x000fe200000006ff */
[----:B------:R-:W-:Y:S01]  /*1c00*/  FMUL.FTZ R193, R68, R215 ;  /* 0x000000d744c17220 */ /* 0x000fe20000410000 */
[----:B------:R-:W-:Y:S01]  /*1c10*/  SHF.L.U32 R191, R191, 0x10, RZ ;  /* 0x00000010bfbf7819 */ /* 0x000fe200000006ff */
        /* <DEDUP_REMOVED lines=11> */
[----:B------:R-:W-:Y:S01]  /*1cd0*/  FMUL.FTZ R211, R199, R236 ;  /* 0x000000ecc7d37220 */ /* 0x000fe20000410000 */
        /* <DEDUP_REMOVED lines=9> */
[----:B------:R-:W-:-:S02]  /*1d70*/  SHF.L.U32 R190, R186, 0x10, RZ ;  /* 0x00000010babe7819 */ /* 0x000fc400000006ff */
[----:B------:R-:W-:Y:S01]  /*1d80*/  SHF.L.U32 R186, R212, 0x10, RZ ;  /* 0x00000010d4ba7819 */ /* 0x000fe200000006ff */
[----:B------:R-:W-:Y:S02]  /*1d90*/  FMUL.FTZ R212, R199, R238 ;  /* 0x000000eec7d47220 */ /* 0x000fe40000410000 */
        /* <DEDUP_REMOVED lines=13> */
[----:B------:R-:W-:Y:S01]  /*1e70*/  FADD.FTZ R111, R111, R190 ;  /* 0x000000be6f6f7221 */ /* 0x000fe20000010000 */
[----:B------:R-:W-:Y:S01]  /*1e80*/  FFMA.FTZ R175, R212, R190, R175 ;  /* 0x000000bed4af7223 */ /* 0x000fe200000100af */
[----:B------:R-:W-:Y:S01]  /*1e90*/  FFMA.FTZ R186, R210, R213, R187 ;  /* 0x000000d5d2ba7223 */ /* 0x000fe200000100bb */
[----:B------:R-:W-:Y:S01]  /*1ea0*/  FMUL.FTZ R190, R69, R236 ;  /* 0x000000ec45be7220 */ /* 0x000fe20000410000 */
[----:B------:R-:W-:Y:S01]  /*1eb0*/  FMUL.FTZ R214, R199, R188 ;  /* 0x000000bcc7d67220 */ /* 0x000fe20000410000 */
[----:B------:R-:W-:Y:S01]  /*1ec0*/  SHF.L.U32 R188, R184, 0x10, RZ ;  /* 0x00000010b8bc7819 */ /* 0x000fe200000006ff */
[----:B------:R-:W-:Y:S01]  /*1ed0*/  FADD.FTZ R184, R189, R204 ;  /* 0x000000ccbdb87221 */ /* 0x000fe20000010000 */
[----:B------:R-:W-:Y:S01]  /*1ee0*/  FADD.FTZ R108, R108, R217 ;  /* 0x000000d96c6c7221 */ /* 0x000fe20000010000 */
[----:B------:R-:W-:Y:S01]  /*1ef0*/  FFMA.FTZ R172, R205, R217, R172 ;  /* 0x000000d9cdac7223 */ /* 0x000fe200000100ac */
[----:B------:R-:W-:Y:S01]  /*1f00*/  FFMA.FTZ R187, R207, R204, R186 ;  /* 0x000000cccfbb7223 */ /* 0x000fe200000100ba */
[----:B------:R-:W-:Y:S01]  /*1f10*/  FFMA.FTZ R217, R61, R194, R190 ;  /* 0x000000c23dd97223 */ /* 0x000fe200000100be */
[----:B------:R-:W-:-:S02]  /*1f20*/  IMAD.U32 R190, R185, 0x10000, RZ ;  /* 0x00010000b9be7824 */ /* 0x000fc400078e00ff */
[----:B------:R-:W-:Y:S01]  /*1f30*/  FADD.FTZ R185, R184, R215 ;  /* 0x000000d7b8b97221 */ /* 0x000fe20000010000 */
[----:B------:R-:W-:Y:S01]  /*1f40*/  FFMA.FTZ R184, R212, R215, R187 ;  /* 0x000000d7d4b87223 */ /* 0x000fe200000100bb */
[----:B------:R-:W-:Y:S02]  /*1f50*/  SHF.L.U32 R216, R216, 0x10, RZ ;  /* 0x00000010d8d87819 */ /* 0x000fe400000006ff */
[----:B------:R-:W-:Y:S01]  /*1f60*/  FADD.FTZ R186, R185, R206 ;  /* 0x000000ceb9ba7221 */ /* 0x000fe20000010000 */
[----:B------:R-:W-:Y:S01]  /*1f70*/  FFMA.FTZ R185, R209, R206, R184 ;  /* 0x000000ced1b97223 */ /* 0x000fe200000100b8 */
[----:B------:R-:W-:Y:S01]  /*1f80*/  FMUL.FTZ R192, R71, R190 ;  /* 0x000000be47c07220 */ /* 0x000fe20000410000 */
[----:B------:R-:W-:Y:S01]  /*1f90*/  FADD.FTZ R216, -R231, R216 ;  /* 0x000000d8e7d87221 */ /* 0x000fe20000010100 */
[----:B------:R-:W-:Y:S01]  /*1fa0*/  FADD.FTZ R187, R186, R217 ;  /* 0x000000d9babb7221 */ /* 0x000fe20000010000 */
[----:B------:R-:W-:Y:S01]  /*1fb0*/  FFMA.FTZ R184, R214, R217, R185 ;  /* 0x000000d9d6b87223 */ /* 0x000fe200000100b9 */
[----:B------:R-:W-:Y:S01]  /*1fc0*/  FFMA.FTZ R219, R63, R188, R192 ;  /* 0x000000bc3fdb7223 */ /* 0x000fe200000100c0 */
[----:B------:R-:W-:Y:S01]  /*1fd0*/  FMUL.FTZ R216, R199, R216 ;  /* 0x000000d8c7d87220 */ /* 0x000fe20000410000 */
        /* <DEDUP_REMOVED lines=14> */
.L_x_626:
[----:B------:R-:W-:Y:S05]  /*20c0*/  BSYNC B0 ;  /* 0x0000000000007941 */ /* 0x000fea0003800000 */
.L_x_625:
[----:B------:R-:W-:Y:S01]  /*20d0*/  SHF.R.U32.HI R185, RZ, 0x5, R0 ;  /* 0x00000005ffb97819 */ /* 0x000fe20000011600 */
[----:B------:R-:W-:Y:S01]  /*20e0*/  UMOV UR13, 0xffffffff ;  /* 0xffffffff000d7882 */ /* 0x000fe20000000000 */
[----:B------:R-:W-:Y:S02]  /*20f0*/  LOP3.LUT P0, RZ, R0, 0x1f, RZ, 0xc0, !PT ;  /* 0x0000001f00ff7812 */ /* 0x000fe4000780c0ff */
[----:B------:R-:W-:Y:S02]  /*2100*/  LOP3.LUT R184, R185, 0x7fffffc, RZ, 0xc0, !PT ;  /* 0x07fffffcb9b87812 */ /* 0x000fe400078ec0ff */
[----:B------:R-:W-:Y:S02]  /*2110*/  ISETP.GE.AND P5, PT, R5, UR7, PT ;  /* 0x0000000705007c0c */ /* 0x000fe4000bfa6270 */
[----:B------:R-:W-:Y:S01]  /*2120*/  @!P4 IADD3 R184, R184, 0x4, RZ ;  /* 0x00000004b8b8c810 */ /* 0x000fe20007ffe0ff */
[----:B------:R-:W-:Y:S10]  /*2130*/  BRA.DIV UR13, `(.L_x_627) ;  /* 0x0000001a0d707947 */ /* 0x000ff4000b800000 */
[----:B------:R-:W1:Y:S04]  /*2140*/  SHFL.DOWN PT, R186, R235, 0x10, 0x1f ;  /* 0x0a001f00ebba7f89 */ /* 0x000e6800000e0000 */
[----:B------:R-:W2:Y:S01]  /*2150*/  SHFL.DOWN PT, R187, R234, 0x10, 0x1f ;  /* 0x0a001f00eabb7f89 */ /* 0x000ea200000e0000 */
[----:B-1----:R-:W-:Y:S01]  /*2160*/  FADD.FTZ R186, R186, R235 ;  /* 0x000000ebbaba7221 */ /* 0x002fe20000010000 */
[----:B--2---:R-:W-:-:S04]  /*2170*/  FADD.FTZ R187, R187, R234 ;  /* 0x000000eabbbb7221 */ /* 0x004fc80000010000 */
        /* <DEDUP_REMOVED lines=12> */
[----:B------:R1:W2:Y:S04]  /*2240*/  SHFL.DOWN PT, R192, R193, 0x1, 0x1f ;  /* 0x08201f00c1c07f89 */ /* 0x0002a800000e0000 */
[----:B------:R1:W3:Y:S02]  /*2250*/  SHFL.DOWN PT, R187, R186, 0x1, 0x1f ;  /* 0x08201f00babb7f89 */ /* 0x0002e400000e0000 */
.L_x_649:
[----:B------:R-:W4:Y:S01]  /*2260*/  S2R R189, SR_CgaCtaId ;  /* 0x0000000000bd7919 */ /* 0x000f220000008800 */
[----:B------:R-:W-:Y:S01]  /*2270*/  MOV R188, 0x400 ;  /* 0x0000040000bc7802 */ /* 0x000fe20000000f00 */
[----:B--2---:R-:W-:Y:S01]  /*2280*/  FADD.FTZ R192, R193, R192 ;  /* 0x000000c0c1c07221 */ /* 0x004fe20000010000 */
[----:B------:R-:W-:Y:S01]  /*2290*/  @!P0 LOP3.LUT R185, R185, 0x3, RZ, 0xc0, !PT ;  /* 0x00000003b9b98812 */ /* 0x000fe200078ec0ff */
[----:B-1-3--:R-:W-:Y:S01]  /*22a0*/  FADD.FTZ R193, R186, R187 ;  /* 0x000000bbbac17221 */ /* 0x00afe20000010000 */
[----:B------:R-:W-:Y:S05]  /*22b0*/  WARPSYNC.ALL ;  /* 0x0000000000007948 */ /* 0x000fea0003800000 */
[----:B------:R-:W-:Y:S01]  /*22c0*/  @!P0 IADD3 R185, R184, R185, RZ ;  /* 0x000000b9b8b98210 */ /* 0x000fe20007ffe0ff */
[----:B------:R-:W-:Y:S01]  /*22d0*/  BSSY B0, `(.L_x_628) ;  /* 0x0000077000007945 */ /* 0x000fe20003800000 */
[----:B----4-:R-:W-:-:S04]  /*22e0*/  LEA R188, R189, R188, 0x18 ;  /* 0x000000bcbdbc7211 */ /* 0x010fc800078ec0ff */
[-C--:B------:R-:W-:Y:S02]  /*22f0*/  @!P0 LEA R194, R185, R188.reuse, 0x3 ;  /* 0x000000bcb9c28211 */ /* 0x080fe400078e18ff */
[----:B------:R-:W-:-:S03]  /*2300*/  LEA R195, R184, R188, 0x3 ;  /* 0x000000bcb8c37211 */ /* 0x000fc600078e18ff */
[----:B------:R-:W-:Y:S01]  /*2310*/  @!P0 STS.64 [R194+0x3000], R192 ;  /* 0x003000c0c2008388 */ /* 0x000fe20000000a00 */
[----:B------:R-:W-:Y:S01]  /*2320*/  BAR.SYNC.DEFER_BLOCKING 0x0 ;  /* 0x0000000000007b1d */ /* 0x000fe20000010000 */
[----:B0-----:R-:W-:-:S05]  /*2330*/  ISETP.NE.AND P0, PT, R4, RZ, PT ;  /* 0x000000ff0400720c */ /* 0x001fca0003f05270 */
        /* <DEDUP_REMOVED lines=29> */
[----:B------:R-:W-:Y:S02]  /*2510*/  @P6 SHF.L.U32 R185, R160, 0x10, RZ ;  /* 0x00000010a0b96819 */ /* 0x000fe400000006ff */
        /* <DEDUP_REMOVED lines=8> */
[----:B------:R-:W-:Y:S01]  /*25a0*/  @P6 SHF.L.U32 R188, R162, 0x10, RZ ;  /* 0x00000010a2bc6819 */ /* 0x000fe200000006ff */
[----:B------:R-:W-:Y:S01]  /*25b0*/  FFMA.FTZ R185, R226, R192, R193 ;  /* 0x000000c0e2b97223 */ /* 0x000fe200000100c1 */
[----:B------:R-:W-:-:S02]  /*25c0*/  @P6 IMAD.U32 R186, R186, 0x10000, RZ ;  /* 0x00010000baba6824 */ /* 0x000fc400078e00ff */
[----:B------:R-:W-:Y:S01]  /*25d0*/  FMUL.FTZ R231, R199, R184 ;  /* 0x000000b8c7e77220 */ /* 0x000fe20000410000 */
[-CC-:B------:R-:W-:Y:S01]  /*25e0*/  FFMA.FTZ R184, R200, R192.reuse, R193.reuse ;  /* 0x000000c0c8b87223 */ /* 0x180fe200000100c1 */
[----:B------:R-:W-:Y:S01]  /*25f0*/  @P6 FADD.FTZ R195, R195, R188 ;  /* 0x000000bcc3c36221 */ /* 0x000fe20000010000 */
[----:B------:R-:W-:Y:S01]  /*2600*/  FFMA.FTZ R187, R222, R192, R193 ;  /* 0x000000c0debb7223 */ /* 0x000fe200000100c1 */
[----:B------:R-:W-:Y:S01]  /*2610*/  @P6 FADD.FTZ R231, R231, R186 ;  /* 0x000000bae7e76221 */ /* 0x000fe20000010000 */
[--C-:B------:R-:W-:Y:S01]  /*2620*/  FADD.FTZ R188, R203, -R184.reuse ;  /* 0x800000b8cbbc7221 */ /* 0x100fe20000010000 */
[----:B------:R-:W-:Y:S01]  /*2630*/  @P6 PRMT R184, R161, 0x7632, R184 ;  /* 0x00007632a1b86816 */ /* 0x000fe200000000b8 */
[----:B------:R-:W-:Y:S01]  /*2640*/  FADD.FTZ R234, R224, -R185 ;  /* 0x800000b9e0ea7221 */ /* 0x000fe20000010000 */
[----:B------:R-:W-:Y:S01]  /*2650*/  @P6 PRMT R186, R162, 0x7632, R186 ;  /* 0x00007632a2ba6816 */ /* 0x000fe200000000ba */
[----:B------:R-:W-:Y:S01]  /*2660*/  FADD.FTZ R236, R220, -R187 ;  /* 0x800000bbdcec7221 */ /* 0x000fe20000010000 */
[----:B------:R-:W-:Y:S01]  /*2670*/  @P6 PRMT R189, R163, 0x7632, R189 ;  /* 0x00007632a3bd6816 */ /* 0x000fe200000000bd */
[C---:B------:R-:W-:Y:S01]  /*2680*/  FMUL.FTZ R234, R199.reuse, R234 ;  /* 0x000000eac7ea7220 */ /* 0x040fe20000410000 */
[----:B------:R-:W-:Y:S01]  /*2690*/  @P6 SHF.L.U32 R185, R184, 0x10, RZ ;  /* 0x00000010b8b96819 */ /* 0x000fe200000006ff */
[C---:B------:R-:W-:Y:S01]  /*26a0*/  FMUL.FTZ R236, R199.reuse, R236 ;  /* 0x000000ecc7ec7220 */ /* 0x040fe20000410000 */
[----:B------:R-:W-:Y:S01]  /*26b0*/  @P6 SHF.L.U32 R187, R186, 0x10, RZ ;  /* 0x00000010babb6819 */ /* 0x000fe200000006ff */
[----:B------:R-:W-:Y:S01]  /*26c0*/  FMUL.FTZ R233, R199, R188 ;  /* 0x000000bcc7e97220 */ /* 0x000fe20000410000 */
        /* <DEDUP_REMOVED lines=10> */
[----:B------:R-:W-:Y:S02]  /*2770*/  @P0 F2FP.BF16.F32.PACK_AB R189, RZ, R194 ;  /* 0x000000c2ffbd023e */ /* 0x000fe400000010ff */
        /* <DEDUP_REMOVED lines=44> */
.L_x_629:
[----:B------:R-:W-:Y:S05]  /*2a40*/  BSYNC B0 ;  /* 0x0000000000007941 */ /* 0x000fea0003800000 */
.L_x_628:
        /* <DEDUP_REMOVED lines=19> */
[----:B------:R-:W-:Y:S01]  /*2b80*/  FMUL.FTZ R231, R199, R236 ;  /* 0x000000ecc7e77220 */ /* 0x000fe20000410000 */
[----:B------:R-:W-:Y:S01]  /*2b90*/  @P6 SHF.L.U32 R188, R165, 0x10, RZ ;  /* 0x00000010a5bc6819 */ /* 0x000fe200000006ff */
[----:B------:R-:W-:Y:S01]  /*2ba0*/  FMUL.FTZ R195, R199, R186 ;  /* 0x000000bac7c37220 */ /* 0x000fe20000410000 */
[-C--:B------:R-:W-:Y:S01]  /*2bb0*/  FFMA.FTZ R186, R18, R192.reuse, R193 ;  /* 0x000000c012ba7223 */ /* 0x080fe200000100c1 */
[----:B------:R-:W-:Y:S01]  /*2bc0*/  @P6 FADD.FTZ R184, R184, R187 ;  /* 0x000000bbb8b86221 */ /* 0x000fe20000010000 */
[----:B------:R-:W-:Y:S01]  /*2bd0*/  FFMA.FTZ R187, R13, R192, R193 ;  /* 0x000000c00dbb7223 */ /* 0x000fe200000100c1 */
[----:B------:R-:W-:Y:S01]  /*2be0*/  @P6 FADD.FTZ R185, R185, R188 ;  /* 0x000000bcb9b96221 */ /* 0x000fe20000010000 */
[----:B------:R-:W-:Y:S01]  /*2bf0*/  @P6 SHF.L.U32 R188, R166, 0x10, RZ ;  /* 0x00000010a6bc6819 */ /* 0x000fe200000006ff */
[----:B------:R-:W-:Y:S01]  /*2c00*/  FADD.FTZ R186, R17, -R186 ;  /* 0x800000ba11ba7221 */ /* 0x000fe20000010000 */
[--C-:B------:R-:W-:Y:S01]  /*2c10*/  FADD.FTZ R194, R14, -R187.reuse ;  /* 0x800000bb0ec27221 */ /* 0x100fe20000010000 */
[----:B------:R-:W-:-:S02]  /*2c20*/  @P6 PRMT R187, R164, 0x7632, R187 ;  /* 0x00007632a4bb6816 */ /* 0x000fc400000000bb */
[----:B------:R-:W-:Y:S01]  /*2c30*/  @P6 FADD.FTZ R191, R191, R188 ;  /* 0x000000bcbfbf6221 */ /* 0x000fe20000010000 */
[----:B------:R-:W-:Y:S01]  /*2c40*/  FMUL.FTZ R190, R199, R194 ;  /* 0x000000c2c7be7220 */ /* 0x000fe20000410000 */
[----:B------:R-:W-:Y:S01]  /*2c50*/  @P6 SHF.L.U32 R188, R187, 0x10, RZ ;  /* 0x00000010bbbc6819 */ /* 0x000fe200000006ff */
[----:B------:R-:W-:Y:S01]  /*2c60*/  FFMA.FTZ R194, R196, R192, R193 ;  /* 0x000000c0c4c27223 */ /* 0x000fe200000100c1 */
[----:B------:R-:W-:Y:S02]  /*2c70*/  @P6 SHF.L.U32 R189, R167, 0x10, RZ ;  /* 0x00000010a7bd6819 */ /* 0x000fe400000006ff */
[----:B------:R-:W-:Y:S01]  /*2c80*/  @P6 PRMT R187, R165, 0x7632, R187 ;  /* 0x00007632a5bb6816 */ /* 0x000fe200000000bb */
[----:B------:R-:W-:Y:S01]  /*2c90*/  FADD.FTZ R234, R19, -R194 ;  /* 0x800000c213ea7221 */ /* 0x000fe20000010000 */
[----:B------:R-:W-:Y:S01]  /*2ca0*/  @P6 FADD.FTZ R195, R195, R188 ;  /* 0x000000bcc3c36221 */ /* 0x000fe20000010000 */
[----:B------:R-:W-:Y:S01]  /*2cb0*/  FMUL.FTZ R194, R199, R186 ;  /* 0x000000bac7c27220 */ /* 0x000fe20000410000 */
[----:B------:R-:W-:Y:S01]  /*2cc0*/  @P6 PRMT R186, R166, 0x7632, R186 ;  /* 0x00007632a6ba6816 */ /* 0x000fe200000000ba */
[----:B------:R-:W-:Y:S01]  /*2cd0*/  @P6 FADD.FTZ R190, R190, R189 ;  /* 0x000000bdbebe6221 */ /* 0x000fe20000010000 */
[----:B------:R-:W-:Y:S01]  /*2ce0*/  @P6 PRMT R188, R167, 0x7632, R188 ;  /* 0x00007632a7bc6816 */ /* 0x000fe200000000bc */
[----:B------:R-:W-:Y:S01]  /*2cf0*/  @P6 IMAD.U32 R187, R187, 0x10000, RZ ;  /* 0x00010000bbbb6824 */ /* 0x000fe200078e00ff */
        /* <DEDUP_REMOVED lines=16> */
[----:B------:R-:W-:Y:S02]  /*2e00*/  @P0 F2FP.BF16.F32.PACK_AB R188, RZ, R195 ;  /* 0x000000c3ffbc023e */ /* 0x000fe400000010ff */
[----:B------:R-:W-:Y:S02]  /*2e10*/  @P0 F2FP.BF16.F32.PACK_AB R189, RZ, R194 ;  /* 0x000000c2ffbd023e */ /* 0x000fe400000010ff */
[----:B------:R-:W-:Y:S02]  /*2e20*/  @P0 PRMT R182, R233, 0x7610, R182 ;  /* 0x00007610e9b60816 */ /* 0x000fe400000000b6 */
[----:B------:R-:W-:Y:S02]  /*2e30*/  @P0 F2FP.BF16.F32.PACK_AB R233, RZ, R234 ;  /* 0x000000eaffe9023e */ /* 0x000fe400000010ff */
[----:B------:R-:W-:Y:S02]  /*2e40*/  @P0 F2FP.BF16.F32.PACK_AB R236, RZ, R231 ;  /* 0x000000e7ffec023e */ /* 0x000fe400000010ff */
[----:B------:R-:W-:-:S02]  /*2e50*/  @P0 PRMT R183, R235, 0x7610, R183 ;  /* 0x00007610ebb70816 */ /* 0x000fc400000000b7 */
[----:B------:R-:W-:Y:S02]  /*2e60*/  @P0 PRMT R180, R180, 0x5410, R188 ;  /* 0x00005410b4b40816 */ /* 0x000fe400000000bc */
[----:B------:R-:W-:Y:S02]  /*2e70*/  @P0 PRMT R181, R181, 0x5410, R189 ;  /* 0x00005410b5b50816 */ /* 0x000fe400000000bd */
[----:B------:R-:W-:Y:S01]  /*2e80*/  @P0 PRMT R182, R182, 0x5410, R233 ;  /* 0x00005410b6b60816 */ /* 0x000fe200000000e9 */
[----:B------:R-:W1:Y:S01]  /*2e90*/  LDC.64 R188, c[0x0][0x2f8] ;  /* 0x0000be00ffbc7b82 */ /* 0x000e620000000a00 */
[----:B------:R-:W-:Y:S01]  /*2ea0*/  @P0 PRMT R183, R183, 0x5410, R236 ;  /* 0x00005410b7b70816 */ /* 0x000fe200000000ec */
[----:B0-----:R-:W-:Y:S01]  /*2eb0*/  @P6 IMAD.WIDE.U32 R186, R6, 0x10, R186 ;  /* 0x0000001006ba6825 */ /* 0x001fe200078e00ba */
[----:B------:R-:W-:-:S04]  /*2ec0*/  ISETP.NE.U32.AND P0, PT, RZ, UR16, PT ;  /* 0x00000010ff007c0c */ /* 0x000fc8000bf05070 */
[----:B------:R-:W-:Y:S01]  /*2ed0*/  ISETP.NE.AND.EX P0, PT, RZ, UR17, PT, P0 ;  /* 0x00000011ff007c0c */ /* 0x000fe2000bf05300 */
[----:B------:R0:W-:-:S12]  /*2ee0*/  @P6 STG.E.128 desc[UR4][R186.64], R180 ;  /* 0x000000b4ba006986 */ /* 0x0001d8000c101d04 */
[----:B------:R-:W-:Y:S02]  /*2ef0*/  @P0 F2FP.BF16.F32.PACK_AB R233, RZ, R184 ;  /* 0x000000b8ffe9023e */ /* 0x000fe400000010ff */
[----:B------:R-:W-:Y:S02]  /*2f00*/  @P0 F2FP.BF16.F32.PACK_AB R235, RZ, R185 ;  /* 0x000000b9ffeb023e */ /* 0x000fe400000010ff */
[----:B------:R-:W-:Y:S01]  /*2f10*/  @P0 F2FP.BF16.F32.PACK_AB R237, RZ, R191 ;  /* 0x000000bfffed023e */ /* 0x000fe200000010ff */
[----:B-1----:R-:W-:Y:S01]  /*2f20*/  IMAD.WIDE.U32 R188, R6, 0x10, R188 ;  /* 0x0000001006bc7825 */ /* 0x002fe200078e00bc */
[----:B------:R-:W-:Y:S02]  /*2f30*/  @P0 F2FP.BF16.F32.PACK_AB R238, RZ, R190 ;  /* 0x000000beffee023e */ /* 0x000fe400000010ff */
[----:B------:R-:W-:Y:S02]  /*2f40*/  F2FP.BF16.F32.PACK_AB R184, R195, R184 ;  /* 0x000000b8c3b8723e */ /* 0x000fe400000010ff */
[----:B------:R-:W-:-:S02]  /*2f50*/  @P0 F2FP.BF16.F32.PACK_AB R236, RZ, R194 ;  /* 0x000000c2ffec023e */ /* 0x000fc400000010ff */
[----:B------:R-:W-:Y:S02]  /*2f60*/  F2FP.BF16.F32.PACK_AB R185, R194, R185 ;  /* 0x000000b9c2b9723e */ /* 0x000fe400000010ff */
[----:B0-----:R-:W-:Y:S02]  /*2f70*/  F2FP.BF16.F32.PACK_AB R187, R231, R190 ;  /* 0x000000bee7bb723e */ /* 0x001fe400000010ff */
[----:B------:R-:W-:Y:S02]  /*2f80*/  @P0 F2FP.BF16.F32.PACK_AB R195, RZ, R195 ;  /* 0x000000c3ffc3023e */ /* 0x000fe400000010ff */
[----:B------:R-:W-:Y:S02]  /*2f90*/  @P0 F2FP.BF16.F32.PACK_AB R194, RZ, R234 ;  /* 0x000000eaffc2023e */ /* 0x000fe400000010ff */
[----:B------:R-:W-:Y:S02]  /*2fa0*/  @P0 F2FP.BF16.F32.PACK_AB R239, RZ, R231 ;  /* 0x000000e7ffef023e */ /* 0x000fe400000010ff */
[----:B------:R-:W-:-:S02]  /*2fb0*/  @P0 PRMT R152, R233, 0x7610, R152 ;  /* 0x00007610e9980816 */ /* 0x000fc40000000098 */
[----:B------:R-:W-:Y:S02]  /*2fc0*/  @P0 PRMT R153, R235, 0x7610, R153 ;  /* 0x00007610eb990816 */ /* 0x000fe40000000099 */
[----:B------:R-:W-:Y:S02]  /*2fd0*/  @P0 PRMT R154, R237, 0x7610, R154 ;  /* 0x00007610ed9a0816 */ /* 0x000fe4000000009a */
[----:B------:R-:W-:Y:S02]  /*2fe0*/  @P0 LEA R190, P6, R6, UR16, 0x4 ;  /* 0x0000001006be0c11 */ /* 0x000fe4000f8c20ff */
[----:B------:R-:W-:Y:S02]  /*2ff0*/  @P0 PRMT R155, R238, 0x7610, R155 ;  /* 0x00007610ee9b0816 */ /* 0x000fe4000000009b */
[----:B------:R-:W-:Y:S02]  /*3000*/  F2FP.BF16.F32.PACK_AB R186, R234, R191 ;  /* 0x000000bfeaba723e */ /* 0x000fe400000010ff */
        /* <DEDUP_REMOVED lines=8> */
.L_x_631:
[----:B------:R-:W-:Y:S05]  /*3090*/  BSYNC B0 ;  /* 0x0000000000007941 */ /* 0x000fea0003800000 */
.L_x_630:
        /* <DEDUP_REMOVED lines=18> */
[C---:B------:R-:W-:Y:S01]  /*31c0*/  FMUL.FTZ R192, R199.reuse, R192 ;  /* 0x000000c0c7c07220 */ /* 0x040fe20000410000 */
[----:B------:R-:W-:Y:S01]  /*31d0*/  @P6 SHF.L.U32 R185, R20, 0x10, RZ ;  /* 0x0000001014b96819 */ /* 0x000fe200000006ff */
[----:B------:R-:W-:Y:S01]  /*31e0*/  FMUL.FTZ R193, R199, R190 ;  /* 0x000000bec7c17220 */ /* 0x000fe20000410000 */
[----:B------:R-:W-:Y:S01]  /*31f0*/  @P6 SHF.L.U32 R189, R21, 0x10, RZ ;  /* 0x0000001015bd6819 */ /* 0x000fe200000006ff */
[----:B------:R-:W-:Y:S01]  /*3200*/  FADD.FTZ R188, R215, -R188 ;  /* 0x800000bcd7bc7221 */ /* 0x000fe20000010000 */
[----:B------:R-:W-:Y:S01]  /*3210*/  @P6 SHF.L.U32 R184, R22, 0x10, RZ ;  /* 0x0000001016b86819 */ /* 0x000fe200000006ff */
[----:B------:R-:W-:Y:S01]  /*3220*/  FADD.FTZ R194, R217, -R194 ;  /* 0x800000c2d9c27221 */ /* 0x000fe20000010000 */
[----:B------:R-:W-:Y:S01]  /*3230*/  @P6 FADD.FTZ R186, R186, R185 ;  /* 0x000000b9baba6221 */ /* 0x000fe20000010000 */
[----:B------:R-:W-:Y:S01]  /*3240*/  @P6 FADD.FTZ R192, R192, R189 ;  /* 0x000000bdc0c06221 */ /* 0x000fe20000010000 */
[----:B------:R-:W-:Y:S01]  /*3250*/  FADD.FTZ R236, R208, -R191 ;  /* 0x800000bfd0ec7221 */ /* 0x000fe20000010000 */
[--C-:B------:R-:W-:Y:S01]  /*3260*/  @P6 FADD.FTZ R193, R193, R184.reuse ;  /* 0x000000b8c1c16221 */ /* 0x100fe20000010000 */
        /* <DEDUP_REMOVED lines=12> */
[----:B------:R-:W-:Y:S01]  /*3330*/  @P6 SHF.L.U32 R188, R185, 0x10, RZ ;  /* 0x00000010b9bc6819 */ /* 0x000fe200000006ff */
[----:B------:R-:W-:Y:S01]  /*3340*/  @P6 FADD.FTZ R194, R194, R191 ;  /* 0x000000bfc2c26221 */ /* 0x000fe20000010000 */
[----:B------:R-:W-:Y:S01]  /*3350*/  ISETP.NE.U32.AND P0, PT, RZ, UR14, PT ;  /* 0x0000000eff007c0c */ /* 0x000fe2000bf05070 */
        /* <DEDUP_REMOVED lines=55> */
.L_x_633:
[----:B------:R-:W-:Y:S05]  /*36d0*/  BSYNC B0 ;  /* 0x0000000000007941 */ /* 0x000fea0003800000 */
.L_x_632:
[----:B------:R-:W-:Y:S01]  /*36e0*/  SEL R6, RZ, 0x1, P4 ;  /* 0x00000001ff067807 */ /* 0x000fe20002000000 */
[----:B------:R-:W-:Y:S06]  /*36f0*/  @!P5 BRA `(.L_x_634) ;  /* 0xffffffcc00dcd947 */ /* 0x000fec000383ffff */
.L_x_620:
        /* <DEDUP_REMOVED lines=25> */
.L_x_636:
[----:B------:R-:W-:Y:S05]  /*3890*/  BSYNC B0 ;  /* 0x0000000000007941 */ /* 0x000fea0003800000 */
.L_x_635:
        /* <DEDUP_REMOVED lines=19> */
.L_x_638:
[----:B------:R-:W-:Y:S05]  /*39d0*/  BSYNC B0 ;  /* 0x0000000000007941 */ /* 0x000fea0003800000 */
.L_x_637:
        /* <DEDUP_REMOVED lines=18> */
.L_x_627:
[----:B-----5:R-:W-:Y:S01]  /*3b00*/  HFMA2.MMA R231, -RZ, RZ, 0, 9.5367431640625e-07 ;  /* 0x00000010ffe77435 */ /* 0x020fe200000001ff */
[----:B------:R-:W-:Y:S02]  /*3b10*/  MOV R236, 0x1f ;  /* 0x0000001f00ec7802 */ /* 0x000fe40000000f00 */
[----:B------:R-:W-:-:S08]  /*3b20*/  MOV R194, 0xffffffff ;  /* 0xffffffff00c27802 */ /* 0x000fd00000000f00 */
[----:B0-----:R-:W-:Y:S05]  /*3b30*/  WARPSYNC.COLLECTIVE R194, `(.L_x_639) ;  /* 0x00000000c2087348 */ /* 0x001fea0003c00000 */
[----:B------:R1:W2:Y:S02]  /*3b40*/  SHFL.DOWN P6, R195, R235, R231, R236 ;  /* 0x080000e7ebc37389 */ /* 0x0002a400000c00ec */
[----:B012---:R-:W-:Y:S01]  /*3b50*/  ENDCOLLECTIVE ;  /* 0x000000000000791b */ /* 0x007fe20003800000 */
.L_x_639:
[----:B------:R-:W-:-:S05]  /*3b60*/  MOV R186, R195 ;  /* 0x000000c300ba7202 */ /* 0x000fca0000000f00 */
[----:B------:R-:W-:Y:S01]  /*3b70*/  FADD.FTZ R186, R186, R235 ;  /* 0x000000ebbaba7221 */ /* 0x000fe20000010000 */
[----:B------:R-:W-:-:S07]  /*3b80*/  MOV R235, R234 ;  /* 0x000000ea00eb7202 */ /* 0x000fce0000000f00 */
[----:B------:R-:W-:Y:S05]  /*3b90*/  WARPSYNC.COLLECTIVE R194, `(.L_x_640) ;  /* 0x00000000c2087348 */ /* 0x000fea0003c00000 */
[----:B------:R0:W1:Y:S02]  /*3ba0*/  SHFL.DOWN P6, R195, R235, R231, R236 ;  /* 0x080000e7ebc37389 */ /* 0x00006400000c00ec */
[----:B01----:R-:W-:Y:S01]  /*3bb0*/  ENDCOLLECTIVE ;  /* 0x000000000000791b */ /* 0x003fe20003800000 */
.L_x_640:
[----:B------:R-:W-:Y:S01]  /*3bc0*/  HFMA2.MMA R231, -RZ, RZ, 0, 4.76837158203125e-07 ;  /* 0x00000008ffe77435 */ /* 0x000fe200000001ff */
[----:B------:R-:W-:Y:S01]  /*3bd0*/  IMAD.MOV.U32 R235, RZ, RZ, R186 ;  /* 0x000000ffffeb7224 */ /* 0x000fe200078e00ba */
[----:B------:R-:W-:-:S09]  /*3be0*/  MOV R187, R195 ;  /* 0x000000c300bb7202 */ /* 0x000fd20000000f00 */
[----:B------:R-:W-:Y:S05]  /*3bf0*/  WARPSYNC.COLLECTIVE R194, `(.L_x_641) ;  /* 0x00000000c2087348 */ /* 0x000fea0003c00000 */
[----:B------:R0:W1:Y:S02]  /*3c00*/  SHFL.DOWN P6, R195, R235, R231, R236 ;  /* 0x080000e7ebc37389 */ /* 0x00006400000c00ec */
[----:B01----:R-:W-:Y:S01]  /*3c10*/  ENDCOLLECTIVE ;  /* 0x000000000000791b */ /* 0x003fe20003800000 */
.L_x_641:
[----:B------:R-:W-:-:S05]  /*3c20*/  FADD.FTZ R187, R187, R234 ;  /* 0x000000eabbbb7221 */ /* 0x000fca0000010000 */
[----:B------:R-:W-:Y:S02]  /*3c30*/  MOV R235, R187 ;  /* 0x000000bb00eb7202 */ /* 0x000fe40000000f00 */
[----:B------:R-:W-:-:S07]  /*3c40*/  MOV R189, R195 ;  /* 0x000000c300bd7202 */ /* 0x000fce0000000f00 */
[----:B------:R-:W-:Y:S05]  /*3c50*/  WARPSYNC.COLLECTIVE R194, `(.L_x_642) ;  /* 0x00000000c2087348 */ /* 0x000fea0003c00000 */
[----:B------:R0:W1:Y:S02]  /*3c60*/  SHFL.DOWN P6, R195, R235, R231, R236 ;  /* 0x080000e7ebc37389 */ /* 0x00006400000c00ec */
[----:B01----:R-:W-:Y:S01]  /*3c70*/  ENDCOLLECTIVE ;  /* 0x000000000000791b */ /* 0x003fe20003800000 */
.L_x_642:
[----:B------:R-:W-:Y:S01]  /*3c80*/  FADD.FTZ R189, R186, R189 ;  /* 0x000000bdbabd7221 */ /* 0x000fe20000010000 */
[----:B------:R-:W-:-:S04]  /*3c90*/  HFMA2.MMA R231, -RZ, RZ, 0, 2.384185791015625e-07 ;  /* 0x00000004ffe77435 */ /* 0x000fc800000001ff */
[----:B------:R-:W-:Y:S02]  /*3ca0*/  MOV R235, R189 ;  /* 0x000000bd00eb7202 */ /* 0x000fe40000000f00 */
[----:B------:R-:W-:-:S07]  /*3cb0*/  MOV R188, R195 ;  /* 0x000000c300bc7202 */ /* 0x000fce0000000f00 */
[----:B------:R-:W-:Y:S05]  /*3cc0*/  WARPSYNC.COLLECTIVE R194, `(.L_x_643) ;  /* 0x00000000c2087348 */ /* 0x000fea0003c00000 */
[----:B------:R0:W1:Y:S02]  /*3cd0*/  SHFL.DOWN P6, R195, R235, R231, R236 ;  /* 0x080000e7ebc37389 */ /* 0x00006400000c00ec */
[----:B01----:R-:W-:Y:S01]  /*3ce0*/  ENDCOLLECTIVE ;  /* 0x000000000000791b */ /* 0x003fe20003800000 */
.L_x_643:
[----:B------:R-:W-:-:S05]  /*3cf0*/  FADD.FTZ R188, R187, R188 ;  /* 0x000000bcbbbc7221 */ /* 0x000fca0000010000 */
[----:B------:R-:W-:Y:S02]  /*3d00*/  MOV R235, R188 ;  /* 0x000000bc00eb7202 */ /* 0x000fe40000000f00 */
[----:B------:R-:W-:-:S07]  /*3d10*/  MOV R190, R195 ;  /* 0x000000c300be7202 */ /* 0x000fce0000000f00 */
[----:B------:R-:W-:Y:S05]  /*3d20*/  WARPSYNC.COLLECTIVE R194, `(.L_x_644) ;  /* 0x00000000c2087348 */ /* 0x000fea0003c00000 */
[----:B------:R0:W1:Y:S02]  /*3d30*/  SHFL.DOWN P6, R195, R235, R231, R236 ;  /* 0x080000e7ebc37389 */ /* 0x00006400000c00ec */
[----:B01----:R-:W-:Y:S01]  /*3d40*/  ENDCOLLECTIVE ;  /* 0x000000000000791b */ /* 0x003fe20003800000 */
.L_x_644:
[----:B------:R-:W-:Y:S01]  /*3d50*/  FADD.FTZ R190, R189, R190 ;  /* 0x000000bebdbe7221 */ /* 0x000fe20000010000 */
[----:B------:R-:W-:-:S03]  /*3d60*/  HFMA2.MMA R231, -RZ, RZ, 0, 1.1920928955078125e-07 ;  /* 0x00000002ffe77435 */ /* 0x000fc600000001ff */
[----:B------:R-:W-:Y:S01]  /*3d70*/  IMAD.MOV.U32 R235, RZ, RZ, R190 ;  /* 0x000000ffffeb7224 */ /* 0x000fe200078e00be */
[----:B------:R-:W-:-:S07]  /*3d80*/  MOV R191, R195 ;  /* 0x000000c300bf7202 */ /* 0x000fce0000000f00 */
[----:B------:R-:W-:Y:S05]  /*3d90*/  WARPSYNC.COLLECTIVE R194, `(.L_x_645) ;  /* 0x00000000c2087348 */ /* 0x000fea0003c00000 */
[----:B------:R0:W1:Y:S02]  /*3da0*/  SHFL.DOWN P6, R195, R235, R231, R236 ;  /* 0x080000e7ebc37389 */ /* 0x00006400000c00ec */
[----:B01----:R-:W-:Y:S01]  /*3db0*/  ENDCOLLECTIVE ;  /* 0x000000000000791b */ /* 0x003fe20003800000 */
.L_x_645:
[----:B------:R-:W-:-:S05]  /*3dc0*/  FADD.FTZ R191, R188, R191 ;  /* 0x000000bfbcbf7221 */ /* 0x000fca0000010000 */
[----:B------:R-:W-:Y:S02]  /*3dd0*/  MOV R235, R191 ;  /* 0x000000bf00eb7202 */ /* 0x000fe40000000f00 */
[----:B------:R-:W-:-:S07]  /*3de0*/  MOV R193, R195 ;  /* 0x000000c300c17202 */ /* 0x000fce0000000f00 */
[----:B------:R-:W-:Y:S05]  /*3df0*/  WARPSYNC.COLLECTIVE R194, `(.L_x_646) ;  /* 0x00000000c2087348 */ /* 0x000fea0003c00000 */
[----:B------:R0:W1:Y:S02]  /*3e00*/  SHFL.DOWN P6, R195, R235, R231, R236 ;  /* 0x080000e7ebc37389 */ /* 0x00006400000c00ec */
[----:B01----:R-:W-:Y:S01]  /*3e10*/  ENDCOLLECTIVE ;  /* 0x000000000000791b */ /* 0x003fe20003800000 */
.L_x_646:
[----:B------:R-:W-:Y:S01]  /*3e20*/  FADD.FTZ R193, R190, R193 ;  /* 0x000000c1bec17221 */ /* 0x000fe20000010000 */
[----:B------:R-:W-:-:S04]  /*3e30*/  HFMA2.MMA R231, -RZ, RZ, 0, 5.9604644775390625e-08 ;  /* 0x00000001ffe77435 */ /* 0x000fc800000001ff */
[----:B------:R-:W-:Y:S02]  /*3e40*/  MOV R235, R193 ;  /* 0x000000c100eb7202 */ /* 0x000fe40000000f00 */
[----:B------:R-:W-:-:S07]  /*3e50*/  MOV R192, R195 ;  /* 0x000000c300c07202 */ /* 0x000fce0000000f00 */
[----:B------:R-:W-:Y:S05]  /*3e60*/  WARPSYNC.COLLECTIVE R194, `(.L_x_647) ;  /* 0x00000000c2087348 */ /* 0x000fea0003c00000 */
[----:B------:R0:W1:Y:S02]  /*3e70*/  SHFL.DOWN P6, R195, R235, R231, R236 ;  /* 0x080000e7ebc37389 */ /* 0x00006400000c00ec */
[----:B01----:R-:W-:Y:S01]  /*3e80*/  ENDCOLLECTIVE ;  /* 0x000000000000791b */ /* 0x003fe20003800000 */
.L_x_647:
[----:B------:R-:W-:-:S05]  /*3e90*/  FADD.FTZ R186, R191, R192 ;  /* 0x000000c0bfba7221 */ /* 0x000fca0000010000 */
[----:B------:R-:W-:Y:S02]  /*3ea0*/  MOV R235, R186 ;  /* 0x000000ba00eb7202 */ /* 0x000fe40000000f00 */
[----:B------:R-:W-:-:S07]  /*3eb0*/  MOV R192, R195 ;  /* 0x000000c300c07202 */ /* 0x000fce0000000f00 */
[----:B------:R-:W-:Y:S05]  /*3ec0*/  WARPSYNC.COLLECTIVE R194, `(.L_x_648) ;  /* 0x00000000c2087348 */ /* 0x000fea0003c00000 */
[----:B------:R0:W1:Y:S02]  /*3ed0*/  SHFL.DOWN P6, R195, R235, R231, R236 ;  /* 0x080000e7ebc37389 */ /* 0x00006400000c00ec */
[----:B01----:R-:W-:Y:S01]  /*3ee0*/  ENDCOLLECTIVE ;  /* 0x000000000000791b */ /* 0x003fe20003800000 */
.L_x_648:
[----:B------:R-:W-:Y:S01]  /*3ef0*/  MOV R187, R195 ;  /* 0x000000c300bb7202 */ /* 0x000fe20000000f00 */
[----:B------:R-:W-:Y:S06]  /*3f00*/  BRA `(.L_x_649) ;  /* 0xffffffe000d47947 */ /* 0x000fec000383ffff */
.L_x_650:
        /* <DEDUP_REMOVED lines=15> */
.L_x_3238:


//--------------------- .text._ZN10layer_norm31ln_parallel_residual_bwd_kernelINS_13Kernel_traitsIf13__nv_bfloat16S2_S2_fjLj3072ELj1ELj1ELj4ELj16ENS_18Kernel_traits_baseILj3072EfS2_S2_S2_fjLj128EEEEELb0ELb0ELb1EEEvNS_9BwdParamsE --------------------------
	.section	.text._ZN10layer_norm31ln_parallel_residual_bwd_kernelINS_13Kernel_traitsIf13__nv_bfloat16S2_S2_fjLj3072ELj1ELj1ELj4ELj16ENS_18Kernel_traits_baseILj3072EfS2_S2_S2_fjLj128EEEEELb0ELb0ELb1EEEvNS_9BwdParamsE,"ax",@progbits
	.align	128
        .global         _ZN10layer_norm31ln_parallel_residual_bwd_kernelINS_13Kernel_traitsIf13__nv_bfloat16S2_S2_fjLj3072ELj1ELj1ELj4ELj16ENS_18Kernel_traits_baseILj3072EfS2_S2_S2_fjLj128EEEEELb0ELb0ELb1EEEvNS_9BwdParamsE
        .type           _ZN10layer_norm31ln_parallel_residual_bwd_kernelINS_13Kernel_traitsIf13__nv_bfloat16S2_S2_fjLj3072ELj1ELj1ELj4ELj16ENS_18Kernel_traits_baseILj3072EfS2_S2_S2_fjLj128EEEEELb0ELb0ELb1EEEvNS_9BwdParamsE,@function
        .size           _ZN10layer_norm31ln_parallel_residual_bwd_kernelINS_13Kernel_traitsIf13__nv_bfloat16S2_S2_fjLj3072ELj1ELj1ELj4ELj16ENS_18Kernel_traits_baseILj3072EfS2_S2_S2_fjLj128EEEEELb0ELb0ELb1EEEvNS_9BwdParamsE,(.L_x_3239 - _ZN10layer_norm31ln_parallel_residual_bwd_kernelINS_13Kernel_traitsIf13__nv_bfloat16S2_S2_fjLj3072ELj1ELj1ELj4ELj16ENS_18Kernel_traits_baseILj3072EfS2_S2_S2_fjLj128EEEEELb0ELb0ELb1EEEvNS_9BwdParamsE)
        .other          _ZN10layer_norm31ln_parallel_residual_bwd_kernelINS_13Kernel_traitsIf13__nv_bfloat16S2_S2_fjLj3072ELj1ELj1ELj4ELj16ENS_18Kernel_traits_baseILj3072EfS2_S2_S2_fjLj128EEEEELb0ELb0ELb1EEEvNS_9BwdParamsE,@"STO_CUDA_ENTRY STV_DEFAULT"
_ZN10layer_norm31ln_parallel_residual_bwd_kernelINS_13Kernel_traitsIf13__nv_bfloat16S2_S2_fjLj3072ELj1ELj1ELj4ELj16ENS_18Kernel_traits_baseILj3072EfS2_S2_S2_fjLj128EEEEELb0ELb0ELb1EEEvNS_9BwdParamsE:
.text._ZN10layer_norm31ln_parallel_residual_bwd_kernelINS_13Kernel_traitsIf13__nv_bfloat16S2_S2_fjLj3072ELj1ELj1ELj4ELj16ENS_18Kernel_traits_baseILj3072EfS2_S2_S2_fjLj128EEEEELb0ELb0ELb1EEEvNS_9BwdParamsE:
        /* <DEDUP_REMOVED lines=63> */
.L_x_651:
[----:B------:R-:W-:Y:S01]  /*03f0*/  SHF.L.U32 R2, R0, 0x5, RZ ;  /* 0x0000000500027819 */ /* 0x000fe200000006ff */
[----:B------:R-:W-:Y:S01]  /*0400*/  ULDC.64 UR4, c[0x0][0x260] ;  /* 0x0000980000047ab9 */ /* 0x000fe20000000a00 */
[----:B------:R-:W-:Y:S02]  /*0410*/  ULDC.64 UR8, c[0x0][0x268] ;  /* 0x00009a0000087ab9 */ /* 0x000fe40000000a00 */
[----:B------:R-:W-:-:S04]  /*0420*/  LOP3.LUT R4, R2, 0xfe0, RZ, 0xc0, !PT ;  /* 0x00000fe002047812 */ /* 0x000fc800078ec0ff */
[C---:B------:R-:W-:Y:S02]  /*0430*/  IADD3 R2, P0, R4.reuse, UR4, RZ ;  /* 0x0000000404027c10 */ /* 0x040fe4000ff1e0ff */
[----:B------:R-:W-:Y:S02]  /*0440*/  IADD3 R4, P1, R4, UR8, RZ ;  /* 0x0000000804047c10 */ /* 0x000fe4000ff3e0ff */
[----:B------:R-:W-:Y:S01]  /*0450*/  IADD3.X R3, RZ, UR5, RZ, P0, !PT ;  /* 0x00000005ff037c10 */ /* 0x000fe200087fe4ff */
[----:B------:R-:W-:Y:S02]  /*0460*/  ULDC.64 UR4, c[0x0][0x2c8] ;  /* 0x0000b20000047ab9 */ /* 0x000fe40000000a00 */
[----:B------:R-:W-:Y:S01]  /*0470*/  IMAD.X R5, RZ, RZ, UR9, P1 ;  /* 0x00000009ff057e24 */ /* 0x000fe200088e06ff */
[----:B------:R-:W-:Y:S01]  /*0480*/  ISETP.NE.U32.AND P0, PT, RZ, UR4, PT ;  /* 0x00000004ff007c0c */ /* 0x000fe2000bf05070 */
[----:B------:R-:W-:Y:S01]  /*0490*/  HFMA2.MMA R206, -RZ, RZ, 0, 5.9604644775390625e-08 ;  /* 0x00000001ffce7435 */ /* 0x000fe200000001ff */
[----:B------:R-:W5:Y:S01]  /*04a0*/  LDG.E.128 R84, desc[UR6][R2.64] ;  /* 0x0000000602547981 */ /* 0x000f62000c1e1d00 */
[----:B------:R-:W-:-:S02]  /*04b0*/  CS2R R34, SRZ ;  /* 0x0000000000227805 */ /* 0x000fc4000001ff00 */
[----:B------:R-:W-:Y:S02]  /*04c0*/  ISETP.NE.AND.EX P0, PT, RZ, UR5, PT, P0 ;  /* 0x00000005ff007c0c */ /* 0x000fe4000bf05300 */
[----:B------:R-:W-:Y:S01]  /*04d0*/  CS2R R12, SRZ ;  /* 0x00000000000c7805 */ /* 0x000fe2000001ff00 */
[----:B------:R-:W5:Y:S01]  /*04e0*/  LDG.E.128 R80, desc[UR6][R2.64+0x10] ;  /* 0x0000100602507981 */ /* 0x000f62000c1e1d00 */
[----:B------:R-:W-:Y:S02]  /*04f0*/  CS2R R10, SRZ ;  /* 0x00000000000a7805 */ /* 0x000fe4000001ff00 */
[----:B------:R-:W-:Y:S02]  /*0500*/  CS2R R22, SRZ ;  /* 0x0000000000167805 */ /* 0x000fe4000001ff00 */
[----:B------:R-:W-:Y:S01]  /*0510*/  CS2R R146, SRZ ;  /* 0x0000000000927805 */ /* 0x000fe2000001ff00 */
[----:B------:R-:W5:Y:S01]  /*0520*/  LDG.E.128 R76, desc[UR6][R2.64+0x1000] ;  /* 0x00100006024c7981 */ /* 0x000f62000c1e1d00 */
[----:B------:R-:W-:-:S02]  /*0530*/  CS2R R24, SRZ ;  /* 0x0000000000187805 */ /* 0x000fc4000001ff00 */
[----:B------:R-:W-:Y:S02]  /*0540*/  CS2R R26, SRZ ;  /* 0x00000000001a7805 */ /* 0x000fe4000001ff00 */
        /* <DEDUP_REMOVED lines=9> */
[----:B------:R0:W5:Y:S01]  /*05e0*/  LDG.E.128 R64, desc[UR6][R2.64+0x2010] ;  /* 0x0020100602407981 */ /* 0x000162000c1e1d00 */
        /* <DEDUP_REMOVED lines=13> */
[----:B0-----:R-:W-:Y:S02]  /*06c0*/  CS2R R2, SRZ ;  /* 0x0000000000027805 */ /* 0x001fe4000001ff00 */
        /* <DEDUP_REMOVED lines=22> */
[----:B------:R-:W-:Y:S02]  /*0830*/  CS2R R196, SRZ ;  /* 0x0000000000c47805 */ /* 0x000fe4000001ff00 */
[----:B------:R-:W-:Y:S02]  /*0840*/  CS2R R32, SRZ ;  /* 0x0000000000207805 */ /* 0x000fe4000001ff00 */
[----:B------:R-:W-:Y:S02]  /*0850*/  CS2R R16, SRZ ;  /* 0x0000000000107805 */ /* 0x000fe4000001ff00 */
[----:B------:R-:W-:-:S02]  /*0860*/  CS2R R18, SRZ ;  /* 0x0000000000127805 */ /* 0x000fc4000001ff00 */
[----:B------:R-:W-:-:S07]  /*0870*/  LOP3.LUT R202, R0, 0x7f, RZ, 0xc0, !PT ;  /* 0x0000007f00ca7812 */ /* 0x000fce00078ec0ff */
.L_x_655:
        /* <DEDUP_REMOVED lines=19> */
[----:B------:R-:W-:-:S05]  /*09b0*/  IADD3 R203, R207, 0x80, RZ ;  /* 0x00000080cfcb7810 */ /* 0x000fca0007ffe0ff */
[----:B------:R-:W-:-:S04]  /*09c0*/  IMAD.WIDE.U32 R120, R203, 0x10, R132 ;  /* 0x00000010cb787825 */ /* 0x000fc800078e0084 */
[C---:B------:R-:W-:Y:S02]  /*09d0*/  IMAD.WIDE.U32 R128, R203.reuse, 0x10, R140 ;  /* 0x00000010cb807825 */ /* 0x040fe400078e008c */
[----:B------:R-:W4:Y:S02]  /*09e0*/  LDG.E.128 R120, desc[UR6][R120.64] ;  /* 0x0000000678787981 */ /* 0x000f24000c1e1d00 */
[----:B------:R-:W-:Y:S02]  /*09f0*/  IMAD.WIDE.U32 R124, R203, 0x10, R136 ;  /* 0x00000010cb7c7825 */ /* 0x000fe400078e0088 */
[----:B------:R-:W4:Y:S04]  /*0a00*/  LDG.E.128 R128, desc[UR6][R128.64] ;  /* 0x0000000680807981 */ /* 0x000f28000c1e1d00 */
[----:B------:R-:W4:Y:S01]  /*0a10*/  LDG.E.128 R124, desc[UR6][R124.64] ;  /* 0x000000067c7c7981 */ /* 0x000f22000c1e1d00 */
[----:B------:R-:W-:-:S04]  /*0a20*/  VIADD R205, R207, 0x100 ;  /* 0x00000100cfcd7836 */ /* 0x000fc80000000000 */
        /* <DEDUP_REMOVED lines=18> */
[C---:B---3--:R-:W-:Y:S01]  /*0b50*/  IMAD.U32 R227, R116.reuse, 0x10000, RZ ;  /* 0x0001000074e37824 */ /* 0x048fe200078e00ff */
[----:B------:R-:W-:Y:S02]  /*0b60*/  SHF.L.U32 R237, R111, 0x10, RZ ;  /* 0x000000106fed7819 */ /* 0x000fe400000006ff */
[----:B------:R-:W-:Y:S02]  /*0b70*/  PRMT R226, R116, 0x7632, R226 ;  /* 0x0000763274e27816 */ /* 0x000fe400000000e2 */
[C---:B------:R-:W-:Y:S02]  /*0b80*/  PRMT R216, R112.reuse, 0x7632, R216 ;  /* 0x0000763270d87816 */ /* 0x040fe400000000d8 */
[----:B------:R-:W-:Y:S01]  /*0b90*/  SHF.L.U32 R111, R112, 0x10, RZ ;  /* 0x00000010706f7819 */ /* 0x000fe200000006ff */
[----:B----4-:R-:W-:Y:S01]  /*0ba0*/  FMUL.FTZ R116, R208, R209 ;  /* 0x000000d1d0747220 */ /* 0x010fe20000410000 */
[----:B------:R-:W-:Y:S01]  /*0bb0*/  PRMT R218, R113, 0x7632, R218 ;  /* 0x0000763271da7816 */ /* 0x000fe200000000da */
[----:B-----5:R-:W-:Y:S01]  /*0bc0*/  FMUL.FTZ R209, R60, R227 ;  /* 0x000000e33cd17220 */ /* 0x020fe20000410000 */
[----:B------:R-:W0:Y:S01]  /*0bd0*/  @P0 LDC.64 R112, c[0x0][0x2c8] ;  /* 0x0000b200ff700b82 */ /* 0x000e220000000a00 */
[----:B------:R-:W-:-:S02]  /*0be0*/  PRMT R224, R108, 0x7632, R224 ;  /* 0x000076326ce07816 */ /* 0x000fc400000000e0 */
[C---:B------:R-:W-:Y:S02]  /*0bf0*/  PRMT R211, R109.reuse, 0x7632, R211 ;  /* 0x000076326dd37816 */ /* 0x040fe400000000d3 */
[----:B------:R-:W-:Y:S01]  /*0c00*/  SHF.L.U32 R229, R109, 0x10, RZ ;  /* 0x000000106de57819 */ /* 0x000fe200000006ff */
[C---:B------:R-:W-:Y:S02]  /*0c10*/  IMAD.U32 R233, R110.reuse, 0x10000, RZ ;  /* 0x000100006ee97824 */ /* 0x040fe400078e00ff */
[----:B------:R-:W1:Y:S01]  /*0c20*/  @P0 LDC.64 R108, c[0x0][0x2c8] ;  /* 0x0000b200ff6c0b82 */ /* 0x000e620000000a00 */
[----:B------:R-:W-:Y:S01]  /*0c30*/  PRMT R213, R110, 0x7632, R213 ;  /* 0x000076326ed57816 */ /* 0x000fe200000000d5 */
[----:B------:R-:W-:Y:S01]  /*0c40*/  FADD.FTZ R200, R111, R200 ;  /* 0x000000c86fc87221 */ /* 0x000fe20000010000 */
[-C--:B------:R-:W-:Y:S01]  /*0c50*/  FFMA.FTZ R201, R116, R111.reuse, R201 ;  /* 0x0000006f74c97223 */ /* 0x080fe200000100c9 */
[----:B------:R-:W-:-:S04]  /*0c60*/  FFMA.FTZ R209, R84, R111, R209 ;  /* 0x0000006f54d17223 */ /* 0x000fc800000100d1 */
[----:B------:R-:W2:Y:S01]  /*0c70*/  @P0 LDC.64 R110, c[0x0][0x2c8] ;  /* 0x0000b200ff6e0b82 */ /* 0x000ea20000000a00 */
[----:B------:R-:W-:Y:S01]  /*0c80*/  FADD.FTZ R198, R227, R198 ;  /* 0x000000c6e3c67221 */ /* 0x000fe20000010000 */
[----:B------:R-:W-:Y:S01]  /*0c90*/  FFMA.FTZ R199, R116, R227, R199 ;  /* 0x000000e374c77223 */ /* 0x000fe200000100c7 */
[----:B------:R-:W-:Y:S01]  /*0ca0*/  SHF.L.U32 R227, R224, 0x10, RZ ;  /* 0x00000010e0e37819 */ /* 0x000fe200000006ff */
[----:B------:R-:W-:-:S04]  /*0cb0*/  IMAD.U32 R224, R216, 0x10000, RZ ;  /* 0x00010000d8e07824 */ /* 0x000fc800078e00ff */
[----:B------:R-:W-:Y:S01]  /*0cc0*/  FADD.FTZ R227, -R114, R227 ;  /* 0x000000e372e37221 */ /* 0x000fe20000010100 */
[----:B0-----:R-:W-:Y:S01]  /*0cd0*/  @P0 IMAD.WIDE.U32 R112, R207, 0x10, R112 ;  /* 0x00000010cf700825 */ /* 0x001fe200078e0070 */
[----:B------:R-:W-:-:S03]  /*0ce0*/  PRMT R222, R117, 0x7632, R222 ;  /* 0x0000763275de7816 */ /* 0x000fc600000000de */
[----:B------:R-:W-:Y:S01]  /*0cf0*/  FMUL.FTZ R216, R208, R227 ;  /* 0x000000e3d0d87220 */ /* 0x000fe20000410000 */
[----:B------:R-:W-:Y:S01]  /*0d00*/  SHF.L.U32 R227, R211, 0x10, RZ ;  /* 0x00000010d3e37819 */ /* 0x000fe200000006ff */
[----:B------:R0:W5:Y:S01]  /*0d10*/  @P0 LDG.E.128 R88, desc[UR6][R112.64] ;  /* 0x0000000670580981 */ /* 0x000162000c1e1d00 */
[----:B-1----:R-:W-:Y:S01]  /*0d20*/  @P0 IMAD.WIDE.U32 R108, R203, 0x10, R108 ;  /* 0x00000010cb6c0825 */ /* 0x002fe200078e006c */
[----:B------:R-:W-:-:S03]  /*0d30*/  PRMT R217, R115, 0x7632, R217 ;  /* 0x0000763273d97816 */ /* 0x000fc600000000d9 */
[----:B------:R-:W-:Y:S01]  /*0d40*/  FADD.FTZ R227, -R114, R227 ;  /* 0x000000e372e37221 */ /* 0x000fe20000010100 */
[----:B------:R-:W-:Y:S02]  /*0d50*/  SHF.L.U32 R239, R115, 0x10, RZ ;  /* 0x0000001073ef7819 */ /* 0x000fe400000006ff */
[----:B------:R-:W-:Y:S01]  /*0d60*/  SHF.L.U32 R226, R226, 0x10, RZ ;  /* 0x00000010e2e27819 */ /* 0x000fe200000006ff */
[----:B------:R1:W5:Y:S01]  /*0d70*/  @P0 LDG.E.128 R92, desc[UR6][R108.64] ;  /* 0x000000066c5c0981 */ /* 0x000362000c1e1d00 */
[----:B--2---:R-:W-:Y:S01]  /*0d80*/  @P0 IMAD.WIDE.U32 R110, R205, 0x10, R110 ;  /* 0x00000010cd6e0825 */ /* 0x004fe200078e006e */
[----:B0-----:R-:W-:Y:S02]  /*0d90*/  SHF.L.U32 R112, R222, 0x10, RZ ;  /* 0x00000010de707819 */ /* 0x001fe400000006ff */
[----:B------:R-:W-:Y:S01]  /*0da0*/  PRMT R115, R118, 0x7632, R115 ;  /* 0x0000763276737816 */ /* 0x000fe20000000073 */
[----:B------:R-:W-:Y:S01]  /*0db0*/  FADD.FTZ R229, -R114, R229 ;  /* 0x000000e572e57221 */ /* 0x000fe20000010100 */
[----:B------:R0:W5:Y:S01]  /*0dc0*/  @P0 LDG.E.128 R96, desc[UR6][R110.64] ;  /* 0x000000066e600981 */ /* 0x000162000c1e1d00 */
[----:B-1----:R-:W-:Y:S01]  /*0dd0*/  SHF.L.U32 R109, R213, 0x10, RZ ;  /* 0x00000010d56d7819 */ /* 0x002fe200000006ff */
[----:B------:R-:W-:Y:S01]  /*0de0*/  IMAD.U32 R108, R218, 0x10000, RZ ;  /* 0x00010000da6c7824 */ /* 0x000fe200078e00ff */
[----:B------:R-:W-:Y:S01]  /*0df0*/  PRMT R220, R119, 0x7632, R220 ;  /* 0x0000763277dc7816 */ /* 0x000fe200000000dc */
[----:B------:R-:W-:Y:S01]  /*0e00*/  FMUL.FTZ R228, R61, R226 ;  /* 0x000000e23de47220 */ /* 0x000fe20000410000 */
[----:B------:R-:W-:Y:S01]  /*0e10*/  FMUL.FTZ R218, R208, R227 ;  /* 0x000000e3d0da7220 */ /* 0x000fe20000410000 */
[----:B------:R-:W-:Y:S01]  /*0e20*/  SHF.L.U32 R115, R115, 0x10, RZ ;  /* 0x0000001073737819 */ /* 0x000fe200000006ff */
[----:B0-----:R-:W-:Y:S01]  /*0e30*/  FMUL.FTZ R110, R63, R112 ;  /* 0x000000703f6e7220 */ /* 0x001fe20000410000 */
[----:B------:R-:W-:Y:S01]  /*0e40*/  FADD.FTZ R109, -R114, R109 ;  /* 0x0000006d726d7221 */ /* 0x000fe20000010100 */
[----:B------:R-:W-:Y:S01]  /*0e50*/  SHF.L.U32 R225, R117, 0x10, RZ ;  /* 0x0000001075e17819 */ /* 0x000fe200000006ff */
[----:B------:R-:W-:Y:S01]  /*0e60*/  FMUL.FTZ R214, R208, R229 ;  /* 0x000000e5d0d67220 */ /* 0x000fe20000410000 */
[----:B------:R-:W-:Y:S01]  /*0e70*/  FFMA.FTZ R213, R87, R108, R110 ;  /* 0x0000006c57d57223 */ /* 0x000fe2000001006e */
[----:B------:R-:W-:Y:S01]  /*0e80*/  IMAD.U32 R215, R215, 0x10000, RZ ;  /* 0x00010000d7d77824 */ /* 0x000fe200078e00ff */
[----:B------:R-:W-:Y:S01]  /*0e90*/  SHF.L.U32 R223, R118, 0x10, RZ ;  /* 0x0000001076df7819 */ /* 0x000fe200000006ff */
[----:B------:R-:W-:Y:S01]  /*0ea0*/  FADD.FTZ R196, R224, R196 ;  /* 0x000000c4e0c47221 */ /* 0x000fe20000010000 */
[-C--:B------:R-:W-:Y:S01]  /*0eb0*/  FFMA.FTZ R197, R216, R224.reuse, R197 ;  /* 0x000000e0d8c57223 */ /* 0x080fe200000100c5 */
[----:B------:R-:W-:Y:S01]  /*0ec0*/  FFMA.FTZ R211, R85, R224, R228 ;  /* 0x000000e055d37223 */ /* 0x000fe200000100e4 */
[----:B------:R-:W-:Y:S01]  /*0ed0*/  FADD.FTZ R188, R108, R188 ;  /* 0x000000bc6cbc7221 */ /* 0x000fe20000010000 */
[----:B------:R-:W-:Y:S01]  /*0ee0*/  FFMA.FTZ R189, R218, R108, R189 ;  /* 0x0000006cdabd7223 */ /* 0x000fe200000100bd */
[----:B------:R-:W-:Y:S01]  /*0ef0*/  SHF.L.U32 R219, R219, 0x10, RZ ;  /* 0x00000010dbdb7819 */ /* 0x000fe200000006ff */
[----:B------:R-:W-:Y:S01]  /*0f00*/  FADD.FTZ R237, -R114, R237 ;  /* 0x000000ed72ed7221 */ /* 0x000fe20000010100 */
[----:B------:R-:W-:Y:S01]  /*0f10*/  SHF.L.U32 R110, R220, 0x10, RZ ;  /* 0x00000010dc6e7819 */ /* 0x000fe200000006ff */
[----:B------:R-:W-:Y:S01]  /*0f20*/  FMUL.FTZ R220, R208, R109 ;  /* 0x0000006dd0dc7220 */ /* 0x000fe20000410000 */
[----:B------:R-:W-:Y:S01]  /*0f30*/  FMUL.FTZ R108, R57, R115 ;  /* 0x00000073396c7220 */ /* 0x000fe20000410000 */
[----:B------:R-:W-:Y:S01]  /*0f40*/  PRMT R224, R120, 0x7632, R224 ;  /* 0x0000763278e07816 */ /* 0x000fe200000000e0 */
[----:B------:R-:W-:-:S02]  /*0f50*/  IMAD.U32 R221, R119, 0x10000, RZ ;  /* 0x0001000077dd7824 */ /* 0x000fc400078e00ff */
[----:B------:R-:W-:Y:S01]  /*0f60*/  FADD.FTZ R233, -R114, R233 ;  /* 0x000000e972e97221 */ /* 0x000fe20000010100 */
[----:B------:R-:W-:Y:S01]  /*0f70*/  PRMT R227, R128, 0x7632, R227 ;  /* 0x0000763280e37816 */ /* 0x000fe200000000e3 */
[-C--:B------:R-:W-:Y:S01]  /*0f80*/  FMUL.FTZ R119, R62, R225.reuse ;  /* 0x000000e13e777220 */ /* 0x080fe20000410000 */
[----:B------:R-:W-:Y:S01]  /*0f90*/  FADD.FTZ R190, R225, R190 ;  /* 0x000000bee1be7221 */ /* 0x000fe20000010000 */
[----:B------:R-:W-:Y:S01]  /*0fa0*/  FFMA.FTZ R191, R214, R225, R191 ;  /* 0x000000e1d6bf7223 */ /* 0x000fe200000100bf */
[----:B------:R-:W-:Y:S01]  /*0fb0*/  FADD.FTZ R109, -R114, R215 ;  /* 0x000000d7726d7221 */ /* 0x000fe20000010100 */
[----:B------:R-:W-:Y:S01]  /*0fc0*/  PRMT R113, R121, 0x7632, R113 ;  /* 0x0000763279717816 */ /* 0x000fe20000000071 */
[C---:B------:R-:W-:Y:S01]  /*0fd0*/  IMAD.U32 R225, R129.reuse, 0x10000, RZ ;  /* 0x0001000081e17824 */ /* 0x040fe200078e00ff */
[----:B------:R-:W-:Y:S01]  /*0fe0*/  PRMT R228, R129, 0x7632, R228 ;  /* 0x0000763281e47816 */ /* 0x000fe200000000e4 */
[----:B------:R-:W-:Y:S01]  /*0ff0*/  FMUL.FTZ R117, R56, R223 ;  /* 0x000000df38757220 */ /* 0x000fe20000410000 */
[----:B------:R-:W-:Y:S01]  /*1000*/  FMUL.FTZ R210, R208, R237 ;  /* 0x000000edd0d27220 */ /* 0x000fe20000410000 */
[----:B------:R-:W-:Y:S01]  /*1010*/  FADD.FTZ R180, R219, R180 ;  /* 0x000000b4dbb47221 */ /* 0x000fe20000010000 */
[-C--:B------:R-:W-:Y:S01]  /*1020*/  FFMA.FTZ R181, R220, R219.reuse, R181 ;  /* 0x000000dbdcb57223 */ /* 0x080fe200000100b5 */
[----:B------:R-:W-:Y:S01]  /*1030*/  FFMA.FTZ R215, R81, R219, R108 ;  /* 0x000000db51d77223 */ /* 0x000fe2000001006c */
[----:B------:R-:W-:Y:S01]  /*1040*/  FADD.FTZ R194, R226, R194 ;  /* 0x000000c2e2c27221 */ /* 0x000fe20000010000 */
[----:B------:R-:W-:Y:S01]  /*1050*/  FFMA.FTZ R195, R216, R226, R195 ;  /* 0x000000e2d8c37223 */ /* 0x000fe200000100c3 */
[----:B------:R-:W-:Y:S01]  /*1060*/  SHF.L.U32 R129, R224, 0x10, RZ ;  /* 0x00000010e0817819 */ /* 0x000fe200000006ff */
[----:B------:R-:W-:Y:S01]  /*1070*/  FMUL.FTZ R212, R208, R233 ;  /* 0x000000e9d0d47220 */ /* 0x000fe20000410000 */
[----:B------:R-:W-:Y:S01]  /*1080*/  FMUL.FTZ R229, R58, R221 ;  /* 0x000000dd3ae57220 */ /* 0x000fe20000410000 */
[----:B------:R-:W-:Y:S01]  /*1090*/  SHF.L.U32 R219, R120, 0x10, RZ ;  /* 0x0000001078db7819 */ /* 0x000fe200000006ff */
[----:B------:R-:W-:Y:S01]  /*10a0*/  IMAD.U32 R217, R217, 0x10000, RZ ;  /* 0x00010000d9d97824 */ /* 0x000fe200078e00ff */
[----:B------:R-:W-:Y:S01]  /*10b0*/  SHF.L.U32 R237, R123, 0x10, RZ ;  /* 0x000000107bed7819 */ /* 0x000fe200000006ff */
[----:B------:R-:W-:Y:S01]  /*10c0*/  FMUL.FTZ R222, R208, R109 ;  /* 0x0000006dd0de7220 */ /* 0x000fe20000410000 */
[----:B------:R-:W-:Y:S01]  /*10d0*/  PRMT R226, R124, 0x7632, R226 ;  /* 0x000076327ce27816 */ /* 0x000fe200000000e2 */
[----:B------:R-:W-:Y:S01]  /*10e0*/  IMAD.U32 R227, R227, 0x10000, RZ ;  /* 0x00010000e3e37824 */ /* 0x000fe200078e00ff */
[----:B------:R-:W-:Y:S01]  /*10f0*/  SHF.L.U32 R113, R113, 0x10, RZ ;  /* 0x0000001071717819 */ /* 0x000fe200000006ff */
[----:B------:R-:W-:Y:S01]  /*1100*/  FMUL.FTZ R108, R59, R110 ;  /* 0x0000006e3b6c7220 */ /* 0x000fe20000410000 */
[----:B------:R-:W-:Y:S01]  /*1110*/  FADD.FTZ R192, R231, R192 ;  /* 0x000000c0e7c07221 */ /* 0x000fe20000010000 */
[-C--:B------:R-:W-:Y:S01]  /*1120*/  FFMA.FTZ R193, R214, R231.reuse, R193 ;  /* 0x000000e7d6c17223 */ /* 0x080fe200000100c1 */
[----:B------:R-:W-:Y:S01]  /*1130*/  FFMA.FTZ R119, R86, R231, R119 ;  /* 0x000000e756777223 */ /* 0x000fe20000010077 */
[----:B------:R-:W-:Y:S01]  /*1140*/  FFMA.FTZ R118, R80, R235, R117 ;  /* 0x000000eb50767223 */ /* 0x000fe20000010075 */
[----:B------:R-:W-:Y:S01]  /*1150*/  FADD.FTZ R174, R221, R174 ;  /* 0x000000aeddae7221 */ /* 0x000fe20000010000 */
[----:B------:R-:W-:Y:S01]  /*1160*/  FFMA.FTZ R175, R210, R221, R175 ;  /* 0x000000ddd2af7223 */ /* 0x000fe200000100af */
[----:B------:R-:W-:Y:S01]  /*1170*/  FADD.FTZ R178, R115, R178 ;  /* 0x000000b273b27221 */ /* 0x000fe20000010000 */
[----:B------:R-:W-:Y:S01]  /*1180*/  FFMA.FTZ R179, R220, R115, R179 ;  /* 0x00000073dcb37223 */ /* 0x000fe200000100b3 */
[----:B------:R-:W-:Y:S01]  /*1190*/  FFMA.FTZ R117, R82, R239, R229 ;  /* 0x000000ef52757223 */ /* 0x000fe200000100e5 */
[----:B------:R-:W-:Y:S01]  /*11a0*/  FADD.FTZ R182, R223, R182 ;  /* 0x000000b6dfb67221 */ /* 0x000fe20000010000 */
[----:B------:R-:W-:Y:S01]  /*11b0*/  FFMA.FTZ R183, R212, R223, R183 ;  /* 0x000000dfd4b77223 */ /* 0x000fe200000100b7 */
[----:B------:R-:W-:Y:S01]  /*11c0*/  SHF.L.U32 R231, R121, 0x10, RZ ;  /* 0x0000001079e77819 */ /* 0x000fe200000006ff */
[----:B------:R-:W-:Y:S01]  /*11d0*/  FADD.FTZ R129, -R114, R129 ;  /* 0x0000008172817221 */ /* 0x000fe20000010100 */
[C---:B------:R-:W-:Y:S01]  /*11e0*/  PRMT R115, R130.reuse, 0x7632, R115 ;  /* 0x0000763282737816 */ /* 0x040fe20000000073 */
[----:B------:R-:W-:Y:S01]  /*11f0*/  FADD.FTZ R172, R217, R172 ;  /* 0x000000acd9ac7221 */ /* 0x000fe20000010000 */
[----:B------:R-:W-:Y:S01]  /*1200*/  SHF.L.U32 R221, R130, 0x10, RZ ;  /* 0x0000001082dd7819 */ /* 0x000fe200000006ff */
[----:B------:R-:W-:Y:S01]  /*1210*/  FFMA.FTZ R173, R222, R217, R173 ;  /* 0x000000d9dead7223 */ /* 0x000fe200000100ad */
[----:B------:R-:W-:Y:S01]  /*1220*/  SHF.L.U32 R226, R226, 0x10, RZ ;  /* 0x00000010e2e27819 */ /* 0x000fe200000006ff */
[----:B------:R-:W-:Y:S01]  /*1230*/  FADD.FTZ R186, R112, R186 ;  /* 0x000000ba70ba7221 */ /* 0x000fe20000010000 */
[----:B------:R-:W-:Y:S01]  /*1240*/  FFMA.FTZ R187, R218, R112, R187 ;  /* 0x00000070dabb7223 */ /* 0x000fe200000100bb */
[----:B------:R-:W-:Y:S01]  /*1250*/  SHF.L.U32 R229, R128, 0x10, RZ ;  /* 0x0000001080e57819 */ /* 0x000fe200000006ff */
[C---:B------:R-:W-:Y:S01]  /*1260*/  FADD.FTZ R121, -R114.reuse, R219 ;  /* 0x000000db72797221 */ /* 0x040fe20000010100 */
[----:B------:R-:W-:Y:S01]  /*1270*/  SHF.L.U32 R223, R131, 0x10, RZ ;  /* 0x0000001083df7819 */ /* 0x000fe200000006ff */
[----:B------:R-:W-:Y:S01]  /*1280*/  FADD.FTZ R237, -R114, R237 ;  /* 0x000000ed72ed7221 */ /* 0x000fe20000010100 */
[----:B------:R-:W-:Y:S01]  /*1290*/  FMUL.FTZ R130, R53, R227 ;  /* 0x000000e335827220 */ /* 0x000fe20000410000 */
[----:B------:R-:W-:Y:S01]  /*12a0*/  FFMA.FTZ R217, R83, R217, R108 ;  /* 0x000000d953d97223 */ /* 0x000fe2000001006c */
[----:B------:R-:W-:Y:S01]  /*12b0*/  FADD.FTZ R170, R110, R170 ;  /* 0x000000aa6eaa7221 */ /* 0x000fe20000010000 */
[----:B------:R-:W-:Y:S01]  /*12c0*/  FFMA.FTZ R171, R222, R110, R171 ;  /* 0x0000006edeab7223 */ /* 0x000fe200000100ab */
[----:B------:R-:W-:Y:S01]  /*12d0*/  PRMT R112, R125, 0x7632, R112 ;  /* 0x000076327d707816 */ /* 0x000fe20000000070 */
[----:B------:R-:W-:Y:S01]  /*12e0*/  FADD.FTZ R113, -R114, R113 ;  /* 0x0000007172717221 */ /* 0x000fe20000010100 */
[----:B------:R-:W-:Y:S01]  /*12f0*/  SHF.L.U32 R228, R228, 0x10, RZ ;  /* 0x00000010e4e47819 */ /* 0x000fe200000006ff */
[----:B------:R-:W-:Y:S01]  /*1300*/  FADD.FTZ R184, R235, R184 ;  /* 0x000000b8ebb87221 */ /* 0x000fe20000010000 */
[----:B------:R-:W-:Y:S01]  /*1310*/  FFMA.FTZ R185, R212, R235, R185 ;  /* 0x000000ebd4b97223 */ /* 0x000fe200000100b9 */
[C---:B------:R-:W-:Y:S01]  /*1320*/  PRMT R108, R122.reuse, 0x7632, R108 ;  /* 0x000076327a6c7816 */ /* 0x040fe2000000006c */
[----:B------:R-:W-:Y:S01]  /*1330*/  IMAD.U32 R233, R122, 0x10000, RZ ;  /* 0x000100007ae97824 */ /* 0x000fe200078e00ff */
[----:B------:R-:W-:Y:S01]  /*1340*/  PRMT R110, R127, 0x7632, R110 ;  /* 0x000076327f6e7816 */ /* 0x000fe2000000006e */
[C---:B------:R-:W-:Y:S01]  /*1350*/  FMUL.FTZ R128, R208.reuse, R129 ;  /* 0x00000081d0807220 */ /* 0x040fe20000410000 */
[----:B------:R-:W-:Y:S01]  /*1360*/  PRMT R109, R123, 0x7632, R109 ;  /* 0x000076327b6d7816 */ /* 0x000fe2000000006d */
[----:B------:R-:W-:Y:S01]  /*1370*/  FMUL.FTZ R120, R208, R121 ;  /* 0x00000079d0787220 */ /* 0x000fe20000410000 */
[C---:B------:R-:W-:Y:S01]  /*1380*/  PRMT R111, R126.reuse, 0x7632, R111 ;  /* 0x000076327e6f7816 */ /* 0x040fe2000000006f */
[----:B------:R-:W-:Y:S01]  /*1390*/  FFMA.FTZ R129, R77, R226, R130 ;  /* 0x000000e24d817223 */ /* 0x000fe20000010082 */
[----:B------:R-:W-:Y:S01]  /*13a0*/  SHF.L.U32 R235, R126, 0x10, RZ ;  /* 0x000000107eeb7819 */ /* 0x000fe200000006ff */
[----:B------:R-:W-:Y:S01]  /*13b0*/  FMUL.FTZ R126, R208, R237 ;  /* 0x000000edd07e7220 */ /* 0x000fe20000410000 */
[----:B------:R-:W-:Y:S01]  /*13c0*/  SHF.L.U32 R127, R127, 0x10, RZ ;  /* 0x000000107f7f7819 */ /* 0x000fe200000006ff */
[----:B------:R-:W-:Y:S01]  /*13d0*/  FMUL.FTZ R121, R52, R229 ;  /* 0x000000e534797220 */ /* 0x000fe20000410000 */
[----:B------:R-:W-:Y:S01]  /*13e0*/  SHF.L.U32 R123, R124, 0x10, RZ ;  /* 0x000000107c7b7819 */ /* 0x000fe200000006ff */
[----:B------:R-:W-:Y:S01]  /*13f0*/  FMUL.FTZ R130, R208, R113 ;  /* 0x00000071d0827220 */ /* 0x000fe20000410000 */
[----:B------:R-:W-:Y:S01]  /*1400*/  PRMT R219, R131, 0x7632, R219 ;  /* 0x0000763283db7816 */ /* 0x000fe200000000db */
[----:B------:R-:W-:Y:S01]  /*1410*/  FMUL.FTZ R131, R50, R223 ;  /* 0x000000df32837220 */ /* 0x000fe20000410000 */
[----:B------:R-:W-:Y:S01]  /*1420*/  FADD.FTZ R231, -R114, R231 ;  /* 0x000000e772e77221 */ /* 0x000fe20000010100 */
[----:B------:R-:W-:-:S02]  /*1430*/  IMAD.U32 R112, R112, 0x10000, RZ ;  /* 0x0001000070707824 */ /* 0x000fc400078e00ff */
[----:B------:R-:W-:Y:S01]  /*1440*/  FMUL.FTZ R224, R55, R228 ;  /* 0x000000e437e07220 */ /* 0x000fe20000410000 */
[----:B------:R-:W-:Y:S01]  /*1450*/  SHF.L.U32 R113, R108, 0x10, RZ ;  /* 0x000000106c717819 */ /* 0x000fe200000006ff */
[----:B------:R-:W-:Y:S01]  /*1460*/  FADD.FTZ R233, -R114, R233 ;  /* 0x000000e972e97221 */ /* 0x000fe20000010100 */
[----:B------:R-:W-:Y:S01]  /*1470*/  SHF.L.U32 R109, R109, 0x10, RZ ;  /* 0x000000106d6d7819 */ /* 0x000fe200000006ff */
[----:B------:R-:W-:Y:S01]  /*1480*/  FADD.FTZ R38, R127, R38 ;  /* 0x000000267f267221 */ /* 0x000fe20000010000 */
[----:B------:R-:W-:Y:S01]  /*1490*/  FFMA.FTZ R16, R126, R127, R16 ;  /* 0x0000007f7e107223 */ /* 0x000fe20000010010 */
[----:B------:R-:W-:Y:S01]  /*14a0*/  FADD.FTZ R168, R123, R168 ;  /* 0x000000a87ba87221 */ /* 0x000fe20000010000 */
[-C--:B------:R-:W-:Y:S01]  /*14b0*/  FFMA.FTZ R169, R120, R123.reuse, R169 ;  /* 0x0000007b78a97223 */ /* 0x080fe200000100a9 */
[----:B------:R-:W-:Y:S01]  /*14c0*/  FFMA.FTZ R121, R76, R123, R121 ;  /* 0x0000007b4c797223 */ /* 0x000fe20000010079 */
[----:B------:R-:W-:Y:S01]  /*14d0*/  FFMA.FTZ R127, R74, R127, R131 ;  /* 0x0000007f4a7f7223 */ /* 0x000fe20000010083 */
[----:B------:R-:W-:-:S02]  /*14e0*/  IMAD.U32 R125, R125, 0x10000, RZ ;  /* 0x000100007d7d7824 */ /* 0x000fc400078e00ff */
[----:B------:R-:W-:Y:S01]  /*14f0*/  FMUL.FTZ R122, R208, R231 ;  /* 0x000000e7d07a7220 */ /* 0x000fe20000410000 */
[----:B------:R-:W-:Y:S01]  /*1500*/  FMUL.FTZ R123, R54, R225 ;  /* 0x000000e1367b7220 */ /* 0x000fe20000410000 */
[----:B------:R-:W-:Y:S01]  /*1510*/  FFMA.FTZ R131, R79, R112, R224 ;  /* 0x000000704f837223 */ /* 0x000fe200000100e0 */
[----:B------:R-:W-:Y:S01]  /*1520*/  FMUL.FTZ R124, R208, R233 ;  /* 0x000000e9d07c7220 */ /* 0x000fe20000410000 */
[----:B------:R-:W-:Y:S01]  /*1530*/  SHF.L.U32 R115, R115, 0x10, RZ ;  /* 0x0000001073737819 */ /* 0x000fe200000006ff */
[C---:B------:R-:W-:Y:S01]  /*1540*/  FADD.FTZ R113, -R114.reuse, R113 ;  /* 0x0000007172717221 */ /* 0x040fe20000010100 */
[----:B------:R-:W-:Y:S01]  /*1550*/  IMAD.U32 R224, R111, 0x10000, RZ ;  /* 0x000100006fe07824 */ /* 0x000fe200078e00ff */
[----:B------:R-:W-:Y:S01]  /*1560*/  SHF.L.U32 R111, R219, 0x10, RZ ;  /* 0x00000010db6f7819 */ /* 0x000fe200000006ff */
[----:B------:R-:W-:Y:S01]  /*1570*/  FADD.FTZ R109, -R114, R109 ;  /* 0x0000006d726d7221 */ /* 0x000fe20000010100 */
[----:B------:R-:W-:Y:S01]  /*1580*/  FADD.FTZ R160, R125, R160 ;  /* 0x000000a07da07221 */ /* 0x000fe20000010000 */
[-C--:B------:R-:W-:Y:S01]  /*1590*/  FFMA.FTZ R161, R122, R125.reuse, R161 ;  /* 0x0000007d7aa17223 */ /* 0x080fe200000100a1 */
[----:B------:R-:W-:Y:S01]  /*15a0*/  FFMA.FTZ R123, R78, R125, R123 ;  /* 0x0000007d4e7b7223 */ /* 0x000fe2000001007b */
[-C--:B------:R-:W-:Y:S01]  /*15b0*/  FMUL.FTZ R125, R48, R221.reuse ;  /* 0x000000dd307d7220 */ /* 0x080fe20000410000 */
[----:B------:R-:W-:Y:S01]  /*15c0*/  FADD.FTZ R146, R221, R146 ;  /* 0x00000092dd927221 */ /* 0x000fe20000010000 */
[----:B------:R-:W-:Y:S01]  /*15d0*/  FFMA.FTZ R5, R124, R221, R5 ;  /* 0x000000dd7c057223 */ /* 0x000fe20000010005 */
[----:B------:R-:W-:Y:S01]  /*15e0*/  FMUL.FTZ R219, R208, R113 ;  /* 0x00000071d0db7220 */ /* 0x000fe20000410000 */
[----:B------:R-:W-:Y:S01]  /*15f0*/  FADD.FTZ R164, R226, R164 ;  /* 0x000000a4e2a47221 */ /* 0x000fe20000010000 */
[----:B------:R-:W-:Y:S01]  /*1600*/  FFMA.FTZ R165, R128, R226, R165 ;  /* 0x000000e280a57223 */ /* 0x000fe200000100a5 */
[----:B------:R-:W-:Y:S01]  /*1610*/  FMUL.FTZ R108, R49, R115 ;  /* 0x00000073316c7220 */ /* 0x000fe20000410000 */
[----:B------:R-:W-:Y:S01]  /*1620*/  SHF.L.U32 R110, R110, 0x10, RZ ;  /* 0x000000106e6e7819 */ /* 0x000fe200000006ff */
[----:B------:R-:W-:Y:S01]  /*1630*/  FMUL.FTZ R221, R208, R109 ;  /* 0x0000006dd0dd7220 */ /* 0x000fe20000410000 */
[-C--:B------:R-:W-:Y:S01]  /*1640*/  FMUL.FTZ R226, R51, R111.reuse ;  /* 0x0000006f33e27220 */ /* 0x080fe20000410000 */
[----:B------:R-:W-:Y:S01]  /*1650*/  FADD.FTZ R3, R224, R3 ;  /* 0x00000003e0037221 */ /* 0x000fe20000010000 */
[-C--:B------:R-:W-:Y:S01]  /*1660*/  FFMA.FTZ R19, R219, R224.reuse, R19 ;  /* 0x000000e0db137223 */ /* 0x080fe20000010013 */
[----:B------:R-:W-:Y:S01]  /*1670*/  FFMA.FTZ R224, R73, R224, R108 ;  /* 0x000000e049e07223 */ /* 0x000fe2000001006c */
[----:B------:R-:W-:Y:S01]  /*1680*/  FADD.FTZ R8, R111, R8 ;  /* 0x000000086f087221 */ /* 0x000fe20000010000 */
[C---:B------:R-:W-:Y:S01]  /*1690*/  FFMA.FTZ R4, R221.reuse, R111, R4 ;  /* 0x0000006fdd047223 */ /* 0x040fe20000010004 */
[----:B------:R-:W-:Y:S01]  /*16a0*/  SHF.L.U32 R109, R132, 0x10, RZ ;  /* 0x00000010846d7819 */ /* 0x000fe200000006ff */
[----:B------:R-:W-:Y:S01]  /*16b0*/  FADD.FTZ R156, R112, R156 ;  /* 0x0000009c709c7221 */ /* 0x000fe20000010000 */
[----:B------:R-:W-:Y:S01]  /*16c0*/  FFMA.FTZ R157, R130, R112, R157 ;  /* 0x00000070829d7223 */ /* 0x000fe2000001009d */
[----:B------:R-:W-:Y:S01]  /*16d0*/  FADD.FTZ R7, R110, R7 ;  /* 0x000000076e077221 */ /* 0x000fe20000010000 */
[-C--:B------:R-:W-:Y:S01]  /*16e0*/  FFMA.FTZ R17, R221, R110.reuse, R17 ;  /* 0x0000006edd117223 */ /* 0x080fe20000010011 */
[----:B------:R-:W-:Y:S01]  /*16f0*/  FFMA.FTZ R226, R75, R110, R226 ;  /* 0x0000006e4be27223 */ /* 0x000fe200000100e2 */
[----:B------:R-:W-:Y:S01]  /*1700*/  PRMT R108, R132, 0x7632, R108 ;  /* 0x00007632846c7816 */ /* 0x000fe2000000006c */
[----:B------:R-:W-:-:S02]  /*1710*/  IMAD.U32 R111, R133, 0x10000, RZ ;  /* 0x00010000856f7824 */ /* 0x000fc400078e00ff */
[----:B------:R-:W-:Y:S01]  /*1720*/  FADD.FTZ R10, R115, R10 ;  /* 0x0000000a730a7221 */ /* 0x000fe20000010000 */
[----:B------:R-:W-:Y:S01]  /*1730*/  FFMA.FTZ R6, R219, R115, R6 ;  /* 0x00000073db067223 */ /* 0x000fe20000010006 */
[----:B------:R-:W-:Y:S02]  /*1740*/  PRMT R110, R133, 0x7632, R110 ;  /* 0x00007632856e7816 */ /* 0x000fe4000000006e */
[C---:B------:R-:W-:Y:S02]  /*1750*/  PRMT R112, R134.reuse, 0x7632, R112 ;  /* 0x0000763286707816 */ /* 0x040fe40000000070 */
[----:B------:R-:W-:Y:S01]  /*1760*/  PRMT R132, R135, 0x7632, R132 ;  /* 0x0000763287847816 */ /* 0x000fe20000000084 */
[----:B------:R-:W-:Y:S01]  /*1770*/  FADD.FTZ R39, R235, R39 ;  /* 0x00000027eb277221 */ /* 0x000fe20000010000 */
[----:B------:R-:W-:Y:S01]  /*1780*/  SHF.L.U32 R115, R134, 0x10, RZ ;  /* 0x0000001086737819 */ /* 0x000fe200000006ff */
[-C--:B------:R-:W-:Y:S01]  /*1790*/  FFMA.FTZ R18, R124, R235.reuse, R18 ;  /* 0x000000eb7c127223 */ /* 0x080fe20000010012 */
[----:B------:R-:W-:Y:S01]  /*17a0*/  FFMA.FTZ R125, R72, R235, R125 ;  /* 0x000000eb487d7223 */ /* 0x000fe2000001007d */
[----:B------:R-:W-:Y:S01]  /*17b0*/  FADD.FTZ R166, R229, R166 ;  /* 0x000000a6e5a67221 */ /* 0x000fe20000010000 */
[----:B------:R-:W-:Y:S01]  /*17c0*/  FFMA.FTZ R167, R120, R229, R167 ;  /* 0x000000e578a77223 */ /* 0x000fe200000100a7 */
[----:B------:R-:W-:Y:S01]  /*17d0*/  FADD.FTZ R154, R228, R154 ;  /* 0x0000009ae49a7221 */ /* 0x000fe20000010000 */
[----:B------:R-:W-:Y:S01]  /*17e0*/  FFMA.FTZ R155, R130, R228, R155 ;  /* 0x000000e4829b7223 */ /* 0x000fe2000001009b */
[C---:B------:R-:W-:Y:S01]  /*17f0*/  FADD.FTZ R233, -R114.reuse, R109 ;  /* 0x0000006d72e97221 */ /* 0x040fe20000010100 */
[----:B------:R-:W-:Y:S01]  /*1800*/  FADD.FTZ R235, -R114, R111 ;  /* 0x0000006f72eb7221 */ /* 0x000fe20000010100 */
[----:B------:R-:W-:-:S02]  /*1810*/  SHF.L.U32 R229, R140, 0x10, RZ ;  /* 0x000000108ce57819 */ /* 0x000fc400000006ff */
[C---:B------:R-:W-:Y:S01]  /*1820*/  PRMT R228, R141.reuse, 0x7632, R228 ;  /* 0x000076328de47816 */ /* 0x040fe200000000e4 */
[----:B------:R-:W-:Y:S01]  /*1830*/  IMAD.U32 R141, R141, 0x10000, RZ ;  /* 0x000100008d8d7824 */ /* 0x000fe200078e00ff */
[----:B------:R-:W-:Y:S01]  /*1840*/  SHF.L.U32 R231, R135, 0x10, RZ ;  /* 0x0000001087e77819 */ /* 0x000fe200000006ff */
[----:B------:R-:W-:Y:S01]  /*1850*/  FADD.FTZ R158, R225, R158 ;  /* 0x0000009ee19e7221 */ /* 0x000fe20000010000 */
[----:B------:R-:W-:Y:S01]  /*1860*/  SHF.L.U32 R133, R108, 0x10, RZ ;  /* 0x000000106c857819 */ /* 0x000fe200000006ff */
[----:B------:R-:W-:Y:S01]  /*1870*/  FFMA.FTZ R159, R122, R225, R159 ;  /* 0x000000e17a9f7223 */ /* 0x000fe2000001009f */
[----:B------:R-:W-:Y:S01]  /*1880*/  SHF.L.U32 R111, R112, 0x10, RZ ;  /* 0x00000010706f7819 */ /* 0x000fe200000006ff */
[----:B------:R-:W-:Y:S01]  /*1890*/  FADD.FTZ R162, R227, R162 ;  /* 0x000000a2e3a27221 */ /* 0x000fe20000010000 */
[----:B------:R-:W-:Y:S01]  /*18a0*/  SHF.L.U32 R109, R132, 0x10, RZ ;  /* 0x00000010846d7819 */ /* 0x000fe200000006ff */
[----:B------:R-:W-:Y:S01]  /*18b0*/  FFMA.FTZ R163, R128, R227, R163 ;  /* 0x000000e380a37223 */ /* 0x000fe200000100a3 */
[----:B------:R-:W-:-:S02]  /*18c0*/  IMAD.U32 R113, R110, 0x10000, RZ ;  /* 0x000100006e717824 */ /* 0x000fc400078e00ff */
[----:B------:R-:W-:Y:S01]  /*18d0*/  FADD.FTZ R144, R223, R144 ;  /* 0x00000090df907221 */ /* 0x000fe20000010000 */
[----:B------:R-:W-:Y:S01]  /*18e0*/  FFMA.FTZ R21, R126, R223, R21 ;  /* 0x000000df7e157223 */ /* 0x000fe20000010015 */
[----:B------:R-:W-:Y:S01]  /*18f0*/  FADD.FTZ R135, -R114, R115 ;  /* 0x0000007372877221 */ /* 0x000fe20000010100 */
[----:B------:R-:W-:Y:S02]  /*1900*/  PRMT R132, R136, 0x7632, R132 ;  /* 0x0000763288847816 */ /* 0x000fe40000000084 */
[C---:B------:R-:W-:Y:S01]  /*1910*/  PRMT R225, R137.reuse, 0x7632, R225 ;  /* 0x0000763289e17816 */ /* 0x040fe200000000e1 */
[----:B------:R-:W-:Y:S01]  /*1920*/  IMAD.U32 R137, R137, 0x10000, RZ ;  /* 0x0001000089897824 */ /* 0x000fe200078e00ff */
[----:B------:R-:W-:Y:S01]  /*1930*/  PRMT R227, R140, 0x7632, R227 ;  /* 0x000076328ce37816 */ /* 0x000fe200000000e3 */
[----:B------:R-:W-:Y:S01]  /*1940*/  FMUL.FTZ R140, R208, R235 ;  /* 0x000000ebd08c7220 */ /* 0x000fe20000410000 */
[----:B------:R-:W-:Y:S02]  /*1950*/  SHF.L.U32 R136, R136, 0x10, RZ ;  /* 0x0000001088887819 */ /* 0x000fe400000006ff */
[----:B------:R-:W-:-:S02]  /*1960*/  PRMT R108, R139, 0x7632, R108 ;  /* 0x000076328b6c7816 */ /* 0x000fc4000000006c */
[----:B------:R-:W-:Y:S01]  /*1970*/  SHF.L.U32 R230, R139, 0x10, RZ ;  /* 0x000000108be67819 */ /* 0x000fe200000006ff */
[----:B------:R-:W-:Y:S01]  /*1980*/  FMUL.FTZ R139, R44, R229 ;  /* 0x000000e52c8b7220 */ /* 0x000fe20000410000 */
[C---:B------:R-:W-:Y:S02]  /*1990*/  PRMT R115, R142.reuse, 0x7632, R115 ;  /* 0x000076328e737816 */ /* 0x040fe40000000073 */
[----:B------:R-:W-:Y:S01]  /*19a0*/  SHF.L.U32 R223, R142, 0x10, RZ ;  /* 0x000000108edf7819 */ /* 0x000fe200000006ff */
[----:B------:R-:W-:Y:S01]  /*19b0*/  FMUL.FTZ R142, R208, R233 ;  /* 0x000000e9d08e7220 */ /* 0x000fe20000410000 */
[C---:B------:R-:W-:Y:S02]  /*19c0*/  PRMT R110, R143.reuse, 0x7632, R110 ;  /* 0x000076328f6e7816 */ /* 0x040fe4000000006e */
[----:B------:R-:W-:Y:S01]  /*19d0*/  SHF.L.U32 R112, R143, 0x10, RZ ;  /* 0x000000108f707819 */ /* 0x000fe200000006ff */
[----:B------:R-:W-:Y:S01]  /*19e0*/  FMUL.FTZ R143, R46, R141 ;  /* 0x0000008d2e8f7220 */ /* 0x000fe20000410000 */
[C---:B------:R-:W-:Y:S01]  /*19f0*/  FADD.FTZ R231, -R114.reuse, R231 ;  /* 0x000000e772e77221 */ /* 0x040fe20000010100 */
[C---:B------:R-:W-:Y:S01]  /*1a00*/  FADD.FTZ R133, -R114.reuse, R133 ;  /* 0x0000008572857221 */ /* 0x040fe20000010100 */
[C---:B------:R-:W-:Y:S01]  /*1a10*/  FADD.FTZ R113, -R114.reuse, R113 ;  /* 0x0000007172717221 */ /* 0x040fe20000010100 */
[C---:B------:R-:W-:Y:S01]  /*1a20*/  FADD.FTZ R111, -R114.reuse, R111 ;  /* 0x0000006f726f7221 */ /* 0x040fe20000010100 */
[----:B------:R-:W-:Y:S01]  /*1a30*/  FADD.FTZ R109, -R114, R109 ;  /* 0x0000006d726d7221 */ /* 0x000fe20000010100 */
[C---:B------:R-:W-:Y:S01]  /*1a40*/  PRMT R114, R138.reuse, 0x7632, R114 ;  /* 0x000076328a727816 */ /* 0x040fe20000000072 */
[----:B------:R-:W-:Y:S01]  /*1a50*/  FADD.FTZ R152, R137, R152 ;  /* 0x0000009889987221 */ /* 0x000fe20000010000 */
[----:B------:R-:W-:Y:S01]  /*1a60*/  SHF.L.U32 R134, R138, 0x10, RZ ;  /* 0x000000108a867819 */ /* 0x000fe200000006ff */
[----:B------:R-:W-:Y:S01]  /*1a70*/  FFMA.FTZ R153, R140, R137, R153 ;  /* 0x000000898c997223 */ /* 0x000fe20000010099 */
[----:B------:R-:W-:Y:S01]  /*1a80*/  FMUL.FTZ R138, R208, R135 ;  /* 0x00000087d08a7220 */ /* 0x000fe20000410000 */
[----:B------:R-:W-:Y:S01]  /*1a90*/  FADD.FTZ R13, R136, R13 ;  /* 0x0000000d880d7221 */ /* 0x000fe20000010000 */
[-C--:B------:R-:W-:Y:S01]  /*1aa0*/  FFMA.FTZ R151, R142, R136.reuse, R151 ;  /* 0x000000888e977223 */ /* 0x080fe20000010097 */
[----:B------:R-:W-:Y:S01]  /*1ab0*/  FFMA.FTZ R139, R68, R136, R139 ;  /* 0x00000088448b7223 */ /* 0x000fe2000001008b */
[----:B------:R-:W-:Y:S01]  /*1ac0*/  FFMA.FTZ R137, R70, R137, R143 ;  /* 0x0000008946897223 */ /* 0x000fe2000001008f */
        /* <DEDUP_REMOVED lines=10> */
[----:B------:R-:W-:Y:S01]  /*1b70*/  FFMA.FTZ R143, R116, R209, RZ ;  /* 0x000000d1748f7223 */ /* 0x000fe200000100ff */
[----:B------:R-:W-:-:S03]  /*1b80*/  FADD.FTZ R132, RZ, R209 ;  /* 0x000000d1ff847221 */ /* 0x000fc60000010000 */
[----:B------:R-:W-:Y:S01]  /*1b90*/  FFMA.FTZ R143, R216, R211, R143 ;  /* 0x000000d3d88f7223 */ /* 0x000fe2000001008f */
[----:B------:R-:W-:Y:S01]  /*1ba0*/  FADD.FTZ R132, R211, R132 ;  /* 0x00000084d3847221 */ /* 0x000fe20000010000 */
[----:B------:R-:W-:Y:S02]  /*1bb0*/  IMAD.U32 R227, R227, 0x10000, RZ ;  /* 0x00010000e3e37824 */ /* 0x000fe400078e00ff */
[----:B------:R-:W-:Y:S01]  /*1bc0*/  FFMA.FTZ R143, R214, R119, R143 ;  /* 0x00000077d68f7223 */ /* 0x000fe2000001008f */
[----:B------:R-:W-:Y:S01]  /*1bd0*/  FADD.FTZ R132, R119, R132 ;  /* 0x0000008477847221 */ /* 0x000fe20000010000 */
        /* <DEDUP_REMOVED lines=12> */
[----:B------:R-:W-:Y:S01]  /*1ca0*/  FADD.FTZ R230, R215, R230 ;  /* 0x000000e6d7e67221 */ /* 0x000fe20000010000 */
[----:B------:R-:W-:Y:S02]  /*1cb0*/  SHF.L.U32 R229, R225, 0x10, RZ ;  /* 0x00000010e1e57819 */ /* 0x000fe400000006ff */
[----:B------:R-:W-:Y:S01]  /*1cc0*/  FFMA.FTZ R143, R210, R117, R143 ;  /* 0x00000075d28f7223 */ /* 0x000fe2000001008f */
[----:B------:R-:W-:Y:S01]  /*1cd0*/  FADD.FTZ R230, R117, R230 ;  /* 0x000000e675e67221 */ /* 0x000fe20000010000 */
[----:B------:R-:W-:Y:S01]  /*1ce0*/  SHF.L.U32 R225, R228, 0x10, RZ ;  /* 0x00000010e4e17819 */ /* 0x000fe200000006ff */
[----:B------:R-:W-:Y:S01]  /*1cf0*/  FMUL.FTZ R228, R208, R113 ;  /* 0x00000071d0e47220 */ /* 0x000fe20000410000 */
        /* <DEDUP_REMOVED lines=10> */
[----:B------:R-:W-:Y:S01]  /*1da0*/  FFMA.FTZ R25, R140, R141, R25 ;  /* 0x0000008d8c197223 */ /* 0x000fe20000010019 */
[----:B------:R-:W-:Y:S01]  /*1db0*/  FFMA.FTZ R113, R130, R131, R113 ;  /* 0x0000008382717223 */ /* 0x000fe20000010071 */
[----:B------:R-:W-:Y:S01]  /*1dc0*/  FADD.FTZ R230, R131, R230 ;  /* 0x000000e683e67221 */ /* 0x000fe20000010000 */
[----:B------:R-:W-:Y:S01]  /*1dd0*/  FFMA.FTZ R141, R71, R229, R232 ;  /* 0x000000e5478d7223 */ /* 0x000fe200000100e8 */
[----:B------:R-:W-:Y:S01]  /*1de0*/  IMAD.U32 R115, R115, 0x10000, RZ ;  /* 0x0001000073737824 */ /* 0x000fe200078e00ff */
[----:B------:R-:W-:Y:S01]  /*1df0*/  SHF.L.U32 R232, R114, 0x10, RZ ;  /* 0x0000001072e87819 */ /* 0x000fe200000006ff */
[----:B------:R-:W-:Y:S01]  /*1e00*/  FFMA.FTZ R114, R124, R125, R113 ;  /* 0x0000007d7c727223 */ /* 0x000fe20000010071 */
[----:B------:R-:W-:Y:S01]  /*1e10*/  FADD.FTZ R113, R125, R230 ;  /* 0x000000e67d717221 */ /* 0x000fe20000010000 */
[----:B------:R-:W-:Y:S01]  /*1e20*/  FMUL.FTZ R143, R208, R111 ;  /* 0x0000006fd08f7220 */ /* 0x000fe20000410000 */
[----:B------:R-:W-:Y:S01]  /*1e30*/  FMUL.FTZ R234, R41, R115 ;  /* 0x0000007329ea7220 */ /* 0x000fe20000410000 */
[----:B------:R-:W-:Y:S01]  /*1e40*/  FFMA.FTZ R111, R219, R224, R114 ;  /* 0x000000e0db6f7223 */ /* 0x000fe20000010072 */
[----:B------:R-:W-:Y:S01]  /*1e50*/  FADD.FTZ R114, R224, R113 ;  /* 0x00000071e0727221 */ /* 0x000fe20000010000 */
[----:B------:R-:W-:Y:S01]  /*1e60*/  FADD.FTZ R29, R232, R29 ;  /* 0x0000001de81d7221 */ /* 0x000fe20000010000 */
[-C--:B------:R-:W-:Y:S01]  /*1e70*/  FFMA.FTZ R145, R143, R232.reuse, R145 ;  /* 0x000000e88f917223 */ /* 0x080fe20000010091 */
[----:B------:R-:W-:Y:S01]  /*1e80*/  FFMA.FTZ R230, R65, R232, R234 ;  /* 0x000000e841e67223 */ /* 0x000fe200000100ea */
[----:B------:R-:W-:Y:S01]  /*1e90*/  SHF.L.U32 R232, R108, 0x10, RZ ;  /* 0x000000106ce87819 */ /* 0x000fe200000006ff */
[----:B------:R-:W-:Y:S01]  /*1ea0*/  FFMA.FTZ R108, R126, R127, R111 ;  /* 0x0000007f7e6c7223 */ /* 0x000fe2000001006f */
[----:B------:R-:W-:-:S03]  /*1eb0*/  FADD.FTZ R111, R127, R114 ;  /* 0x000000727f6f7221 */ /* 0x000fc60000010000 */
[----:B------:R-:W-:Y:S01]  /*1ec0*/  FFMA.FTZ R113, R221, R226, R108 ;  /* 0x000000e2dd717223 */ /* 0x000fe2000001006c */
[----:B------:R-:W-:Y:S01]  /*1ed0*/  FADD.FTZ R108, R226, R111 ;  /* 0x0000006fe26c7221 */ /* 0x000fe20000010000 */
[----:B------:R-:W-:Y:S01]  /*1ee0*/  FADD.FTZ R11, R223, R11 ;  /* 0x0000000bdf0b7221 */ /* 0x000fe20000010000 */
[----:B------:R-:W-:Y:S01]  /*1ef0*/  FFMA.FTZ R23, R138, R223, R23 ;  /* 0x000000df8a177223 */ /* 0x000fe20000010017 */
[----:B------:R-:W-:Y:S01]  /*1f00*/  FADD.FTZ R35, R112, R35 ;  /* 0x0000002370237221 */ /* 0x000fe20000010000 */
[----:B------:R-:W-:Y:S01]  /*1f10*/  FFMA.FTZ R27, R136, R112, R27 ;  /* 0x00000070881b7223 */ /* 0x000fe2000001001b */
[----:B------:R-:W-:Y:S01]  /*1f20*/  FMUL.FTZ R223, R208, R109 ;  /* 0x0000006dd0df7220 */ /* 0x000fe20000410000 */
        /* <DEDUP_REMOVED lines=52> */
.L_x_666:
        /* <DEDUP_REMOVED lines=13> */
.L_x_654:
        /* <DEDUP_REMOVED lines=17> */
[----:B-----5:R-:W-:Y:S02]  /*2450*/  @P0 PRMT R110, R91, 0x7632, R110 ;  /* 0x000076325b6e0816 */ /* 0x020fe4000000006e */
[----:B-1----:R-:W-:Y:S01]  /*2460*/  FADD.FTZ R225, R225, R112 ;  /* 0x00000070e1e17221 */ /* 0x002fe20000010000 */
[----:B------:R-:W-:-:S03]  /*2470*/  FADD.FTZ R108, R108, R113 ;  /* 0x000000716c6c7221 */ /* 0x000fc60000010000 */
[----:B------:R-:W-:Y:S01]  /*2480*/  FADD.FTZ R114, R114, R225 ;  /* 0x000000e172727221 */ /* 0x000fe20000010000 */
[----:B------:R-:W-:-:S03]  /*2490*/  FADD.FTZ R108, R115, R108 ;  /* 0x0000006c736c7221 */ /* 0x000fc60000010000 */
[----:B------:R-:W-:Y:S01]  /*24a0*/  FMUL.FTZ R114, R114, UR14 ;  /* 0x0000000e72727c20 */ /* 0x000fe20008410000 */
[----:B------:R-:W-:Y:S01]  /*24b0*/  FMUL.FTZ R231, R108, UR14 ;  /* 0x0000000e6ce77c20 */ /* 0x000fe20008410000 */
[----:B------:R-:W-:-:S03]  /*24c0*/  @P0 PRMT R108, R90, 0x7632, R108 ;  /* 0x000076325a6c0816 */ /* 0x000fc6000000006c */
        /* <DEDUP_REMOVED lines=28> */
[----:B------:R-:W-:Y:S01]  /*2690*/  @P0 SHF.L.U32 R116, R91, 0x10, RZ ;  /* 0x000000105b740819 */ /* 0x000fe200000006ff */
[----:B------:R-:W-:Y:S01]  /*26a0*/  FADD.FTZ R109, R118, -R109 ;  /* 0x8000006d766d7221 */ /* 0x000fe20000010000 */
[----:B------:R-:W-:Y:S01]  /*26b0*/  FMUL.FTZ R111, R208, R111 ;  /* 0x0000006fd06f7220 */ /* 0x000fe20000410000 */
[----:B------:R-:W-:Y:S01]  /*26c0*/  FADD.FTZ R215, R215, -R220 ;  /* 0x800000dcd7d77221 */ /* 0x000fe20000010000 */
[----:B------:R-:W-:Y:S01]  /*26d0*/  FADD.FTZ R143, R123, -R122 ;  /* 0x8000007a7b8f7221 */ /* 0x000fe20000010000 */
[----:B------:R-:W-:Y:S01]  /*26e0*/  FADD.FTZ R133, R121, -R120 ;  /* 0x8000007879857221 */ /* 0x000fe20000010000 */
[----:B------:R-:W-:Y:S01]  /*26f0*/  @P0 FADD.FTZ R111, R111, R116 ;  /* 0x000000746f6f0221 */ /* 0x000fe20000010000 */
[----:B------:R-:W-:Y:S01]  /*2700*/  @P0 IMAD.U32 R123, R110, 0x10000, RZ ;  /* 0x000100006e7b0824 */ /* 0x000fe200078e00ff */
[----:B------:R-:W-:Y:S01]  /*2710*/  @P0 SHF.L.U32 R116, R108, 0x10, RZ ;  /* 0x000000106c740819 */ /* 0x000fe200000006ff */
[C---:B------:R-:W-:Y:S01]  /*2720*/  FMUL.FTZ R110, R208.reuse, R109 ;  /* 0x0000006dd06e7220 */ /* 0x040fe20000410000 */
[C---:B------:R-:W-:Y:S01]  /*2730*/  FMUL.FTZ R121, R208.reuse, R215 ;  /* 0x000000d7d0797220 */ /* 0x040fe20000410000 */
[----:B------:R-:W-:Y:S01]  /*2740*/  @P0 PRMT R109, R89, 0x7632, R109 ;  /* 0x00007632596d0816 */ /* 0x000fe2000000006d */
[----:B------:R-:W-:Y:S01]  /*2750*/  FADD.FTZ R115, R213, -R218 ;  /* 0x800000dad5737221 */ /* 0x000fe20000010000 */
[C---:B------:R-:W-:Y:S01]  /*2760*/  FMUL.FTZ R112, R208.reuse, R209 ;  /* 0x000000d1d0707220 */ /* 0x040fe20000410000 */
[----:B------:R-:W-:Y:S01]  /*2770*/  @P0 FADD.FTZ R121, R121, R116 ;  /* 0x0000007479790221 */ /* 0x000fe20000010000 */
[----:B------:R-:W-:Y:S01]  /*2780*/  @P0 SHF.L.U32 R116, R109, 0x10, RZ ;  /* 0x000000106d740819 */ /* 0x000fe200000006ff */
[----:B------:R-:W-:Y:S01]  /*2790*/  FMUL.FTZ R115, R208, R115 ;  /* 0x00000073d0737220 */ /* 0x000fe20000410000 */
[C---:B------:R-:W-:Y:S01]  /*27a0*/  @P0 IMAD.U32 R109, R88.reuse, 0x10000, RZ ;  /* 0x00010000586d0824 */ /* 0x040fe200078e00ff */
[----:B------:R-:W-:Y:S01]  /*27b0*/  @P0 PRMT R108, R88, 0x7632, R108 ;  /* 0x00007632586c0816 */ /* 0x000fe2000000006c */
[----:B------:R-:W-:Y:S01]  /*27c0*/  FADD.FTZ R113, R211, -R216 ;  /* 0x800000d8d3717221 */ /* 0x000fe20000010000 */
[----:B------:R-:W-:Y:S01]  /*27d0*/  @P0 SHF.L.U32 R117, R90, 0x10, RZ ;  /* 0x000000105a750819 */ /* 0x000fe200000006ff */
[----:B------:R-:W-:Y:S01]  /*27e0*/  FADD.FTZ R119, R119, -R214 ;  /* 0x800000d677777221 */ /* 0x000fe20000010000 */
[--C-:B------:R-:W-:Y:S01]  /*27f0*/  @P0 FADD.FTZ R115, R115, R116.reuse ;  /* 0x0000007473730221 */ /* 0x100fe20000010000 */
[----:B------:R-:W-:Y:S01]  /*2800*/  @P0 FADD.FTZ R112, R112, R109 ;  /* 0x0000006d70700221 */ /* 0x000fe20000010000 */
[----:B------:R-:W-:Y:S01]  /*2810*/  @P0 PRMT R116, R95, 0x7632, R116 ;  /* 0x000076325f740816 */ /* 0x000fe20000000074 */
[----:B------:R-:W-:Y:S01]  /*2820*/  FADD.FTZ R219, R224, -R219 ;  /* 0x800000dbe0db7221 */ /* 0x000fe20000010000 */
[----:B------:R-:W-:Y:S01]  /*2830*/  @P0 SHF.L.U32 R108, R108, 0x10, RZ ;  /* 0x000000106c6c0819 */ /* 0x000fe200000006ff */
[----:B------:R-:W-:Y:S01]  /*2840*/  FMUL.FTZ R113, R208, R113 ;  /* 0x00000071d0717220 */ /* 0x000fe20000410000 */
[----:B------:R-:W-:Y:S01]  /*2850*/  @P0 PRMT R109, R94, 0x7632, R109 ;  /* 0x000076325e6d0816 */ /* 0x000fe2000000006d */
[----:B------:R-:W-:Y:S01]  /*2860*/  FMUL.FTZ R114, R208, R119 ;  /* 0x00000077d0727220 */ /* 0x000fe20000410000 */
[----:B------:R-:W-:Y:S01]  /*2870*/  @P0 FADD.FTZ R110, R110, R117 ;  /* 0x000000756e6e0221 */ /* 0x000fe20000010000 */
[----:B------:R-:W-:Y:S01]  /*2880*/  @P0 SHF.L.U32 R117, R89, 0x10, RZ ;  /* 0x0000001059750819 */ /* 0x000fe200000006ff */
[----:B------:R-:W-:Y:S01]  /*2890*/  FADD.FTZ R211, R139, -R142 ;  /* 0x8000008e8bd37221 */ /* 0x000fe20000010000 */
[----:B------:R-:W-:Y:S01]  /*28a0*/  @P0 SHF.L.U32 R119, R116, 0x10, RZ ;  /* 0x0000001074770819 */ /* 0x000fe200000006ff */
[----:B------:R-:W-:Y:S01]  /*28b0*/  FADD.FTZ R125, R125, -R124 ;  /* 0x8000007c7d7d7221 */ /* 0x000fe20000010000 */
[----:B------:R-:W-:Y:S01]  /*28c0*/  @P0 SHF.L.U32 R116, R109, 0x10, RZ ;  /* 0x000000106d740819 */ /* 0x000fe200000006ff */
[----:B------:R-:W-:Y:S01]  /*28d0*/  FMUL.FTZ R139, R208, R219 ;  /* 0x000000dbd08b7220 */ /* 0x000fe20000410000 */
[--C-:B------:R-:W-:Y:S01]  /*28e0*/  @P0 FADD.FTZ R113, R113, R108.reuse ;  /* 0x0000006c71710221 */ /* 0x100fe20000010000 */
[----:B------:R-:W-:Y:S01]  /*28f0*/  @P0 PRMT R108, R93, 0x7632, R108 ;  /* 0x000076325d6c0816 */ /* 0x000fe2000000006c */
[----:B------:R-:W-:Y:S01]  /*2900*/  FADD.FTZ R131, R131, -R130 ;  /* 0x8000008283837221 */ /* 0x000fe20000010000 */
[----:B------:R-:W-:Y:S01]  /*2910*/  @P0 FADD.FTZ R114, R114, R117 ;  /* 0x0000007572720221 */ /* 0x000fe20000010000 */
[----:B------:R-:W-:Y:S01]  /*2920*/  FMUL.FTZ R136, R208, R125 ;  /* 0x0000007dd0887220 */ /* 0x000fe20000410000 */
[----:B------:R-:W-:-:S02]  /*2930*/  @P0 IMAD.U32 R117, R94, 0x10000, RZ ;  /* 0x000100005e750824 */ /* 0x000fc400078e00ff */
[----:B------:R-:W-:Y:S01]  /*2940*/  @P0 FADD.FTZ R139, R139, R116 ;  /* 0x000000748b8b0221 */ /* 0x000fe20000010000 */
[----:B------:R-:W-:Y:S01]  /*2950*/  FADD.FTZ R127, R127, -R126 ;  /* 0x8000007e7f7f7221 */ /* 0x000fe20000010000 */
[----:B------:R-:W-:Y:S01]  /*2960*/  FADD.FTZ R213, R137, -R140 ;  /* 0x8000008c89d57221 */ /* 0x000fe20000010000 */
[----:B------:R-:W-:Y:S01]  /*2970*/  @P0 SHF.L.U32 R108, R108, 0x10, RZ ;  /* 0x000000106c6c0819 */ /* 0x000fe200000006ff */
[----:B------:R-:W-:Y:S01]  /*2980*/  FADD.FTZ R135, R135, -R138 ;  /* 0x8000008a87877221 */ /* 0x000fe20000010000 */
[----:B------:R-:W-:Y:S01]  /*2990*/  @P0 PRMT R116, R99, 0x7632, R116 ;  /* 0x0000763263740816 */ /* 0x000fe20000000074 */
[----:B------:R-:W-:Y:S01]  /*29a0*/  FMUL.FTZ R137, R208, R131 ;  /* 0x00000083d0897220 */ /* 0x000fe20000410000 */
[----:B------:R-:W-:Y:S01]  /*29b0*/  FADD.FTZ R129, R129, -R128 ;  /* 0x8000008081817221 */ /* 0x000fe20000010000 */
[----:B------:R-:W-:Y:S01]  /*29c0*/  FADD.FTZ R217, R217, -R222 ;  /* 0x800000ded9d97221 */ /* 0x000fe20000010000 */
[----:B------:R-:W-:Y:S01]  /*29d0*/  FADD.FTZ R221, R226, -R221 ;  /* 0x800000dde2dd7221 */ /* 0x000fe20000010000 */
[----:B------:R-:W-:Y:S01]  /*29e0*/  FADD.FTZ R225, R132, -R225 ;  /* 0x800000e184e17221 */ /* 0x000fe20000010000 */
[----:B------:R-:W-:Y:S01]  /*29f0*/  FADD.FTZ R223, R141, -R228 ;  /* 0x800000e48ddf7221 */ /* 0x000fe20000010000 */
[----:B------:R-:W-:Y:S01]  /*2a00*/  FADD.FTZ R227, R230, -R227 ;  /* 0x800000e3e6e37221 */ /* 0x000fe20000010000 */
[----:B------:R-:W-:Y:S01]  /*2a10*/  FADD.FTZ R229, R134, -R229 ;  /* 0x800000e586e57221 */ /* 0x000fe20000010000 */
[----:B------:R-:W-:Y:S01]  /*2a20*/  @P0 SHF.L.U32 R118, R95, 0x10, RZ ;  /* 0x000000105f760819 */ /* 0x000fe200000006ff */
[----:B------:R-:W-:Y:S01]  /*2a30*/  @P0 FADD.FTZ R136, R136, R117 ;  /* 0x0000007588880221 */ /* 0x000fe20000010000 */
[----:B------:R-:W-:Y:S01]  /*2a40*/  FADD.FTZ R231, R232, -R231 ;  /* 0x800000e7e8e77221 */ /* 0x000fe20000010000 */
[----:B------:R-:W-:Y:S01]  /*2a50*/  FMUL.FTZ R141, R208, R127 ;  /* 0x0000007fd08d7220 */ /* 0x000fe20000410000 */
[----:B------:R-:W-:Y:S01]  /*2a60*/  @P0 SHF.L.U32 R117, R116, 0x10, RZ ;  /* 0x0000001074750819 */ /* 0x000fe200000006ff */
[C---:B------:R-:W-:Y:S01]  /*2a70*/  FMUL.FTZ R132, R208.reuse, R133 ;  /* 0x00000085d0847220 */ /* 0x040fe20000410000 */
[----:B------:R-:W-:Y:S01]  /*2a80*/  FMUL.FTZ R131, R208, R135 ;  /* 0x00000087d0837220 */ /* 0x000fe20000410000 */
[----:B------:R-:W-:Y:S01]  /*2a90*/  @P0 FADD.FTZ R137, R137, R108 ;  /* 0x0000006c89890221 */ /* 0x000fe20000010000 */
[----:B------:R-:W-:-:S02]  /*2aa0*/  @P0 IMAD.U32 R116, R98, 0x10000, RZ ;  /* 0x0001000062740824 */ /* 0x000fc400078e00ff */
        /* <DEDUP_REMOVED lines=21> */
[----:B------:R-:W-:Y:S01]  /*2c00*/  @P0 PRMT R117, R97, 0x7632, R117 ;  /* 0x0000763261750816 */ /* 0x000fe20000000075 */
[--C-:B------:R-:W-:Y:S01]  /*2c10*/  @P0 FADD.FTZ R133, R133, R108.reuse ;  /* 0x0000006c85850221 */ /* 0x100fe20000010000 */
[----:B------:R-:W-:Y:S01]  /*2c20*/  @P0 SHF.L.U32 R116, R116, 0x10, RZ ;  /* 0x0000001074740819 */ /* 0x000fe200000006ff */
[----:B------:R-:W-:Y:S01]  /*2c30*/  @P0 FADD.FTZ R138, R138, R119 ;  /* 0x000000778a8a0221 */ /* 0x000fe20000010000 */
[----:B------:R-:W-:Y:S01]  /*2c40*/  @P0 SHF.L.U32 R118, R97, 0x10, RZ ;  /* 0x0000001061760819 */ /* 0x000fe200000006ff */
[----:B------:R-:W-:Y:S01]  /*2c50*/  @P0 IMAD.U32 R109, R92, 0x10000, RZ ;  /* 0x000100005c6d0824 */ /* 0x000fe200078e00ff */
[----:B------:R-:W-:Y:S01]  /*2c60*/  @P0 PRMT R108, R98, 0x7632, R108 ;  /* 0x00007632626c0816 */ /* 0x000fe2000000006c */
[----:B------:R-:W-:Y:S01]  /*2c70*/  @P0 FADD.FTZ R127, R127, R116 ;  /* 0x000000747f7f0221 */ /* 0x000fe20000010000 */
[----:B------:R-:W-:Y:S01]  /*2c80*/  @P0 SHF.L.U32 R119, R117, 0x10, RZ ;  /* 0x0000001075770819 */ /* 0x000fe200000006ff */
[----:B------:R-:W-:Y:S01]  /*2c90*/  @P0 IMAD.U32 R117, R96, 0x10000, RZ ;  /* 0x0001000060750824 */ /* 0x000fe200078e00ff */
[----:B------:R-:W-:Y:S01]  /*2ca0*/  ISETP.NE.AND.EX P2, PT, RZ, UR19, PT, P2 ;  /* 0x00000013ff007c0c */ /* 0x000fe2000bf45320 */
[----:B------:R-:W-:Y:S01]  /*2cb0*/  @P0 FADD.FTZ R120, R120, R123 ;  /* 0x0000007b78780221 */ /* 0x000fe20000010000 */
[----:B------:R-:W-:Y:S01]  /*2cc0*/  @P0 FADD.FTZ R129, R129, R118 ;  /* 0x0000007681810221 */ /* 0x000fe20000010000 */
[----:B------:R-:W-:Y:S01]  /*2cd0*/  @P1 F2FP.BF16.F32.PACK_AB R116, RZ, R112 ;  /* 0x00000070ff74123e */ /* 0x000fe200000010ff */
[----:B------:R-:W-:Y:S01]  /*2ce0*/  @P0 FADD.FTZ R132, R132, R109 ;  /* 0x0000006d84840221 */ /* 0x000fe20000010000 */
[----:B------:R-:W-:Y:S01]  /*2cf0*/  @P0 SHF.L.U32 R123, R108, 0x10, RZ ;  /* 0x000000106c7b0819 */ /* 0x000fe200000006ff */
[----:B------:R-:W-:Y:S01]  /*2d00*/  @P0 FADD.FTZ R126, R126, R117 ;  /* 0x000000757e7e0221 */ /* 0x000fe20000010000 */
[----:B------:R-:W-:Y:S01]  /*2d10*/  @P1 F2FP.BF16.F32.PACK_AB R118, RZ, R114 ;  /* 0x00000072ff76123e */ /* 0x000fe200000010ff */
[----:B------:R-:W0:Y:S01]  /*2d20*/  @P1 LDC.64 R108, c[0x0][0x308] ;  /* 0x0000c200ff6c1b82 */ /* 0x000e220000000a00 */
        /* <DEDUP_REMOVED lines=229> */
.L_x_652:
        /* <DEDUP_REMOVED lines=39> */
.L_x_653:
[----:B------:R-:W-:Y:S01]  /*3df0*/  HFMA2.MMA R229, -RZ, RZ, 0, 9.5367431640625e-07 ;  /* 0x00000010ffe57435 */ /* 0x000fe200000001ff */
[----:B------:R-:W-:Y:S01]  /*3e00*/  MOV R234, R109 ;  /* 0x0000006d00ea7202 */ /* 0x000fe20000000f00 */
[----:B------:R-:W-:Y:S01]  /*3e10*/  IMAD.MOV.U32 R225, RZ, RZ, -0x1 ;  /* 0xffffffffffe17424 */ /* 0x000fe200078e00ff */
[----:B------:R-:W-:-:S08]  /*3e20*/  MOV R236, 0x1f ;  /* 0x0000001f00ec7802 */ /* 0x000fd00000000f00 */
[----:B-----5:R-:W-:Y:S05]  /*3e30*/  WARPSYNC.COLLECTIVE R225, `(.L_x_656) ;  /* 0x00000000e1087348 */ /* 0x020fea0003c00000 */
[----:B------:R0:W1:Y:S02]  /*3e40*/  SHFL.DOWN P4, R227, R234, R229, R236 ;  /* 0x080000e5eae37389 */ /* 0x00006400000800ec */
[----:B01---5:R-:W-:Y:S01]  /*3e50*/  ENDCOLLECTIVE ;  /* 0x000000000000791b */ /* 0x023fe20003800000 */
.L_x_656:
[----:B------:R-:W-:Y:S02]  /*3e60*/  MOV R234, R111 ;  /* 0x0000006f00ea7202 */ /* 0x000fe40000000f00 */
[----:B------:R-:W-:-:S07]  /*3e70*/  MOV R108, R227 ;  /* 0x000000e3006c7202 */ /* 0x000fce0000000f00 */
[----:B------:R-:W-:Y:S05]  /*3e80*/  WARPSYNC.COLLECTIVE R225, `(.L_x_657) ;  /* 0x00000000e1087348 */ /* 0x000fea0003c00000 */
[----:B------:R0:W1:Y:S02]  /*3e90*/  SHFL.DOWN P4, R227, R234, R229, R236 ;  /* 0x080000e5eae37389 */ /* 0x00006400000800ec */
[----:B01----:R-:W-:Y:S01]  /*3ea0*/  ENDCOLLECTIVE ;  /* 0x000000000000791b */ /* 0x003fe20003800000 */
.L_x_657:
[----:B------:R-:W-:Y:S01]  /*3eb0*/  FADD.FTZ R108, R109, R108 ;  /* 0x0000006c6d6c7221 */ /* 0x000fe20000010000 */
[----:B------:R-:W-:-:S03]  /*3ec0*/  HFMA2.MMA R229, -RZ, RZ, 0, 4.76837158203125e-07 ;  /* 0x00000008ffe57435 */ /* 0x000fc600000001ff */
[----:B------:R-:W-:Y:S01]  /*3ed0*/  IMAD.MOV.U32 R234, RZ, RZ, R108 ;  /* 0x000000ffffea7224 */ /* 0x000fe200078e006c */
[----:B------:R-:W-:-:S07]  /*3ee0*/  MOV R110, R227 ;  /* 0x000000e3006e7202 */ /* 0x000fce0000000f00 */
[----:B------:R-:W-:Y:S05]  /*3ef0*/  WARPSYNC.COLLECTIVE R225, `(.L_x_658) ;  /* 0x00000000e1087348 */ /* 0x000fea0003c00000 */
[----:B------:R0:W1:Y:S02]  /*3f00*/  SHFL.DOWN P4, R227, R234, R229, R236 ;  /* 0x080000e5eae37389 */ /* 0x00006400000800ec */
[----:B01----:R-:W-:Y:S01]  /*3f10*/  ENDCOLLECTIVE ;  /* 0x000000000000791b */ /* 0x003fe20003800000 */
.L_x_658:
[----:B------:R-:W-:-:S05]  /*3f20*/  FADD.FTZ R110, R111, R110 ;  /* 0x0000006e6f6e7221 */ /* 0x000fca0000010000 */
[----:B------:R-:W-:Y:S02]  /*3f30*/  MOV R234, R110 ;  /* 0x0000006e00ea7202 */ /* 0x000fe40000000f00 */
[----:B------:R-:W-:-:S07]  /*3f40*/  MOV R113, R227 ;  /* 0x000000e300717202 */ /* 0x000fce0000000f00 */
[----:B------:R-:W-:Y:S05]  /*3f50*/  WARPSYNC.COLLECTIVE R225, `(.L_x_659) ;  /* 0x00000000e1087348 */ /* 0x000fea0003c00000 */
[----:B------:R0:W1:Y:S02]  /*3f60*/  SHFL.DOWN P4, R227, R234, R229, R236 ;  /* 0x080000e5eae37389 */ /* 0x00006400000800ec */
[----:B01----:R-:W-:Y:S01]  /*3f70*/  ENDCOLLECTIVE ;  /* 0x000000000000791b */ /* 0x003fe20003800000 */
.L_x_659:
[----:B------:R-:W-:Y:S01]  /*3f80*/  FADD.FTZ R113, R108, R113 ;  /* 0x000000716c717221 */ /* 0x000fe20000010000 */
[----:B------:R-:W-:-:S04]  /*3f90*/  HFMA2.MMA R229, -RZ, RZ, 0, 2.384185791015625e-07 ;  /* 0x00000004ffe57435 */ /* 0x000fc800000001ff */
[----:B------:R-:W-:Y:S01]  /*3fa0*/  MOV R234, R113 ;  /* 0x0000007100ea7202 */ /* 0x000fe20000000f00 */
[----:B------:R-:W-:-:S07]  /*3fb0*/  IMAD.MOV.U32 R115, RZ, RZ, R227 ;  /* 0x000000ffff737224 */ /* 0x000fce00078e00e3 */
[----:B------:R-:W-:Y:S05]  /*3fc0*/  WARPSYNC.COLLECTIVE R225, `(.L_x_660) ;  /* 0x00000000e1087348 */ /* 0x000fea0003c00000 */
[----:B------:R0:W1:Y:S02]  /*3fd0*/  SHFL.DOWN P4, R227, R234, R229, R236 ;  /* 0x080000e5eae37389 */ /* 0x00006400000800ec */
[----:B01----:R-:W-:Y:S01]  /*3fe0*/  ENDCOLLECTIVE ;  /* 0x000000000000791b */ /* 0x003fe20003800000 */
.L_x_660:
[----:B------:R-:W-:-:S04]  /*3ff0*/  FADD.FTZ R115, R110, R115 ;  /* 0x000000736e737221 */ /* 0x000fc80000010000 */
[----:B------:R-:W-:Y:S01]  /*4000*/  IMAD.MOV.U32 R234, RZ, RZ, R115 ;  /* 0x000000ffffea7224 */ /* 0x000fe200078e0073 */
[----:B------:R-:W-:-:S07]  /*4010*/  MOV R112, R227 ;  /* 0x000000e300707202 */ /* 0x000fce0000000f00 */
[----:B------:R-:W-:Y:S05]  /*4020*/  WARPSYNC.COLLECTIVE R225, `(.L_x_661) ;  /* 0x00000000e1087348 */ /* 0x000fea0003c00000 */
[----:B------:R0:W1:Y:S02]  /*4030*/  SHFL.DOWN P4, R227, R234, R229, R236 ;  /* 0x080000e5eae37389 */ /* 0x00006400000800ec */
[----:B01----:R-:W-:Y:S01]  /*4040*/  ENDCOLLECTIVE ;  /* 0x000000000000791b */ /* 0x003fe20003800000 */
.L_x_661:
[----:B------:R-:W-:Y:S01]  /*4050*/  FADD.FTZ R112, R113, R112 ;  /* 0x0000007071707221 */ /* 0x000fe20000010000 */
[----:B------:R-:W-:-:S04]  /*4060*/  HFMA2.MMA R229, -RZ, RZ, 0, 1.1920928955078125e-07 ;  /* 0x00000002ffe57435 */ /* 0x000fc800000001ff */
[----:B------:R-:W-:Y:S02]  /*4070*/  MOV R234, R112 ;  /* 0x0000007000ea7202 */ /* 0x000fe40000000f00 */
[----:B------:R-:W-:-:S07]  /*4080*/  MOV R114, R227 ;  /* 0x000000e300727202 */ /* 0x000fce0000000f00 */
[----:B------:R-:W-:Y:S05]  /*4090*/  WARPSYNC.COLLECTIVE R225, `(.L_x_662) ;  /* 0x00000000e1087348 */ /* 0x000fea0003c00000 */
[----:B------:R0:W1:Y:S02]  /*40a0*/  SHFL.DOWN P4, R227, R234, R229, R236 ;  /* 0x080000e5eae37389 */ /* 0x00006400000800ec */
[----:B01----:R-:W-:Y:S01]  /*40b0*/  ENDCOLLECTIVE ;  /* 0x000000000000791b */ /* 0x003fe20003800000 */
.L_x_662:
[----:B------:R-:W-:-:S05]  /*40c0*/  FADD.FTZ R114, R115, R114 ;  /* 0x0000007273727221 */ /* 0x000fca0000010000 */
[----:B------:R-:W-:Y:S01]  /*40d0*/  MOV R234, R114 ;  /* 0x0000007200ea7202 */ /* 0x000fe20000000f00 */
[----:B------:R-:W-:-:S07]  /*40e0*/  IMAD.MOV.U32 R109, RZ, RZ, R227 ;  /* 0x000000ffff6d7224 */ /* 0x000fce00078e00e3 */
[----:B------:R-:W-:Y:S05]  /*40f0*/  WARPSYNC.COLLECTIVE R225, `(.L_x_663) ;  /* 0x00000000e1087348 */ /* 0x000fea0003c00000 */
[----:B------:R0:W1:Y:S02]  /*4100*/  SHFL.DOWN P4, R227, R234, R229, R236 ;  /* 0x080000e5eae37389 */ /* 0x00006400000800ec */
[----:B01----:R-:W-:Y:S01]  /*4110*/  ENDCOLLECTIVE ;  /* 0x000000000000791b */ /* 0x003fe20003800000 */
.L_x_663:
[----:B------:R-:W-:-:S05]  /*4120*/  FADD.FTZ R108, R112, R109 ;  /* 0x0000006d706c7221 */ /* 0x000fca0000010000 */
[----:B------:R-:W-:Y:S01]  /*4130*/  MOV R234, R108 ;  /* 0x0000006c00ea7202 */ /* 0x000fe20000000f00 */
[----:B------:R-:W-:Y:S01]  /*4140*/  IMAD.MOV.U32 R229, RZ, RZ, 0x1 ;  /* 0x00000001ffe57424 */ /* 0x000fe200078e00ff */
[----:B------:R-:W-:-:S07]  /*4150*/  MOV R111, R227 ;  /* 0x000000e3006f7202 */ /* 0x000fce0000000f00 */
[----:B------:R-:W-:Y:S05]  /*4160*/  WARPSYNC.COLLECTIVE R225, `(.L_x_664) ;  /* 0x00000000e1087348 */ /* 0x000fea0003c00000 */
[----:B------:R0:W1:Y:S02]  /*4170*/  SHFL.DOWN P4, R227, R234, R229, R236 ;  /* 0x080000e5eae37389 */ /* 0x00006400000800ec */
[----:B01----:R-:W-:Y:S01]  /*4180*/  ENDCOLLECTIVE ;  /* 0x000000000000791b */ /* 0x003fe20003800000 */
.L_x_664:
[----:B------:R-:W-:-:S05]  /*4190*/  FADD.FTZ R109, R114, R111 ;  /* 0x0000006f726d7221 */ /* 0x000fca0000010000 */
[----:B------:R-:W-:Y:S02]  /*41a0*/  MOV R234, R109 ;  /* 0x0000006d00ea7202 */ /* 0x000fe40000000f00 */
[----:B------:R-:W-:-:S07]  /*41b0*/  MOV R111, R227 ;  /* 0x000000e3006f7202 */ /* 0x000fce0000000f00 */
[----:B------:R-:W-:Y:S05]  /*41c0*/  WARPSYNC.COLLECTIVE R225, `(.L_x_665) ;  /* 0x00000000e1087348 */ /* 0x000fea0003c00000 */
[----:B------:R0:W1:Y:S02]  /*41d0*/  SHFL.DOWN P4, R227, R234, R229, R236 ;  /* 0x080000e5eae37389 */ /* 0x00006400000800ec */
[----:B01----:R-:W-:Y:S01]  /*41e0*/  ENDCOLLECTIVE ;  /* 0x000000000000791b */ /* 0x003fe20003800000 */
.L_x_665:
[----:B------:R-:W-:Y:S01]  /*41f0*/  MOV R110, R227 ;  /* 0x000000e3006e7202 */ /* 0x000fe20000000f00 */
[----:B------:R-:W-:Y:S06]  /*4200*/  BRA `(.L_x_666) ;  /* 0xffffffe000187947 */ /* 0x000fec000383ffff */
.L_x_667:
        /* <DEDUP_REMOVED lines=15> */
.L_x_3239:


//--------------------- .text._ZN10layer_norm31ln_parallel_residual_bwd_kernelINS_13Kernel_traitsIf13__nv_bfloat16S2_S2_fjLj3072ELj1ELj1ELj4ELj16ENS_18Kernel_traits_baseILj3072EfS2_S2_S2_fjLj128EEEEELb0ELb1ELb0EEEvNS_9BwdParamsE --------------------------
	.section	.text._ZN10layer_norm31ln_parallel_residual_bwd_kernelINS_13Kernel_traitsIf13__nv_bfloat16S2_S2_fjLj3072ELj1ELj1ELj4ELj16ENS_18Kernel_traits_baseILj3072EfS2_S2_S2_fjLj128EEEEELb0ELb1ELb0EEEvNS_9BwdParamsE,"ax",@progbits
	.align	128
        .global         _ZN10layer_norm31ln_parallel_residual_bwd_kernelINS_13Kernel_traitsIf13__nv_bfloat16S2_S2_fjLj3072ELj1ELj1ELj4ELj16ENS_18Kernel_traits_baseILj3072EfS2_S2_S2_fjLj128EEEEELb0ELb1ELb0EEEvNS_9BwdParamsE
        .type           _ZN10layer_norm31ln_parallel_residual_bwd_kernelINS_13Kernel_traitsIf13__nv_bfloat16S2_S2_fjLj3072ELj1ELj1ELj4ELj16ENS_18Kernel_traits_baseILj3072EfS2_S2_S2_fjLj128EEEEELb0ELb1ELb0EEEvNS_9BwdParamsE,@function
        .size           _ZN10layer_norm31ln_parallel_residual_bwd_kernelINS_13Kernel_traitsIf13__nv_bfloat16S2_S2_fjLj3072ELj1ELj1ELj4ELj16ENS_18Kernel_traits_baseILj3072EfS2_S2_S2_fjLj128EEEEELb0ELb1ELb0EEEvNS_9BwdParamsE,(.L_x_3240 - _ZN10layer_norm31ln_parallel_residual_bwd_kernelINS_13Kernel_traitsIf13__nv_bfloat16S2_S2_fjLj3072ELj1ELj1ELj4ELj16ENS_18Kernel_traits_baseILj3072EfS2_S2_S2_fjLj128EEEEELb0ELb1ELb0EEEvNS_9BwdParamsE)
        .other          _ZN10layer_norm31ln_parallel_residual_bwd_kernelINS_13Kernel_traitsIf13__nv_bfloat16S2_S2_fjLj3072ELj1ELj1ELj4ELj16ENS_18Kernel_traits_baseILj3072EfS2_S2_S2_fjLj128EEEEELb0ELb1ELb0EEEvNS_9BwdParamsE,@"STO_CUDA_ENTRY STV_DEFAULT"
_ZN10layer_norm31ln_parallel_residual_bwd_kernelINS_13Kernel_traitsIf13__nv_bfloat16S2_S2_fjLj3072ELj1ELj1ELj4ELj16ENS_18Kernel_traits_baseILj3072EfS2_S2_S2_fjLj128EEEEELb0ELb1ELb0EEEvNS_9BwdParamsE:
.text._ZN10layer_norm31ln_parallel_residual_bwd_kernelINS_13Kernel_traitsIf13__nv_bfloat16S2_S2_fjLj3072ELj1ELj1ELj4ELj16ENS_18Kernel_traits_baseILj3072EfS2_S2_S2_fjLj128EEEEELb0ELb1ELb0EEEvNS_9BwdParamsE:
        /* <DEDUP_REMOVED lines=31> */
[----:B------:R-:W-:Y:S02]  /*01f0*/  @P2 IADD3 R5, R5, 0x80, RZ ;  /* 0x0000008005052810 */ /* 0x000fe40007ffe0ff */
[----:B------:R0:W5:Y:S04]  /*0200*/  @P1 LDG.E.128 R24, desc[UR4][R6.64+0x10] ;  /* 0x0000100406181981 */ /* 0x000168000c1e1d00 */
[----:B------:R0:W5:Y:S01]  /*0210*/  @P2 LDG.E.128 R28, desc[UR4][R10.64] ;  /* 0x000000040a1c2981 */ /* 0x000162000c1e1d00 */
[----:B---3--:R-:W-:-:S03]  /*0220*/  @P3 IMAD.WIDE.U32 R8, R5, 0x20, R12 ;  /* 0x0000002005083825 */ /* 0x008fc600078e000c */
[----:B------:R0:W5:Y:S04]  /*0230*/  @P2 LDG.E.128 R32, desc[UR4][R10.64+0x10] ;  /* 0x000010040a202981 */ /* 0x000168000c1e1d00 */
[----:B------:R0:W5:Y:S04]  /*0240*/  @P3 LDG.E.128 R36, desc[UR4][R8.64] ;  /* 0x0000000408243981 */ /* 0x000168000c1e1d00 */
        /* <DEDUP_REMOVED lines=29> */
[----:B------:R-:W-:Y:S01]  /*0420*/  HFMA2.MMA R45, -RZ, RZ, 0, 0 ;  /* 0x00000000ff2d7435 */ /* 0x000fe200000001ff */
[----:B------:R-:W-:Y:S01]  /*0430*/  UISETP.NE.AND UP0, UPT, UR6, URZ, UPT ;  /* 0x0000003f0600728c */ /* 0x000fe2000bf05270 */
[----:B------:R-:W-:-:S05]  /*0440*/  IMAD.MOV.U32 R112, RZ, RZ, 0x1 ;  /* 0x00000001ff707424 */ /* 0x000fca00078e00ff */
[----:B------:R-:W-:-:S13]  /*0450*/  PLOP3.LUT P4, PT, PT, PT, UP0, 0x80, 0x0 ;  /* 0x000000000000781c */ /* 0x000fda0003f8f008 */
.L_x_682:
        /* <DEDUP_REMOVED lines=8> */
[----:B------:R-:W-:Y:S01]  /*04e0*/  LOP3.LUT P5, RZ, R112, 0xff, RZ, 0xc0, !PT ;  /* 0x000000ff70ff7812 */ /* 0x000fe200078ac0ff */
[----:B------:R-:W-:Y:S01]  /*04f0*/  IMAD.MOV.U32 R158, RZ, RZ, RZ ;  /* 0x000000ffff9e7224 */ /* 0x000fe200078e00ff */
[----:B------:R-:W-:Y:S01]  /*0500*/  MOV R139, RZ ;  /* 0x000000ff008b7202 */ /* 0x000fe20000000f00 */
[----:B------:R-:W-:-:S05]  /*0510*/  IMAD R113, R0, R3, RZ ;  /* 0x0000000300717224 */ /* 0x000fca00078e02ff */
        /* <DEDUP_REMOVED lines=19> */
[----:B------:R-:W-:Y:S01]  /*0650*/  IMAD.U32 R151, R110, 0x10000, RZ ;  /* 0x000100006e977824 */ /* 0x000fe200078e00ff */
[----:B------:R-:W-:Y:S02]  /*0660*/  PRMT R145, R108, 0x7632, R145 ;  /* 0x000076326c917816 */ /* 0x000fe40000000091 */
[C---:B------:R-:W-:Y:S01]  /*0670*/  SHF.L.U32 R149, R109.reuse, 0x10, RZ ;  /* 0x000000106d957819 */ /* 0x040fe200000006ff */
[C---:B------:R-:W-:Y:S01]  /*0680*/  FADD.FTZ R108, -R138.reuse, R147 ;  /* 0x000000938a6c7221 */ /* 0x040fe20000010100 */
[----:B------:R-:W-:Y:S02]  /*0690*/  PRMT R141, R109, 0x7632, R141 ;  /* 0x000076326d8d7816 */ /* 0x000fe4000000008d */
[----:B------:R-:W-:Y:S01]  /*06a0*/  SHF.L.U32 R145, R145, 0x10, RZ ;  /* 0x0000001091917819 */ /* 0x000fe200000006ff */
[----:B-----5:R-:W-:Y:S01]  /*06b0*/  FMUL.FTZ R157, R119, R108 ;  /* 0x0000006c779d7220 */ /* 0x020fe20000410000 */
[----:B------:R-:W-:Y:S01]  /*06c0*/  FADD.FTZ R108, -R138, R149 ;  /* 0x000000958a6c7221 */ /* 0x000fe20000010100 */
[----:B------:R-:W-:-:S02]  /*06d0*/  SHF.L.U32 R141, R141, 0x10, RZ ;  /* 0x000000108d8d7819 */ /* 0x000fc400000006ff */
[----:B------:R-:W-:Y:S01]  /*06e0*/  PRMT R139, R110, 0x7632, R139 ;  /* 0x000076326e8b7816 */ /* 0x000fe2000000008b */
[C---:B------:R-:W-:Y:S01]  /*06f0*/  FADD.FTZ R154, -R138.reuse, R145 ;  /* 0x000000918a9a7221 */ /* 0x040fe20000010100 */
[----:B------:R-:W-:Y:S01]  /*0700*/  PRMT R109, R111, 0x7632, R109 ;  /* 0x000076326f6d7816 */ /* 0x000fe2000000006d */
[----:B------:R-:W-:Y:S01]  /*0710*/  FMUL.FTZ R153, R119, R108 ;  /* 0x0000006c77997220 */ /* 0x000fe20000410000 */
[----:B------:R-:W-:Y:S01]  /*0720*/  SHF.L.U32 R111, R111, 0x10, RZ ;  /* 0x000000106f6f7819 */ /* 0x000fe200000006ff */
[----:B------:R-:W-:Y:S01]  /*0730*/  FADD.FTZ R150, -R138, R141 ;  /* 0x0000008d8a967221 */ /* 0x000fe20000010100 */
[C---:B---3--:R-:W-:Y:S01]  /*0740*/  PRMT R152, R112.reuse, 0x7632, R152 ;  /* 0x0000763270987816 */ /* 0x048fe20000000098 */
[----:B------:R-:W-:Y:S01]  /*0750*/  FMUL.FTZ R154, R119, R154 ;  /* 0x0000009a779a7220 */ /* 0x000fe20000410000 */
[----:B------:R-:W-:Y:S01]  /*0760*/  SHF.L.U32 R155, R112, 0x10, RZ ;  /* 0x00000010709b7819 */ /* 0x000fe200000006ff */
[----:B------:R-:W-:Y:S01]  /*0770*/  FADD.FTZ R108, -R138, R151 ;  /* 0x000000978a6c7221 */ /* 0x000fe20000010100 */
[C---:B------:R-:W-:Y:S01]  /*0780*/  PRMT R110, R113.reuse, 0x7632, R110 ;  /* 0x00007632716e7816 */ /* 0x040fe2000000006e */
[----:B------:R-:W-:Y:S01]  /*0790*/  IMAD.U32 R147, R114, 0x10000, RZ ;  /* 0x0001000072937824 */ /* 0x000fe200078e00ff */
[----:B------:R-:W-:Y:S01]  /*07a0*/  SHF.L.U32 R113, R113, 0x10, RZ ;  /* 0x0000001071717819 */ /* 0x000fe200000006ff */
[----:B------:R-:W-:Y:S01]  /*07b0*/  FADD.FTZ R72, R72, R155 ;  /* 0x0000009b48487221 */ /* 0x000fe20000010000 */
[----:B------:R-:W-:Y:S01]  /*07c0*/  SHF.L.U32 R152, R152, 0x10, RZ ;  /* 0x0000001098987819 */ /* 0x000fe200000006ff */
[-C--:B------:R-:W-:Y:S01]  /*07d0*/  FFMA.FTZ R44, R157, R155.reuse, R44 ;  /* 0x0000009b9d2c7223 */ /* 0x080fe2000001002c */
[----:B------:R-:W-:Y:S01]  /*07e0*/  FMUL.FTZ R155, R20, R155 ;  /* 0x0000009b149b7220 */ /* 0x000fe20000410000 */
[----:B------:R-:W-:Y:S01]  /*07f0*/  PRMT R144, R114, 0x7632, R144 ;  /* 0x0000763272907816 */ /* 0x000fe20000000090 */
[----:B------:R-:W-:Y:S01]  /*0800*/  FADD.FTZ R74, R74, R113 ;  /* 0x000000714a4a7221 */ /* 0x000fe20000010000 */
[----:B------:R-:W-:Y:S01]  /*0810*/  SHF.L.U32 R110, R110, 0x10, RZ ;  /* 0x000000106e6e7819 */ /* 0x000fe200000006ff */
[-C--:B------:R-:W-:Y:S01]  /*0820*/  FFMA.FTZ R46, R153, R113.reuse, R46 ;  /* 0x00000071992e7223 */ /* 0x080fe2000001002e */
[----:B------:R-:W-:Y:S01]  /*0830*/  FMUL.FTZ R151, R22, R113 ;  /* 0x0000007116977220 */ /* 0x000fe20000410000 */
[----:B------:R-:W-:Y:S01]  /*0840*/  PRMT R112, R115, 0x7632, R112 ;  /* 0x0000763273707816 */ /* 0x000fe20000000070 */
[----:B------:R-:W-:Y:S01]  /*0850*/  FADD.FTZ R114, -R138, R111 ;  /* 0x0000006f8a727221 */ /* 0x000fe20000010100 */
[----:B------:R-:W-:Y:S01]  /*0860*/  SHF.L.U32 R113, R109, 0x10, RZ ;  /* 0x000000106d717819 */ /* 0x000fe200000006ff */
[----:B------:R-:W-:Y:S01]  /*0870*/  FADD.FTZ R73, R73, R152 ;  /* 0x0000009849497221 */ /* 0x000fe20000010000 */
[----:B------:R-:W-:Y:S01]  /*0880*/  FMUL.FTZ R150, R119, R150 ;  /* 0x0000009677967220 */ /* 0x000fe20000410000 */
[-C--:B------:R-:W-:Y:S01]  /*0890*/  FFMA.FTZ R45, R154, R152.reuse, R45 ;  /* 0x000000989a2d7223 */ /* 0x080fe2000001002d */
[----:B------:R-:W-:Y:S01]  /*08a0*/  FMUL.FTZ R152, R21, R152 ;  /* 0x0000009815987220 */ /* 0x000fe20000410000 */
[----:B------:R-:W-:Y:S01]  /*08b0*/  FADD.FTZ R109, RZ, R155 ;  /* 0x0000009bff6d7221 */ /* 0x000fe20000010000 */
[----:B------:R-:W-:Y:S01]  /*08c0*/  FFMA.FTZ R111, R157, R155, RZ ;  /* 0x0000009b9d6f7223 */ /* 0x000fe200000100ff */
[----:B------:R-:W-:Y:S01]  /*08d0*/  FMUL.FTZ R149, R119, R108 ;  /* 0x0000006c77957220 */ /* 0x000fe20000410000 */
[----:B------:R-:W-:Y:S01]  /*08e0*/  SHF.L.U32 R108, R112, 0x10, RZ ;  /* 0x00000010706c7819 */ /* 0x000fe200000006ff */
[----:B------:R-:W-:-:S02]  /*08f0*/  IMAD.U32 R139, R139, 0x10000, RZ ;  /* 0x000100008b8b7824 */ /* 0x000fc400078e00ff */
[----:B------:R-:W-:Y:S01]  /*0900*/  FADD.FTZ R75, R75, R110 ;  /* 0x0000006e4b4b7221 */ /* 0x000fe20000010000 */
[-C--:B------:R-:W-:Y:S01]  /*0910*/  FFMA.FTZ R47, R150, R110.reuse, R47 ;  /* 0x0000006e962f7223 */ /* 0x080fe2000001002f */
[----:B------:R-:W-:Y:S01]  /*0920*/  FMUL.FTZ R148, R23, R110 ;  /* 0x0000006e17947220 */ /* 0x000fe20000410000 */
[----:B------:R-:W-:Y:S01]  /*0930*/  FADD.FTZ R110, R109, R152 ;  /* 0x000000986d6e7221 */ /* 0x000fe20000010000 */
[----:B------:R-:W-:Y:S01]  /*0940*/  FFMA.FTZ R112, R154, R152, R111 ;  /* 0x000000989a707223 */ /* 0x000fe2000001006f */
[----:B------:R-:W-:Y:S01]  /*0950*/  FADD.FTZ R146, -R138, R139 ;  /* 0x0000008b8a927221 */ /* 0x000fe20000010100 */
[----:B------:R-:W-:Y:S02]  /*0960*/  IMAD.U32 R144, R144, 0x10000, RZ ;  /* 0x0001000090907824 */ /* 0x000fe400078e00ff */
        /* <DEDUP_REMOVED lines=29> */
.L_x_670:
[----:B------:R-:W-:Y:S05]  /*0b40*/  BSYNC B0 ;  /* 0x0000000000007941 */ /* 0x000fea0003800000 */
.L_x_669:
        /* <DEDUP_REMOVED lines=14> */
[----:B--2---:R-:W-:Y:S02]  /*0c30*/  SHF.L.U32 R111, R8, 0x10, RZ ;  /* 0x00000010086f7819 */ /* 0x004fe400000006ff */
[C---:B------:R-:W-:Y:S01]  /*0c40*/  PRMT R5, R9.reuse, 0x7632, R5 ;  /* 0x0000763209057816 */ /* 0x040fe20000000005 */
[----:B------:R-:W-:Y:S01]  /*0c50*/  IMAD.U32 R9, R9, 0x10000, RZ ;  /* 0x0001000009097824 */ /* 0x000fe200078e00ff */
[----:B------:R-:W-:Y:S01]  /*0c60*/  SHF.L.U32 R113, R10, 0x10, RZ ;  /* 0x000000100a717819 */ /* 0x000fe200000006ff */
[----:B0-----:R-:W-:Y:S01]  /*0c70*/  FADD.FTZ R6, -R138, R111 ;  /* 0x0000006f8a067221 */ /* 0x001fe20000010100 */
[----:B------:R-:W-:Y:S02]  /*0c80*/  PRMT R109, R8, 0x7632, R109 ;  /* 0x00007632086d7816 */ /* 0x000fe4000000006d */
[----:B------:R-:W-:Y:S01]  /*0c90*/  PRMT R108, R10, 0x7632, R108 ;  /* 0x000076320a6c7816 */ /* 0x000fe2000000006c */
[----:B-----5:R-:W-:Y:S01]  /*0ca0*/  FMUL.FTZ R137, R119, R6 ;  /* 0x0000000677897220 */ /* 0x020fe20000410000 */
[----:B------:R-:W-:Y:S01]  /*0cb0*/  FADD.FTZ R6, -R138, R9 ;  /* 0x000000098a067221 */ /* 0x000fe20000010100 */
[----:B------:R-:W-:-:S02]  /*0cc0*/  PRMT R10, R11, 0x7632, R10 ;  /* 0x000076320b0a7816 */ /* 0x000fc4000000000a */
[----:B------:R-:W-:Y:S01]  /*0cd0*/  SHF.L.U32 R115, R11, 0x10, RZ ;  /* 0x000000100b737819 */ /* 0x000fe200000006ff */
[----:B------:R-:W-:Y:S01]  /*0ce0*/  FMUL.FTZ R11, R119, R6 ;  /* 0x00000006770b7220 */ /* 0x000fe20000410000 */
[C---:B------:R-:W-:Y:S01]  /*0cf0*/  FADD.FTZ R6, -R138.reuse, R113 ;  /* 0x000000718a067221 */ /* 0x040fe20000010100 */
[----:B------:R-:W-:Y:S02]  /*0d00*/  SHF.L.U32 R109, R109, 0x10, RZ ;  /* 0x000000106d6d7819 */ /* 0x000fe400000006ff */
[----:B------:R-:W-:Y:S01]  /*0d10*/  FADD.FTZ R114, -R138, R115 ;  /* 0x000000738a727221 */ /* 0x000fe20000010100 */
[C---:B---3--:R-:W-:Y:S01]  /*0d20*/  PRMT R8, R12.reuse, 0x7632, R8 ;  /* 0x000076320c087816 */ /* 0x048fe20000000008 */
[----:B------:R-:W-:Y:S01]  /*0d30*/  FMUL.FTZ R9, R119, R6 ;  /* 0x0000000677097220 */ /* 0x000fe20000410000 */
[C---:B------:R-:W-:Y:S01]  /*0d40*/  PRMT R7, R13.reuse, 0x7632, R7 ;  /* 0x000076320d077816 */ /* 0x040fe20000000007 */
[----:B------:R-:W-:Y:S01]  /*0d50*/  IMAD.U32 R13, R13, 0x10000, RZ ;  /* 0x000100000d0d7824 */ /* 0x000fe200078e00ff */
[----:B------:R-:W-:Y:S01]  /*0d60*/  SHF.L.U32 R135, R12, 0x10, RZ ;  /* 0x000000100c877819 */ /* 0x000fe200000006ff */
[----:B------:R-:W-:Y:S01]  /*0d70*/  FADD.FTZ R140, -R138, R109 ;  /* 0x0000006d8a8c7221 */ /* 0x000fe20000010100 */
[----:B------:R-:W-:Y:S01]  /*0d80*/  SHF.L.U32 R111, R14, 0x10, RZ ;  /* 0x000000100e6f7819 */ /* 0x000fe200000006ff */
[----:B------:R-:W-:Y:S01]  /*0d90*/  FADD.FTZ R82, R82, R13 ;  /* 0x0000000d52527221 */ /* 0x000fe20000010000 */
[----:B------:R-:W-:Y:S01]  /*0da0*/  SHF.L.U32 R12, R8, 0x10, RZ ;  /* 0x00000010080c7819 */ /* 0x000fe200000006ff */
[-C--:B------:R-:W-:Y:S01]  /*0db0*/  FFMA.FTZ R54, R11, R13.reuse, R54 ;  /* 0x0000000d0b367223 */ /* 0x080fe20000010036 */
[----:B------:R-:W-:Y:S01]  /*0dc0*/  FMUL.FTZ R8, R30, R13 ;  /* 0x0000000d1e087220 */ /* 0x000fe20000410000 */
[----:B------:R-:W-:Y:S01]  /*0dd0*/  IMAD.U32 R13, R5, 0x10000, RZ ;  /* 0x00010000050d7824 */ /* 0x000fe200078e00ff */
[----:B------:R-:W-:Y:S01]  /*0de0*/  PRMT R112, R14, 0x7632, R112 ;  /* 0x000076320e707816 */ /* 0x000fe20000000070 */
[----:B------:R-:W-:Y:S01]  /*0df0*/  FADD.FTZ R84, R84, R111 ;  /* 0x0000006f54547221 */ /* 0x000fe20000010000 */
[----:B------:R-:W-:Y:S01]  /*0e00*/  PRMT R110, R15, 0x7632, R110 ;  /* 0x000076320f6e7816 */ /* 0x000fe2000000006e */
[-C--:B------:R-:W-:Y:S01]  /*0e10*/  FFMA.FTZ R56, R9, R111.reuse, R56 ;  /* 0x0000006f09387223 */ /* 0x080fe20000010038 */
[----:B------:R-:W-:Y:S01]  /*0e20*/  FMUL.FTZ R6, R32, R111 ;  /* 0x0000006f20067220 */ /* 0x000fe20000410000 */
[----:B------:R-:W-:Y:S01]  /*0e30*/  SHF.L.U32 R15, R15, 0x10, RZ ;  /* 0x000000100f0f7819 */ /* 0x000fe200000006ff */
[----:B------:R-:W-:Y:S01]  /*0e40*/  FADD.FTZ R80, R80, R135 ;  /* 0x0000008750507221 */ /* 0x000fe20000010000 */
[-C--:B------:R-:W-:Y:S01]  /*0e50*/  FFMA.FTZ R52, R137, R135.reuse, R52 ;  /* 0x0000008789347223 */ /* 0x080fe20000010034 */
[----:B------:R-:W-:Y:S01]  /*0e60*/  IMAD.U32 R14, R7, 0x10000, RZ ;  /* 0x00010000070e7824 */ /* 0x000fe200078e00ff */
[----:B------:R-:W-:Y:S01]  /*0e70*/  SHF.L.U32 R111, R10, 0x10, RZ ;  /* 0x000000100a6f7819 */ /* 0x000fe200000006ff */
[C---:B------:R-:W-:Y:S01]  /*0e80*/  FMUL.FTZ R140, R119.reuse, R140 ;  /* 0x0000008c778c7220 */ /* 0x040fe20000410000 */
[----:B------:R-:W-:Y:S01]  /*0e90*/  FMUL.FTZ R135, R28, R135 ;  /* 0x000000871c877220 */ /* 0x000fe20000410000 */
[----:B------:R-:W-:Y:S01]  /*0ea0*/  FMUL.FTZ R7, R119, R114 ;  /* 0x0000007277077220 */ /* 0x000fe20000410000 */
[----:B------:R-:W-:Y:S01]  /*0eb0*/  FADD.FTZ R10, -R138, R13 ;  /* 0x0000000d8a0a7221 */ /* 0x000fe20000010100 */
[----:B------:R-:W-:Y:S01]  /*0ec0*/  FADD.FTZ R81, R81, R12 ;  /* 0x0000000c51517221 */ /* 0x000fe20000010000 */
[----:B------:R-:W-:Y:S01]  /*0ed0*/  FFMA.FTZ R53, R140, R12, R53 ;  /* 0x0000000c8c357223 */ /* 0x000fe20000010035 */
[----:B------:R-:W-:Y:S01]  /*0ee0*/  FADD.FTZ R86, R86, R15 ;  /* 0x0000000f56567221 */ /* 0x000fe20000010000 */
[-C--:B------:R-:W-:Y:S01]  /*0ef0*/  FFMA.FTZ R58, R7, R15.reuse, R58 ;  /* 0x0000000f073a7223 */ /* 0x080fe2000001003a */
[----:B------:R-:W-:Y:S01]  /*0f00*/  FMUL.FTZ R5, R34, R15 ;  /* 0x0000000f22057220 */ /* 0x000fe20000410000 */
[----:B------:R-:W-:Y:S01]  /*0f10*/  FADD.FTZ R139, R139, R135 ;  /* 0x000000878b8b7221 */ /* 0x000fe20000010000 */
[----:B------:R-:W-:Y:S01]  /*0f20*/  FMUL.FTZ R10, R119, R10 ;  /* 0x0000000a770a7220 */ /* 0x000fe20000410000 */
        /* <DEDUP_REMOVED lines=8> */
[----:B------:R-:W-:Y:S01]  /*0fb0*/  FADD.FTZ R114, -R138, R109 ;  /* 0x0000006d8a727221 */ /* 0x000fe20000010100 */
[----:B------:R-:W-:Y:S01]  /*0fc0*/  SHF.L.U32 R112, R112, 0x10, RZ ;  /* 0x0000001070707819 */ /* 0x000fe200000006ff */
[----:B------:R-:W-:Y:S01]  /*0fd0*/  FADD.FTZ R108, R139, R8 ;  /* 0x000000088b6c7221 */ /* 0x000fe20000010000 */
[----:B------:R-:W-:Y:S01]  /*0fe0*/  FFMA.FTZ R15, R11, R8, R14 ;  /* 0x000000080b0f7223 */ /* 0x000fe2000001000e */
[----:B------:R-:W-:Y:S01]  /*0ff0*/  FMUL.FTZ R14, R119, R114 ;  /* 0x00000072770e7220 */ /* 0x000fe20000410000 */
[----:B------:R-:W-:Y:S01]  /*1000*/  SHF.L.U32 R110, R110, 0x10, RZ ;  /* 0x000000106e6e7819 */ /* 0x000fe200000006ff */
[----:B------:R-:W-:Y:S01]  /*1010*/  FADD.FTZ R109, R108, R13 ;  /* 0x0000000d6c6d7221 */ /* 0x000fe20000010000 */
[----:B------:R-:W-:Y:S01]  /*1020*/  FFMA.FTZ R108, R10, R13, R15 ;  /* 0x0000000d0a6c7223 */ /* 0x000fe2000001000f */
[----:B------:R-:W-:Y:S01]  /*1030*/  FADD.FTZ R85, R85, R112 ;  /* 0x0000007055557221 */ /* 0x000fe20000010000 */
[-C--:B------:R-:W-:Y:S01]  /*1040*/  FFMA.FTZ R57, R14, R112.reuse, R57 ;  /* 0x000000700e397223 */ /* 0x080fe20000010039 */
[----:B------:R-:W-:Y:S01]  /*1050*/  FMUL.FTZ R15, R33, R112 ;  /* 0x00000070210f7220 */ /* 0x000fe20000410000 */
[----:B------:R-:W-:Y:S01]  /*1060*/  FADD.FTZ R112, R109, R6 ;  /* 0x000000066d707221 */ /* 0x000fe20000010000 */
[----:B------:R-:W-:Y:S01]  /*1070*/  FFMA.FTZ R109, R9, R6, R108 ;  /* 0x00000006096d7223 */ /* 0x000fe2000001006c */
[----:B------:R-:W-:Y:S01]  /*1080*/  FADD.FTZ R116, -R138, R111 ;  /* 0x0000006f8a747221 */ /* 0x000fe20000010100 */
[----:B------:R-:W-:Y:S01]  /*1090*/  FMUL.FTZ R117, R35, R110 ;  /* 0x0000006e23757220 */ /* 0x000fe20000410000 */
        /* <DEDUP_REMOVED lines=9> */
.L_x_672:
[----:B------:R-:W-:Y:S05]  /*1130*/  BSYNC B0 ;  /* 0x0000000000007941 */ /* 0x000fea0003800000 */
.L_x_671:
        /* <DEDUP_REMOVED lines=13> */
[C---:B--2---:R-:W-:Y:S01]  /*1210*/  PRMT R122, R108.reuse, 0x7632, R122 ;  /* 0x000076326c7a7816 */ /* 0x044fe2000000007a */
[----:B------:R-:W-:Y:S01]  /*1220*/  IMAD.U32 R123, R108, 0x10000, RZ ;  /* 0x000100006c7b7824 */ /* 0x000fe200078e00ff */
[C---:B------:R-:W-:Y:S02]  /*1230*/  PRMT R124, R109.reuse, 0x7632, R124 ;  /* 0x000076326d7c7816 */ /* 0x040fe4000000007c */
[----:B------:R-:W-:Y:S01]  /*1240*/  SHF.L.U32 R125, R109, 0x10, RZ ;  /* 0x000000106d7d7819 */ /* 0x000fe200000006ff */
[----:B------:R-:W-:Y:S01]  /*1250*/  IMAD.U32 R109, R122, 0x10000, RZ ;  /* 0x000100007a6d7824 */ /* 0x000fe200078e00ff */
[C---:B------:R-:W-:Y:S02]  /*1260*/  PRMT R126, R111.reuse, 0x7632, R126 ;  /* 0x000076326f7e7816 */ /* 0x040fe4000000007e */
[----:B------:R-:W-:Y:S01]  /*1270*/  SHF.L.U32 R129, R111, 0x10, RZ ;  /* 0x000000106f817819 */ /* 0x000fe200000006ff */
[----:B------:R-:W-:Y:S01]  /*1280*/  FADD.FTZ R122, -R138, R125 ;  /* 0x0000007d8a7a7221 */ /* 0x000fe20000010100 */
[----:B------:R-:W-:-:S02]  /*1290*/  SHF.L.U32 R111, R124, 0x10, RZ ;  /* 0x000000107c6f7819 */ /* 0x000fc400000006ff */
[C---:B------:R-:W-:Y:S02]  /*12a0*/  PRMT R108, R110.reuse, 0x7632, R108 ;  /* 0x000076326e6c7816 */ /* 0x040fe4000000006c */
[----:B------:R-:W-:Y:S01]  /*12b0*/  SHF.L.U32 R127, R110, 0x10, RZ ;  /* 0x000000106e7f7819 */ /* 0x000fe200000006ff */
[----:B------:R-:W-:Y:S01]  /*12c0*/  FADD.FTZ R110, -R138, R123 ;  /* 0x0000007b8a6e7221 */ /* 0x000fe20000010100 */
[----:B------:R-:W-:Y:S01]  /*12d0*/  SHF.L.U32 R123, R126, 0x10, RZ ;  /* 0x000000107e7b7819 */ /* 0x000fe200000006ff */
[----:B------:R-:W-:Y:S01]  /*12e0*/  FADD.FTZ R126, -R138, R109 ;  /* 0x0000006d8a7e7221 */ /* 0x000fe20000010100 */
[----:B0-----:R-:W-:Y:S01]  /*12f0*/  SHF.L.U32 R121, R108, 0x10, RZ ;  /* 0x000000106c797819 */ /* 0x001fe200000006ff */
[----:B------:R-:W-:Y:S01]  /*1300*/  FADD.FTZ R128, -R138, R111 ;  /* 0x0000006f8a807221 */ /* 0x000fe20000010100 */
[C---:B---3--:R-:W-:Y:S01]  /*1310*/  PRMT R109, R112.reuse, 0x7632, R109 ;  /* 0x00007632706d7816 */ /* 0x048fe2000000006d */
[----:B------:R-:W-:Y:S02]  /*1320*/  IMAD.U32 R111, R112, 0x10000, RZ ;  /* 0x00010000706f7824 */ /* 0x000fe400078e00ff */
[C---:B------:R-:W-:Y:S01]  /*1330*/  FADD.FTZ R124, -R138.reuse, R127 ;  /* 0x0000007f8a7c7221 */ /* 0x040fe20000010100 */
[C---:B------:R-:W-:Y:S01]  /*1340*/  FADD.FTZ R108, -R138.reuse, R129 ;  /* 0x000000818a6c7221 */ /* 0x040fe20000010100 */
[----:B------:R-:W-:Y:S01]  /*1350*/  PRMT R112, R113, 0x7632, R112 ;  /* 0x0000763271707816 */ /* 0x000fe20000000070 */
[----:B------:R-:W-:Y:S01]  /*1360*/  FADD.FTZ R130, -R138, R121 ;  /* 0x000000798a827221 */ /* 0x000fe20000010100 */
[----:B------:R-:W-:Y:S01]  /*1370*/  PRMT R127, R114, 0x7632, R127 ;  /* 0x00007632727f7816 */ /* 0x000fe2000000007f */
[----:B------:R-:W-:Y:S01]  /*1380*/  FMUL.FTZ R120, R36, R111 ;  /* 0x0000006f24787220 */ /* 0x000fe20000410000 */
[----:B------:R-:W-:Y:S01]  /*1390*/  SHF.L.U32 R129, R114, 0x10, RZ ;  /* 0x0000001072817819 */ /* 0x000fe200000006ff */
[----:B------:R-:W-:-:S02]  /*13a0*/  IMAD.U32 R114, R109, 0x10000, RZ ;  /* 0x000100006d727824 */ /* 0x000fc400078e00ff */
[----:B-----5:R-:W-:Y:S01]  /*13b0*/  FMUL.FTZ R121, R119, R110 ;  /* 0x0000006e77797220 */ /* 0x020fe20000410000 */
[----:B------:R-:W-:Y:S01]  /*13c0*/  SHF.L.U32 R132, R112, 0x10, RZ ;  /* 0x0000001070847819 */ /* 0x000fe200000006ff */
[----:B------:R-:W-:Y:S01]  /*13d0*/  FADD.FTZ R112, R139, R120 ;  /* 0x000000788b707221 */ /* 0x000fe20000010000 */
[----:B------:R-:W-:Y:S01]  /*13e0*/  SHF.L.U32 R134, R127, 0x10, RZ ;  /* 0x000000107f867819 */ /* 0x000fe200000006ff */
[----:B------:R-:W-:Y:S01]  /*13f0*/  FMUL.FTZ R127, R37, R114 ;  /* 0x00000072257f7220 */ /* 0x000fe20000410000 */
[----:B------:R-:W-:Y:S01]  /*1400*/  SHF.L.U32 R113, R113, 0x10, RZ ;  /* 0x0000001071717819 */ /* 0x000fe200000006ff */
[----:B------:R-:W-:Y:S01]  /*1410*/  FMUL.FTZ R126, R119, R126 ;  /* 0x0000007e777e7220 */ /* 0x000fe20000410000 */
[C---:B------:R-:W-:Y:S01]  /*1420*/  FFMA.FTZ R109, R121.reuse, R120, R158 ;  /* 0x00000078796d7223 */ /* 0x040fe2000001009e */
[----:B------:R-:W-:Y:S01]  /*1430*/  FADD.FTZ R136, -R138, R123 ;  /* 0x0000007b8a887221 */ /* 0x000fe20000010100 */
[----:B------:R-:W-:Y:S01]  /*1440*/  FADD.FTZ R60, R60, R111 ;  /* 0x0000006f3c3c7221 */ /* 0x000fe20000010000 */
[----:B------:R-:W-:Y:S01]  /*1450*/  FFMA.FTZ R88, R121, R111, R88 ;  /* 0x0000006f79587223 */ /* 0x000fe20000010058 */
[C---:B------:R-:W-:Y:S01]  /*1460*/  FMUL.FTZ R123, R119.reuse, R122 ;  /* 0x0000007a777b7220 */ /* 0x040fe20000410000 */
[----:B------:R-:W-:Y:S01]  /*1470*/  FMUL.FTZ R125, R119, R124 ;  /* 0x0000007c777d7220 */ /* 0x000fe20000410000 */
[----:B------:R-:W-:Y:S01]  /*1480*/  FADD.FTZ R111, R112, R127 ;  /* 0x0000007f706f7221 */ /* 0x000fe20000010000 */
[----:B------:R-:W-:Y:S01]  /*1490*/  FMUL.FTZ R122, R38, R113 ;  /* 0x00000071267a7220 */ /* 0x000fe20000410000 */
[----:B------:R-:W-:Y:S01]  /*14a0*/  FFMA.FTZ R112, R126, R127, R109 ;  /* 0x0000007f7e707223 */ /* 0x000fe2000001006d */
[----:B------:R-:W-:Y:S01]  /*14b0*/  PRMT R131, R115, 0x7632, R131 ;  /* 0x0000763273837816 */ /* 0x000fe20000000083 */
[----:B------:R-:W-:Y:S01]  /*14c0*/  FADD.FTZ R68, R68, R129 ;  /* 0x0000008144447221 */ /* 0x000fe20000010000 */
[-C--:B------:R-:W-:Y:S01]  /*14d0*/  FFMA.FTZ R92, R125, R129.reuse, R92 ;  /* 0x000000817d5c7223 */ /* 0x080fe2000001005c */
[----:B------:R-:W-:Y:S01]  /*14e0*/  FMUL.FTZ R124, R40, R129 ;  /* 0x00000081287c7220 */ /* 0x000fe20000410000 */
[----:B------:R-:W-:Y:S01]  /*14f0*/  FADD.FTZ R61, R61, R114 ;  /* 0x000000723d3d7221 */ /* 0x000fe20000010000 */
[----:B------:R-:W-:Y:S01]  /*1500*/  FFMA.FTZ R89, R126, R114, R89 ;  /* 0x000000727e597223 */ /* 0x000fe20000010059 */
[----:B------:R-:W-:Y:S01]  /*1510*/  FMUL.FTZ R128, R119, R128 ;  /* 0x0000008077807220 */ /* 0x000fe20000410000 */
[----:B------:R-:W-:Y:S01]  /*1520*/  FMUL.FTZ R129, R39, R132 ;  /* 0x0000008427817220 */ /* 0x000fe20000410000 */
[----:B------:R-:W-:Y:S01]  /*1530*/  FADD.FTZ R114, R111, R122 ;  /* 0x0000007a6f727221 */ /* 0x000fe20000010000 */
[----:B------:R-:W-:Y:S01]  /*1540*/  FFMA.FTZ R109, R123, R122, R112 ;  /* 0x0000007a7b6d7223 */ /* 0x000fe20000010070 */
[----:B------:R-:W-:Y:S01]  /*1550*/  SHF.L.U32 R110, R131, 0x10, RZ ;  /* 0x00000010836e7819 */ /* 0x000fe200000006ff */
[----:B------:R-:W-:Y:S01]  /*1560*/  FMUL.FTZ R131, R119, R108 ;  /* 0x0000006c77837220 */ /* 0x000fe20000410000 */
[----:B------:R-:W-:Y:S01]  /*1570*/  FADD.FTZ R111, R114, R129 ;  /* 0x00000081726f7221 */ /* 0x000fe20000010000 */
[C---:B------:R-:W-:Y:S01]  /*1580*/  FFMA.FTZ R108, R128.reuse, R129, R109 ;  /* 0x00000081806c7223 */ /* 0x040fe2000001006d */
[----:B------:R-:W-:Y:S01]  /*1590*/  SHF.L.U32 R115, R115, 0x10, RZ ;  /* 0x0000001073737819 */ /* 0x000fe200000006ff */
[----:B------:R-:W-:Y:S01]  /*15a0*/  FMUL.FTZ R130, R119, R130 ;  /* 0x0000008277827220 */ /* 0x000fe20000410000 */
[----:B------:R-:W-:Y:S01]  /*15b0*/  FMUL.FTZ R133, R41, R134 ;  /* 0x0000008629857220 */ /* 0x000fe20000410000 */
[----:B------:R-:W-:Y:S01]  /*15c0*/  FADD.FTZ R112, R111, R124 ;  /* 0x0000007c6f707221 */ /* 0x000fe20000010000 */
[----:B------:R-:W-:Y:S01]  /*15d0*/  FFMA.FTZ R109, R125, R124, R108 ;  /* 0x0000007c7d6d7223 */ /* 0x000fe2000001006c */
        /* <DEDUP_REMOVED lines=19> */
.L_x_674:
[----:B------:R-:W-:Y:S05]  /*1710*/  BSYNC B0 ;  /* 0x0000000000007941 */ /* 0x000fea0003800000 */
.L_x_673:
        /* <DEDUP_REMOVED lines=27> */
.L_x_697:
        /* <DEDUP_REMOVED lines=40> */
[----:B------:R-:W-:-:S04]  /*1b50*/  FADD.FTZ R114, R141, -R114 ;  /* 0x800000728d727221 */ /* 0x000fc80000010000 */
[----:B------:R-:W-:Y:S02]  /*1b60*/  FMUL.FTZ R161, R119, R114 ;  /* 0x0000007277a17220 */ /* 0x000fe40000410000 */
[----:B------:R-:W-:Y:S02]  /*1b70*/  @P0 PRMT R108, R96, 0x7632, R108 ;  /* 0x00007632606c0816 */ /* 0x000fe4000000006c */
[----:B------:R-:W-:Y:S02]  /*1b80*/  @P0 PRMT R110, R98, 0x7632, R110 ;  /* 0x00007632626e0816 */ /* 0x000fe4000000006e */
[----:B------:R-:W-:Y:S01]  /*1b90*/  @P0 SHF.L.U32 R111, R96, 0x10, RZ ;  /* 0x00000010606f0819 */ /* 0x000fe200000006ff */
[----:B------:R-:W-:Y:S01]  /*1ba0*/  @P0 IMAD.U32 R109, R108, 0x10000, RZ ;  /* 0x000100006c6d0824 */ /* 0x000fe200078e00ff */
[----:B------:R-:W-:-:S03]  /*1bb0*/  @P0 PRMT R113, R99, 0x7632, R113 ;  /* 0x0000763263710816 */ /* 0x000fc60000000071 */
[----:B------:R-:W-:Y:S01]  /*1bc0*/  @P0 FADD.FTZ R160, R160, R109 ;  /* 0x0000006da0a00221 */ /* 0x000fe20000010000 */
[----:B------:R-:W-:Y:S01]  /*1bd0*/  FFMA.FTZ R109, R150, R138, R139 ;  /* 0x0000008a966d7223 */ /* 0x000fe2000001008b */
[----:B------:R-:W-:Y:S01]  /*1be0*/  @P0 IMAD.U32 R162, R113, 0x10000, RZ ;  /* 0x0001000071a20824 */ /* 0x000fe200078e00ff */
[----:B------:R-:W-:Y:S02]  /*1bf0*/  @P0 SHF.L.U32 R113, R98, 0x10, RZ ;  /* 0x0000001062710819 */ /* 0x000fe400000006ff */
[--C-:B------:R-:W-:Y:S01]  /*1c00*/  FADD.FTZ R108, R148, -R109.reuse ;  /* 0x8000006d946c7221 */ /* 0x100fe20000010000 */
[----:B------:R-:W-:Y:S01]  /*1c10*/  @P0 PRMT R109, R97, 0x7632, R109 ;  /* 0x00007632616d0816 */ /* 0x000fe2000000006d */
[----:B------:R-:W-:Y:S02]  /*1c20*/  @P0 FADD.FTZ R161, R161, R162 ;  /* 0x000000a2a1a10221 */ /* 0x000fe40000010000 */
[----:B------:R-:W-:Y:S01]  /*1c30*/  FMUL.FTZ R159, R119, R108 ;  /* 0x0000006c779f7220 */ /* 0x000fe20000410000 */
[----:B------:R-:W-:-:S02]  /*1c40*/  @P0 SHF.L.U32 R108, R109, 0x10, RZ ;  /* 0x000000106d6c0819 */ /* 0x000fc400000006ff */
[----:B------:R-:W-:Y:S01]  /*1c50*/  @P0 SHF.L.U32 R109, R110, 0x10, RZ ;  /* 0x000000106e6d0819 */ /* 0x000fe200000006ff */
[-CC-:B------:R-:W-:Y:S02]  /*1c60*/  FFMA.FTZ R110, R153, R138.reuse, R139.reuse ;  /* 0x0000008a996e7223 */ /* 0x180fe4000001008b */
[----:B------:R-:W-:Y:S01]  /*1c70*/  @P0 FADD.FTZ R159, R159, R108 ;  /* 0x0000006c9f9f0221 */ /* 0x000fe20000010000 */
[----:B------:R-:W-:Y:S01]  /*1c80*/  FFMA.FTZ R108, R157, R138, R139 ;  /* 0x0000008a9d6c7223 */ /* 0x000fe2000001008b */
[----:B------:R-:W-:Y:S01]  /*1c90*/  FADD.FTZ R110, R151, -R110 ;  /* 0x8000006e976e7221 */ /* 0x000fe20000010000 */
[----:B------:R-:W-:Y:S02]  /*1ca0*/  @P0 FADD.FTZ R158, R158, R109 ;  /* 0x0000006d9e9e0221 */ /* 0x000fe40000010000 */
[----:B------:R-:W-:Y:S01]  /*1cb0*/  FADD.FTZ R108, R155, -R108 ;  /* 0x8000006c9b6c7221 */ /* 0x000fe20000010000 */
[----:B------:R-:W-:Y:S01]  /*1cc0*/  FMUL.FTZ R109, R119, R110 ;  /* 0x0000006e776d7220 */ /* 0x000fe20000410000 */
[----:B------:R-:W-:-:S02]  /*1cd0*/  @P0 SHF.L.U32 R110, R97, 0x10, RZ ;  /* 0x00000010616e0819 */ /* 0x000fc400000006ff */
[----:B------:R-:W-:-:S03]  /*1ce0*/  FMUL.FTZ R108, R119, R108 ;  /* 0x0000006c776c7220 */ /* 0x000fc60000410000 */
[----:B------:R-:W-:Y:S01]  /*1cf0*/  @P0 FADD.FTZ R109, R109, R110 ;  /* 0x0000006e6d6d0221 */ /* 0x000fe20000010000 */
[----:B------:R-:W-:Y:S01]  /*1d00*/  FFMA.FTZ R110, R149, R138, R139 ;  /* 0x0000008a956e7223 */ /* 0x000fe2000001008b */
[----:B------:R-:W-:Y:S01]  /*1d10*/  @P0 FADD.FTZ R108, R108, R111 ;  /* 0x0000006f6c6c0221 */ /* 0x000fe20000010000 */
[----:B------:R-:W-:Y:S01]  /*1d20*/  FMUL.FTZ R111, R119, R112 ;  /* 0x00000070776f7220 */ /* 0x000fe20000410000 */
[----:B------:R-:W-:Y:S01]  /*1d30*/  @P0 SHF.L.U32 R112, R99, 0x10, RZ ;  /* 0x0000001063700819 */ /* 0x000fe200000006ff */
[----:B------:R-:W-:-:S04]  /*1d40*/  FADD.FTZ R110, R147, -R110 ;  /* 0x8000006e936e7221 */ /* 0x000fc80000010000 */
[----:B------:R-:W-:Y:S01]  /*1d50*/  FMUL.FTZ R110, R119, R110 ;  /* 0x0000006e776e7220 */ /* 0x000fe20000410000 */
[----:B------:R-:W-:-:S03]  /*1d60*/  @P0 FADD.FTZ R111, R111, R112 ;  /* 0x000000706f6f0221 */ /* 0x000fc60000010000 */
        /* <DEDUP_REMOVED lines=53> */
.L_x_677:
[----:B------:R-:W-:Y:S05]  /*20c0*/  BSYNC B0 ;  /* 0x0000000000007941 */ /* 0x000fea0003800000 */
.L_x_676:
        /* <DEDUP_REMOVED lines=18> */
[----:B------:R-:W-:Y:S01]  /*21f0*/  FFMA.FTZ R108, R10, R138, R139 ;  /* 0x0000008a0a6c7223 */ /* 0x000fe2000001008b */
[----:B------:R-:W-:Y:S02]  /*2200*/  @P0 SHF.L.U32 R111, R111, 0x10, RZ ;  /* 0x000000106f6f0819 */ /* 0x000fe400000006ff */
[----:B------:R-:W-:Y:S01]  /*2210*/  @P0 PRMT R113, R103, 0x7632, R113 ;  /* 0x0000763267710816 */ /* 0x000fe20000000071 */
[--C-:B------:R-:W-:Y:S01]  /*2220*/  @P0 FADD.FTZ R160, R160, R109.reuse ;  /* 0x0000006da0a00221 */ /* 0x100fe20000010000 */
[----:B------:R-:W-:Y:S01]  /*2230*/  FADD.FTZ R108, R13, -R108 ;  /* 0x8000006c0d6c7221 */ /* 0x000fe20000010000 */
[----:B------:R-:W-:Y:S01]  /*2240*/  @P0 PRMT R109, R101, 0x7632, R109 ;  /* 0x00007632656d0816 */ /* 0x000fe2000000006d */
[----:B------:R-:W-:Y:S01]  /*2250*/  @P0 FADD.FTZ R158, R158, R111 ;  /* 0x0000006f9e9e0221 */ /* 0x000fe20000010000 */
[----:B------:R-:W-:Y:S01]  /*2260*/  @P0 SHF.L.U32 R111, R100, 0x10, RZ ;  /* 0x00000010646f0819 */ /* 0x000fe200000006ff */
[----:B------:R-:W-:Y:S01]  /*2270*/  FMUL.FTZ R159, R119, R108 ;  /* 0x0000006c779f7220 */ /* 0x000fe20000410000 */
[----:B------:R-:W-:Y:S01]  /*2280*/  @P0 SHF.L.U32 R162, R113, 0x10, RZ ;  /* 0x0000001071a20819 */ /* 0x000fe200000006ff */
[----:B------:R-:W-:-:S02]  /*2290*/  @P0 IMAD.U32 R108, R109, 0x10000, RZ ;  /* 0x000100006d6c0824 */ /* 0x000fc400078e00ff */
[-CC-:B------:R-:W-:Y:S01]  /*22a0*/  FFMA.FTZ R109, R11, R138.reuse, R139.reuse ;  /* 0x0000008a0b6d7223 */ /* 0x180fe2000001008b */
[----:B------:R-:W-:Y:S02]  /*22b0*/  @P0 IMAD.U32 R113, R102, 0x10000, RZ ;  /* 0x0001000066710824 */ /* 0x000fe400078e00ff */
        /* <DEDUP_REMOVED lines=9> */
[----:B------:R-:W-:Y:S01]  /*2350*/  @P0 FADD.FTZ R108, R108, R111 ;  /* 0x0000006f6c6c0221 */ /* 0x000fe20000010000 */
[----:B------:R-:W-:-:S04]  /*2360*/  FFMA.FTZ R111, R9, R138, R139 ;  /* 0x0000008a096f7223 */ /* 0x000fc8000001008b */
[----:B------:R-:W-:Y:S01]  /*2370*/  FADD.FTZ R110, R6, -R111 ;  /* 0x8000006f066e7221 */ /* 0x000fe20000010000 */
[----:B------:R-:W-:Y:S01]  /*2380*/  FMUL.FTZ R111, R119, R112 ;  /* 0x00000070776f7220 */ /* 0x000fe20000410000 */
[----:B------:R-:W-:Y:S02]  /*2390*/  @P0 SHF.L.U32 R112, R103, 0x10, RZ ;  /* 0x0000001067700819 */ /* 0x000fe400000006ff */
[----:B------:R-:W-:-:S03]  /*23a0*/  FMUL.FTZ R110, R119, R110 ;  /* 0x0000006e776e7220 */ /* 0x000fc60000410000 */
[----:B------:R-:W-:Y:S01]  /*23b0*/  @P0 FADD.FTZ R111, R111, R112 ;  /* 0x000000706f6f0221 */ /* 0x000fe20000010000 */
        /* <DEDUP_REMOVED lines=53> */
.L_x_679:
[----:B------:R-:W-:Y:S05]  /*2710*/  BSYNC B0 ;  /* 0x0000000000007941 */ /* 0x000fea0003800000 */
.L_x_678:
[----:B------:R-:W-:Y:S04]  /*2720*/  BSSY B0, `(.L_x_680) ;  /* 0x0000063000007945 */ /* 0x000fe80003800000 */
[----:B------:R-:W-:Y:S05]  /*2730*/  @!P3 BRA `(.L_x_681) ;  /* 0x000000040084b947 */ /* 0x000fea0003800000 */
[----:B------:R-:W-:Y:S01]  /*2740*/  ISETP.NE.U32.AND P0, PT, RZ, UR10, PT ;  /* 0x0000000aff007c0c */ /* 0x000fe2000bf05070 */
[-CC-:B01----:R-:W-:Y:S01]  /*2750*/  FFMA.FTZ R109, R121, R138.reuse, R139.reuse ;  /* 0x0000008a796d7223 */ /* 0x183fe2000001008b */
[-CC-:B------:R-:W-:Y:S01]  /*2760*/  FFMA.FTZ R111, R123, R138.reuse, R139.reuse ;  /* 0x0000008a7b6f7223 */ /* 0x180fe2000001008b */
[-C--:B------:R-:W-:Y:S01]  /*2770*/  FFMA.FTZ R158, R130, R138.reuse, R139 ;  /* 0x0000008a829e7223 */ /* 0x080fe2000001008b */
[----:B------:R-:W-:Y:S01]  /*2780*/  ISETP.NE.AND.EX P0, PT, RZ, UR11, PT, P0 ;  /* 0x0000000bff007c0c */ /* 0x000fe2000bf05300 */
[----:B------:R-:W-:Y:S01]  /*2790*/  FADD.FTZ R108, R120, -R109 ;  /* 0x8000006d786c7221 */ /* 0x000fe20000010000 */
[-CC-:B------:R-:W-:Y:S01]  /*27a0*/  FFMA.FTZ R110, R126, R138.reuse, R139.reuse ;  /* 0x0000008a7e6e7223 */ /* 0x180fe2000001008b */
[-CC-:B------:R-:W-:Y:S01]  /*27b0*/  FFMA.FTZ R112, R128, R138.reuse, R139.reuse ;  /* 0x0000008a80707223 */ /* 0x180fe2000001008b */
[-CC-:B------:R-:W-:Y:S01]  /*27c0*/  FFMA.FTZ R113, R125, R138.reuse, R139.reuse ;  /* 0x0000008a7d717223 */ /* 0x180fe2000001008b */
[----:B------:R-:W-:Y:S01]  /*27d0*/  FFMA.FTZ R115, R131, R138, R139 ;  /* 0x0000008a83737223 */ /* 0x000fe2000001008b */
[----:B------:R-:W-:Y:S01]  /*27e0*/  FADD.FTZ R114, R122, -R111 ;  /* 0x8000006f7a727221 */ /* 0x000fe20000010000 */
[----:B-----5:R-:W-:Y:S01]  /*27f0*/  FMUL.FTZ R161, R119, R108 ;  /* 0x0000006c77a17220 */ /* 0x020fe20000410000 */
[----:B------:R-:W-:Y:S01]  /*2800*/  FFMA.FTZ R139, R136, R138, R139 ;  /* 0x0000008a888b7223 */ /* 0x000fe2000001008b */
[----:B------:R-:W-:Y:S01]  /*2810*/  FADD.FTZ R160, R133, -R158 ;  /* 0x8000009e85a07221 */ /* 0x000fe20000010000 */
[----:B------:R-:W-:Y:S01]  /*2820*/  FADD.FTZ R110, R127, -R110 ;  /* 0x8000006e7f6e7221 */ /* 0x000fe20000010000 */
[C---:B------:R-:W-:Y:S01]  /*2830*/  FMUL.FTZ R114, R119.reuse, R114 ;  /* 0x0000007277727220 */ /* 0x040fe20000410000 */
[----:B------:R-:W-:Y:S01]  /*2840*/  FADD.FTZ R164, R134, -R139 ;  /* 0x8000008b86a47221 */ /* 0x000fe20000010000 */
[----:B------:R-:W-:Y:S01]  /*2850*/  @P0 PRMT R108, R16, 0x7632, R108 ;  /* 0x00007632106c0816 */ /* 0x000fe2000000006c */
[C---:B------:R-:W-:Y:S01]  /*2860*/  FMUL.FTZ R139, R119.reuse, R160 ;  /* 0x000000a0778b7220 */ /* 0x040fe20000410000 */
[----:B------:R-:W-:Y:S01]  /*2870*/  @P0 PRMT R111, R18, 0x7632, R111 ;  /* 0x00007632126f0816 */ /* 0x000fe2000000006f */
[----:B------:R-:W-:Y:S01]  /*2880*/  FMUL.FTZ R158, R119, R110 ;  /* 0x0000006e779e7220 */ /* 0x000fe20000410000 */
[----:B------:R-:W-:Y:S01]  /*2890*/  @P0 SHF.L.U32 R109, R108, 0x10, RZ ;  /* 0x000000106c6d0819 */ /* 0x000fe200000006ff */
[----:B------:R-:W-:Y:S01]  /*28a0*/  FADD.FTZ R112, R129, -R112 ;  /* 0x8000007081707221 */ /* 0x000fe20000010000 */
[----:B------:R-:W-:Y:S01]  /*28b0*/  @P0 PRMT R110, R17, 0x7632, R110 ;  /* 0x00007632116e0816 */ /* 0x000fe2000000006e */
[----:B------:R-:W-:-:S02]  /*28c0*/  @P0 IMAD.U32 R108, R111, 0x10000, RZ ;  /* 0x000100006f6c0824 */ /* 0x000fc400078e00ff */
[----:B------:R-:W-:Y:S01]  /*28d0*/  FADD.FTZ R138, R124, -R113 ;  /* 0x800000717c8a7221 */ /* 0x000fe20000010000 */
[----:B------:R-:W-:Y:S01]  /*28e0*/  @P0 FADD.FTZ R158, R158, R109 ;  /* 0x0000006d9e9e0221 */ /* 0x000fe20000010000 */
[----:B------:R-:W-:Y:S01]  /*28f0*/  @P0 SHF.L.U32 R109, R17, 0x10, RZ ;  /* 0x00000010116d0819 */ /* 0x000fe200000006ff */
[----:B------:R-:W-:Y:S01]  /*2900*/  @P0 FADD.FTZ R139, R139, R108 ;  /* 0x0000006c8b8b0221 */ /* 0x000fe20000010000 */
[----:B------:R-:W-:Y:S01]  /*2910*/  @P0 SHF.L.U32 R108, R16, 0x10, RZ ;  /* 0x00000010106c0819 */ /* 0x000fe200000006ff */
[----:B------:R-:W-:Y:S01]  /*2920*/  FADD.FTZ R162, R132, -R115 ;  /* 0x8000007384a27221 */ /* 0x000fe20000010000 */
[----:B------:R-:W-:Y:S01]  /*2930*/  @P0 SHF.L.U32 R110, R110, 0x10, RZ ;  /* 0x000000106e6e0819 */ /* 0x000fe200000006ff */
[----:B------:R-:W-:Y:S01]  /*2940*/  @P0 FADD.FTZ R114, R114, R109 ;  /* 0x0000006d72720221 */ /* 0x000fe20000010000 */
[----:B------:R-:W-:Y:S01]  /*2950*/  @P0 SHF.L.U32 R109, R18, 0x10, RZ ;  /* 0x00000010126d0819 */ /* 0x000fe200000006ff */
[--C-:B------:R-:W-:Y:S01]  /*2960*/  @P0 FADD.FTZ R161, R161, R108.reuse ;  /* 0x0000006ca1a10221 */ /* 0x100fe20000010000 */
[----:B------:R-:W-:Y:S01]  /*2970*/  @P0 PRMT R108, R19, 0x7632, R108 ;  /* 0x00007632136c0816 */ /* 0x000fe2000000006c */
[C---:B------:R-:W-:Y:S01]  /*2980*/  FMUL.FTZ R159, R119.reuse, R112 ;  /* 0x00000070779f7220 */ /* 0x040fe20000410000 */
[C---:B------:R-:W-:Y:S01]  /*2990*/  FMUL.FTZ R138, R119.reuse, R138 ;  /* 0x0000008a778a7220 */ /* 0x040fe20000410000 */
[C---:B------:R-:W-:Y:S01]  /*29a0*/  FMUL.FTZ R115, R119.reuse, R162 ;  /* 0x000000a277737220 */ /* 0x040fe20000410000 */
[----:B------:R-:W-:Y:S01]  /*29b0*/  @P0 SHF.L.U32 R111, R108, 0x10, RZ ;  /* 0x000000106c6f0819 */ /* 0x000fe200000006ff */
[----:B------:R-:W-:Y:S01]  /*29c0*/  FMUL.FTZ R160, R119, R164 ;  /* 0x000000a477a07220 */ /* 0x000fe20000410000 */
[----:B------:R-:W-:-:S02]  /*29d0*/  @P0 IMAD.U32 R108, R19, 0x10000, RZ ;  /* 0x00010000136c0824 */ /* 0x000fc400078e00ff */
[----:B------:R-:W-:Y:S01]  /*29e0*/  @P0 FADD.FTZ R159, R159, R110 ;  /* 0x0000006e9f9f0221 */ /* 0x000fe20000010000 */
[----:B------:R-:W-:Y:S01]  /*29f0*/  @P0 FADD.FTZ R138, R138, R109 ;  /* 0x0000006d8a8a0221 */ /* 0x000fe20000010000 */
        /* <DEDUP_REMOVED lines=25> */
[----:B0-----:R-:W-:-:S06]  /*2b90*/  @P0 IMAD.WIDE.U32 R162, R118, 0x10, R108 ;  /* 0x0000001076a20825 */ /* 0x001fcc00078e006c */
[----:B------:R-:W0:Y:S01]  /*2ba0*/  LDC.64 R108, c[0x0][0x2f8] ;  /* 0x0000be00ff6c7b82 */ /* 0x000e220000000a00 */
[----:B------:R2:W-:Y:S01]  /*2bb0*/  @P0 STG.E.128 desc[UR4][R162.64], R104 ;  /* 0x00000068a2000986 */ /* 0x0005e2000c101d04 */
[----:B------:R-:W-:-:S04]  /*2bc0*/  ISETP.NE.U32.AND P0, PT, RZ, UR18, PT ;  /* 0x00000012ff007c0c */ /* 0x000fc8000bf05070 */
[----:B------:R-:W-:-:S13]  /*2bd0*/  ISETP.NE.AND.EX P0, PT, RZ, UR19, PT, P0 ;  /* 0x00000013ff007c0c */ /* 0x000fda000bf05300 */
[C---:B------:R-:W-:Y:S02]  /*2be0*/  @P0 LEA R112, P6, R118.reuse, UR18, 0x4 ;  /* 0x0000001276700c11 */ /* 0x040fe4000f8c20ff */
[----:B------:R-:W-:Y:S02]  /*2bf0*/  @P0 F2FP.BF16.F32.PACK_AB R138, RZ, R138 ;  /* 0x0000008aff8a023e */ /* 0x000fe400000010ff */
[C---:B------:R-:W-:Y:S01]  /*2c00*/  @P0 LEA.HI.X R113, R118.reuse, UR19, RZ, 0x4, P6 ;  /* 0x0000001376710c11 */ /* 0x040fe2000b0f24ff */
[----:B0-----:R-:W-:Y:S01]  /*2c10*/  IMAD.WIDE.U32 R118, R118, 0x10, R108 ;  /* 0x0000001076767825 */ /* 0x001fe200078e006c */
[-C--:B------:R-:W-:Y:S02]  /*2c20*/  F2FP.BF16.F32.PACK_AB R108, R158, R161.reuse ;  /* 0x000000a19e6c723e */ /* 0x080fe400000010ff */
[----:B------:R-:W-:Y:S02]  /*2c30*/  F2FP.BF16.F32.PACK_AB R109, R159, R114 ;  /* 0x000000729f6d723e */ /* 0x000fe400000010ff */
[----:B------:R-:W-:-:S02]  /*2c40*/  @P0 F2FP.BF16.F32.PACK_AB R161, RZ, R161 ;  /* 0x000000a1ffa1023e */ /* 0x000fc400000010ff */
[----:B------:R-:W-:Y:S01]  /*2c50*/  @P0 F2FP.BF16.F32.PACK_AB R114, RZ, R114 ;  /* 0x00000072ff72023e */ /* 0x000fe200000010ff */
[----:B------:R2:W-:Y:S01]  /*2c60*/  STG.E.128 desc[UR4][R118.64], R108 ;  /* 0x0000006c76007986 */ /* 0x0005e2000c101d04 */
[----:B------:R-:W-:Y:S02]  /*2c70*/  @P0 F2FP.BF16.F32.PACK_AB R115, RZ, R115 ;  /* 0x00000073ff73023e */ /* 0x000fe400000010ff */
[----:B------:R-:W-:Y:S02]  /*2c80*/  @P0 PRMT R64, R161, 0x7610, R64 ;  /* 0x00007610a1400816 */ /* 0x000fe40000000040 */
[----:B------:R-:W-:Y:S02]  /*2c90*/  @P0 F2FP.BF16.F32.PACK_AB R158, RZ, R158 ;  /* 0x0000009eff9e023e */ /* 0x000fe400000010ff */
[----:B------:R-:W-:Y:S02]  /*2ca0*/  @P0 PRMT R65, R114, 0x7610, R65 ;  /* 0x0000761072410816 */ /* 0x000fe40000000041 */
[----:B------:R-:W-:-:S02]  /*2cb0*/  @P0 F2FP.BF16.F32.PACK_AB R159, RZ, R159 ;  /* 0x0000009fff9f023e */ /* 0x000fc400000010ff */
[----:B------:R-:W-:Y:S02]  /*2cc0*/  @P0 PRMT R66, R138, 0x7610, R66 ;  /* 0x000076108a420816 */ /* 0x000fe40000000042 */
[----:B------:R-:W-:Y:S02]  /*2cd0*/  @P0 F2FP.BF16.F32.PACK_AB R139, RZ, R139 ;  /* 0x0000008bff8b023e */ /* 0x000fe400000010ff */
[----:B------:R-:W-:Y:S02]  /*2ce0*/  @P0 F2FP.BF16.F32.PACK_AB R160, RZ, R160 ;  /* 0x000000a0ffa0023e */ /* 0x000fe400000010ff */
[----:B------:R-:W-:Y:S02]  /*2cf0*/  @P0 PRMT R67, R115, 0x7610, R67 ;  /* 0x0000761073430816 */ /* 0x000fe40000000043 */
[----:B------:R-:W-:Y:S02]  /*2d00*/  @P0 PRMT R64, R64, 0x5410, R158 ;  /* 0x0000541040400816 */ /* 0x000fe4000000009e */
[----:B------:R-:W-:-:S02]  /*2d10*/  @P0 PRMT R65, R65, 0x5410, R159 ;  /* 0x0000541041410816 */ /* 0x000fc4000000009f */
[----:B------:R-:W-:Y:S02]  /*2d20*/  @P0 PRMT R66, R66, 0x5410, R139 ;  /* 0x0000541042420816 */ /* 0x000fe4000000008b */
[----:B------:R-:W-:-:S05]  /*2d30*/  @P0 PRMT R67, R67, 0x5410, R160 ;  /* 0x0000541043430816 */ /* 0x000fca00000000a0 */
[----:B------:R2:W-:Y:S02]  /*2d40*/  @P0 STG.E.128 desc[UR4][R112.64], R64 ;  /* 0x0000004070000986 */ /* 0x0005e4000c101d04 */
.L_x_681:
[----:B------:R-:W-:Y:S05]  /*2d50*/  BSYNC B0 ;  /* 0x0000000000007941 */ /* 0x000fea0003800000 */
.L_x_680:
[----:B------:R-:W-:Y:S02]  /*2d60*/  ISETP.NE.AND P0, PT, R156, RZ, PT ;  /* 0x000000ff9c00720c */ /* 0x000fe40003f05270 */
[----:B012---:R-:W-:-:S11]  /*2d70*/  SEL R112, RZ, 0x1, P5 ;  /* 0x00000001ff707807 */ /* 0x007fd60002800000 */
[----:B------:R-:W-:Y:S05]  /*2d80*/  @!P0 BRA `(.L_x_682) ;  /* 0xffffffd400b48947 */ /* 0x000fea000383ffff */
.L_x_668:
        /* <DEDUP_REMOVED lines=17> */
.L_x_684:
[----:B------:R-:W-:Y:S05]  /*2ea0*/  BSYNC B0 ;  /* 0x0000000000007941 */ /* 0x000fea0003800000 */
.L_x_683:
        /* <DEDUP_REMOVED lines=11> */
.L_x_686:
[----:B------:R-:W-:Y:S05]  /*2f60*/  BSYNC B0 ;  /* 0x0000000000007941 */ /* 0x000fea0003800000 */
.L_x_685:
        /* <DEDUP_REMOVED lines=10> */
.L_x_675:
[----:B------:R-:W-:Y:S01]  /*3010*/  HFMA2.MMA R161, -RZ, RZ, 0, 9.5367431640625e-07 ;  /* 0x00000010ffa17435 */ /* 0x000fe200000001ff */
[----:B------:R-:W-:Y:S01]  /*3020*/  MOV R162, R139 ;  /* 0x0000008b00a27202 */ /* 0x000fe20000000f00 */
[----:B------:R-:W-:Y:S01]  /*3030*/  IMAD.MOV.U32 R164, RZ, RZ, 0x1f ;  /* 0x0000001fffa47424 */ /* 0x000fe200078e00ff */
[----:B------:R-:W-:-:S08]  /*3040*/  MOV R159, 0xffffffff ;  /* 0xffffffff009f7802 */ /* 0x000fd00000000f00 */
[----:B-----5:R-:W-:Y:S05]  /*3050*/  WARPSYNC.COLLECTIVE R159, `(.L_x_687) ;  /* 0x000000009f087348 */ /* 0x020fea0003c00000 */
[----:B------:R0:W1:Y:S02]  /*3060*/  SHFL.DOWN P4, R160, R162, R161, R164 ;  /* 0x080000a1a2a07389 */ /* 0x00006400000800a4 */
[----:B01---5:R-:W-:Y:S01]  /*3070*/  ENDCOLLECTIVE ;  /* 0x000000000000791b */ /* 0x023fe20003800000 */
.L_x_687:
[----:B------:R-:W-:Y:S02]  /*3080*/  MOV R162, R158 ;  /* 0x0000009e00a27202 */ /* 0x000fe40000000f00 */
[----:B------:R-:W-:-:S07]  /*3090*/  MOV R110, R160 ;  /* 0x000000a0006e7202 */ /* 0x000fce0000000f00 */
[----:B------:R-:W-:Y:S05]  /*30a0*/  WARPSYNC.COLLECTIVE R159, `(.L_x_688) ;  /* 0x000000009f087348 */ /* 0x000fea0003c00000 */
[----:B------:R0:W1:Y:S02]  /*30b0*/  SHFL.DOWN P4, R160, R162, R161, R164 ;  /* 0x080000a1a2a07389 */ /* 0x00006400000800a4 */
[----:B01----:R-:W-:Y:S01]  /*30c0*/  ENDCOLLECTIVE ;  /* 0x000000000000791b */ /* 0x003fe20003800000 */
.L_x_688:
[----:B------:R-:W-:Y:S01]  /*30d0*/  FADD.FTZ R110, R110, R139 ;  /* 0x0000008b6e6e7221 */ /* 0x000fe20000010000 */
[----:B------:R-:W-:-:S03]  /*30e0*/  HFMA2.MMA R161, -RZ, RZ, 0, 4.76837158203125e-07 ;  /* 0x00000008ffa17435 */ /* 0x000fc600000001ff */
[----:B------:R-:W-:Y:S01]  /*30f0*/  IMAD.MOV.U32 R162, RZ, RZ, R110 ;  /* 0x000000ffffa27224 */ /* 0x000fe200078e006e */
[----:B------:R-:W-:-:S07]  /*3100*/  MOV R111, R160 ;  /* 0x000000a0006f7202 */ /* 0x000fce0000000f00 */
[----:B------:R-:W-:Y:S05]  /*3110*/  WARPSYNC.COLLECTIVE R159, `(.L_x_689) ;  /* 0x000000009f087348 */ /* 0x000fea0003c00000 */
[----:B------:R0:W1:Y:S02]  /*3120*/  SHFL.DOWN P4, R160, R162, R161, R164 ;  /* 0x080000a1a2a07389 */ /* 0x00006400000800a4 */
[----:B01----:R-:W-:Y:S01]  /*3130*/  ENDCOLLECTIVE ;  /* 0x000000000000791b */ /* 0x003fe20003800000 */
.L_x_689:
[----:B------:R-:W-:-:S05]  /*3140*/  FADD.FTZ R111, R111, R158 ;  /* 0x0000009e6f6f7221 */ /* 0x000fca0000010000 */
[----:B------:R-:W-:Y:S02]  /*3150*/  MOV R162, R111 ;  /* 0x0000006f00a27202 */ /* 0x000fe40000000f00 */
[----:B------:R-:W-:-:S07]  /*3160*/  MOV R113, R160 ;  /* 0x000000a000717202 */ /* 0x000fce0000000f00 */
[----:B------:R-:W-:Y:S05]  /*3170*/  WARPSYNC.COLLECTIVE R159, `(.L_x_690) ;  /* 0x000000009f087348 */ /* 0x000fea0003c00000 */
[----:B------:R0:W1:Y:S02]  /*3180*/  SHFL.DOWN P4, R160, R162, R161, R164 ;  /* 0x080000a1a2a07389 */ /* 0x00006400000800a4 */
[----:B01----:R-:W-:Y:S01]  /*3190*/  ENDCOLLECTIVE ;  /* 0x000000000000791b */ /* 0x003fe20003800000 */
.L_x_690:
[----:B------:R-:W-:Y:S01]  /*31a0*/  FADD.FTZ R113, R110, R113 ;  /* 0x000000716e717221 */ /* 0x000fe20000010000 */
[----:B------:R-:W-:-:S03]  /*31b0*/  HFMA2.MMA R161, -RZ, RZ, 0, 2.384185791015625e-07 ;  /* 0x00000004ffa17435 */ /* 0x000fc600000001ff */
[----:B------:R-:W-:Y:S01]  /*31c0*/  IMAD.MOV.U32 R162, RZ, RZ, R113 ;  /* 0x000000ffffa27224 */ /* 0x000fe200078e0071 */
[----:B------:R-:W-:-:S07]  /*31d0*/  MOV R112, R160 ;  /* 0x000000a000707202 */ /* 0x000fce0000000f00 */
[----:B------:R-:W-:Y:S05]  /*31e0*/  WARPSYNC.COLLECTIVE R159, `(.L_x_691) ;  /* 0x000000009f087348 */ /* 0x000fea0003c00000 */
[----:B------:R0:W1:Y:S02]  /*31f0*/  SHFL.DOWN P4, R160, R162, R161, R164 ;  /* 0x080000a1a2a07389 */ /* 0x00006400000800a4 */
[----:B01----:R-:W-:Y:S01]  /*3200*/  ENDCOLLECTIVE ;  /* 0x000000000000791b */ /* 0x003fe20003800000 */
.L_x_691:
[----:B------:R-:W-:-:S05]  /*3210*/  FADD.FTZ R112, R111, R112 ;  /* 0x000000706f707221 */ /* 0x000fca0000010000 */
[----:B------:R-:W-:Y:S02]  /*3220*/  MOV R162, R112 ;  /* 0x0000007000a27202 */ /* 0x000fe40000000f00 */
[----:B------:R-:W-:-:S07]  /*3230*/  MOV R114, R160 ;  /* 0x000000a000727202 */ /* 0x000fce0000000f00 */
[----:B------:R-:W-:Y:S05]  /*3240*/  WARPSYNC.COLLECTIVE R159, `(.L_x_692) ;  /* 0x000000009f087348 */ /* 0x000fea0003c00000 */
[----:B------:R0:W1:Y:S02]  /*3250*/  SHFL.DOWN P4, R160, R162, R161, R164 ;  /* 0x080000a1a2a07389 */ /* 0x00006400000800a4 */
[----:B01----:R-:W-:Y:S01]  /*3260*/  ENDCOLLECTIVE ;  /* 0x000000000000791b */ /* 0x003fe20003800000 */
.L_x_692:
[----:B------:R-:W-:Y:S01]  /*3270*/  FADD.FTZ R114, R113, R114 ;  /* 0x0000007271727221 */ /* 0x000fe20000010000 */
[----:B------:R-:W-:-:S03]  /*3280*/  HFMA2.MMA R161, -RZ, RZ, 0, 1.1920928955078125e-07 ;  /* 0x00000002ffa17435 */ /* 0x000fc600000001ff */
[----:B------:R-:W-:Y:S01]  /*3290*/  IMAD.MOV.U32 R162, RZ, RZ, R114 ;  /* 0x000000ffffa27224 */ /* 0x000fe200078e0072 */
[----:B------:R-:W-:-:S07]  /*32a0*/  MOV R115, R160 ;  /* 0x000000a000737202 */ /* 0x000fce0000000f00 */
[----:B------:R-:W-:Y:S05]  /*32b0*/  WARPSYNC.COLLECTIVE R159, `(.L_x_693) ;  /* 0x000000009f087348 */ /* 0x000fea0003c00000 */
[----:B------:R0:W1:Y:S02]  /*32c0*/  SHFL.DOWN P4, R160, R162, R161, R164 ;  /* 0x080000a1a2a07389 */ /* 0x00006400000800a4 */
[----:B01----:R-:W-:Y:S01]  /*32d0*/  ENDCOLLECTIVE ;  /* 0x000000000000791b */ /* 0x003fe20003800000 */
.L_x_693:
[----:B------:R-:W-:-:S05]  /*32e0*/  FADD.FTZ R115, R112, R115 ;  /* 0x0000007370737221 */ /* 0x000fca0000010000 */
[----:B------:R-:W-:Y:S02]  /*32f0*/  MOV R162, R115 ;  /* 0x0000007300a27202 */ /* 0x000fe40000000f00 */
[----:B------:R-:W-:-:S07]  /*3300*/  MOV R139, R160 ;  /* 0x000000a0008b7202 */ /* 0x000fce0000000f00 */
[----:B------:R-:W-:Y:S05]  /*3310*/  WARPSYNC.COLLECTIVE R159, `(.L_x_694) ;  /* 0x000000009f087348 */ /* 0x000fea0003c00000 */
[----:B------:R0:W1:Y:S02]  /*3320*/  SHFL.DOWN P4, R160, R162, R161, R164 ;  /* 0x080000a1a2a07389 */ /* 0x00006400000800a4 */
[----:B01----:R-:W-:Y:S01]  /*3330*/  ENDCOLLECTIVE ;  /* 0x000000000000791b */ /* 0x003fe20003800000 */
.L_x_694:
[----:B------:R-:W-:Y:S01]  /*3340*/  FADD.FTZ R139, R114, R139 ;  /* 0x0000008b728b7221 */ /* 0x000fe20000010000 */
[----:B------:R-:W-:-:S03]  /*3350*/  HFMA2.MMA R161, -RZ, RZ, 0, 5.9604644775390625e-08 ;  /* 0x00000001ffa17435 */ /* 0x000fc600000001ff */
[----:B------:R-:W-:Y:S01]  /*3360*/  IMAD.MOV.U32 R162, RZ, RZ, R139 ;  /* 0x000000ffffa27224 */ /* 0x000fe200078e008b */
[----:B------:R-:W-:-:S07]  /*3370*/  MOV R138, R160 ;  /* 0x000000a0008a7202 */ /* 0x000fce0000000f00 */
[----:B------:R-:W-:Y:S05]  /*3380*/  WARPSYNC.COLLECTIVE R159, `(.L_x_695) ;  /* 0x000000009f087348 */ /* 0x000fea0003c00000 */
[----:B------:R0:W1:Y:S02]  /*3390*/  SHFL.DOWN P4, R160, R162, R161, R164 ;  /* 0x080000a1a2a07389 */ /* 0x00006400000800a4 */
[----:B01----:R-:W-:Y:S01]  /*33a0*/  ENDCOLLECTIVE ;  /* 0x000000000000791b */ /* 0x003fe20003800000 */
.L_x_695:
[----:B------:R-:W-:-:S05]  /*33b0*/  FADD.FTZ R110, R115, R138 ;  /* 0x0000008a736e7221 */ /* 0x000fca0000010000 */
[----:B------:R-:W-:Y:S02]  /*33c0*/  MOV R162, R110 ;  /* 0x0000006e00a27202 */ /* 0x000fe40000000f00 */
[----:B------:R-:W-:-:S07]  /*33d0*/  MOV R138, R160 ;  /* 0x000000a0008a7202 */ /* 0x000fce0000000f00 */
[----:B------:R-:W-:Y:S05]  /*33e0*/  WARPSYNC.COLLECTIVE R159, `(.L_x_696) ;  /* 0x000000009f087348 */ /* 0x000fea0003c00000 */
[----:B------:R0:W1:Y:S02]  /*33f0*/  SHFL.DOWN P4, R160, R162, R161, R164 ;  /* 0x080000a1a2a07389 */ /* 0x00006400000800a4 */
[----:B01----:R-:W-:Y:S01]  /*3400*/  ENDCOLLECTIVE ;  /* 0x000000000000791b */ /* 0x003fe20003800000 */
.L_x_696:
[----:B------:R-:W-:Y:S01]  /*3410*/  MOV R111, R160 ;  /* 0x000000a0006f7202 */ /* 0x000fe20000000f00 */
[----:B------:R-:W-:Y:S06]  /*3420*/  BRA `(.L_x_697) ;  /* 0xffffffe400287947 */ /* 0x000fec000383ffff */
.L_x_698:
        /* <DEDUP_REMOVED lines=13> */
.L_x_3240:


//--------------------- .text._ZN10layer_norm31ln_parallel_residual_bwd_kernelINS_13Kernel_traitsIf13__nv_bfloat16S2_S2_fjLj3072ELj1ELj1ELj4ELj16ENS_18Kernel_traits_baseILj3072EfS2_S2_S2_fjLj128EEEEELb0ELb1ELb1EEEvNS_9BwdParamsE --------------------------
	.section	.text._ZN10layer_norm31ln_parallel_residual_bwd_kernelINS_13Kernel_traitsIf13__nv_bfloat16S2_S2_fjLj3072ELj1ELj1ELj4ELj16ENS_18Kernel_traits_baseILj3072EfS2_S2_S2_fjLj128EEEEELb0ELb1ELb1EEEvNS_9BwdParamsE,"ax",@progbits
	.align	128
        .global         _ZN10layer_norm31ln_parallel_residual_bwd_kernelINS_13Kernel_traitsIf13__nv_bfloat16S2_S2_fjLj3072ELj1ELj1ELj4ELj16ENS_18Kernel_traits_baseILj3072EfS2_S2_S2_fjLj128EEEEELb0ELb1ELb1EEEvNS_9BwdParamsE
        .type           _ZN10layer_norm31ln_parallel_residual_bwd_kernelINS_13Kernel_traitsIf13__nv_bfloat16S2_S2_fjLj3072ELj1ELj1ELj4ELj16ENS_18Kernel_traits_baseILj3072EfS2_S2_S2_fjLj128EEEEELb0ELb1ELb1EEEvNS_9BwdParamsE,@function
        .size           _ZN10layer_norm31ln_parallel_residual_bwd_kernelINS_13Kernel_traitsIf13__nv_bfloat16S2_S2_fjLj3072ELj1ELj1ELj4ELj16ENS_18Kernel_traits_baseILj3072EfS2_S2_S2_fjLj128EEEEELb0ELb1ELb1EEEvNS_9BwdParamsE,(.L_x_3241 - _ZN10layer_norm31ln_parallel_residual_bwd_kernelINS_13Kernel_traitsIf13__nv_bfloat16S2_S2_fjLj3072ELj1ELj1ELj4ELj16ENS_18Kernel_traits_baseILj3072EfS2_S2_S2_fjLj128EEEEELb0ELb1ELb1EEEvNS_9BwdParamsE)
        .other          _ZN10layer_norm31ln_parallel_residual_bwd_kernelINS_13Kernel_traitsIf13__nv_bfloat16S2_S2_fjLj3072ELj1ELj1ELj4ELj16ENS_18Kernel_traits_baseILj3072EfS2_S2_S2_fjLj128EEEEELb0ELb1ELb1EEEvNS_9BwdParamsE,@"STO_CUDA_ENTRY STV_DEFAULT"
_ZN10layer_norm31ln_parallel_residual_bwd_kernelINS_13Kernel_traitsIf13__nv_bfloat16S2_S2_fjLj3072ELj1ELj1ELj4ELj16ENS_18Kernel_traits_baseILj3072EfS2_S2_S2_fjLj128EEEEELb0ELb1ELb1EEEvNS_9BwdParamsE:
.text._ZN10layer_norm31ln_parallel_residual_bwd_kernelINS_13Kernel_traitsIf13__nv_bfloat16S2_S2_fjLj3072ELj1ELj1ELj4ELj16ENS_18Kernel_traits_baseILj3072EfS2_S2_S2_fjLj128EEEEELb0ELb1ELb1EEEvNS_9BwdParamsE:
[----:B------:R-:W-:Y:S01]  /*0000*/  LDC R1, c[0x0][0x28] ;  /* 0x00000a00ff017b82 */ /* 0x000fe20000000800 */
[----:B------:R-:W0:Y:S07]  /*0010*/  S2R R102, SR_TID.X ;  /* 0x0000000000667919 */ /* 0x000e2e0000002100 */
[----:B------:R-:W1:Y:S01]  /*0020*/  S2UR UR4, SR_CTAID.X ;  /* 0x00000000000479c3 */ /* 0x000e620000002500 */
[----:B------:R-:W-:Y:S01]  /*0030*/  ULDC UR6, c[0x0][0x214] ;  /* 0x0000850000067ab9 */ /* 0x000fe20000000800 */
[----:B------:R-:W-:Y:S01]  /*0040*/  ULDC UR8, c[0x0][0x218] ;  /* 0x0000860000087ab9 */ /* 0x000fe20000000800 */
[----:B------:R-:W-:Y:S01]  /*0050*/  ULDC.U8 UR20, c[0x0][0x2a0] ;  /* 0x0000a80000147ab9 */ /* 0x000fe20000000000 */
[----:B------:R-:W-:Y:S01]  /*0060*/  ULDC UR9, c[0x0][0x290] ;  /* 0x0000a40000097ab9 */ /* 0x000fe20000000800 */
[----:B------:R-:W-:Y:S01]  /*0070*/  ULDC.64 UR10, c[0x0][0x210] ;  /* 0x00008400000a7ab9 */ /* 0x000fe20000000a00 */
[----:B------:R-:W-:Y:S01]  /*0080*/  ULDC.64 UR12, c[0x0][0x238] ;  /* 0x00008e00000c7ab9 */ /* 0x000fe20000000a00 */
[----:B------:R-:W-:Y:S01]  /*0090*/  ULDC.64 UR14, c[0x0][0x308] ;  /* 0x0000c200000e7ab9 */ /* 0x000fe20000000a00 */
[----:B------:R-:W-:Y:S01]  /*00a0*/  ULDC.64 UR16, c[0x0][0x300] ;  /* 0x0000c00000107ab9 */ /* 0x000fe20000000a00 */
[----:B------:R-:W-:Y:S01]  /*00b0*/  ULDC.64 UR18, c[0x0][0x2f8] ;  /* 0x0000be0000127ab9 */ /* 0x000fe20000000a00 */
[----:B0-----:R-:W-:-:S04]  /*00c0*/  SHF.R.U32.HI R128, RZ, 0x7, R102 ;  /* 0x00000007ff807819 */ /* 0x001fc80000011666 */
[----:B-1----:R-:W-:Y:S01]  /*00d0*/  IADD3 R129, R128, UR4, RZ ;  /* 0x0000000480817c10 */ /* 0x002fe2000fffe0ff */
[----:B------:R-:W-:-:S03]  /*00e0*/  ULDC.64 UR4, c[0x0][0x208] ;  /* 0x0000820000047ab9 */ /* 0x000fc60000000a00 */
        /* <DEDUP_REMOVED lines=27> */
.L_x_699:
[----:B------:R-:W-:Y:S01]  /*02a0*/  IMAD.SHL.U32 R0, R102, 0x20, RZ ;  /* 0x0000002066007824 */ /* 0x000fe200078e00ff */
[----:B------:R-:W-:-:S04]  /*02b0*/  ULDC.64 UR6, c[0x0][0x260] ;  /* 0x0000980000067ab9 */ /* 0x000fc80000000a00 */
[----:B------:R-:W-:-:S04]  /*02c0*/  LOP3.LUT R0, R0, 0xfe0, RZ, 0xc0, !PT ;  /* 0x00000fe000007812 */ /* 0x000fc800078ec0ff */
[----:B------:R-:W-:-:S04]  /*02d0*/  IADD3 R2, P0, R0, UR6, RZ ;  /* 0x0000000600027c10 */ /* 0x000fc8000ff1e0ff */
[----:B------:R-:W-:Y:S01]  /*02e0*/  IADD3.X R3, RZ, UR7, RZ, P0, !PT ;  /* 0x00000007ff037c10 */ /* 0x000fe200087fe4ff */
[----:B------:R-:W-:Y:S02]  /*02f0*/  ULDC.64 UR6, c[0x0][0x2c8] ;  /* 0x0000b20000067ab9 */ /* 0x000fe40000000a00 */
[----:B------:R-:W-:Y:S01]  /*0300*/  ISETP.NE.U32.AND P0, PT, RZ, UR6, PT ;  /* 0x00000006ff007c0c */ /* 0x000fe2000bf05070 */
[----:B------:R-:W-:Y:S01]  /*0310*/  ULDC.U8 UR6, c[0x0][0x2a0] ;  /* 0x0000a80000067ab9 */ /* 0x000fe20000000000 */
[----:B------:R-:W-:Y:S01]  /*0320*/  HFMA2.MMA R103, -RZ, RZ, 0, 0 ;  /* 0x00000000ff677435 */ /* 0x000fe200000001ff */
[----:B------:R-:W-:Y:S01]  /*0330*/  UISETP.NE.AND UP0, UPT, UR6, URZ, UPT ;  /* 0x0000003f0600728c */ /* 0x000fe2000bf05270 */
[----:B------:R-:W5:Y:S01]  /*0340*/  LDG.E.128 R40, desc[UR4][R2.64] ;  /* 0x0000000402287981 */ /* 0x000f62000c1e1d00 */
[----:B------:R-:W-:Y:S01]  /*0350*/  ISETP.NE.AND.EX P0, PT, RZ, UR7, PT, P0 ;  /* 0x00000007ff007c0c */ /* 0x000fe2000bf05300 */
[----:B------:R-:W-:Y:S01]  /*0360*/  IMAD.MOV.U32 R0, RZ, RZ, 0x1 ;  /* 0x00000001ff007424 */ /* 0x000fe200078e00ff */
[----:B------:R-:W-:Y:S01]  /*0370*/  LEA R128, R128, 0x4, 0x2 ;  /* 0x0000000480807811 */ /* 0x000fe200078e10ff */
        /* <DEDUP_REMOVED lines=16> */
[----:B------:R0:W5:Y:S01]  /*0480*/  LDG.E.128 R60, desc[UR4][R2.64+0x2010] ;  /* 0x00201004023c7981 */ /* 0x000162000c1e1d00 */
        /* <DEDUP_REMOVED lines=11> */
[----:B------:R-:W-:Y:S01]  /*0540*/  PLOP3.LUT P3, PT, PT, PT, UP0, 0x80, 0x0 ;  /* 0x000000000000781c */ /* 0x000fe20003f6f008 */
[----:B------:R-:W-:Y:S01]  /*0550*/  IMAD.MOV.U32 R127, RZ, RZ, RZ ;  /* 0x000000ffff7f7224 */ /* 0x000fe200078e00ff */
[----:B------:R-:W-:-:S11]  /*0560*/  LOP3.LUT R126, R102, 0x7f, RZ, 0xc0, !PT ;  /* 0x0000007f667e7812 */ /* 0x000fd600078ec0ff */
.L_x_702:
[----:B0-----:R-:W-:Y:S01]  /*0570*/  IMAD R72, R129, UR8, RZ ;  /* 0x0000000881487c24 */ /* 0x001fe2000f8e02ff */
[----:B------:R-:W0:Y:S04]  /*0580*/  LDC.64 R92, c[0x0][0x2b8] ;  /* 0x0000ae00ff5c7b82 */ /* 0x000e280000000a00 */
[----:B------:R-:W-:-:S04]  /*0590*/  SHF.R.S32.HI R73, RZ, 0x1f, R72 ;  /* 0x0000001fff497819 */ /* 0x000fc80000011448 */
[----:B------:R-:W-:Y:S01]  /*05a0*/  LEA.HI R73, R73, R72, RZ, 0x3 ;  /* 0x0000004849497211 */ /* 0x000fe200078f18ff */
[----:B------:R-:W1:Y:S03]  /*05b0*/  LDC.64 R88, c[0x0][0x250] ;  /* 0x00009400ff587b82 */ /* 0x000e660000000a00 */
[----:B------:R-:W-:-:S04]  /*05c0*/  LEA.HI.SX32 R141, R73, R126, 0x1d ;  /* 0x0000007e498d7211 */ /* 0x000fc800078feaff */
[C---:B------:R-:W-:Y:S01]  /*05d0*/  SHF.L.U32 R133, R141.reuse, 0x4, RZ ;  /* 0x000000048d857819 */ /* 0x040fe200000006ff */
[----:B------:R-:W-:Y:S01]  /*05e0*/  VIADD R139, R141, 0x80 ;  /* 0x000000808d8b7836 */ /* 0x000fe20000000000 */
[----:B------:R-:W-:Y:S01]  /*05f0*/  SHF.R.U32.HI R132, RZ, 0x1c, R141 ;  /* 0x0000001cff847819 */ /* 0x000fe2000001168d */
[----:B------:R-:W2:Y:S01]  /*0600*/  LDC.64 R116, c[0x0][0x258] ;  /* 0x00009600ff747b82 */ /* 0x000ea20000000a00 */
[----:B------:R-:W-:Y:S01]  /*0610*/  IADD3 R72, P1, R133, UR12, RZ ;  /* 0x0000000c85487c10 */ /* 0x000fe2000ff3e0ff */
[----:B------:R-:W-:Y:S01]  /*0620*/  VIADD R143, R141, 0x100 ;  /* 0x000001008d8f7836 */ /* 0x000fe20000000000 */
[----:B------:R-:W-:Y:S02]  /*0630*/  SHF.L.U32 R131, R139, 0x4, RZ ;  /* 0x000000048b837819 */ /* 0x000fe400000006ff */
[----:B------:R-:W-:Y:S02]  /*0640*/  IADD3.X R73, R132, UR13, RZ, P1, !PT ;  /* 0x0000000d84497c10 */ /* 0x000fe40008ffe4ff */
[----:B------:R-:W-:Y:S01]  /*0650*/  SHF.R.U32.HI R130, RZ, 0x1c, R139 ;  /* 0x0000001cff827819 */ /* 0x000fe2000001168b */
[----:B------:R-:W3:Y:S01]  /*0660*/  @P0 LDC.64 R120, c[0x0][0x2c8] ;  /* 0x0000b200ff780b82 */ /* 0x000ee20000000a00 */
[----:B------:R-:W-:-:S02]  /*0670*/  IADD3 R80, P1, R131, UR12, RZ ;  /* 0x0000000c83507c10 */ /* 0x000fc4000ff3e0ff */
[----:B------:R-:W-:Y:S01]  /*0680*/  SHF.L.U32 R125, R143, 0x4, RZ ;  /* 0x000000048f7d7819 */ /* 0x000fe200000006ff */
[----:B0-----:R-:W-:Y:S01]  /*0690*/  IMAD.WIDE.U32 R76, R141, 0x10, R92 ;  /* 0x000000108d4c7825 */ /* 0x001fe200078e005c */
[----:B------:R-:W-:Y:S01]  /*06a0*/  IADD3.X R81, R130, UR13, RZ, P1, !PT ;  /* 0x0000000d82517c10 */ /* 0x000fe20008ffe4ff */
[----:B------:R-:W4:Y:S01]  /*06b0*/  LDG.E.128 R72, desc[UR4][R72.64] ;  /* 0x0000000448487981 */ /* 0x000f22000c1e1d00 */
[----:B------:R-:W-:Y:S01]  /*06c0*/  SHF.R.U32.HI R124, RZ, 0x1c, R143 ;  /* 0x0000001cff7c7819 */ /* 0x000fe2000001168f */
[----:B-1----:R-:W-:Y:S01]  /*06d0*/  IMAD.WIDE R136, R129, 0x4, R88 ;  /* 0x0000000481887825 */ /* 0x002fe200078e0258 */
[----:B------:R-:W-:Y:S01]  /*06e0*/  IADD3 R90, P1, R125, UR12, RZ ;  /* 0x0000000c7d5a7c10 */ /* 0x000fe2000ff3e0ff */
[----:B------:R-:W4:Y:S01]  /*06f0*/  LDG.E.128 R76, desc[UR4][R76.64] ;  /* 0x000000044c4c7981 */ /* 0x000f22000c1e1d00 */
[----:B------:R-:W0:Y:S01]  /*0700*/  @P0 LDC.64 R118, c[0x0][0x2c8] ;  /* 0x0000b200ff760b82 */ /* 0x000e220000000a00 */
[----:B------:R-:W-:Y:S01]  /*0710*/  IMAD.WIDE.U32 R84, R139, 0x10, R92 ;  /* 0x000000108b547825 */ /* 0x000fe200078e005c */
[----:B------:R-:W-:Y:S01]  /*0720*/  IADD3.X R91, R124, UR13, RZ, P1, !PT ;  /* 0x0000000d7c5b7c10 */ /* 0x000fe20008ffe4ff */
[----:B------:R-:W4:Y:S04]  /*0730*/  LDG.E.128 R80, desc[UR4][R80.64] ;  /* 0x0000000450507981 */ /* 0x000f28000c1e1d00 */
[----:B------:R-:W4:Y:S04]  /*0740*/  LDG.E R136, desc[UR4][R136.64] ;  /* 0x0000000488887981 */ /* 0x000f28000c1e1900 */
[----:B------:R-:W4:Y:S04]  /*0750*/  LDG.E.128 R84, desc[UR4][R84.64] ;  /* 0x0000000454547981 */ /* 0x000f28000c1e1d00 */
[----:B------:R-:W4:Y:S01]  /*0760*/  LDG.E.128 R88, desc[UR4][R90.64] ;  /* 0x000000045a587981 */ /* 0x000f22000c1e1d00 */
[----:B--2---:R-:W-:-:S02]  /*0770*/  IMAD.WIDE R134, R129, 0x4, R116 ;  /* 0x0000000481867825 */ /* 0x004fc400078e0274 */
[----:B------:R-:W1:Y:S04]  /*0780*/  @P0 LDC.64 R116, c[0x0][0x2c8] ;  /* 0x0000b200ff740b82 */ /* 0x000e680000000a00 */
[----:B------:R-:W2:Y:S01]  /*0790*/  LDG.E R134, desc[UR4][R134.64] ;  /* 0x0000000486867981 */ /* 0x000ea2000c1e1900 */
[----:B------:R-:W-:-:S06]  /*07a0*/  IMAD.WIDE.U32 R92, R143, 0x10, R92 ;  /* 0x000000108f5c7825 */ /* 0x000fcc00078e005c */
[----:B------:R-:W2:Y:S01]  /*07b0*/  LDG.E.128 R92, desc[UR4][R92.64] ;  /* 0x000000045c5c7981 */ /* 0x000ea2000c1e1d00 */
[----:B0-----:R-:W-:Y:S02]  /*07c0*/  @P0 LEA R118, P2, R139, R118, 0x4 ;  /* 0x000000768b760211 */ /* 0x001fe400078420ff */
[----:B-1----:R-:W-:-:S04]  /*07d0*/  @P0 LEA R116, P1, R141, R116, 0x4 ;  /* 0x000000748d740211 */ /* 0x002fc800078220ff */
[----:B------:R-:W-:Y:S02]  /*07e0*/  @P0 LEA.HI.X R117, R141, R117, RZ, 0x4, P1 ;  /* 0x000000758d750211 */ /* 0x000fe400008f24ff */
[----:B---3--:R-:W-:Y:S02]  /*07f0*/  @P0 LEA R120, P1, R143, R120, 0x4 ;  /* 0x000000788f780211 */ /* 0x008fe400078220ff */
[----:B------:R-:W-:Y:S01]  /*0800*/  @P0 LEA.HI.X R119, R139, R119, RZ, 0x4, P2 ;  /* 0x000000778b770211 */ /* 0x000fe200010f24ff */
[----:B-----5:R-:W5:Y:S01]  /*0810*/  @P0 LDG.E.128 R36, desc[UR4][R116.64] ;  /* 0x0000000474240981 */ /* 0x020f62000c1e1d00 */
[----:B------:R-:W-:Y:S02]  /*0820*/  @P0 LEA.HI.X R121, R143, R121, RZ, 0x4, P1 ;  /* 0x000000798f790211 */ /* 0x000fe400008f24ff */
[----:B------:R-:W-:Y:S01]  /*0830*/  LOP3.LUT P5, RZ, R0, 0xff, RZ, 0xc0, !PT ;  /* 0x000000ff00ff7812 */ /* 0x000fe200078ac0ff */
[----:B------:R-:W5:Y:S04]  /*0840*/  @P0 LDG.E.128 R32, desc[UR4][R118.64] ;  /* 0x0000000476200981 */ /* 0x000f68000c1e1d00 */
[----:B------:R0:W5:Y:S01]  /*0850*/  @P0 LDG.E.128 R28, desc[UR4][R120.64] ;  /* 0x00000004781c0981 */ /* 0x000162000c1e1d00 */
[----:B------:R-:W-:Y:S01]  /*0860*/  UMOV UR6, 0xffffffff ;  /* 0xffffffff00067882 */ /* 0x000fe20000000000 */
[----:B------:R-:W-:-:S02]  /*0870*/  IADD3 R129, R129, UR10, RZ ;  /* 0x0000000a81817c10 */ /* 0x000fc4000fffe0ff */
[----:B------:R-:W-:Y:S02]  /*0880*/  LOP3.LUT P1, RZ, R102, 0x1f, RZ, 0xc0, !PT ;  /* 0x0000001f66ff7812 */ /* 0x000fe4000782c0ff */
[----:B------:R-:W-:Y:S02]  /*0890*/  ISETP.GE.AND P4, PT, R129, UR11, PT ;  /* 0x0000000b81007c0c */ /* 0x000fe4000bf86270 */
[----:B----4-:R-:W-:Y:S02]  /*08a0*/  PRMT R142, R72, 0x7632, R142 ;  /* 0x00007632488e7816 */ /* 0x010fe4000000008e */
[C---:B0-----:R-:W-:Y:S02]  /*08b0*/  PRMT R120, R77.reuse, 0x7632, R120 ;  /* 0x000076324d787816 */ /* 0x041fe40000000078 */
[----:B------:R-:W-:Y:S02]  /*08c0*/  SHF.L.U32 R158, R77, 0x10, RZ ;  /* 0x000000104d9e7819 */ /* 0x000fe400000006ff */
[C---:B------:R-:W-:Y:S01]  /*08d0*/  PRMT R77, R83.reuse, 0x7632, R77 ;  /* 0x00007632534d7816 */ /* 0x040fe2000000004d */
[----:B------:R-:W-:Y:S01]  /*08e0*/  IMAD.U32 R163, R76, 0x10000, RZ ;  /* 0x000100004ca37824 */ /* 0x000fe200078e00ff */
[----:B------:R-:W-:-:S02]  /*08f0*/  SHF.L.U32 R83, R83, 0x10, RZ ;  /* 0x0000001053537819 */ /* 0x000fc400000006ff */
[----:B------:R-:W-:Y:S02]  /*0900*/  FSEL R136, R136, RZ, !P3 ;  /* 0x000000ff88887208 */ /* 0x000fe40005800000 */
[----:B------:R-:W-:Y:S01]  /*0910*/  PRMT R138, R76, 0x7632, R138 ;  /* 0x000076324c8a7816 */ /* 0x000fe2000000008a */
[----:B------:R-:W-:Y:S01]  /*0920*/  IMAD.U32 R156, R78, 0x10000, RZ ;  /* 0x000100004e9c7824 */ /* 0x000fe200078e00ff */
[----:B------:R-:W-:Y:S02]  /*0930*/  PRMT R0, R82, 0x7632, R0 ;  /* 0x0000763252007816 */ /* 0x000fe40000000000 */
[C---:B------:R-:W-:Y:S02]  /*0940*/  PRMT R76, R85.reuse, 0x7632, R76 ;  /* 0x00007632554c7816 */ /* 0x040fe4000000004c */
[----:B------:R-:W-:Y:S01]  /*0950*/  SHF.L.U32 R141, R85, 0x10, RZ ;  /* 0x00000010558d7819 */ /* 0x000fe200000006ff */
[----:B------:R-:W-:Y:S01]  /*0960*/  IMAD.U32 R155, R142, 0x10000, RZ ;  /* 0x000100008e9b7824 */ /* 0x000fe200078e00ff */
[----:B------:R-:W-:-:S02]  /*0970*/  PRMT R118, R78, 0x7632, R118 ;  /* 0x000076324e767816 */ /* 0x000fc40000000076 */
[----:B------:R-:W-:Y:S01]  /*0980*/  PRMT R85, R91, 0x7632, R85 ;  /* 0x000076325b557816 */ /* 0x000fe20000000055 */
[----:B------:R-:W-:Y:S01]  /*0990*/  IMAD.U32 R147, R72, 0x10000, RZ ;  /* 0x0001000048937824 */ /* 0x000fe200078e00ff */
[----:B------:R-:W-:Y:S01]  /*09a0*/  PRMT R144, R75, 0x7632, R144 ;  /* 0x000076324b907816 */ /* 0x000fe20000000090 */
[----:B------:R-:W-:Y:S01]  /*09b0*/  FADD.FTZ R142, -R136, R83 ;  /* 0x00000053888e7221 */ /* 0x000fe20000010100 */
[C---:B------:R-:W-:Y:S02]  /*09c0*/  PRMT R78, R79.reuse, 0x7632, R78 ;  /* 0x000076324f4e7816 */ /* 0x040fe4000000004e */
[----:B------:R-:W-:Y:S01]  /*09d0*/  SHF.L.U32 R154, R79, 0x10, RZ ;  /* 0x000000104f9a7819 */ /* 0x000fe200000006ff */
[----:B------:R-:W-:Y:S01]  /*09e0*/  IMAD.U32 R79, R82, 0x10000, RZ ;  /* 0x00010000524f7824 */ /* 0x000fe200078e00ff */
[----:B------:R-:W-:Y:S02]  /*09f0*/  SHF.L.U32 R91, R91, 0x10, RZ ;  /* 0x000000105b5b7819 */ /* 0x000fe400000006ff */
[----:B------:R-:W-:-:S02]  /*0a00*/  PRMT R82, R89, 0x7632, R82 ;  /* 0x0000763259527816 */ /* 0x000fc40000000052 */
[----:B------:R-:W-:Y:S01]  /*0a10*/  SHF.L.U32 R121, R89, 0x10, RZ ;  /* 0x0000001059797819 */ /* 0x000fe200000006ff */
[----:B------:R-:W-:Y:S01]  /*0a20*/  IMAD.U32 R89, R0, 0x10000, RZ ;  /* 0x0001000000597824 */ /* 0x000fe200078e00ff */
[----:B------:R-:W-:Y:S01]  /*0a30*/  SHF.L.U32 R83, R77, 0x10, RZ ;  /* 0x000000104d537819 */ /* 0x000fe200000006ff */
[----:B------:R-:W-:Y:S01]  /*0a40*/  IMAD.U32 R0, R85, 0x10000, RZ ;  /* 0x0001000055007824 */ /* 0x000fe200078e00ff */
[----:B------:R-:W-:Y:S01]  /*0a50*/  SHF.L.U32 R149, R144, 0x10, RZ ;  /* 0x0000001090957819 */ /* 0x000fe200000006ff */
[C---:B------:R-:W-:Y:S01]  /*0a60*/  FADD.FTZ R147, -R136.reuse, R147 ;  /* 0x0000009388937221 */ /* 0x040fe20000010100 */
[C---:B------:R-:W-:Y:S01]  /*0a70*/  FADD.FTZ R144, -R136.reuse, R79 ;  /* 0x0000004f88907221 */ /* 0x040fe20000010100 */
[C---:B------:R-:W-:Y:S01]  /*0a80*/  FADD.FTZ R79, -R136.reuse, R91 ;  /* 0x0000005b884f7221 */ /* 0x040fe20000010100 */
[C---:B------:R-:W-:Y:S01]  /*0a90*/  FADD.FTZ R91, -R136.reuse, R83 ;  /* 0x00000053885b7221 */ /* 0x040fe20000010100 */
[----:B------:R-:W-:Y:S01]  /*0aa0*/  SHF.L.U32 R161, R73, 0x10, RZ ;  /* 0x0000001049a17819 */ /* 0x000fe200000006ff */
[----:B------:R-:W-:Y:S01]  /*0ab0*/  FADD.FTZ R83, -R136, R0 ;  /* 0x0000000088537221 */ /* 0x000fe20000010100 */
[----:B------:R-:W-:-:S02]  /*0ac0*/  IMAD.U32 R165, R88, 0x10000, RZ ;  /* 0x0001000058a57824 */ /* 0x000fc400078e00ff */
[----:B--2---:R-:W-:Y:S01]  /*0ad0*/  FMUL.FTZ R0, R134, R147 ;  /* 0x0000009386007220 */ /* 0x004fe20000410000 */
[----:B------:R-:W-:Y:S01]  /*0ae0*/  PRMT R140, R73, 0x7632, R140 ;  /* 0x00007632498c7816 */ /* 0x000fe2000000008c */
[C---:B------:R-:W-:Y:S01]  /*0af0*/  FADD.FTZ R161, -R136.reuse, R161 ;  /* 0x000000a188a17221 */ /* 0x040fe20000010100 */
[----:B------:R-:W-:Y:S01]  /*0b00*/  FADD.FTZ R165, -R136, R165 ;  /* 0x000000a588a57221 */ /* 0x000fe20000010100 */
[----:B------:R-:W-:Y:S01]  /*0b10*/  SHF.L.U32 R138, R138, 0x10, RZ ;  /* 0x000000108a8a7819 */ /* 0x000fe200000006ff */
[----:B------:R-:W-:Y:S01]  /*0b20*/  FADD.FTZ R123, R163, R123 ;  /* 0x0000007ba37b7221 */ /* 0x000fe20000010000 */
[-C--:B------:R-:W-:Y:S01]  /*0b30*/  FFMA.FTZ R127, R0, R163.reuse, R127 ;  /* 0x000000a3007f7223 */ /* 0x080fe2000001007f */
[C---:B------:R-:W-:Y:S01]  /*0b40*/  PRMT R72, R87.reuse, 0x7632, R72 ;  /* 0x0000763257487816 */ /* 0x040fe20000000048 */
[----:B------:R-:W-:Y:S01]  /*0b50*/  FMUL.FTZ R163, R40, R163 ;  /* 0x000000a328a37220 */ /* 0x000fe20000410000 */
[----:B------:R-:W-:Y:S01]  /*0b60*/  FADD.FTZ R155, -R136, R155 ;  /* 0x0000009b889b7221 */ /* 0x000fe20000010100 */
[----:B------:R-:W-:Y:S01]  /*0b70*/  PRMT R135, R74, 0x7632, R135 ;  /* 0x000076324a877816 */ /* 0x000fe20000000087 */
[C---:B------:R-:W-:Y:S01]  /*0b80*/  IMAD.U32 R143, R84.reuse, 0x10000, RZ ;  /* 0x00010000548f7824 */ /* 0x040fe200078e00ff */
[----:B------:R-:W-:Y:S01]  /*0b90*/  PRMT R116, R84, 0x7632, R116 ;  /* 0x0000763254747816 */ /* 0x000fe20000000074 */
[----:B------:R-:W-:Y:S01]  /*0ba0*/  IMAD.U32 R159, R74, 0x10000, RZ ;  /* 0x000100004a9f7824 */ /* 0x000fe200078e00ff */
[----:B------:R-:W-:Y:S01]  /*0bb0*/  SHF.L.U32 R137, R87, 0x10, RZ ;  /* 0x0000001057897819 */ /* 0x000fe200000006ff */
[----:B------:R-:W-:Y:S01]  /*0bc0*/  IMAD.U32 R87, R90, 0x10000, RZ ;  /* 0x000100005a577824 */ /* 0x000fe200078e00ff */
[----:B------:R-:W-:Y:S01]  /*0bd0*/  SHF.L.U32 R153, R140, 0x10, RZ ;  /* 0x000000108c997819 */ /* 0x000fe200000006ff */
[----:B------:R-:W-:Y:S01]  /*0be0*/  FMUL.FTZ R161, R134, R161 ;  /* 0x000000a186a17220 */ /* 0x000fe20000410000 */
[----:B------:R-:W-:Y:S01]  /*0bf0*/  PRMT R84, R90, 0x7632, R84 ;  /* 0x000076325a547816 */ /* 0x000fe20000000054 */
[----:B------:R-:W-:Y:S01]  /*0c00*/  FMUL.FTZ R140, R134, R165 ;  /* 0x000000a5868c7220 */ /* 0x000fe20000410000 */
[----:B------:R-:W-:Y:S01]  /*0c10*/  FMUL.FTZ R152, R41, R138 ;  /* 0x0000008a29987220 */ /* 0x000fe20000410000 */
[----:B------:R-:W-:Y:S01]  /*0c20*/  SHF.L.U32 R90, R72, 0x10, RZ ;  /* 0x00000010485a7819 */ /* 0x000fe200000006ff */
[----:B------:R-:W-:Y:S01]  /*0c30*/  FADD.FTZ R165, RZ, R163 ;  /* 0x000000a3ffa57221 */ /* 0x000fe20000010000 */
[----:B------:R-:W-:Y:S01]  /*0c40*/  FMUL.FTZ R155, R134, R155 ;  /* 0x0000009b869b7220 */ /* 0x000fe20000410000 */
[----:B------:R-:W-:Y:S01]  /*0c50*/  FFMA.FTZ R72, R0, R163, RZ ;  /* 0x000000a300487223 */ /* 0x000fe200000100ff */
[----:B------:R-:W-:Y:S01]  /*0c60*/  FADD.FTZ R159, -R136, R159 ;  /* 0x0000009f889f7221 */ /* 0x000fe20000010100 */
[----:B------:R-:W-:Y:S01]  /*0c70*/  IMAD.U32 R135, R135, 0x10000, RZ ;  /* 0x0001000087877824 */ /* 0x000fe200078e00ff */
[----:B------:R-:W-:Y:S01]  /*0c80*/  SHF.L.U32 R120, R120, 0x10, RZ ;  /* 0x0000001078787819 */ /* 0x000fe200000006ff */
[----:B------:R-:W-:Y:S01]  /*0c90*/  FADD.FTZ R113, R158, R113 ;  /* 0x000000719e717221 */ /* 0x000fe20000010000 */
[-C--:B------:R-:W-:Y:S01]  /*0ca0*/  FFMA.FTZ R114, R161, R158.reuse, R114 ;  /* 0x0000009ea1727223 */ /* 0x080fe20000010072 */
[----:B------:R-:W-:Y:S01]  /*0cb0*/  SHF.L.U32 R157, R75, 0x10, RZ ;  /* 0x000000104b9d7819 */ /* 0x000fe200000006ff */
[----:B------:R-:W-:Y:S01]  /*0cc0*/  FMUL.FTZ R158, R42, R158 ;  /* 0x0000009e2a9e7220 */ /* 0x000fe20000410000 */
[----:B------:R-:W-:Y:S01]  /*0cd0*/  FADD.FTZ R165, R165, R152 ;  /* 0x00000098a5a57221 */ /* 0x000fe20000010000 */
[----:B------:R-:W-:Y:S01]  /*0ce0*/  PRMT R75, R81, 0x7632, R75 ;  /* 0x00007632514b7816 */ /* 0x000fe2000000004b */
[C---:B------:R-:W-:Y:S01]  /*0cf0*/  FADD.FTZ R153, -R136.reuse, R153 ;  /* 0x0000009988997221 */ /* 0x040fe20000010100 */
[----:B------:R-:W-:Y:S01]  /*0d00*/  FFMA.FTZ R72, R155, R152, R72 ;  /* 0x000000989b487223 */ /* 0x000fe20000010048 */
[----:B------:R-:W-:Y:S01]  /*0d10*/  SHF.L.U32 R81, R81, 0x10, RZ ;  /* 0x0000001051517819 */ /* 0x000fe200000006ff */
[----:B------:R-:W-:Y:S01]  /*0d20*/  FADD.FTZ R151, -R136, R135 ;  /* 0x0000008788977221 */ /* 0x000fe20000010100 */
[----:B------:R-:W-:Y:S01]  /*0d30*/  FMUL.FTZ R159, R134, R159 ;  /* 0x0000009f869f7220 */ /* 0x000fe20000410000 */
[----:B------:R-:W-:Y:S01]  /*0d40*/  SHF.L.U32 R135, R82, 0x10, RZ ;  /* 0x0000001052877819 */ /* 0x000fe200000006ff */
[----:B------:R-:W-:Y:S01]  /*0d50*/  FMUL.FTZ R150, R43, R120 ;  /* 0x000000782b967220 */ /* 0x000fe20000410000 */
[----:B------:R-:W-:Y:S01]  /*0d60*/  FADD.FTZ R165, R165, R158 ;  /* 0x0000009ea5a57221 */ /* 0x000fe20000010000 */
[----:B------:R-:W-:Y:S01]  /*0d70*/  FMUL.FTZ R153, R134, R153 ;  /* 0x0000009986997220 */ /* 0x000fe20000410000 */
[----:B------:R-:W-:Y:S01]  /*0d80*/  FFMA.FTZ R72, R161, R158, R72 ;  /* 0x0000009ea1487223 */ /* 0x000fe20000010048 */
[----:B------:R-:W-:Y:S01]  /*0d90*/  PRMT R74, R86, 0x7632, R74 ;  /* 0x00007632564a7816 */ /* 0x000fe2000000004a */
[C---:B------:R-:W-:Y:S01]  /*0da0*/  FADD.FTZ R157, -R136.reuse, R157 ;  /* 0x0000009d889d7221 */ /* 0x040fe20000010100 */
[----:B------:R-:W-:Y:S01]  /*0db0*/  FADD.FTZ R146, -R136, R81 ;  /* 0x0000005188927221 */ /* 0x000fe20000010100 */
[----:B------:R-:W-:Y:S01]  /*0dc0*/  FADD.FTZ R109, R156, R109 ;  /* 0x0000006d9c6d7221 */ /* 0x000fe20000010000 */
[----:B------:R-:W-:Y:S01]  /*0dd0*/  FFMA.FTZ R110, R159, R156, R110 ;  /* 0x0000009c9f6e7223 */ /* 0x000fe2000001006e */
[C---:B------:R-:W-:Y:S01]  /*0de0*/  PRMT R73, R80.reuse, 0x7632, R73 ;  /* 0x0000763250497816 */ /* 0x040fe20000000049 */
[----:B------:R-:W-:-:S02]  /*0df0*/  IMAD.U32 R145, R80, 0x10000, RZ ;  /* 0x0001000050917824 */ /* 0x000fc400078e00ff */
[----:B------:R-:W-:Y:S01]  /*0e00*/  FADD.FTZ R81, -R136, R87 ;  /* 0x0000005788517221 */ /* 0x000fe20000010100 */
[----:B------:R-:W-:Y:S02]  /*0e10*/  IMAD.U32 R118, R118, 0x10000, RZ ;  /* 0x0001000076767824 */ /* 0x000fe400078e00ff */
[----:B------:R-:W-:Y:S01]  /*0e20*/  FMUL.FTZ R156, R44, R156 ;  /* 0x0000009c2c9c7220 */ /* 0x000fe20000410000 */
[----:B------:R-:W-:Y:S01]  /*0e30*/  FADD.FTZ R165, R165, R150 ;  /* 0x00000096a5a57221 */ /* 0x000fe20000010000 */
[----:B------:R-:W-:Y:S01]  /*0e40*/  PRMT R80, R88, 0x7632, R80 ;  /* 0x0000763258507816 */ /* 0x000fe20000000050 */
[----:B------:R-:W-:Y:S01]  /*0e50*/  FADD.FTZ R87, -R136, R135 ;  /* 0x0000008788577221 */ /* 0x000fe20000010100 */
[----:B------:R-:W-:Y:S01]  /*0e60*/  FFMA.FTZ R72, R153, R150, R72 ;  /* 0x0000009699487223 */ /* 0x000fe20000010048 */
[----:B------:R-:W-:Y:S01]  /*0e70*/  PRMT R88, R92, 0x7632, R88 ;  /* 0x000076325c587816 */ /* 0x000fe20000000058 */
[----:B------:R-:W-:Y:S01]  /*0e80*/  FMUL.FTZ R157, R134, R157 ;  /* 0x0000009d869d7220 */ /* 0x000fe20000410000 */
[----:B------:R-:W-:Y:S01]  /*0e90*/  SHF.L.U32 R135, R92, 0x10, RZ ;  /* 0x000000105c877819 */ /* 0x000fe200000006ff */
[----:B------:R-:W-:Y:S01]  /*0ea0*/  FMUL.FTZ R147, R45, R118 ;  /* 0x000000762d937220 */ /* 0x000fe20000410000 */
[----:B------:R-:W-:Y:S01]  /*0eb0*/  SHF.L.U32 R92, R74, 0x10, RZ ;  /* 0x000000104a5c7819 */ /* 0x000fe200000006ff */
[----:B------:R-:W-:Y:S01]  /*0ec0*/  FADD.FTZ R74, R165, R156 ;  /* 0x0000009ca54a7221 */ /* 0x000fe20000010000 */
[----:B------:R-:W-:Y:S01]  /*0ed0*/  FMUL.FTZ R151, R134, R151 ;  /* 0x0000009786977220 */ /* 0x000fe20000410000 */
[----:B------:R-:W-:Y:S01]  /*0ee0*/  FFMA.FTZ R72, R159, R156, R72 ;  /* 0x0000009c9f487223 */ /* 0x000fe20000010048 */
[----:B------:R-:W-:Y:S01]  /*0ef0*/  FADD.FTZ R111, R120, R111 ;  /* 0x0000006f786f7221 */ /* 0x000fe20000010000 */
[----:B------:R-:W-:Y:S01]  /*0f00*/  FFMA.FTZ R112, R153, R120, R112 ;  /* 0x0000007899707223 */ /* 0x000fe20000010070 */
[----:B------:R-:W-:Y:S01]  /*0f10*/  FADD.FTZ R145, -R136, R145 ;  /* 0x0000009188917221 */ /* 0x000fe20000010100 */
[----:B------:R-:W-:Y:S01]  /*0f20*/  IMAD.U32 R73, R73, 0x10000, RZ ;  /* 0x0001000049497824 */ /* 0x000fe200078e00ff */
[----:B------:R-:W-:Y:S01]  /*0f30*/  SHF.L.U32 R78, R78, 0x10, RZ ;  /* 0x000000104e4e7819 */ /* 0x000fe200000006ff */
[----:B------:R-:W-:Y:S01]  /*0f40*/  FADD.FTZ R105, R154, R105 ;  /* 0x000000699a697221 */ /* 0x000fe20000010000 */
[-C--:B------:R-:W-:Y:S01]  /*0f50*/  FFMA.FTZ R106, R157, R154.reuse, R106 ;  /* 0x0000009a9d6a7223 */ /* 0x080fe2000001006a */
[----:B------:R-:W-:Y:S01]  /*0f60*/  FMUL.FTZ R120, R134, R79 ;  /* 0x0000004f86787220 */ /* 0x000fe20000410000 */
[----:B------:R-:W-:Y:S01]  /*0f70*/  SHF.L.U32 R75, R75, 0x10, RZ ;  /* 0x000000104b4b7819 */ /* 0x000fe200000006ff */
[----:B------:R-:W-:Y:S01]  /*0f80*/  FMUL.FTZ R154, R46, R154 ;  /* 0x0000009a2e9a7220 */ /* 0x000fe20000410000 */
[----:B------:R-:W-:Y:S01]  /*0f90*/  FADD.FTZ R79, R74, R147 ;  /* 0x000000934a4f7221 */ /* 0x000fe20000010000 */
[----:B------:R-:W-:Y:S01]  /*0fa0*/  FADD.FTZ R149, -R136, R149 ;  /* 0x0000009588957221 */ /* 0x000fe20000010100 */
[----:B------:R-:W-:Y:S01]  /*0fb0*/  FFMA.FTZ R72, R151, R147, R72 ;  /* 0x0000009397487223 */ /* 0x000fe20000010048 */
[----:B------:R-:W-:Y:S01]  /*0fc0*/  SHF.L.U32 R84, R84, 0x10, RZ ;  /* 0x0000001054547819 */ /* 0x000fe200000006ff */
[----:B------:R-:W-:-:S02]  /*0fd0*/  IMAD.U32 R119, R80, 0x10000, RZ ;  /* 0x0001000050777824 */ /* 0x000fc400078e00ff */
[----:B------:R-:W-:Y:S01]  /*0fe0*/  FADD.FTZ R117, -R136, R73 ;  /* 0x0000004988757221 */ /* 0x000fe20000010100 */
[----:B------:R-:W-:Y:S01]  /*0ff0*/  FMUL.FTZ R148, R134, R145 ;  /* 0x0000009186947220 */ /* 0x000fe20000410000 */
[----:B------:R-:W-:Y:S01]  /*1000*/  FMUL.FTZ R145, R47, R78 ;  /* 0x0000004e2f917220 */ /* 0x000fe20000410000 */
[----:B------:R-:W-:Y:S01]  /*1010*/  FADD.FTZ R74, R79, R154 ;  /* 0x0000009a4f4a7221 */ /* 0x000fe20000010000 */
[----:B------:R-:W-:Y:S01]  /*1020*/  FADD.FTZ R77, -R136, R75 ;  /* 0x0000004b884d7221 */ /* 0x000fe20000010100 */
[----:B------:R-:W-:Y:S01]  /*1030*/  FMUL.FTZ R149, R134, R149 ;  /* 0x0000009586957220 */ /* 0x000fe20000410000 */
[----:B------:R-:W-:Y:S01]  /*1040*/  FFMA.FTZ R72, R157, R154, R72 ;  /* 0x0000009a9d487223 */ /* 0x000fe20000010048 */
[----:B------:R-:W-:Y:S01]  /*1050*/  FADD.FTZ R75, -R136, R89 ;  /* 0x00000059884b7221 */ /* 0x000fe20000010100 */
[----:B------:R-:W-:Y:S01]  /*1060*/  SHF.L.U32 R116, R116, 0x10, RZ ;  /* 0x0000001074747819 */ /* 0x000fe200000006ff */
[C---:B------:R-:W-:Y:S01]  /*1070*/  FADD.FTZ R121, -R136.reuse, R121 ;  /* 0x0000007988797221 */ /* 0x040fe20000010100 */
[C---:B------:R-:W-:Y:S01]  /*1080*/  FADD.FTZ R89, -R136.reuse, R119 ;  /* 0x0000007788597221 */ /* 0x040fe20000010100 */
[----:B------:R-:W-:Y:S01]  /*1090*/  FADD.FTZ R85, -R136, R84 ;  /* 0x0000005488557221 */ /* 0x000fe20000010100 */
[----:B------:R-:W-:Y:S01]  /*10a0*/  FADD.FTZ R19, R143, R19 ;  /* 0x000000138f137221 */ /* 0x000fe20000010000 */
[----:B------:R-:W-:Y:S01]  /*10b0*/  FFMA.FTZ R3, R148, R143, R3 ;  /* 0x0000008f94037223 */ /* 0x000fe20000010003 */
[----:B------:R-:W-:Y:S01]  /*10c0*/  FMUL.FTZ R117, R134, R117 ;  /* 0x0000007586757220 */ /* 0x000fe20000410000 */
[C---:B------:R-:W-:Y:S01]  /*10d0*/  PRMT R82, R95.reuse, 0x7632, R82 ;  /* 0x000076325f527816 */ /* 0x040fe20000000052 */
[----:B------:R-:W-:Y:S01]  /*10e0*/  FMUL.FTZ R143, R48, R143 ;  /* 0x0000008f308f7220 */ /* 0x000fe20000410000 */
[----:B------:R-:W-:Y:S01]  /*10f0*/  FMUL.FTZ R136, R134, R81 ;  /* 0x0000005186887220 */ /* 0x000fe20000410000 */
        /* <DEDUP_REMOVED lines=11> */
[C---:B------:R-:W-:Y:S01]  /*11b0*/  PRMT R84, R94.reuse, 0x7632, R84 ;  /* 0x000076325e547816 */ /* 0x040fe20000000054 */
[----:B------:R-:W-:-:S02]  /*11c0*/  IMAD.U32 R119, R94, 0x10000, RZ ;  /* 0x000100005e777824 */ /* 0x000fc400078e00ff */
[----:B------:R-:W-:Y:S01]  /*11d0*/  FADD.FTZ R101, R95, R101 ;  /* 0x000000655f657221 */ /* 0x000fe20000010000 */
[-C--:B------:R-:W-:Y:S01]  /*11e0*/  FFMA.FTZ R17, R120, R95.reuse, R17 ;  /* 0x0000005f78117223 */ /* 0x080fe20000010011 */
[----:B------:R-:W-:Y:S01]  /*11f0*/  FMUL.FTZ R118, R62, R95 ;  /* 0x0000005f3e767220 */ /* 0x000fe20000410000 */
[----:B------:R-:W-:Y:S02]  /*1200*/  IMAD.U32 R139, R86, 0x10000, RZ ;  /* 0x00010000568b7824 */ /* 0x000fe400078e00ff */
[----:B------:R-:W-:Y:S01]  /*1210*/  FADD.FTZ R21, R141, R21 ;  /* 0x000000158d157221 */ /* 0x000fe20000010000 */
[----:B------:R-:W-:Y:S02]  /*1220*/  IMAD.U32 R94, R76, 0x10000, RZ ;  /* 0x000100004c5e7824 */ /* 0x000fe400078e00ff */
[----:B------:R-:W-:Y:S01]  /*1230*/  FFMA.FTZ R5, R146, R141, R5 ;  /* 0x0000008d92057223 */ /* 0x000fe20000010005 */
[----:B------:R-:W-:Y:S01]  /*1240*/  FMUL.FTZ R95, R134, R77 ;  /* 0x0000004d865f7220 */ /* 0x000fe20000410000 */
[----:B------:R-:W-:Y:S01]  /*1250*/  PRMT R86, R93, 0x7632, R86 ;  /* 0x000076325d567816 */ /* 0x000fe20000000056 */
[----:B------:R-:W-:Y:S01]  /*1260*/  FMUL.FTZ R141, R50, R141 ;  /* 0x0000008d328d7220 */ /* 0x000fe20000410000 */
[----:B------:R-:W-:Y:S01]  /*1270*/  FADD.FTZ R74, R79, R116 ;  /* 0x000000744f4a7221 */ /* 0x000fe20000010000 */
[----:B------:R-:W-:Y:S01]  /*1280*/  SHF.L.U32 R93, R93, 0x10, RZ ;  /* 0x000000105d5d7819 */ /* 0x000fe200000006ff */
[----:B------:R-:W-:Y:S01]  /*1290*/  FADD.FTZ R115, R138, R115 ;  /* 0x000000738a737221 */ /* 0x000fe20000010000 */
[----:B------:R-:W-:Y:S01]  /*12a0*/  FFMA.FTZ R122, R155, R138, R122 ;  /* 0x0000008a9b7a7223 */ /* 0x000fe2000001007a */
[----:B------:R-:W-:Y:S01]  /*12b0*/  FFMA.FTZ R77, R117, R116, R72 ;  /* 0x00000074754d7223 */ /* 0x000fe20000010048 */
[C---:B------:R-:W-:Y:S01]  /*12c0*/  FMUL.FTZ R138, R134.reuse, R121 ;  /* 0x00000079868a7220 */ /* 0x040fe20000410000 */
[----:B------:R-:W-:Y:S01]  /*12d0*/  FMUL.FTZ R144, R134, R144 ;  /* 0x0000009086907220 */ /* 0x000fe20000410000 */
        /* <DEDUP_REMOVED lines=46> */
[----:B------:R-:W-:-:S02]  /*15c0*/  FFMA.FTZ R75, R89, R88, R72 ;  /* 0x00000058594b7223 */ /* 0x000fc40000010048 */
        /* <DEDUP_REMOVED lines=17> */
[----:B------:R-:W-:Y:S01]  /*16e0*/  SHF.R.U32.HI R73, RZ, 0x7, R102 ;  /* 0x00000007ff497819 */ /* 0x000fe20000011666 */
[----:B------:R-:W-:-:S02]  /*16f0*/  IMAD.U32 R82, R82, 0x10000, RZ ;  /* 0x0001000052527824 */ /* 0x000fc400078e00ff */
[----:B------:R-:W-:Y:S01]  /*1700*/  FMUL.FTZ R83, R134, R83 ;  /* 0x0000005386537220 */ /* 0x000fe20000410000 */
[----:B------:R-:W-:Y:S01]  /*1710*/  FADD.FTZ R77, R77, R84 ;  /* 0x000000544d4d7221 */ /* 0x000fe20000010000 */
[----:B------:R-:W-:Y:S01]  /*1720*/  FFMA.FTZ R75, R85, R84, R72 ;  /* 0x00000054554b7223 */ /* 0x000fe20000010048 */
[----:B------:R-:W-:Y:S02]  /*1730*/  IMAD.SHL.U32 R73, R73, 0x4, RZ ;  /* 0x0000000449497824 */ /* 0x000fe400078e00ff */
[----:B------:R-:W-:Y:S01]  /*1740*/  FADD.FTZ R100, R82, R100 ;  /* 0x0000006452647221 */ /* 0x000fe20000010000 */
[-C--:B------:R-:W-:Y:S01]  /*1750*/  FFMA.FTZ R16, R83, R82.reuse, R16 ;  /* 0x0000005253107223 */ /* 0x080fe20000010010 */
[----:B------:R-:W-:Y:S01]  /*1760*/  FMUL.FTZ R82, R63, R82 ;  /* 0x000000523f527220 */ /* 0x000fe20000410000 */
[----:B------:R-:W-:Y:S01]  /*1770*/  FADD.FTZ R77, R77, R118 ;  /* 0x000000764d4d7221 */ /* 0x000fe20000010000 */
[----:B------:R-:W-:Y:S01]  /*1780*/  FFMA.FTZ R74, R120, R118, R75 ;  /* 0x00000076784a7223 */ /* 0x000fe2000001004b */
[----:B------:R-:W-:Y:S01]  /*1790*/  FADD.FTZ R103, R78, R103 ;  /* 0x000000674e677221 */ /* 0x000fe20000010000 */
[----:B------:R-:W-:Y:S01]  /*17a0*/  FFMA.FTZ R104, R149, R78, R104 ;  /* 0x0000004e95687223 */ /* 0x000fe20000010068 */
[----:B------:R-:W-:Y:S01]  /*17b0*/  SEL R72, R128, R73, !P5 ;  /* 0x0000004980487207 */ /* 0x000fe20006800000 */
        /* <DEDUP_REMOVED lines=21> */
.L_x_713:
[----:B------:R-:W3:Y:S01]  /*1910*/  S2R R77, SR_CgaCtaId ;  /* 0x00000000004d7919 */ /* 0x000ee20000008800 */
[----:B0-2---:R-:W-:Y:S01]  /*1920*/  FADD.FTZ R81, R81, R74 ;  /* 0x0000004a51517221 */ /* 0x005fe20000010000 */
[----:B------:R-:W-:Y:S01]  /*1930*/  @!P1 SHF.R.U32.HI R74, RZ, 0x5, R102 ;  /* 0x00000005ff4a9819 */ /* 0x000fe20000011666 */
[----:B------:R-:W-:Y:S01]  /*1940*/  UISETP.NE.AND UP0, UPT, UR20, URZ, UPT ;  /* 0x0000003f1400728c */ /* 0x000fe2000bf05270 */
[----:B-1----:R-:W-:Y:S01]  /*1950*/  FADD.FTZ R80, R80, R73 ;  /* 0x0000004950507221 */ /* 0x002fe20000010000 */
[----:B------:R-:W-:Y:S02]  /*1960*/  ISETP.NE.U32.AND P2, PT, RZ, UR16, PT ;  /* 0x00000010ff007c0c */ /* 0x000fe4000bf45070 */
[----:B------:R-:W-:Y:S02]  /*1970*/  @!P1 LOP3.LUT R75, R74, 0x3, RZ, 0xc0, !PT ;  /* 0x000000034a4b9812 */ /* 0x000fe400078ec0ff */
[----:B------:R-:W-:Y:S02]  /*1980*/  MOV R74, 0x400 ;  /* 0x00000400004a7802 */ /* 0x000fe40000000f00 */
[----:B------:R-:W-:-:S02]  /*1990*/  @!P1 IADD3 R75, R72, R75, RZ ;  /* 0x0000004b484b9210 */ /* 0x000fc40007ffe0ff */
[----:B------:R-:W-:Y:S01]  /*19a0*/  PLOP3.LUT P3, PT, PT, PT, UP0, 0x80, 0x0 ;  /* 0x000000000000781c */ /* 0x000fe20003f6f008 */
[----:B------:R-:W-:Y:S05]  /*19b0*/  WARPSYNC.ALL ;  /* 0x0000000000007948 */ /* 0x000fea0003800000 */
[----:B------:R-:W-:Y:S02]  /*19c0*/  ISETP.NE.AND.EX P2, PT, RZ, UR17, PT, P2 ;  /* 0x00000011ff007c0c */ /* 0x000fe4000bf45320 */
[----:B---3--:R-:W-:-:S04]  /*19d0*/  LEA R74, R77, R74, 0x18 ;  /* 0x0000004a4d4a7211 */ /* 0x008fc800078ec0ff */
[----:B------:R-:W-:Y:S01]  /*19e0*/  @!P1 LEA R160, R75, R74, 0x3 ;  /* 0x0000004a4ba09211 */ /* 0x000fe200078e18ff */
[----:B------:R-:W-:-:S04]  /*19f0*/  IMAD R162, R72, 0x8, R74 ;  /* 0x0000000848a27824 */ /* 0x000fc800078e024a */
[----:B------:R-:W-:Y:S01]  /*1a00*/  @!P1 STS.64 [R160+0x3000], R80 ;  /* 0x00300050a0009388 */ /* 0x000fe20000000a00 */
[----:B------:R-:W-:Y:S01]  /*1a10*/  BAR.SYNC.DEFER_BLOCKING 0x0 ;  /* 0x0000000000007b1d */ /* 0x000fe20000010000 */
[----:B------:R-:W-:-:S04]  /*1a20*/  ISETP.NE.U32.AND P1, PT, RZ, UR14, PT ;  /* 0x0000000eff007c0c */ /* 0x000fc8000bf25070 */
[----:B------:R-:W-:Y:S01]  /*1a30*/  ISETP.NE.AND.EX P1, PT, RZ, UR15, PT, P1 ;  /* 0x0000000fff007c0c */ /* 0x000fe2000bf25310 */
        /* <DEDUP_REMOVED lines=12> */
[----:B------:R-:W-:-:S03]  /*1b00*/  @P1 IADD3 R78, P6, R133, UR14, RZ ;  /* 0x0000000e854e1c10 */ /* 0x000fc6000ffde0ff */
        /* <DEDUP_REMOVED lines=29> */
[----:B-----5:R-:W-:Y:S01]  /*1ce0*/  @P0 PRMT R0, R39, 0x7632, R0 ;  /* 0x0000763227000816 */ /* 0x020fe20000000000 */
[----:B------:R-:W-:Y:S01]  /*1cf0*/  FADD.FTZ R159, R156, -R159 ;  /* 0x8000009f9c9f7221 */ /* 0x000fe20000010000 */
[----:B------:R-:W-:Y:S01]  /*1d00*/  @P0 PRMT R72, R38, 0x7632, R72 ;  /* 0x0000763226480816 */ /* 0x000fe20000000048 */
[----:B------:R-:W-:Y:S01]  /*1d10*/  FADD.FTZ R157, R154, -R157 ;  /* 0x8000009d9a9d7221 */ /* 0x000fe20000010000 */
[----:B------:R-:W-:Y:S01]  /*1d20*/  FADD.FTZ R87, R86, -R87 ;  /* 0x8000005756577221 */ /* 0x000fe20000010000 */
[----:B------:R-:W-:Y:S01]  /*1d30*/  FMUL.FTZ R83, R134, R89 ;  /* 0x0000005986537220 */ /* 0x000fe20000410000 */
[----:B------:R-:W-:Y:S01]  /*1d40*/  FADD.FTZ R147, R147, -R74 ;  /* 0x8000004a93937221 */ /* 0x000fe20000010000 */
[----:B------:R-:W-:Y:S01]  /*1d50*/  FADD.FTZ R149, R121, -R138 ;  /* 0x8000008a79957221 */ /* 0x000fe20000010000 */
[----:B------:R-:W-:Y:S01]  /*1d60*/  FADD.FTZ R86, R118, -R75 ;  /* 0x8000004b76567221 */ /* 0x000fe20000010000 */
[----:B------:R-:W-:Y:S01]  /*1d70*/  FMUL.FTZ R89, R134, R76 ;  /* 0x0000004c86597220 */ /* 0x000fe20000410000 */
[----:B------:R-:W-:Y:S01]  /*1d80*/  @P0 SHF.L.U32 R75, R39, 0x10, RZ ;  /* 0x00000010274b0819 */ /* 0x000fe200000006ff */
[----:B------:R-:W-:Y:S01]  /*1d90*/  @P0 IMAD.U32 R74, R0, 0x10000, RZ ;  /* 0x00010000004a0824 */ /* 0x000fe200078e00ff */
[----:B------:R-:W-:Y:S01]  /*1da0*/  @P0 SHF.L.U32 R73, R38, 0x10, RZ ;  /* 0x0000001026490819 */ /* 0x000fe200000006ff */
[----:B------:R-:W-:Y:S01]  /*1db0*/  FMUL.FTZ R121, R134, R145 ;  /* 0x0000009186797220 */ /* 0x000fe20000410000 */
[----:B------:R-:W-:Y:S01]  /*1dc0*/  @P0 SHF.L.U32 R76, R72, 0x10, RZ ;  /* 0x00000010484c0819 */ /* 0x000fe200000006ff */
[C---:B------:R-:W-:Y:S01]  /*1dd0*/  FMUL.FTZ R118, R134.reuse, R159 ;  /* 0x0000009f86767220 */ /* 0x040fe20000410000 */
[----:B------:R-:W-:Y:S01]  /*1de0*/  FMUL.FTZ R120, R134, R157 ;  /* 0x0000009d86787220 */ /* 0x000fe20000410000 */
[----:B------:R-:W-:Y:S01]  /*1df0*/  @P0 PRMT R72, R37, 0x7632, R72 ;  /* 0x0000763225480816 */ /* 0x000fe20000000048 */
[----:B------:R-:W-:Y:S01]  /*1e00*/  FADD.FTZ R161, R158, -R161 ;  /* 0x800000a19ea17221 */ /* 0x000fe20000010000 */
[----:B------:R-:W-:Y:S01]  /*1e10*/  @P0 FADD.FTZ R121, R121, R74 ;  /* 0x0000004a79790221 */ /* 0x000fe20000010000 */
[----:B------:R-:W-:Y:S01]  /*1e20*/  @P0 FADD.FTZ R120, R120, R75 ;  /* 0x0000004b78780221 */ /* 0x000fe20000010000 */
[----:B------:R-:W-:Y:S01]  /*1e30*/  @P0 FADD.FTZ R118, R118, R73 ;  /* 0x0000004976760221 */ /* 0x000fe20000010000 */
[----:B------:R-:W-:Y:S01]  /*1e40*/  @P0 SHF.L.U32 R74, R37, 0x10, RZ ;  /* 0x00000010254a0819 */ /* 0x000fe200000006ff */
[----:B------:R-:W-:Y:S01]  /*1e50*/  FADD.FTZ R117, R116, -R117 ;  /* 0x8000007574757221 */ /* 0x000fe20000010000 */
[----:B------:R-:W-:Y:S01]  /*1e60*/  FMUL.FTZ R81, R134, R161 ;  /* 0x000000a186517220 */ /* 0x000fe20000410000 */
[----:B------:R-:W-:Y:S01]  /*1e70*/  @P0 PRMT R73, R36, 0x7632, R73 ;  /* 0x0000763224490816 */ /* 0x000fe20000000049 */
[----:B------:R-:W-:-:S02]  /*1e80*/  @P0 IMAD.U32 R75, R72, 0x10000, RZ ;  /* 0x00010000484b0824 */ /* 0x000fc400078e00ff */
[----:B------:R-:W-:Y:S01]  /*1e90*/  FADD.FTZ R155, R152, -R155 ;  /* 0x8000009b989b7221 */ /* 0x000fe20000010000 */
[----:B------:R-:W-:Y:S01]  /*1ea0*/  FADD.FTZ R137, R137, -R142 ;  /* 0x8000008e89897221 */ /* 0x000fe20000010000 */
[----:B------:R-:W-:Y:S01]  /*1eb0*/  @P0 SHF.L.U32 R72, R36, 0x10, RZ ;  /* 0x0000001024480819 */ /* 0x000fe200000006ff */
[----:B------:R-:W-:Y:S01]  /*1ec0*/  FMUL.FTZ R163, R134, R163 ;  /* 0x000000a386a37220 */ /* 0x000fe20000410000 */
[----:B------:R-:W-:Y:S01]  /*1ed0*/  FADD.FTZ R79, R90, -R91 ;  /* 0x8000005b5a4f7221 */ /* 0x000fe20000010000 */
[C---:B------:R-:W-:Y:S01]  /*1ee0*/  FMUL.FTZ R91, R134.reuse, R117 ;  /* 0x00000075865b7220 */ /* 0x040fe20000410000 */
[----:B------:R-:W-:Y:S01]  /*1ef0*/  @P0 FADD.FTZ R81, R81, R74 ;  /* 0x0000004a51510221 */ /* 0x000fe20000010000 */
[----:B------:R-:W-:Y:S01]  /*1f00*/  @P0 SHF.L.U32 R73, R73, 0x10, RZ ;  /* 0x0000001049490819 */ /* 0x000fe200000006ff */
[C---:B------:R-:W-:Y:S01]  /*1f10*/  FMUL.FTZ R80, R134.reuse, R155 ;  /* 0x0000009b86507220 */ /* 0x040fe20000410000 */
[----:B------:R-:W-:Y:S01]  /*1f20*/  FMUL.FTZ R117, R134, R137 ;  /* 0x0000008986757220 */ /* 0x000fe20000410000 */
[----:B------:R-:W-:-:S02]  /*1f30*/  @P0 IMAD.U32 R74, R35, 0x10000, RZ ;  /* 0x00010000234a0824 */ /* 0x000fc400078e00ff */
[----:B------:R-:W-:Y:S01]  /*1f40*/  FADD.FTZ R153, R150, -R153 ;  /* 0x8000009996997221 */ /* 0x000fe20000010000 */
[----:B------:R-:W-:Y:S01]  /*1f50*/  FADD.FTZ R95, R94, -R95 ;  /* 0x8000005f5e5f7221 */ /* 0x000fe20000010000 */
[----:B------:R-:W-:Y:S01]  /*1f60*/  FADD.FTZ R77, R92, -R93 ;  /* 0x8000005d5c4d7221 */ /* 0x000fe20000010000 */
[----:B------:R-:W-:Y:S01]  /*1f70*/  @P0 FADD.FTZ R163, R163, R72 ;  /* 0x00000048a3a30221 */ /* 0x000fe20000010000 */
[----:B------:R-:W-:Y:S01]  /*1f80*/  FADD.FTZ R139, R139, -R144 ;  /* 0x800000908b8b7221 */ /* 0x000fe20000010000 */
[----:B------:R-:W-:Y:S01]  /*1f90*/  @P0 PRMT R72, R35, 0x7632, R72 ;  /* 0x0000763223480816 */ /* 0x000fe20000000048 */
[--C-:B------:R-:W-:Y:S01]  /*1fa0*/  @P0 FADD.FTZ R80, R80, R73.reuse ;  /* 0x0000004950500221 */ /* 0x100fe20000010000 */
[----:B------:R-:W-:Y:S01]  /*1fb0*/  @P0 FADD.FTZ R117, R117, R74 ;  /* 0x0000004a75750221 */ /* 0x000fe20000010000 */
[C---:B------:R-:W-:Y:S01]  /*1fc0*/  FMUL.FTZ R116, R134.reuse, R153 ;  /* 0x0000009986747220 */ /* 0x040fe20000410000 */
[C---:B------:R-:W-:Y:S01]  /*1fd0*/  FMUL.FTZ R93, R134.reuse, R95 ;  /* 0x0000005f865d7220 */ /* 0x040fe20000410000 */
[----:B------:R-:W-:Y:S01]  /*1fe0*/  FMUL.FTZ R92, R134, R77 ;  /* 0x0000004d865c7220 */ /* 0x000fe20000410000 */
[----:B------:R-:W-:Y:S01]  /*1ff0*/  @P0 PRMT R73, R34, 0x7632, R73 ;  /* 0x0000763222490816 */ /* 0x000fe20000000049 */
[----:B------:R-:W-:Y:S01]  /*2000*/  FMUL.FTZ R95, R134, R139 ;  /* 0x0000008b865f7220 */ /* 0x000fe20000410000 */
[----:B------:R-:W-:Y:S01]  /*2010*/  @P0 SHF.L.U32 R74, R34, 0x10, RZ ;  /* 0x00000010224a0819 */ /* 0x000fe200000006ff */
[----:B------:R-:W-:Y:S01]  /*2020*/  FADD.FTZ R141, R141, -R146 ;  /* 0x800000928d8d7221 */ /* 0x000fe20000010000 */
[----:B------:R-:W-:Y:S01]  /*2030*/  @P0 SHF.L.U32 R77, R72, 0x10, RZ ;  /* 0x00000010484d0819 */ /* 0x000fe200000006ff */
[----:B------:R-:W-:Y:S01]  /*2040*/  @P0 FADD.FTZ R116, R116, R75 ;  /* 0x0000004b74740221 */ /* 0x000fe20000010000 */
[----:B------:R-:W-:Y:S01]  /*2050*/  @P0 PRMT R72, R33, 0x7632, R72 ;  /* 0x0000763221480816 */ /* 0x000fe20000000048 */
[----:B------:R-:W-:-:S02]  /*2060*/  @P0 IMAD.U32 R75, R73, 0x10000, RZ ;  /* 0x00010000494b0824 */ /* 0x000fc400078e00ff */
[----:B------:R-:W-:Y:S01]  /*2070*/  @P0 FADD.FTZ R95, R95, R74 ;  /* 0x0000004a5f5f0221 */ /* 0x000fe20000010000 */
[----:B------:R-:W-:Y:S01]  /*2080*/  @P0 SHF.L.U32 R73, R33, 0x10, RZ ;  /* 0x0000001021490819 */ /* 0x000fe200000006ff */
[----:B------:R-:W-:Y:S01]  /*2090*/  FADD.FTZ R151, R119, -R136 ;  /* 0x8000008877977221 */ /* 0x000fe20000010000 */
[----:B------:R-:W-:Y:S01]  /*20a0*/  @P0 SHF.L.U32 R74, R72, 0x10, RZ ;  /* 0x00000010484a0819 */ /* 0x000fe200000006ff */
[C---:B------:R-:W-:Y:S01]  /*20b0*/  FMUL.FTZ R90, R134.reuse, R141 ;  /* 0x0000008d865a7220 */ /* 0x040fe20000410000 */
[----:B------:R-:W-:Y:S01]  /*20c0*/  FADD.FTZ R143, R143, -R148 ;  /* 0x800000948f8f7221 */ /* 0x000fe20000010000 */
[----:B------:R-:W-:Y:S01]  /*20d0*/  FMUL.FTZ R119, R134, R147 ;  /* 0x0000009386777220 */ /* 0x000fe20000410000 */
[----:B------:R-:W-:Y:S01]  /*20e0*/  @P0 PRMT R72, R32, 0x7632, R72 ;  /* 0x0000763220480816 */ /* 0x000fe20000000048 */
[----:B------:R-:W-:Y:S01]  /*20f0*/  @P0 FADD.FTZ R90, R90, R73 ;  /* 0x000000495a5a0221 */ /* 0x000fe20000010000 */
[----:B------:R-:W-:Y:S01]  /*2100*/  @P0 FADD.FTZ R93, R93, R74 ;  /* 0x0000004a5d5d0221 */ /* 0x000fe20000010000 */
[----:B------:R-:W-:Y:S01]  /*2110*/  FMUL.FTZ R88, R134, R143 ;  /* 0x0000008f86587220 */ /* 0x000fe20000410000 */
[----:B------:R-:W-:Y:S01]  /*2120*/  @P0 FADD.FTZ R119, R119, R76 ;  /* 0x0000004c77770221 */ /* 0x000fe20000010000 */
[----:B------:R-:W-:Y:S01]  /*2130*/  @P0 IMAD.U32 R73, R32, 0x10000, RZ ;  /* 0x0001000020490824 */ /* 0x000fe200078e00ff */
[----:B------:R-:W-:Y:S01]  /*2140*/  @P0 PRMT R74, R28, 0x7632, R74 ;  /* 0x000076321c4a0816 */ /* 0x000fe2000000004a */
[----:B------:R-:W-:Y:S01]  /*2150*/  FADD.FTZ R135, R135, -R140 ;  /* 0x8000008c87877221 */ /* 0x000fe20000010000 */
[----:B------:R-:W-:Y:S01]  /*2160*/  @P0 SHF.L.U32 R72, R72, 0x10, RZ ;  /* 0x0000001048480819 */ /* 0x000fe200000006ff */
[----:B------:R-:W-:Y:S01]  /*2170*/  @P0 FADD.FTZ R92, R92, R75 ;  /* 0x0000004b5c5c0221 */ /* 0x000fe20000010000 */
[----:B------:R-:W-:Y:S01]  /*2180*/  @P0 PRMT R76, R31, 0x7632, R76 ;  /* 0x000076321f4c0816 */ /* 0x000fe2000000004c */
[----:B------:R-:W-:Y:S01]  /*2190*/  @P0 FADD.FTZ R88, R88, R73 ;  /* 0x0000004958580221 */ /* 0x000fe20000010000 */
[----:B------:R-:W-:Y:S01]  /*21a0*/  @P0 SHF.L.U32 R75, R28, 0x10, RZ ;  /* 0x000000101c4b0819 */ /* 0x000fe200000006ff */
[----:B------:R-:W-:Y:S01]  /*21b0*/  FMUL.FTZ R0, R134, R135 ;  /* 0x0000008786007220 */ /* 0x000fe20000410000 */
[----:B------:R-:W-:Y:S01]  /*21c0*/  @P0 IMAD.U32 R74, R74, 0x10000, RZ ;  /* 0x000100004a4a0824 */ /* 0x000fe200078e00ff */
[----:B------:R-:W-:Y:S01]  /*21d0*/  @P0 SHF.L.U32 R73, R29, 0x10, RZ ;  /* 0x000000101d490819 */ /* 0x000fe200000006ff */
[--C-:B------:R-:W-:Y:S01]  /*21e0*/  @P0 FADD.FTZ R91, R91, R72.reuse ;  /* 0x000000485b5b0221 */ /* 0x100fe20000010000 */
[----:B------:R-:W-:Y:S01]  /*21f0*/  FMUL.FTZ R82, R134, R149 ;  /* 0x0000009586527220 */ /* 0x000fe20000410000 */
[----:B------:R-:W-:Y:S01]  /*2200*/  @P0 PRMT R72, R29, 0x7632, R72 ;  /* 0x000076321d480816 */ /* 0x000fe20000000048 */
[----:B------:R-:W-:-:S02]  /*2210*/  @P0 IMAD.U32 R76, R76, 0x10000, RZ ;  /* 0x000100004c4c0824 */ /* 0x000fc400078e00ff */
[----:B------:R-:W-:Y:S01]  /*2220*/  @P0 FADD.FTZ R0, R0, R75 ;  /* 0x0000004b00000221 */ /* 0x000fe20000010000 */
[--C-:B------:R-:W-:Y:S01]  /*2230*/  @P0 FADD.FTZ R83, R83, R74.reuse ;  /* 0x0000004a53530221 */ /* 0x100fe20000010000 */
[----:B------:R-:W-:Y:S01]  /*2240*/  FADD.FTZ R165, R84, -R85 ;  /* 0x8000005554a57221 */ /* 0x000fe20000010000 */
[----:B------:R-:W-:Y:S01]  /*2250*/  @P0 FADD.FTZ R82, R82, R73 ;  /* 0x0000004952520221 */ /* 0x000fe20000010000 */
[----:B------:R-:W-:Y:S01]  /*2260*/  @P0 PRMT R74, R30, 0x7632, R74 ;  /* 0x000076321e4a0816 */ /* 0x000fe2000000004a */
[----:B------:R-:W-:Y:S01]  /*2270*/  @P0 FADD.FTZ R89, R89, R76 ;  /* 0x0000004c59590221 */ /* 0x000fe20000010000 */
[----:B------:R-:W-:Y:S01]  /*2280*/  @P0 SHF.L.U32 R72, R72, 0x10, RZ ;  /* 0x0000001048480819 */ /* 0x000fe200000006ff */
[C---:B------:R-:W-:Y:S01]  /*2290*/  FMUL.FTZ R85, R134.reuse, R87 ;  /* 0x0000005786557220 */ /* 0x040fe20000410000 */
[----:B------:R-:W-:Y:S01]  /*22a0*/  @P0 SHF.L.U32 R75, R31, 0x10, RZ ;  /* 0x000000101f4b0819 */ /* 0x000fe200000006ff */
[C---:B------:R-:W-:Y:S01]  /*22b0*/  FMUL.FTZ R84, R134.reuse, R151 ;  /* 0x0000009786547220 */ /* 0x040fe20000410000 */
[----:B------:R-:W-:Y:S01]  /*22c0*/  FMUL.FTZ R86, R134, R86 ;  /* 0x0000005686567220 */ /* 0x000fe20000410000 */
[----:B------:R-:W-:Y:S01]  /*22d0*/  @P0 IMAD.U32 R73, R30, 0x10000, RZ ;  /* 0x000100001e490824 */ /* 0x000fe200078e00ff */
[----:B------:R-:W-:Y:S01]  /*22e0*/  @P1 F2FP.BF16.F32.PACK_AB R76, RZ, R120 ;  /* 0x00000078ff4c123e */ /* 0x000fe200000010ff */
[----:B------:R-:W-:Y:S01]  /*22f0*/  FMUL.FTZ R94, R134, R79 ;  /* 0x0000004f865e7220 */ /* 0x000fe20000410000 */
[----:B------:R-:W-:Y:S01]  /*2300*/  @P0 SHF.L.U32 R74, R74, 0x10, RZ ;  /* 0x000000104a4a0819 */ /* 0x000fe200000006ff */
[----:B------:R-:W-:Y:S01]  /*2310*/  FMUL.FTZ R87, R134, R165 ;  /* 0x000000a586577220 */ /* 0x000fe20000410000 */
[----:B------:R-:W-:Y:S01]  /*2320*/  @P0 FADD.FTZ R85, R85, R72 ;  /* 0x0000004855550221 */ /* 0x000fe20000010000 */
[----:B------:R-:W-:Y:S01]  /*2330*/  @P0 FADD.FTZ R84, R84, R73 ;  /* 0x0000004954540221 */ /* 0x000fe20000010000 */
[----:B------:R-:W-:Y:S01]  /*2340*/  @P0 FADD.FTZ R86, R86, R75 ;  /* 0x0000004b56560221 */ /* 0x000fe20000010000 */
[----:B------:R-:W-:Y:S01]  /*2350*/  @P1 F2FP.BF16.F32.PACK_AB R79, RZ, R121 ;  /* 0x00000079ff4f123e */ /* 0x000fe200000010ff */
[----:B------:R-:W-:Y:S01]  /*2360*/  @P0 FADD.FTZ R94, R94, R77 ;  /* 0x0000004d5e5e0221 */ /* 0x000fe20000010000 */
[----:B------:R-:W-:Y:S01]  /*2370*/  @P1 PRMT R67, R76, 0x7610, R67 ;  /* 0x000076104c431816 */ /* 0x000fe20000000043 */
[----:B------:R-:W-:Y:S01]  /*2380*/  @P0 FADD.FTZ R87, R87, R74 ;  /* 0x0000004a57570221 */ /* 0x000fe20000010000 */
[----:B------:R-:W-:-:S02]  /*2390*/  @P1 F2FP.BF16.F32.PACK_AB R75, RZ, R118 ;  /* 0x00000076ff4b123e */ /* 0x000fc400000010ff */
[----:B------:R-:W-:Y:S02]  /*23a0*/  @P1 F2FP.BF16.F32.PACK_AB R73, RZ, R81 ;  /* 0x00000051ff49123e */ /* 0x000fe400000010ff */
[----:B------:R-:W-:Y:S02]  /*23b0*/  @P1 F2FP.BF16.F32.PACK_AB R72, RZ, R163 ;  /* 0x000000a3ff48123e */ /* 0x000fe400000010ff */
[----:B------:R-:W-:Y:S02]  /*23c0*/  @P1 PRMT R67, R67, 0x5410, R79 ;  /* 0x0000541043431816 */ /* 0x000fe4000000004f */
[----:B------:R-:W-:Y:S02]  /*23d0*/  @P1 F2FP.BF16.F32.PACK_AB R77, RZ, R119 ;  /* 0x00000077ff4d123e */ /* 0x000fe400000010ff */
[----:B------:R-:W-:Y:S02]  /*23e0*/  @P1 F2FP.BF16.F32.PACK_AB R74, RZ, R116 ;  /* 0x00000074ff4a123e */ /* 0x000fe400000010ff */
[----:B------:R-:W-:-:S02]  /*23f0*/  @P1 F2FP.BF16.F32.PACK_AB R134, RZ, R80 ;  /* 0x00000050ff86123e */ /* 0x000fc400000010ff */
[----:B------:R-:W-:Y:S02]  /*2400*/  @P1 PRMT R66, R75, 0x7610, R66 ;  /* 0x000076104b421816 */ /* 0x000fe40000000042 */
[----:B------:R-:W-:Y:S02]  /*2410*/  @P1 PRMT R65, R73, 0x7610, R65 ;  /* 0x0000761049411816 */ /* 0x000fe40000000041 */
[----:B------:R-:W-:Y:S02]  /*2420*/  @P1 PRMT R64, R72, 0x7610, R64 ;  /* 0x0000761048401816 */ /* 0x000fe40000000040 */
[----:B------:R-:W-:Y:S02]  /*2430*/  @P1 IADD3.X R79, R132, UR15, RZ, P6, !PT ;  /* 0x0000000f844f1c10 */ /* 0x000fe4000b7fe4ff */
[----:B------:R-:W-:Y:S02]  /*2440*/  IADD3 R76, P6, R133, UR18, RZ ;  /* 0x00000012854c7c10 */ /* 0x000fe4000ffde0ff */
[----:B------:R-:W-:-:S02]  /*2450*/  @P1 PRMT R66, R66, 0x5410, R77 ;  /* 0x0000541042421816 */ /* 0x000fc4000000004d */
[----:B------:R-:W-:Y:S02]  /*2460*/  @P1 PRMT R65, R65, 0x5410, R74 ;  /* 0x0000541041411816 */ /* 0x000fe4000000004a */
[----:B------:R-:W-:Y:S02]  /*2470*/  F2FP.BF16.F32.PACK_AB R72, R80, R163 ;  /* 0x000000a35048723e */ /* 0x000fe400000010ff */
[----:B------:R-:W-:Y:S02]  /*2480*/  @P1 PRMT R64, R64, 0x5410, R134 ;  /* 0x0000541040401816 */ /* 0x000fe40000000086 */
[----:B------:R-:W-:Y:S02]  /*2490*/  IADD3.X R77, R132, UR19, RZ, P6, !PT ;  /* 0x00000013844d7c10 */ /* 0x000fe4000b7fe4ff */
        /* <DEDUP_REMOVED lines=10> */
[----:B------:R-:W-:Y:S02]  /*2540*/  @P2 PRMT R68, R163, 0x7610, R68 ;  /* 0x00007610a3442816 */ /* 0x000fe40000000044 */
[----:B------:R-:W-:Y:S02]  /*2550*/  @P2 F2FP.BF16.F32.PACK_AB R135, RZ, R120 ;  /* 0x00000078ff87223e */ /* 0x000fe400000010ff */
[----:B------:R-:W-:Y:S02]  /*2560*/  @P2 F2FP.BF16.F32.PACK_AB R121, RZ, R118 ;  /* 0x00000076ff79223e */ /* 0x000fe400000010ff */
[----:B------:R-:W-:Y:S02]  /*2570*/  @P2 IADD3 R80, P6, R133, UR16, RZ ;  /* 0x0000001085502c10 */ /* 0x000fe4000ffde0ff */
[----:B------:R-:W-:Y:S02]  /*2580*/  @P2 PRMT R68, R68, 0x5410, R81 ;  /* 0x0000541044442816 */ /* 0x000fe40000000051 */
[----:B------:R-:W-:-:S02]  /*2590*/  @P2 F2FP.BF16.F32.PACK_AB R120, RZ, R116 ;  /* 0x00000074ff78223e */ /* 0x000fc400000010ff */
[----:B0-----:R-:W-:Y:S02]  /*25a0*/  @P1 F2FP.BF16.F32.PACK_AB R77, RZ, R117 ;  /* 0x00000075ff4d123e */ /* 0x001fe400000010ff */
[----:B------:R-:W-:Y:S02]  /*25b0*/  @P1 F2FP.BF16.F32.PACK_AB R75, RZ, R95 ;  /* 0x0000005fff4b123e */ /* 0x000fe400000010ff */
[----:B------:R-:W-:Y:S02]  /*25c0*/  @P1 F2FP.BF16.F32.PACK_AB R73, RZ, R90 ;  /* 0x0000005aff49123e */ /* 0x000fe400000010ff */
[----:B------:R-:W-:Y:S02]  /*25d0*/  @P1 F2FP.BF16.F32.PACK_AB R72, RZ, R88 ;  /* 0x00000058ff48123e */ /* 0x000fe400000010ff */
[----:B------:R-:W-:Y:S02]  /*25e0*/  @P2 PRMT R71, R135, 0x7610, R71 ;  /* 0x0000761087472816 */ /* 0x000fe40000000047 */
[----:B------:R-:W-:-:S02]  /*25f0*/  @P2 PRMT R70, R121, 0x7610, R70 ;  /* 0x0000761079462816 */ /* 0x000fc40000000046 */
[----:B------:R-:W-:Y:S02]  /*2600*/  @P2 PRMT R69, R119, 0x7610, R69 ;  /* 0x0000761077452816 */ /* 0x000fe40000000045 */
[----:B------:R-:W-:Y:S02]  /*2610*/  @P2 IADD3.X R81, R132, UR17, RZ, P6, !PT ;  /* 0x0000001184512c10 */ /* 0x000fe4000b7fe4ff */
[----:B------:R-:W-:Y:S02]  /*2620*/  @P1 F2FP.BF16.F32.PACK_AB R118, RZ, R94 ;  /* 0x0000005eff76123e */ /* 0x000fe400000010ff */
[----:B------:R-:W-:Y:S02]  /*2630*/  @P1 F2FP.BF16.F32.PACK_AB R79, RZ, R92 ;  /* 0x0000005cff4f123e */ /* 0x000fe400000010ff */
[----:B------:R-:W-:Y:S02]  /*2640*/  @P1 F2FP.BF16.F32.PACK_AB R74, RZ, R93 ;  /* 0x0000005dff4a123e */ /* 0x000fe400000010ff */
[----:B------:R-:W-:-:S02]  /*2650*/  @P1 F2FP.BF16.F32.PACK_AB R116, RZ, R91 ;  /* 0x0000005bff74123e */ /* 0x000fc400000010ff */
[----:B------:R-:W-:Y:S02]  /*2660*/  @P1 PRMT R67, R77, 0x7610, R67 ;  /* 0x000076104d431816 */ /* 0x000fe40000000043 */
[----:B------:R-:W-:Y:S02]  /*2670*/  @P1 PRMT R66, R75, 0x7610, R66 ;  /* 0x000076104b421816 */ /* 0x000fe40000000042 */
[----:B------:R-:W-:Y:S02]  /*2680*/  @P1 PRMT R65, R73, 0x7610, R65 ;  /* 0x0000761049411816 */ /* 0x000fe40000000041 */
[----:B------:R-:W-:Y:S02]  /*2690*/  @P1 IADD3 R76, P6, R131, UR14, RZ ;  /* 0x0000000e834c1c10 */ /* 0x000fe4000ffde0ff */
[----:B------:R-:W-:Y:S02]  /*26a0*/  @P1 PRMT R64, R72, 0x7610, R64 ;  /* 0x0000761048401816 */ /* 0x000fe40000000040 */
[----:B------:R-:W-:-:S02]  /*26b0*/  @P2 PRMT R71, R71, 0x5410, R136 ;  /* 0x0000541047472816 */ /* 0x000fc40000000088 */
[----:B------:R-:W-:Y:S02]  /*26c0*/  @P2 PRMT R70, R70, 0x5410, R134 ;  /* 0x0000541046462816 */ /* 0x000fe40000000086 */
[----:B------:R-:W-:Y:S02]  /*26d0*/  @P2 PRMT R69, R69, 0x5410, R120 ;  /* 0x0000541045452816 */ /* 0x000fe40000000078 */
[----:B------:R-:W-:Y:S02]  /*26e0*/  @P1 IADD3.X R77, R130, UR15, RZ, P6, !PT ;  /* 0x0000000f824d1c10 */ /* 0x000fe4000b7fe4ff */
[----:B------:R-:W-:Y:S01]  /*26f0*/  @P1 PRMT R67, R67, 0x5410, R118 ;  /* 0x0000541043431816 */ /* 0x000fe20000000076 */
[----:B------:R0:W-:Y:S01]  /*2700*/  @P2 STG.E.128 desc[UR4][R80.64], R68 ;  /* 0x0000004450002986 */ /* 0x0001e2000c101d04 */
[----:B------:R-:W-:Y:S02]  /*2710*/  @P1 PRMT R66, R66, 0x5410, R79 ;  /* 0x0000541042421816 */ /* 0x000fe4000000004f */
[----:B------:R-:W-:-:S02]  /*2720*/  @P1 PRMT R65, R65, 0x5410, R74 ;  /* 0x0000541041411816 */ /* 0x000fc4000000004a */
[----:B------:R-:W-:Y:S02]  /*2730*/  @P1 PRMT R64, R64, 0x5410, R116 ;  /* 0x0000541040401816 */ /* 0x000fe40000000074 */
[----:B------:R-:W-:Y:S02]  /*2740*/  IADD3 R78, P6, R131, UR18, RZ ;  /* 0x00000012834e7c10 */ /* 0x000fe4000ffde0ff */
[----:B------:R-:W-:Y:S01]  /*2750*/  F2FP.BF16.F32.PACK_AB R75, R94, R117 ;  /* 0x000000755e4b723e */ /* 0x000fe200000010ff */
[----:B------:R1:W-:Y:S01]  /*2760*/  @P1 STG.E.128 desc[UR4][R76.64], R64 ;  /* 0x000000404c001986 */ /* 0x0003e2000c101d04 */
[----:B------:R-:W-:Y:S02]  /*2770*/  F2FP.BF16.F32.PACK_AB R74, R92, R95 ;  /* 0x0000005f5c4a723e */ /* 0x000fe400000010ff */
[----:B------:R-:W-:Y:S02]  /*2780*/  F2FP.BF16.F32.PACK_AB R73, R93, R90 ;  /* 0x0000005a5d49723e */ /* 0x000fe400000010ff */
[----:B------:R-:W-:-:S02]  /*2790*/  F2FP.BF16.F32.PACK_AB R72, R91, R88 ;  /* 0x000000585b48723e */ /* 0x000fc400000010ff */
[----:B------:R-:W-:Y:S02]  /*27a0*/  @P2 F2FP.BF16.F32.PACK_AB R117, RZ, R117 ;  /* 0x00000075ff75223e */ /* 0x000fe400000010ff */
[----:B------:R-:W-:Y:S02]  /*27b0*/  @P2 F2FP.BF16.F32.PACK_AB R95, RZ, R95 ;  /* 0x0000005fff5f223e */ /* 0x000fe400000010ff */
[----:B------:R-:W-:Y:S02]  /*27c0*/  @P2 F2FP.BF16.F32.PACK_AB R90, RZ, R90 ;  /* 0x0000005aff5a223e */ /* 0x000fe400000010ff */
[----:B------:R-:W-:Y:S02]  /*27d0*/  @P2 F2FP.BF16.F32.PACK_AB R88, RZ, R88 ;  /* 0x00000058ff58223e */ /* 0x000fe400000010ff */
[----:B------:R-:W-:Y:S02]  /*27e0*/  IADD3.X R79, R130, UR19, RZ, P6, !PT ;  /* 0x00000013824f7c10 */ /* 0x000fe4000b7fe4ff */
[----:B------:R-:W-:-:S02]  /*27f0*/  @P2 F2FP.BF16.F32.PACK_AB R94, RZ, R94 ;  /* 0x0000005eff5e223e */ /* 0x000fc400000010ff */
[----:B------:R-:W-:Y:S01]  /*2800*/  @P2 F2FP.BF16.F32.PACK_AB R92, RZ, R92 ;  /* 0x0000005cff5c223e */ /* 0x000fe200000010ff */
[----:B------:R2:W-:Y:S01]  /*2810*/  STG.E.128 desc[UR4][R78.64], R72 ;  /* 0x000000484e007986 */ /* 0x0005e2000c101d04 */
[----:B------:R-:W-:Y:S02]  /*2820*/  @P2 F2FP.BF16.F32.PACK_AB R93, RZ, R93 ;  /* 0x0000005dff5d223e */ /* 0x000fe400000010ff */
[----:B------:R-:W-:Y:S02]  /*2830*/  @P2 F2FP.BF16.F32.PACK_AB R91, RZ, R91 ;  /* 0x0000005bff5b223e */ /* 0x000fe400000010ff */
[----:B0-----:R-:W-:Y:S02]  /*2840*/  @P2 PRMT R71, R117, 0x7610, R71 ;  /* 0x0000761075472816 */ /* 0x001fe40000000047 */
[----:B-1----:R-:W-:Y:S02]  /*2850*/  @P2 IADD3 R76, P6, R131, UR16, RZ ;  /* 0x00000010834c2c10 */ /* 0x002fe4000ffde0ff */
[----:B------:R-:W-:-:S02]  /*2860*/  @P2 PRMT R70, R95, 0x7610, R70 ;  /* 0x000076105f462816 */ /* 0x000fc40000000046 */
[----:B------:R-:W-:Y:S02]  /*2870*/  @P2 PRMT R69, R90, 0x7610, R69 ;  /* 0x000076105a452816 */ /* 0x000fe40000000045 */
[----:B------:R-:W-:Y:S02]  /*2880*/  @P2 PRMT R68, R88, 0x7610, R68 ;  /* 0x0000761058442816 */ /* 0x000fe40000000044 */
[----:B------:R-:W-:Y:S02]  /*2890*/  @P2 IADD3.X R77, R130, UR17, RZ, P6, !PT ;  /* 0x00000011824d2c10 */ /* 0x000fe4000b7fe4ff */
[----:B------:R-:W-:Y:S02]  /*28a0*/  @P2 PRMT R71, R71, 0x5410, R94 ;  /* 0x0000541047472816 */ /* 0x000fe4000000005e */
[----:B------:R-:W-:Y:S02]  /*28b0*/  @P2 PRMT R70, R70, 0x5410, R92 ;  /* 0x0000541046462816 */ /* 0x000fe4000000005c */
[----:B------:R-:W-:-:S02]  /*28c0*/  @P2 PRMT R69, R69, 0x5410, R93 ;  /* 0x0000541045452816 */ /* 0x000fc4000000005d */
[----:B------:R-:W-:Y:S02]  /*28d0*/  @P2 PRMT R68, R68, 0x5410, R91 ;  /* 0x0000541044442816 */ /* 0x000fe4000000005b */
[----:B--2---:R-:W-:Y:S02]  /*28e0*/  @P1 F2FP.BF16.F32.PACK_AB R72, RZ, R0 ;  /* 0x00000000ff48123e */ /* 0x004fe400000010ff */
[----:B------:R-:W-:Y:S01]  /*28f0*/  @P1 F2FP.BF16.F32.PACK_AB R74, RZ, R82 ;  /* 0x00000052ff4a123e */ /* 0x000fe200000010ff */
[----:B------:R0:W-:Y:S01]  /*2900*/  @P2 STG.E.128 desc[UR4][R76.64], R68 ;  /* 0x000000444c002986 */ /* 0x0001e2000c101d04 */
[----:B------:R-:W-:Y:S02]  /*2910*/  @P1 F2FP.BF16.F32.PACK_AB R78, RZ, R86 ;  /* 0x00000056ff4e123e */ /* 0x000fe400000010ff */
[----:B------:R-:W-:Y:S02]  /*2920*/  @P1 F2FP.BF16.F32.PACK_AB R73, RZ, R83 ;  /* 0x00000053ff49123e */ /* 0x000fe400000010ff */
[----:B------:R-:W-:-:S02]  /*2930*/  @P1 F2FP.BF16.F32.PACK_AB R75, RZ, R85 ;  /* 0x00000055ff4b123e */ /* 0x000fc400000010ff */
[----:B------:R-:W-:Y:S02]  /*2940*/  @P1 F2FP.BF16.F32.PACK_AB R79, RZ, R87 ;  /* 0x00000057ff4f123e */ /* 0x000fe400000010ff */
[----:B------:R-:W-:Y:S02]  /*2950*/  @P1 F2FP.BF16.F32.PACK_AB R80, RZ, R89 ;  /* 0x00000059ff50123e */ /* 0x000fe400000010ff */
[----:B------:R-:W-:Y:S02]  /*2960*/  @P1 PRMT R64, R72, 0x7610, R64 ;  /* 0x0000761048401816 */ /* 0x000fe40000000040 */
[----:B------:R-:W-:Y:S02]  /*2970*/  @P1 PRMT R65, R74, 0x7610, R65 ;  /* 0x000076104a411816 */ /* 0x000fe40000000041 */
[----:B------:R-:W-:Y:S02]  /*2980*/  @P1 PRMT R67, R78, 0x7610, R67 ;  /* 0x000076104e431816 */ /* 0x000fe40000000043 */
[----:B------:R-:W-:-:S02]  /*2990*/  @P1 PRMT R64, R64, 0x5410, R73 ;  /* 0x0000541040401816 */ /* 0x000fc40000000049 */
[----:B0-----:R-:W-:Y:S02]  /*29a0*/  @P1 F2FP.BF16.F32.PACK_AB R77, RZ, R84 ;  /* 0x00000054ff4d123e */ /* 0x001fe400000010ff */
[----:B------:R-:W-:Y:S02]  /*29b0*/  @P1 IADD3 R76, P6, R125, UR14, RZ ;  /* 0x0000000e7d4c1c10 */ /* 0x000fe4000ffde0ff */
[----:B------:R-:W-:Y:S02]  /*29c0*/  @P1 PRMT R66, R77, 0x7610, R66 ;  /* 0x000076104d421816 */ /* 0x000fe40000000042 */
[----:B------:R-:W-:Y:S02]  /*29d0*/  @P1 IADD3.X R77, R124, UR15, RZ, P6, !PT ;  /* 0x0000000f7c4d1c10 */ /* 0x000fe4000b7fe4ff */
[----:B------:R-:W-:Y:S02]  /*29e0*/  @P1 PRMT R65, R65, 0x5410, R75 ;  /* 0x0000541041411816 */ /* 0x000fe4000000004b */
[----:B------:R-:W-:-:S02]  /*29f0*/  @P1 PRMT R66, R66, 0x5410, R79 ;  /* 0x0000541042421816 */ /* 0x000fc4000000004f */
[----:B------:R-:W-:Y:S02]  /*2a00*/  @P1 PRMT R67, R67, 0x5410, R80 ;  /* 0x0000541043431816 */ /* 0x000fe40000000050 */
[----:B------:R-:W-:Y:S02]  /*2a10*/  F2FP.BF16.F32.PACK_AB R75, R89, R86 ;  /* 0x00000056594b723e */ /* 0x000fe400000010ff */
[----:B------:R-:W-:Y:S01]  /*2a20*/  F2FP.BF16.F32.PACK_AB R74, R87, R84 ;  /* 0x00000054574a723e */ /* 0x000fe200000010ff */
[----:B------:R0:W-:Y:S01]  /*2a30*/  @P1 STG.E.128 desc[UR4][R76.64], R64 ;  /* 0x000000404c001986 */ /* 0x0001e2000c101d04 */
[----:B------:R-:W-:Y:S02]  /*2a40*/  F2FP.BF16.F32.PACK_AB R73, R85, R82 ;  /* 0x000000525549723e */ /* 0x000fe400000010ff */
[----:B------:R-:W-:Y:S02]  /*2a50*/  F2FP.BF16.F32.PACK_AB R72, R83, R0 ;  /* 0x000000005348723e */ /* 0x000fe400000010ff */
[----:B------:R-:W-:-:S02]  /*2a60*/  @P2 F2FP.BF16.F32.PACK_AB R86, RZ, R86 ;  /* 0x00000056ff56223e */ /* 0x000fc400000010ff */
[----:B------:R-:W-:Y:S02]  /*2a70*/  @P2 F2FP.BF16.F32.PACK_AB R84, RZ, R84 ;  /* 0x00000054ff54223e */ /* 0x000fe400000010ff */
[----:B------:R-:W-:Y:S02]  /*2a80*/  @P2 F2FP.BF16.F32.PACK_AB R82, RZ, R82 ;  /* 0x00000052ff52223e */ /* 0x000fe400000010ff */
[----:B------:R-:W-:Y:S02]  /*2a90*/  @P2 F2FP.BF16.F32.PACK_AB R0, RZ, R0 ;  /* 0x00000000ff00223e */ /* 0x000fe400000010ff */
[----:B------:R-:W-:Y:S02]  /*2aa0*/  IADD3 R78, P6, R125, UR18, RZ ;  /* 0x000000127d4e7c10 */ /* 0x000fe4000ffde0ff */
[----:B------:R-:W-:Y:S02]  /*2ab0*/  @P2 F2FP.BF16.F32.PACK_AB R89, RZ, R89 ;  /* 0x00000059ff59223e */ /* 0x000fe400000010ff */
[----:B------:R-:W-:-:S02]  /*2ac0*/  @P2 F2FP.BF16.F32.PACK_AB R87, RZ, R87 ;  /* 0x00000057ff57223e */ /* 0x000fc400000010ff */
[----:B------:R-:W-:Y:S02]  /*2ad0*/  @P2 F2FP.BF16.F32.PACK_AB R85, RZ, R85 ;  /* 0x00000055ff55223e */ /* 0x000fe400000010ff */
[----:B------:R-:W-:Y:S02]  /*2ae0*/  @P2 F2FP.BF16.F32.PACK_AB R83, RZ, R83 ;  /* 0x00000053ff53223e */ /* 0x000fe400000010ff */
[----:B------:R-:W-:Y:S02]  /*2af0*/  @P2 PRMT R71, R86, 0x7610, R71 ;  /* 0x0000761056472816 */ /* 0x000fe40000000047 */
[----:B0-----:R-:W-:Y:S02]  /*2b00*/  @P2 IADD3 R76, P1, R125, UR16, RZ ;  /* 0x000000107d4c2c10 */ /* 0x001fe4000ff3e0ff */
[----:B------:R-:W-:Y:S02]  /*2b10*/  @P2 PRMT R70, R84, 0x7610, R70 ;  /* 0x0000761054462816 */ /* 0x000fe40000000046 */
[----:B------:R-:W-:-:S02]  /*2b20*/  @P2 PRMT R69, R82, 0x7610, R69 ;  /* 0x0000761052452816 */ /* 0x000fc40000000045 */
[----:B------:R-:W-:Y:S02]  /*2b30*/  @P2 PRMT R68, R0, 0x7610, R68 ;  /* 0x0000761000442816 */ /* 0x000fe40000000044 */
[C---:B------:R-:W-:Y:S02]  /*2b40*/  IADD3.X R79, R124.reuse, UR19, RZ, P6, !PT ;  /* 0x000000137c4f7c10 */ /* 0x040fe4000b7fe4ff */
[----:B------:R-:W-:Y:S02]  /*2b50*/  @P2 IADD3.X R77, R124, UR17, RZ, P1, !PT ;  /* 0x000000117c4d2c10 */ /* 0x000fe40008ffe4ff */
[----:B------:R-:W-:Y:S01]  /*2b60*/  @P2 PRMT R71, R71, 0x5410, R89 ;  /* 0x0000541047472816 */ /* 0x000fe20000000059 */
[----:B------:R0:W-:Y:S01]  /*2b70*/  STG.E.128 desc[UR4][R78.64], R72 ;  /* 0x000000484e007986 */ /* 0x0001e2000c101d04 */
[----:B------:R-:W-:Y:S02]  /*2b80*/  @P2 PRMT R70, R70, 0x5410, R87 ;  /* 0x0000541046462816 */ /* 0x000fe40000000057 */
        /* <DEDUP_REMOVED lines=53> */
.L_x_700:
[----:B------:R-:W1:Y:S01]  /*2ee0*/  S2UR UR6, SR_CTAID.X ;  /* 0x00000000000679c3 */ /* 0x000e620000002500 */
[----:B------:R-:W-:-:S07]  /*2ef0*/  LOP3.LUT R11, R102, 0x7f, RZ, 0xc0, !PT ;  /* 0x0000007f660b7812 */ /* 0x000fce00078ec0ff */
[----:B------:R-:W2:Y:S08]  /*2f00*/  LDC.64 R2, c[0x0][0x2d0] ;  /* 0x0000b400ff027b82 */ /* 0x000eb00000000a00 */
[----:B------:R-:W3:Y:S01]  /*2f10*/  LDC.64 R8, c[0x0][0x2d8] ;  /* 0x0000b600ff087b82 */ /* 0x000ee20000000a00 */
[----:B-1----:R-:W-:Y:S01]  /*2f20*/  LEA.HI R0, R102, UR6, RZ, 0x19 ;  /* 0x0000000666007c11 */ /* 0x002fe2000f8fc8ff */
[----:B------:R-:W-:-:S04]  /*2f30*/  ULDC UR6, c[0x0][0x218] ;  /* 0x0000860000067ab9 */ /* 0x000fc80000000800 */
[----:B------:R-:W-:-:S05]  /*2f40*/  IMAD R0, R0, UR6, RZ ;  /* 0x0000000600007c24 */ /* 0x000fca000f8e02ff */
[----:B------:R-:W-:-:S05]  /*2f50*/  LEA.HI R11, R0, R11, RZ, 0x1d ;  /* 0x0000000b000b7211 */ /* 0x000fca00078fe8ff */
[----:B--2---:R-:W-:-:S04]  /*2f60*/  IMAD.WIDE.U32 R2, R11, 0x20, R2 ;  /* 0x000000200b027825 */ /* 0x004fc800078e0002 */
[----:B---3--:R-:W-:Y:S01]  /*2f70*/  IMAD.WIDE.U32 R8, R11, 0x20, R8 ;  /* 0x000000200b087825 */ /* 0x008fe200078e0008 */
        /* <DEDUP_REMOVED lines=13> */
.L_x_701:
[----:B------:R-:W-:Y:S01]  /*3050*/  HFMA2.MMA R77, -RZ, RZ, 0, 9.5367431640625e-07 ;  /* 0x00000010ff4d7435 */ /* 0x000fe200000001ff */
[----:B------:R-:W-:Y:S01]  /*3060*/  IMAD.MOV.U32 R75, RZ, RZ, -0x1 ;  /* 0xffffffffff4b7424 */ /* 0x000fe200078e00ff */
[----:B------:R-:W-:-:S09]  /*3070*/  MOV R76, 0x1f ;  /* 0x0000001f004c7802 */ /* 0x000fd20000000f00 */
[----:B-----5:R-:W-:Y:S05]  /*3080*/  WARPSYNC.COLLECTIVE R75, `(.L_x_703) ;  /* 0x000000004b087348 */ /* 0x020fea0003c00000 */
[----:B------:R0:W1:Y:S02]  /*3090*/  SHFL.DOWN P2, R75, R78, R77, R76 ;  /* 0x0800004d4e4b7389 */ /* 0x000064000004004c */
[----:B01---5:R-:W-:Y:S01]  /*30a0*/  ENDCOLLECTIVE ;  /* 0x000000000000791b */ /* 0x023fe20003800000 */
.L_x_703:
[----:B------:R-:W-:Y:S01]  /*30b0*/  MOV R73, R75 ;  /* 0x0000004b00497202 */ /* 0x000fe20000000f00 */
[----:B------:R-:W-:-:S04]  /*30c0*/  IMAD.MOV.U32 R75, RZ, RZ, -0x1 ;  /* 0xffffffffff4b7424 */ /* 0x000fc800078e00ff */
[----:B------:R-:W-:Y:S01]  /*30d0*/  FADD.FTZ R73, R78, R73 ;  /* 0x000000494e497221 */ /* 0x000fe20000010000 */
[----:B------:R-:W-:-:S07]  /*30e0*/  MOV R78, R74 ;  /* 0x0000004a004e7202 */ /* 0x000fce0000000f00 */
[----:B------:R-:W-:Y:S05]  /*30f0*/  WARPSYNC.COLLECTIVE R75, `(.L_x_704) ;  /* 0x000000004b087348 */ /* 0x000fea0003c00000 */
[----:B------:R0:W1:Y:S02]  /*3100*/  SHFL.DOWN P2, R75, R78, R77, R76 ;  /* 0x0800004d4e4b7389 */ /* 0x000064000004004c */
[----:B01----:R-:W-:Y:S01]  /*3110*/  ENDCOLLECTIVE ;  /* 0x000000000000791b */ /* 0x003fe20003800000 */
.L_x_704:
[----:B------:R-:W-:Y:S01]  /*3120*/  MOV R78, R73 ;  /* 0x00000049004e7202 */ /* 0x000fe20000000f00 */
[----:B------:R-:W-:Y:S01]  /*3130*/  IMAD.MOV.U32 R77, RZ, RZ, 0x8 ;  /* 0x00000008ff4d7424 */ /* 0x000fe200078e00ff */
[----:B------:R-:W-:Y:S02]  /*3140*/  MOV R79, R75 ;  /* 0x0000004b004f7202 */ /* 0x000fe40000000f00 */
[----:B------:R-:W-:-:S03]  /*3150*/  MOV R75, 0xffffffff ;  /* 0xffffffff004b7802 */ /* 0x000fc60000000f00 */
[----:B------:R-:W-:-:S07]  /*3160*/  FADD.FTZ R79, R74, R79 ;  /* 0x0000004f4a4f7221 */ /* 0x000fce0000010000 */
[----:B------:R-:W-:Y:S05]  /*3170*/  WARPSYNC.COLLECTIVE R75, `(.L_x_705) ;  /* 0x000000004b087348 */ /* 0x000fea0003c00000 */
[----:B------:R0:W1:Y:S02]  /*3180*/  SHFL.DOWN P2, R75, R78, R77, R76 ;  /* 0x0800004d4e4b7389 */ /* 0x000064000004004c */
[----:B01----:R-:W-:Y:S01]  /*3190*/  ENDCOLLECTIVE ;  /* 0x000000000000791b */ /* 0x003fe20003800000 */
.L_x_705:
[----:B------:R-:W-:Y:S01]  /*31a0*/  IMAD.MOV.U32 R78, RZ, RZ, R79 ;  /* 0x000000ffff4e7224 */ /* 0x000fe200078e004f */
[----:B------:R-:W-:Y:S02]  /*31b0*/  MOV R80, R75 ;  /* 0x0000004b00507202 */ /* 0x000fe40000000f00 */
[----:B------:R-:W-:-:S03]  /*31c0*/  MOV R75, 0xffffffff ;  /* 0xffffffff004b7802 */ /* 0x000fc60000000f00 */
[----:B------:R-:W-:-:S07]  /*31d0*/  FADD.FTZ R162, R73, R80 ;  /* 0x0000005049a27221 */ /* 0x000fce0000010000 */
[----:B------:R-:W-:Y:S05]  /*31e0*/  WARPSYNC.COLLECTIVE R75, `(.L_x_706) ;  /* 0x000000004b087348 */ /* 0x000fea0003c00000 */
[----:B------:R0:W1:Y:S02]  /*31f0*/  SHFL.DOWN P2, R75, R78, R77, R76 ;  /* 0x0800004d4e4b7389 */ /* 0x000064000004004c */
[----:B01----:R-:W-:Y:S01]  /*3200*/  ENDCOLLECTIVE ;  /* 0x000000000000791b */ /* 0x003fe20003800000 */
.L_x_706:
[----:B------:R-:W-:Y:S01]  /*3210*/  HFMA2.MMA R77, -RZ, RZ, 0, 2.384185791015625e-07 ;  /* 0x00000004ff4d7435 */ /* 0x000fe200000001ff */
[----:B------:R-:W-:Y:S01]  /*3220*/  IMAD.MOV.U32 R78, RZ, RZ, R162 ;  /* 0x000000ffff4e7224 */ /* 0x000fe200078e00a2 */
[----:B------:R-:W-:Y:S02]  /*3230*/  MOV R160, R75 ;  /* 0x0000004b00a07202 */ /* 0x000fe40000000f00 */
[----:B------:R-:W-:-:S03]  /*3240*/  MOV R75, 0xffffffff ;  /* 0xffffffff004b7802 */ /* 0x000fc60000000f00 */
[----:B------:R-:W-:-:S07]  /*3250*/  FADD.FTZ R160, R79, R160 ;  /* 0x000000a04fa07221 */ /* 0x000fce0000010000 */
[----:B------:R-:W-:Y:S05]  /*3260*/  WARPSYNC.COLLECTIVE R75, `(.L_x_707) ;  /* 0x000000004b087348 */ /* 0x000fea0003c00000 */
[----:B------:R0:W1:Y:S02]  /*3270*/  SHFL.DOWN P2, R75, R78, R77, R76 ;  /* 0x0800004d4e4b7389 */ /* 0x000064000004004c */
[----:B01----:R-:W-:Y:S01]  /*3280*/  ENDCOLLECTIVE ;  /* 0x000000000000791b */ /* 0x003fe20003800000 */
.L_x_707:
[----:B------:R-:W-:Y:S01]  /*3290*/  MOV R78, R160 ;  /* 0x000000a0004e7202 */ /* 0x000fe20000000f00 */
[----:B------:R-:W-:Y:S01]  /*32a0*/  IMAD.MOV.U32 R81, RZ, RZ, R75 ;  /* 0x000000ffff517224 */ /* 0x000fe200078e004b */
[----:B------:R-:W-:-:S03]  /*32b0*/  MOV R75, 0xffffffff ;  /* 0xffffffff004b7802 */ /* 0x000fc60000000f00 */
[----:B------:R-:W-:-:S07]  /*32c0*/  FADD.FTZ R164, R162, R81 ;  /* 0x00000051a2a47221 */ /* 0x000fce0000010000 */
[----:B------:R-:W-:Y:S05]  /*32d0*/  WARPSYNC.COLLECTIVE R75, `(.L_x_708) ;  /* 0x000000004b087348 */ /* 0x000fea0003c00000 */
[----:B------:R0:W1:Y:S02]  /*32e0*/  SHFL.DOWN P2, R75, R78, R77, R76 ;  /* 0x0800004d4e4b7389 */ /* 0x000064000004004c */
[----:B01----:R-:W-:Y:S01]  /*32f0*/  ENDCOLLECTIVE ;  /* 0x000000000000791b */ /* 0x003fe20003800000 */
.L_x_708:
[----:B------:R-:W-:Y:S01]  /*3300*/  HFMA2.MMA R77, -RZ, RZ, 0, 1.1920928955078125e-07 ;  /* 0x00000002ff4d7435 */ /* 0x000fe200000001ff */
[----:B------:R-:W-:Y:S01]  /*3310*/  MOV R78, R164 ;  /* 0x000000a4004e7202 */ /* 0x000fe20000000f00 */
[----:B------:R-:W-:Y:S02]  /*3320*/  IMAD.MOV.U32 R165, RZ, RZ, R75 ;  /* 0x000000ffffa57224 */ /* 0x000fe400078e004b */
[----:B------:R-:W-:Y:S02]  /*3330*/  IMAD.MOV.U32 R75, RZ, RZ, -0x1 ;  /* 0xffffffffff4b7424 */ /* 0x000fe400078e00ff */
[----:B------:R-:W-:-:S07]  /*3340*/  FADD.FTZ R165, R160, R165 ;  /* 0x000000a5a0a57221 */ /* 0x000fce0000010000 */
[----:B------:R-:W-:Y:S05]  /*3350*/  WARPSYNC.COLLECTIVE R75, `(.L_x_709) ;  /* 0x000000004b087348 */ /* 0x000fea0003c00000 */
[----:B------:R0:W1:Y:S02]  /*3360*/  SHFL.DOWN P2, R75, R78, R77, R76 ;  /* 0x0800004d4e4b7389 */ /* 0x000064000004004c */
[----:B01----:R-:W-:Y:S01]  /*3370*/  ENDCOLLECTIVE ;  /* 0x000000000000791b */ /* 0x003fe20003800000 */
.L_x_709:
[----:B------:R-:W-:Y:S02]  /*3380*/  MOV R78, R165 ;  /* 0x000000a5004e7202 */ /* 0x000fe40000000f00 */
[----:B------:R-:W-:Y:S01]  /*3390*/  MOV R81, R75 ;  /* 0x0000004b00517202 */ /* 0x000fe20000000f00 */
[----:B------:R-:W-:-:S04]  /*33a0*/  IMAD.MOV.U32 R75, RZ, RZ, -0x1 ;  /* 0xffffffffff4b7424 */ /* 0x000fc800078e00ff */
[----:B------:R-:W-:-:S07]  /*33b0*/  FADD.FTZ R80, R164, R81 ;  /* 0x00000051a4507221 */ /* 0x000fce0000010000 */
[----:B------:R-:W-:Y:S05]  /*33c0*/  WARPSYNC.COLLECTIVE R75, `(.L_x_710) ;  /* 0x000000004b087348 */ /* 0x000fea0003c00000 */
[----:B------:R0:W1:Y:S02]  /*33d0*/  SHFL.DOWN P2, R75, R78, R77, R76 ;  /* 0x0800004d4e4b7389 */ /* 0x000064000004004c */
[----:B01----:R-:W-:Y:S01]  /*33e0*/  ENDCOLLECTIVE ;  /* 0x000000000000791b */ /* 0x003fe20003800000 */
.L_x_710:
        /* <DEDUP_REMOVED lines=8> */
.L_x_711:
[----:B------:R-:W-:Y:S01]  /*3470*/  IMAD.MOV.U32 R78, RZ, RZ, R81 ;  /* 0x000000ffff4e7224 */ /* 0x000fe200078e0051 */
[----:B------:R-:W-:Y:S02]  /*3480*/  MOV R73, R75 ;  /* 0x0000004b00497202 */ /* 0x000fe40000000f00 */
[----:B------:R-:W-:-:S07]  /*3490*/  MOV R75, 0xffffffff ;  /* 0xffffffff004b7802 */ /* 0x000fce0000000f00 */
[----:B------:R-:W-:Y:S05]  /*34a0*/  WARPSYNC.COLLECTIVE R75, `(.L_x_712) ;  /* 0x000000004b087348 */ /* 0x000fea0003c00000 */
[----:B------:R0:W1:Y:S02]  /*34b0*/  SHFL.DOWN P2, R75, R78, R77, R76 ;  /* 0x0800004d4e4b7389 */ /* 0x000064000004004c */
[----:B01----:R-:W-:Y:S01]  /*34c0*/  ENDCOLLECTIVE ;  /* 0x000000000000791b */ /* 0x003fe20003800000 */
.L_x_712:
[----:B------:R-:W-:Y:S01]  /*34d0*/  MOV R74, R75 ;  /* 0x0000004b004a7202 */ /* 0x000fe20000000f00 */
[----:B------:R-:W-:Y:S06]  /*34e0*/  BRA `(.L_x_713) ;  /* 0xffffffe400087947 */ /* 0x000fec000383ffff */
.L_x_714:
        /* <DEDUP_REMOVED lines=9> */
.L_x_3241:


//--------------------- .text._ZN10layer_norm31ln_parallel_residual_bwd_kernelINS_13Kernel_traitsIf13__nv_bfloat16S2_S2_fjLj3072ELj1ELj1ELj4ELj16ENS_18Kernel_traits_baseILj3072EfS2_S2_S2_fjLj128EEEEELb1ELb0ELb0EEEvNS_9BwdParamsE --------------------------
	.section	.text._ZN10layer_norm31ln_parallel_residual_bwd_kernelINS_13Kernel_traitsIf13__nv_bfloat16S2_S2_fjLj3072ELj1ELj1ELj4ELj16ENS_18Kernel_traits_baseILj3072EfS2_S2_S2_fjLj128EEEEELb1ELb0ELb0EEEvNS_9BwdParamsE,"ax",@progbits
	.align	128
        .global         _ZN10layer_norm31ln_parallel_residual_bwd_kernelINS_13Kernel_traitsIf13__nv_bfloat16S2_S2_fjLj3072ELj1ELj1ELj4ELj16ENS_18Kernel_traits_baseILj3072EfS2_S2_S2_fjLj128EEEEELb1ELb0ELb0EEEvNS_9BwdParamsE
        .type           _ZN10layer_norm31ln_parallel_residual_bwd_kernelINS_13Kernel_traitsIf13__nv_bfloat16S2_S2_fjLj3072ELj1ELj1ELj4ELj16ENS_18Kernel_traits_baseILj3072EfS2_S2_S2_fjLj128EEEEELb1ELb0ELb0EEEvNS_9BwdParamsE,@function
        .size           _ZN10layer_norm31ln_parallel_residual_bwd_kernelINS_13Kernel_traitsIf13__nv_bfloat16S2_S2_fjLj3072ELj1ELj1ELj4ELj16ENS_18Kernel_traits_baseILj3072EfS2_S2_S2_fjLj128EEEEELb1ELb0ELb0EEEvNS_9BwdParamsE,(.L_x_3242 - _ZN10layer_norm31ln_parallel_residual_bwd_kernelINS_13Kernel_traitsIf13__nv_bfloat16S2_S2_fjLj3072ELj1ELj1ELj4ELj16ENS_18Kernel_traits_baseILj3072EfS2_S2_S2_fjLj128EEEEELb1ELb0ELb0EEEvNS_9BwdParamsE)
        .other          _ZN10layer_norm31ln_parallel_residual_bwd_kernelINS_13Kernel_traitsIf13__nv_bfloat16S2_S2_fjLj3072ELj1ELj1ELj4ELj16ENS_18Kernel_traits_baseILj3072EfS2_S2_S2_fjLj128EEEEELb1ELb0ELb0EEEvNS_9BwdParamsE,@"STO_CUDA_ENTRY STV_DEFAULT"
_ZN10layer_norm31ln_parallel_residual_bwd_kernelINS_13Kernel_traitsIf13__nv_bfloat16S2_S2_fjLj3072ELj1ELj1ELj4ELj16ENS_18Kernel_traits_baseILj3072EfS2_S2_S2_fjLj128EEEEELb1ELb0ELb0EEEvNS_9BwdParamsE:
.text._ZN10layer_norm31ln_parallel_residual_bwd_kernelINS_13Kernel_traitsIf13__nv_bfloat16S2_S2_fjLj3072ELj1ELj1ELj4ELj16ENS_18Kernel_traits_baseILj3072EfS2_S2_S2_fjLj128EEEEELb1ELb0ELb0EEEvNS_9BwdParamsE:
        /* <DEDUP_REMOVED lines=38> */
[----:B----4-:R-:W-:-:S03]  /*0260*/  @P2 IMAD.WIDE.U32 R16, R7, 0x20, R12 ;  /* 0x0000002007102825 */ /* 0x010fc600078e000c */
[----:B------:R2:W5:Y:S01]  /*0270*/  @P2 LDG.E.128 R144, desc[UR4][R14.64+0x10] ;  /* 0x000010040e902981 */ /* 0x000562000c1e1d00 */
[----:B------:R-:W-:-:S03]  /*0280*/  @P2 VIADD R7, R7, 0x80 ;  /* 0x0000008007072836 */ /* 0x000fc60000000000 */
        /* <DEDUP_REMOVED lines=62> */
[----:B------:R-:W-:-:S10]  /*0670*/  IMAD.MOV.U32 R117, RZ, RZ, RZ ;  /* 0x000000ffff757224 */ /* 0x000fd400078e00ff */
.L_x_729:
[----:B-1----:R-:W1:Y:S08]  /*0680*/  LDC.64 R186, c[0x0][0x250] ;  /* 0x00009400ffba7b82 */ /* 0x002e700000000a00 */
[----:B--23--:R-:W2:Y:S01]  /*0690*/  LDC.64 R184, c[0x0][0x258] ;  /* 0x00009600ffb87b82 */ /* 0x00cea20000000a00 */
        /* <DEDUP_REMOVED lines=34> */
[----:B------:R-:W1:Y:S02]  /*08c0*/  @P0 LDC.64 R194, c[0x0][0x248] ;  /* 0x00009200ffc20b82 */ /* 0x000e640000000a00 */
[----:B-1----:R-:W-:-:S05]  /*08d0*/  @P0 IADD3 R194, P6, R3, R194, RZ ;  /* 0x000000c203c20210 */ /* 0x002fca0007fde0ff */
[----:B------:R-:W-:Y:S01]  /*08e0*/  @P0 IMAD.X R195, R14, 0x1, R195, P6 ;  /* 0x000000010ec30824 */ /* 0x000fe200030e06c3 */
[----:B------:R-:W-:-:S04]  /*08f0*/  @P5 LEA R196, P6, R0, UR8, 0x4 ;  /* 0x0000000800c45c11 */ /* 0x000fc8000f8c20ff */
[----:B------:R1:W5:Y:S01]  /*0900*/  @P0 LDG.E.64 R238, desc[UR4][R194.64] ;  /* 0x00000004c2ee0981 */ /* 0x000362000c1e1b00 */
[----:B0-----:R-:W-:Y:S02]  /*0910*/  ISETP.NE.AND P0, PT, R4, RZ, PT ;  /* 0x000000ff0400720c */ /* 0x001fe40003f05270 */
[----:B------:R-:W-:Y:S02]  /*0920*/  @P5 LEA.HI.X R197, R0, UR9, RZ, 0x4, P6 ;  /* 0x0000000900c55c11 */ /* 0x000fe4000b0f24ff */
[----:B-----5:R-:W-:-:S03]  /*0930*/  FSEL R225, R227, RZ, !P0 ;  /* 0x000000ffe3e17208 */ /* 0x020fc60004000000 */
[----:B------:R0:W5:Y:S01]  /*0940*/  @P5 LDG.E.128 R20, desc[UR4][R196.64] ;  /* 0x00000004c4145981 */ /* 0x000162000c1e1d00 */
[C---:B---3--:R-:W-:Y:S01]  /*0950*/  PRMT R3, R16.reuse, 0x7632, R3 ;  /* 0x0000763210037816 */ /* 0x048fe20000000003 */
[C---:B------:R-:W-:Y:S01]  /*0960*/  IMAD.U32 R212, R17.reuse, 0x10000, RZ ;  /* 0x0001000011d47824 */ /* 0x040fe200078e00ff */
[----:B------:R-:W-:Y:S02]  /*0970*/  PRMT R209, R17, 0x7632, R209 ;  /* 0x0000763211d17816 */ /* 0x000fe400000000d1 */
[----:B------:R-:W-:Y:S02]  /*0980*/  SHF.L.U32 R16, R16, 0x10, RZ ;  /* 0x0000001010107819 */ /* 0x000fe400000006ff */
[C---:B------:R-:W-:Y:S02]  /*0990*/  PRMT R17, R18.reuse, 0x7632, R17 ;  /* 0x0000763212117816 */ /* 0x040fe40000000011 */
[----:B------:R-:W-:Y:S02]  /*09a0*/  SHF.L.U32 R18, R18, 0x10, RZ ;  /* 0x0000001012127819 */ /* 0x000fe400000006ff */
[----:B-1----:R-:W-:Y:S01]  /*09b0*/  PRMT R194, R19, 0x7632, R194 ;  /* 0x0000763213c27816 */ /* 0x002fe200000000c2 */
[----:B------:R-:W-:-:S02]  /*09c0*/  IMAD.U32 R14, R3, 0x10000, RZ ;  /* 0x00010000030e7824 */ /* 0x000fc400078e00ff */
[----:B------:R-:W-:Y:S01]  /*09d0*/  FADD.FTZ R3, R16, -R225 ;  /* 0x800000e110037221 */ /* 0x000fe20000010000 */
[----:B------:R-:W-:Y:S01]  /*09e0*/  SHF.L.U32 R16, R209, 0x10, RZ ;  /* 0x00000010d1107819 */ /* 0x000fe200000006ff */
[----:B------:R-:W-:Y:S01]  /*09f0*/  FADD.FTZ R231, -R225, R18 ;  /* 0x00000012e1e77221 */ /* 0x000fe20000010100 */
[----:B------:R-:W-:Y:S01]  /*0a00*/  SHF.L.U32 R194, R194, 0x10, RZ ;  /* 0x00000010c2c27819 */ /* 0x000fe200000006ff */
[----:B0-----:R-:W-:Y:S02]  /*0a10*/  IMAD.U32 R196, R19, 0x10000, RZ ;  /* 0x0001000013c47824 */ /* 0x001fe400078e00ff */
[----:B------:R-:W-:Y:S01]  /*0a20*/  IMAD.U32 R18, R17, 0x10000, RZ ;  /* 0x0001000011127824 */ /* 0x000fe200078e00ff */
[----:B----4-:R-:W-:Y:S01]  /*0a30*/  SHF.L.U32 R197, R184, 0x10, RZ ;  /* 0x00000010b8c57819 */ /* 0x010fe200000006ff */
[C---:B------:R-:W-:Y:S01]  /*0a40*/  FADD.FTZ R229, -R225.reuse, R212 ;  /* 0x000000d4e1e57221 */ /* 0x040fe20000010100 */
[C---:B------:R-:W-:Y:S01]  /*0a50*/  FADD.FTZ R17, -R225.reuse, R196 ;  /* 0x000000c4e1117221 */ /* 0x040fe20000010100 */
[C---:B------:R-:W-:Y:S01]  /*0a60*/  FADD.FTZ R209, -R225.reuse, R14 ;  /* 0x0000000ee1d17221 */ /* 0x040fe20000010100 */
[C---:B------:R-:W-:Y:S01]  /*0a70*/  FADD.FTZ R213, -R225.reuse, R16 ;  /* 0x00000010e1d57221 */ /* 0x040fe20000010100 */
[C---:B------:R-:W-:Y:S01]  /*0a80*/  FADD.FTZ R223, -R225.reuse, R18 ;  /* 0x00000012e1df7221 */ /* 0x040fe20000010100 */
[----:B------:R-:W-:Y:S01]  /*0a90*/  FADD.FTZ R195, -R225, R194 ;  /* 0x000000c2e1c37221 */ /* 0x000fe20000010100 */
[----:B------:R-:W-:Y:S01]  /*0aa0*/  FMUL.FTZ R225, R156, R197 ;  /* 0x000000c59ce17220 */ /* 0x000fe20000410000 */
[----:B--2---:R-:W-:Y:S01]  /*0ab0*/  IMAD.U32 R19, R188, 0x10000, RZ ;  /* 0x00010000bc137824 */ /* 0x004fe200078e00ff */
[----:B------:R-:W-:Y:S01]  /*0ac0*/  PRMT R184, R184, 0x7632, R184 ;  /* 0x00007632b8b87816 */ /* 0x000fe200000000b8 */
[----:B------:R-:W-:Y:S01]  /*0ad0*/  FMUL.FTZ R3, R198, R3 ;  /* 0x00000003c6037220 */ /* 0x000fe20000410000 */
[----:B------:R-:W-:Y:S01]  /*0ae0*/  PRMT R188, R188, 0x7632, R188 ;  /* 0x00007632bcbc7816 */ /* 0x000fe200000000bc */
[----:B------:R-:W-:Y:S01]  /*0af0*/  FFMA.FTZ R196, R164, R19, R225 ;  /* 0x00000013a4c47223 */ /* 0x000fe200000100e1 */
[----:B------:R-:W-:-:S02]  /*0b00*/  SHF.L.U32 R225, R185, 0x10, RZ ;  /* 0x00000010b9e17819 */ /* 0x000fc400000006ff */
[----:B------:R-:W-:Y:S01]  /*0b10*/  SHF.L.U32 R184, R184, 0x10, RZ ;  /* 0x00000010b8b87819 */ /* 0x000fe200000006ff */
[----:B------:R-:W-:Y:S01]  /*0b20*/  FADD.FTZ R44, R44, R197 ;  /* 0x000000c52c2c7221 */ /* 0x000fe20000010000 */
[C---:B------:R-:W-:Y:S01]  /*0b30*/  FFMA.FTZ R68, R3.reuse, R197, R68 ;  /* 0x000000c503447223 */ /* 0x040fe20000010044 */
[----:B------:R-:W-:Y:S01]  /*0b40*/  FADD.FTZ R92, R92, R19 ;  /* 0x000000135c5c7221 */ /* 0x000fe20000010000 */
[----:B------:R-:W-:Y:S01]  /*0b50*/  FFMA.FTZ R116, R3, R19, R116 ;  /* 0x0000001303747223 */ /* 0x000fe20000010074 */
[----:B------:R-:W-:Y:S01]  /*0b60*/  FMUL.FTZ R197, R198, R229 ;  /* 0x000000e5c6c57220 */ /* 0x000fe20000410000 */
[----:B------:R-:W-:Y:S02]  /*0b70*/  IMAD.U32 R19, R189, 0x10000, RZ ;  /* 0x00010000bd137824 */ /* 0x000fe400078e00ff */
[----:B------:R-:W-:Y:S01]  /*0b80*/  FMUL.FTZ R229, R158, R225 ;  /* 0x000000e19ee57220 */ /* 0x000fe20000410000 */
[----:B------:R-:W-:Y:S02]  /*0b90*/  IMAD.U32 R188, R188, 0x10000, RZ ;  /* 0x00010000bcbc7824 */ /* 0x000fe400078e00ff */
[----:B------:R-:W-:Y:S01]  /*0ba0*/  FMUL.FTZ R212, R198, R209 ;  /* 0x000000d1c6d47220 */ /* 0x000fe20000410000 */
[----:B------:R-:W-:Y:S01]  /*0bb0*/  FMUL.FTZ R194, R157, R184 ;  /* 0x000000b89dc27220 */ /* 0x000fe20000410000 */
[----:B------:R-:W-:Y:S01]  /*0bc0*/  PRMT R185, R185, 0x7632, R185 ;  /* 0x00007632b9b97816 */ /* 0x000fe200000000b9 */
[----:B------:R-:W-:Y:S01]  /*0bd0*/  FFMA.FTZ R18, R166, R19, R229 ;  /* 0x00000013a6127223 */ /* 0x000fe200000100e5 */
[----:B------:R-:W-:Y:S01]  /*0be0*/  FADD.FTZ R93, R93, R188 ;  /* 0x000000bc5d5d7221 */ /* 0x000fe20000010000 */
[-C--:B------:R-:W-:Y:S01]  /*0bf0*/  FFMA.FTZ R117, R212, R188.reuse, R117 ;  /* 0x000000bcd4757223 */ /* 0x080fe20000010075 */
[----:B------:R-:W-:Y:S01]  /*0c00*/  FFMA.FTZ R209, R165, R188, R194 ;  /* 0x000000bca5d17223 */ /* 0x000fe200000100c2 */
[----:B------:R-:W-:-:S02]  /*0c10*/  SHF.L.U32 R229, R186, 0x10, RZ ;  /* 0x00000010bae57819 */ /* 0x000fc400000006ff */
[----:B------:R-:W-:Y:S02]  /*0c20*/  PRMT R189, R189, 0x7632, R189 ;  /* 0x00007632bdbd7816 */ /* 0x000fe400000000bd */
[----:B------:R-:W-:Y:S02]  /*0c30*/  SHF.L.U32 R188, R185, 0x10, RZ ;  /* 0x00000010b9bc7819 */ /* 0x000fe400000006ff */
[----:B------:R-:W-:Y:S01]  /*0c40*/  PRMT R186, R186, 0x7632, R186 ;  /* 0x00007632baba7816 */ /* 0x000fe200000000ba */
[----:B------:R-:W-:Y:S01]  /*0c50*/  FADD.FTZ R46, R46, R225 ;  /* 0x000000e12e2e7221 */ /* 0x000fe20000010000 */
[----:B------:R-:W-:Y:S01]  /*0c60*/  FFMA.FTZ R70, R197, R225, R70 ;  /* 0x000000e1c5467223 */ /* 0x000fe20000010046 */
[----:B------:R-:W-:Y:S02]  /*0c70*/  IMAD.U32 R225, R190, 0x10000, RZ ;  /* 0x00010000bee17824 */ /* 0x000fe400078e00ff */
[----:B------:R-:W-:Y:S01]  /*0c80*/  FADD.FTZ R45, R45, R184 ;  /* 0x000000b82d2d7221 */ /* 0x000fe20000010000 */
[----:B------:R-:W-:Y:S01]  /*0c90*/  FFMA.FTZ R69, R212, R184, R69 ;  /* 0x000000b8d4457223 */ /* 0x000fe20000010045 */
[----:B------:R-:W-:-:S02]  /*0ca0*/  IMAD.U32 R184, R189, 0x10000, RZ ;  /* 0x00010000bdb87824 */ /* 0x000fc400078e00ff */
[----:B------:R-:W-:Y:S01]  /*0cb0*/  FMUL.FTZ R218, R198, R213 ;  /* 0x000000d5c6da7220 */ /* 0x000fe20000410000 */
[----:B------:R-:W-:Y:S01]  /*0cc0*/  FMUL.FTZ R194, R159, R188 ;  /* 0x000000bc9fc27220 */ /* 0x000fe20000410000 */
[----:B------:R-:W-:Y:S02]  /*0cd0*/  PRMT R190, R190, 0x7632, R190 ;  /* 0x00007632bebe7816 */ /* 0x000fe400000000be */
[----:B------:R-:W-:Y:S01]  /*0ce0*/  SHF.L.U32 R186, R186, 0x10, RZ ;  /* 0x00000010baba7819 */ /* 0x000fe200000006ff */
[----:B------:R-:W-:Y:S01]  /*0cf0*/  FADD.FTZ R95, R95, R184 ;  /* 0x000000b85f5f7221 */ /* 0x000fe20000010000 */
[-C--:B------:R-:W-:Y:S01]  /*0d00*/  FFMA.FTZ R119, R218, R184.reuse, R119 ;  /* 0x000000b8da777223 */ /* 0x080fe20000010077 */
[----:B------:R-:W-:Y:S01]  /*0d10*/  FFMA.FTZ R213, R167, R184, R194 ;  /* 0x000000b8a7d57223 */ /* 0x000fe200000100c2 */
[----:B------:R-:W-:Y:S02]  /*0d20*/  IMAD.U32 R190, R190, 0x10000, RZ ;  /* 0x00010000bebe7824 */ /* 0x000fe400078e00ff */
[----:B------:R-:W-:Y:S01]  /*0d30*/  FMUL.FTZ R184, R153, R186 ;  /* 0x000000ba99b87220 */ /* 0x000fe20000410000 */
[----:B------:R-:W-:-:S03]  /*0d40*/  FMUL.FTZ R228, R198, R223 ;  /* 0x000000dfc6e47220 */ /* 0x000fc60000410000 */
[----:B------:R-:W-:Y:S01]  /*0d50*/  FFMA.FTZ R223, R161, R190, R184 ;  /* 0x000000bea1df7223 */ /* 0x000fe200000100b8 */
[----:B------:R-:W-:Y:S01]  /*0d60*/  FADD.FTZ R184, RZ, R196 ;  /* 0x000000c4ffb87221 */ /* 0x000fe20000010000 */
[----:B------:R-:W-:Y:S01]  /*0d70*/  FFMA.FTZ R185, R3, R196, RZ ;  /* 0x000000c403b97223 */ /* 0x000fe200000100ff */
[----:B------:R-:W-:Y:S01]  /*0d80*/  FADD.FTZ R94, R94, R19 ;  /* 0x000000135e5e7221 */ /* 0x000fe20000010000 */
[----:B------:R-:W-:Y:S01]  /*0d90*/  FFMA.FTZ R118, R197, R19, R118 ;  /* 0x00000013c5767223 */ /* 0x000fe20000010076 */
[----:B------:R-:W-:Y:S01]  /*0da0*/  FADD.FTZ R189, R184, R209 ;  /* 0x000000d1b8bd7221 */ /* 0x000fe20000010000 */
[----:B------:R-:W-:Y:S01]  /*0db0*/  FMUL.FTZ R19, R198, R231 ;  /* 0x000000e7c6137220 */ /* 0x000fe20000410000 */
[----:B------:R-:W-:Y:S01]  /*0dc0*/  FFMA.FTZ R184, R212, R209, R185 ;  /* 0x000000d1d4b87223 */ /* 0x000fe200000100b9 */
[----:B------:R-:W-:Y:S01]  /*0dd0*/  FADD.FTZ R41, R41, R186 ;  /* 0x000000ba29297221 */ /* 0x000fe20000010000 */
[----:B------:R-:W-:Y:S01]  /*0de0*/  FFMA.FTZ R65, R228, R186, R65 ;  /* 0x000000bae4417223 */ /* 0x000fe20000010041 */
[-C--:B------:R-:W-:Y:S01]  /*0df0*/  FMUL.FTZ R231, R152, R229.reuse ;  /* 0x000000e598e77220 */ /* 0x080fe20000410000 */
[----:B------:R-:W-:Y:S01]  /*0e00*/  FADD.FTZ R186, R189, R18 ;  /* 0x00000012bdba7221 */ /* 0x000fe20000010000 */
[----:B------:R-:W-:Y:S01]  /*0e10*/  FADD.FTZ R40, R40, R229 ;  /* 0x000000e528287221 */ /* 0x000fe20000010000 */
[----:B------:R-:W-:Y:S01]  /*0e20*/  FFMA.FTZ R64, R19, R229, R64 ;  /* 0x000000e513407223 */ /* 0x000fe20000010040 */
[----:B------:R-:W-:Y:S01]  /*0e30*/  FADD.FTZ R47, R47, R188 ;  /* 0x000000bc2f2f7221 */ /* 0x000fe20000010000 */
[----:B------:R-:W-:Y:S01]  /*0e40*/  FFMA.FTZ R71, R218, R188, R71 ;  /* 0x000000bcda477223 */ /* 0x000fe20000010047 */
[----:B------:R-:W-:Y:S01]  /*0e50*/  FFMA.FTZ R185, R197, R18, R184 ;  /* 0x00000012c5b97223 */ /* 0x000fe200000100b8 */
[C---:B------:R-:W-:Y:S01]  /*0e60*/  SHF.L.U32 R229, R187.reuse, 0x10, RZ ;  /* 0x00000010bbe57819 */ /* 0x040fe200000006ff */
[-C--:B------:R-:W-:Y:S01]  /*0e70*/  FFMA.FTZ R16, R160, R225.reuse, R231 ;  /* 0x000000e1a0107223 */ /* 0x080fe200000100e7 */
[----:B------:R-:W-:Y:S01]  /*0e80*/  PRMT R188, R187, 0x7632, R188 ;  /* 0x00007632bbbc7816 */ /* 0x000fe200000000bc */
[----:B------:R-:W-:Y:S01]  /*0e90*/  FADD.FTZ R187, R186, R213 ;  /* 0x000000d5babb7221 */ /* 0x000fe20000010000 */
[----:B------:R-:W-:Y:S01]  /*0ea0*/  FADD.FTZ R88, R88, R225 ;  /* 0x000000e158587221 */ /* 0x000fe20000010000 */
[----:B------:R-:W-:Y:S01]  /*0eb0*/  FFMA.FTZ R112, R19, R225, R112 ;  /* 0x000000e113707223 */ /* 0x000fe20000010070 */
[----:B------:R-:W-:Y:S01]  /*0ec0*/  FFMA.FTZ R184, R218, R213, R185 ;  /* 0x000000d5dab87223 */ /* 0x000fe200000100b9 */
[C---:B------:R-:W-:Y:S01]  /*0ed0*/  IMAD.U32 R225, R191.reuse, 0x10000, RZ ;  /* 0x00010000bfe17824 */ /* 0x040fe200078e00ff */
[----:B------:R-:W-:Y:S01]  /*0ee0*/  PRMT R191, R191, 0x7632, R191 ;  /* 0x00007632bfbf7816 */ /* 0x000fe200000000bf */
[----:B------:R-:W-:Y:S01]  /*0ef0*/  FADD.FTZ R186, R187, R16 ;  /* 0x00000010bbba7221 */ /* 0x000fe20000010000 */
[----:B------:R-:W-:-:S02]  /*0f00*/  IMAD.U32 R188, R188, 0x10000, RZ ;  /* 0x00010000bcbc7824 */ /* 0x000fc400078e00ff */
[----:B------:R-:W-:Y:S01]  /*0f10*/  FMUL.FTZ R231, R154, R229 ;  /* 0x000000e59ae77220 */ /* 0x000fe20000410000 */
[----:B------:R-:W-:Y:S01]  /*0f20*/  FFMA.FTZ R185, R19, R16, R184 ;  /* 0x0000001013b97223 */ /* 0x000fe200000100b8 */
[----:B------:R-:W-:Y:S01]  /*0f30*/  FADD.FTZ R89, R89, R190 ;  /* 0x000000be59597221 */ /* 0x000fe20000010000 */
[----:B------:R-:W-:Y:S01]  /*0f40*/  FFMA.FTZ R113, R228, R190, R113 ;  /* 0x000000bee4717223 */ /* 0x000fe20000010071 */
[----:B------:R-:W-:Y:S01]  /*0f50*/  FMUL.FTZ R17, R198, R17 ;  /* 0x00000011c6117220 */ /* 0x000fe20000410000 */
[----:B------:R-:W-:Y:S01]  /*0f60*/  SHF.L.U32 R190, R191, 0x10, RZ ;  /* 0x00000010bfbe7819 */ /* 0x000fe200000006ff */
[----:B------:R-:W-:Y:S01]  /*0f70*/  FADD.FTZ R187, R186, R223 ;  /* 0x000000dfbabb7221 */ /* 0x000fe20000010000 */
[----:B------:R-:W-:Y:S01]  /*0f80*/  FMUL.FTZ R186, R155, R188 ;  /* 0x000000bc9bba7220 */ /* 0x000fe20000410000 */
[----:B------:R-:W-:Y:S01]  /*0f90*/  FFMA.FTZ R14, R162, R225, R231 ;  /* 0x000000e1a20e7223 */ /* 0x000fe200000100e7 */
[----:B------:R-:W-:Y:S01]  /*0fa0*/  FFMA.FTZ R184, R228, R223, R185 ;  /* 0x000000dfe4b87223 */ /* 0x000fe200000100b9 */
        /* <DEDUP_REMOVED lines=14> */
[----:B------:R-:W-:-:S07]  /*1090*/  IADD3 R229, R0, 0x80, RZ ;  /* 0x0000008000e57810 */ /* 0x000fce0007ffe0ff */
.L_x_717:
[----:B------:R-:W-:Y:S05]  /*10a0*/  BSYNC B0 ;  /* 0x0000000000007941 */ /* 0x000fea0003800000 */
.L_x_716:
[----:B------:R-:W-:Y:S04]  /*10b0*/  BSSY B0, `(.L_x_718) ;  /* 0x0000092000007945 */ /* 0x000fe80003800000 */
[----:B------:R-:W-:Y:S05]  /*10c0*/  @!P2 BRA `(.L_x_719) ;  /* 0x000000080040a947 */ /* 0x000fea0003800000 */
        /* <DEDUP_REMOVED lines=9> */
[C---:B------:R-:W-:Y:S01]  /*1160*/  IMAD.SHL.U32 R7, R229.reuse, 0x8, RZ ;  /* 0x00000008e5077824 */ /* 0x040fe200078e00ff */
[----:B------:R-:W-:-:S04]  /*1170*/  SHF.L.U64.HI R194, R229, 0x3, RZ ;  /* 0x00000003e5c27819 */ /* 0x000fc800000102ff */
[----:B------:R-:W-:-:S04]  /*1180*/  IADD3 R242, P6, R7, UR12, RZ ;  /* 0x0000000c07f27c10 */ /* 0x000fc8000ffde0ff */
[----:B------:R-:W-:-:S06]  /*1190*/  IADD3.X R243, R194, UR13, RZ, P6, !PT ;  /* 0x0000000dc2f37c10 */ /* 0x000fcc000b7fe4ff */
[----:B------:R-:W5:Y:S01]  /*11a0*/  LDG.E.64 R242, desc[UR4][R242.64] ;  /* 0x00000004f2f27981 */ /* 0x000f62000c1e1b00 */
[----:B------:R-:W-:-:S04]  /*11b0*/  ISETP.NE.U32.AND P0, PT, RZ, UR14, PT ;  /* 0x0000000eff007c0c */ /* 0x000fc8000bf05070 */
[----:B------:R-:W-:-:S13]  /*11c0*/  ISETP.NE.AND.EX P0, PT, RZ, UR15, PT, P0 ;  /* 0x0000000fff007c0c */ /* 0x000fda000bf05300 */
[----:B------:R-:W1:Y:S01]  /*11d0*/  @P0 LDC.64 R12, c[0x0][0x248] ;  /* 0x00009200ff0c0b82 */ /* 0x000e620000000a00 */
[----:B------:R-:W-:-:S04]  /*11e0*/  ISETP.NE.U32.AND P5, PT, RZ, UR8, PT ;  /* 0x00000008ff007c0c */ /* 0x000fc8000bfa5070 */
[----:B------:R-:W-:Y:S02]  /*11f0*/  ISETP.NE.AND.EX P5, PT, RZ, UR9, PT, P5 ;  /* 0x00000009ff007c0c */ /* 0x000fe4000bfa5350 */
[----:B-1----:R-:W-:-:S04]  /*1200*/  @P0 IADD3 R12, P6, R7, R12, RZ ;  /* 0x0000000c070c0210 */ /* 0x002fc80007fde0ff */
[----:B------:R-:W-:-:S05]  /*1210*/  @P0 IADD3.X R13, R194, R13, RZ, P6, !PT ;  /* 0x0000000dc20d0210 */ /* 0x000fca00037fe4ff */
[----:B------:R1:W5:Y:S01]  /*1220*/  @P0 LDG.E.64 R236, desc[UR4][R12.64] ;  /* 0x000000040cec0981 */ /* 0x000362000c1e1b00 */
[----:B0-----:R-:W-:-:S04]  /*1230*/  ISETP.NE.AND P0, PT, R4, RZ, PT ;  /* 0x000000ff0400720c */ /* 0x001fc80003f05270 */
[----:B-----5:R-:W-:Y:S02]  /*1240*/  FSEL R210, R227, RZ, !P0 ;  /* 0x000000ffe3d27208 */ /* 0x020fe40004000000 */
[----:B------:R-:W-:-:S04]  /*1250*/  @P5 LEA R194, P6, R229, UR8, 0x4 ;  /* 0x00000008e5c25c11 */ /* 0x000fc8000f8c20ff */
[----:B------:R-:W-:-:S05]  /*1260*/  @P5 LEA.HI.X R195, R229, UR9, RZ, 0x4, P6 ;  /* 0x00000009e5c35c11 */ /* 0x000fca000b0f24ff */
[----:B------:R0:W5:Y:S01]  /*1270*/  @P5 LDG.E.128 R168, desc[UR4][R194.64] ;  /* 0x00000004c2a85981 */ /* 0x000162000c1e1d00 */
[----:B------:R-:W-:Y:S01]  /*1280*/  VIADD R229, R229, 0x80 ;  /* 0x00000080e5e57836 */ /* 0x000fe20000000000 */
[C---:B---3--:R-:W-:Y:S01]  /*1290*/  PRMT R15, R9.reuse, 0x7632, R15 ;  /* 0x00007632090f7816 */ /* 0x048fe2000000000f */
[C---:B------:R-:W-:Y:S01]  /*12a0*/  IMAD.U32 R7, R8.reuse, 0x10000, RZ ;  /* 0x0001000008077824 */ /* 0x040fe200078e00ff */
[----:B------:R-:W-:Y:S02]  /*12b0*/  SHF.L.U32 R9, R9, 0x10, RZ ;  /* 0x0000001009097819 */ /* 0x000fe400000006ff */
[----:B------:R-:W-:Y:S02]  /*12c0*/  PRMT R8, R8, 0x7632, R8 ;  /* 0x0000763208087816 */ /* 0x000fe40000000008 */
[----:B-1----:R-:W-:Y:S02]  /*12d0*/  SHF.L.U32 R13, R11, 0x10, RZ ;  /* 0x000000100b0d7819 */ /* 0x002fe400000006ff */
[----:B------:R-:W-:Y:S01]  /*12e0*/  SHF.L.U32 R15, R15, 0x10, RZ ;  /* 0x000000100f0f7819 */ /* 0x000fe200000006ff */
[C---:B------:R-:W-:Y:S01]  /*12f0*/  FADD.FTZ R7, -R210.reuse, R7 ;  /* 0x00000007d2077221 */ /* 0x040fe20000010100 */
[----:B------:R-:W-:Y:S01]  /*1300*/  PRMT R12, R11, 0x7632, R12 ;  /* 0x000076320b0c7816 */ /* 0x000fe2000000000c */
[----:B------:R-:W-:Y:S01]  /*1310*/  FADD.FTZ R235, -R210, R9 ;  /* 0x00000009d2eb7221 */ /* 0x000fe20000010100 */
[----:B------:R-:W-:Y:S01]  /*1320*/  PRMT R207, R10, 0x7632, R207 ;  /* 0x000076320acf7816 */ /* 0x000fe200000000cf */
[----:B------:R-:W-:Y:S01]  /*1330*/  IMAD.U32 R8, R8, 0x10000, RZ ;  /* 0x0001000008087824 */ /* 0x000fe200078e00ff */
[----:B------:R-:W-:Y:S01]  /*1340*/  SHF.L.U32 R12, R12, 0x10, RZ ;  /* 0x000000100c0c7819 */ /* 0x000fe200000006ff */
[C---:B------:R-:W-:Y:S01]  /*1350*/  FADD.FTZ R9, -R210.reuse, R13 ;  /* 0x0000000dd2097221 */ /* 0x040fe20000010100 */
[----:B------:R-:W-:Y:S01]  /*1360*/  FADD.FTZ R211, -R210, R15 ;  /* 0x0000000fd2d37221 */ /* 0x000fe20000010100 */
[C---:B----4-:R-:W-:Y:S01]  /*1370*/  IMAD.U32 R221, R184.reuse, 0x10000, RZ ;  /* 0x00010000b8dd7824 */ /* 0x050fe200078e00ff */
[----:B------:R-:W-:Y:S01]  /*1380*/  PRMT R184, R184, 0x7632, R184 ;  /* 0x00007632b8b87816 */ /* 0x000fe200000000b8 */
[----:B------:R-:W-:Y:S01]  /*1390*/  FMUL.FTZ R15, R198, R7 ;  /* 0x00000007c60f7220 */ /* 0x000fe20000410000 */
[----:B------:R-:W-:-:S02]  /*13a0*/  IMAD.U32 R10, R10, 0x10000, RZ ;  /* 0x000100000a0a7824 */ /* 0x000fc400078e00ff */
[----:B------:R-:W-:Y:S01]  /*13b0*/  FMUL.FTZ R7, R140, R221 ;  /* 0x000000dd8c077220 */ /* 0x000fe20000410000 */
[----:B------:R-:W-:Y:S01]  /*13c0*/  IMAD.U32 R217, R207, 0x10000, RZ ;  /* 0x00010000cfd97824 */ /* 0x000fe200078e00ff */
[----:B--2---:R-:W-:Y:S01]  /*13d0*/  SHF.L.U32 R13, R188, 0x10, RZ ;  /* 0x00000010bc0d7819 */ /* 0x004fe200000006ff */
[----:B------:R-:W-:Y:S01]  /*13e0*/  FADD.FTZ R207, -R210, R8 ;  /* 0x00000008d2cf7221 */ /* 0x000fe20000010100 */
[----:B------:R-:W-:Y:S01]  /*13f0*/  PRMT R188, R188, 0x7632, R188 ;  /* 0x00007632bcbc7816 */ /* 0x000fe200000000bc */
[----:B------:R-:W-:Y:S02]  /*1400*/  IMAD.U32 R184, R184, 0x10000, RZ ;  /* 0x00010000b8b87824 */ /* 0x000fe400078e00ff */
[----:B0-----:R-:W-:Y:S01]  /*1410*/  FADD.FTZ R195, -R210, R12 ;  /* 0x0000000cd2c37221 */ /* 0x001fe20000010100 */
[----:B------:R-:W-:Y:S01]  /*1420*/  FADD.FTZ R84, R84, R13 ;  /* 0x0000000d54547221 */ /* 0x000fe20000010000 */
[CC--:B------:R-:W-:Y:S01]  /*1430*/  FFMA.FTZ R108, R15.reuse, R13.reuse, R108 ;  /* 0x0000000d0f6c7223 */ /* 0x0c0fe2000001006c */
[----:B------:R-:W-:Y:S01]  /*1440*/  FFMA.FTZ R12, R148, R13, R7 ;  /* 0x0000000d940c7223 */ /* 0x000fe20000010007 */
[----:B------:R-:W-:Y:S01]  /*1450*/  FADD.FTZ R36, R36, R221 ;  /* 0x000000dd24247221 */ /* 0x000fe20000010000 */
[----:B------:R-:W-:Y:S01]  /*1460*/  FFMA.FTZ R60, R15, R221, R60 ;  /* 0x000000dd0f3c7223 */ /* 0x000fe2000001003c */
[C---:B------:R-:W-:Y:S01]  /*1470*/  FADD.FTZ R11, -R210.reuse, R10 ;  /* 0x0000000ad20b7221 */ /* 0x040fe20000010100 */
[----:B------:R-:W-:Y:S01]  /*1480*/  FADD.FTZ R217, -R210, R217 ;  /* 0x000000d9d2d97221 */ /* 0x000fe20000010100 */
[----:B------:R-:W-:-:S02]  /*1490*/  IMAD.U32 R221, R185, 0x10000, RZ ;  /* 0x00010000b9dd7824 */ /* 0x000fc400078e00ff */
[----:B------:R-:W-:Y:S01]  /*14a0*/  FMUL.FTZ R13, R198, R235 ;  /* 0x000000ebc60d7220 */ /* 0x000fe20000410000 */
[----:B------:R-:W-:Y:S01]  /*14b0*/  SHF.L.U32 R188, R188, 0x10, RZ ;  /* 0x00000010bcbc7819 */ /* 0x000fe200000006ff */
[----:B------:R-:W-:Y:S01]  /*14c0*/  FMUL.FTZ R210, R198, R207 ;  /* 0x000000cfc6d27220 */ /* 0x000fe20000410000 */
[----:B------:R-:W-:Y:S01]  /*14d0*/  FMUL.FTZ R194, R141, R184 ;  /* 0x000000b88dc27220 */ /* 0x000fe20000410000 */
[----:B------:R-:W-:Y:S01]  /*14e0*/  PRMT R185, R185, 0x7632, R185 ;  /* 0x00007632b9b97816 */ /* 0x000fe200000000b9 */
[-C--:B------:R-:W-:Y:S01]  /*14f0*/  FMUL.FTZ R235, R142, R221.reuse ;  /* 0x000000dd8eeb7220 */ /* 0x080fe20000410000 */
[----:B------:R-:W-:Y:S01]  /*1500*/  SHF.L.U32 R7, R189, 0x10, RZ ;  /* 0x00000010bd077819 */ /* 0x000fe200000006ff */
[----:B------:R-:W-:Y:S01]  /*1510*/  FADD.FTZ R38, R38, R221 ;  /* 0x000000dd26267221 */ /* 0x000fe20000010000 */
[----:B------:R-:W-:Y:S01]  /*1520*/  FFMA.FTZ R62, R13, R221, R62 ;  /* 0x000000dd0d3e7223 */ /* 0x000fe2000001003e */
[----:B------:R-:W-:Y:S02]  /*1530*/  IMAD.U32 R221, R186, 0x10000, RZ ;  /* 0x00010000badd7824 */ /* 0x000fe400078e00ff */
[----:B------:R-:W-:Y:S01]  /*1540*/  FADD.FTZ R85, R85, R188 ;  /* 0x000000bc55557221 */ /* 0x000fe20000010000 */
[-C--:B------:R-:W-:Y:S01]  /*1550*/  FFMA.FTZ R109, R210, R188.reuse, R109 ;  /* 0x000000bcd26d7223 */ /* 0x080fe2000001006d */
[----:B------:R-:W-:Y:S01]  /*1560*/  FFMA.FTZ R207, R149, R188, R194 ;  /* 0x000000bc95cf7223 */ /* 0x000fe200000100c2 */
[----:B------:R-:W-:Y:S01]  /*1570*/  PRMT R189, R189, 0x7632, R189 ;  /* 0x00007632bdbd7816 */ /* 0x000fe200000000bd */
[----:B------:R-:W-:Y:S01]  /*1580*/  FMUL.FTZ R11, R198, R11 ;  /* 0x0000000bc60b7220 */ /* 0x000fe20000410000 */
[----:B------:R-:W-:Y:S01]  /*1590*/  IMAD.U32 R188, R185, 0x10000, RZ ;  /* 0x00010000b9bc7824 */ /* 0x000fe200078e00ff */
[----:B------:R-:W-:Y:S01]  /*15a0*/  PRMT R186, R186, 0x7632, R186 ;  /* 0x00007632baba7816 */ /* 0x000fe200000000ba */
[----:B------:R-:W-:Y:S01]  /*15b0*/  FADD.FTZ R86, R86, R7 ;  /* 0x0000000756567221 */ /* 0x000fe20000010000 */
[-C--:B------:R-:W-:Y:S01]  /*15c0*/  FFMA.FTZ R110, R13, R7.reuse, R110 ;  /* 0x000000070d6e7223 */ /* 0x080fe2000001006e */
[----:B------:R-:W-:Y:S01]  /*15d0*/  FFMA.FTZ R10, R150, R7, R235 ;  /* 0x00000007960a7223 */ /* 0x000fe200000100eb */
[----:B------:R-:W-:Y:S01]  /*15e0*/  FADD.FTZ R37, R37, R184 ;  /* 0x000000b825257221 */ /* 0x000fe20000010000 */
[----:B------:R-:W-:Y:S01]  /*15f0*/  FFMA.FTZ R61, R210, R184, R61 ;  /* 0x000000b8d23d7223 */ /* 0x000fe2000001003d */
[----:B------:R-:W-:Y:S01]  /*1600*/  SHF.L.U32 R7, R190, 0x10, RZ ;  /* 0x00000010be077819 */ /* 0x000fe200000006ff */
[-C--:B------:R-:W-:Y:S01]  /*1610*/  FMUL.FTZ R235, R136, R221.reuse ;  /* 0x000000dd88eb7220 */ /* 0x080fe20000410000 */
[----:B------:R-:W-:Y:S01]  /*1620*/  SHF.L.U32 R184, R189, 0x10, RZ ;  /* 0x00000010bdb87819 */ /* 0x000fe200000006ff */
[----:B------:R-:W-:Y:S01]  /*1630*/  FADD.FTZ R32, R32, R221 ;  /* 0x000000dd20207221 */ /* 0x000fe20000010000 */
[----:B------:R-:W-:Y:S01]  /*1640*/  FFMA.FTZ R56, R11, R221, R56 ;  /* 0x000000dd0b387223 */ /* 0x000fe20000010038 */
[----:B------:R-:W-:Y:S01]  /*1650*/  FMUL.FTZ R214, R198, R211 ;  /* 0x000000d3c6d67220 */ /* 0x000fe20000410000 */
[----:B------:R-:W-:Y:S01]  /*1660*/  FMUL.FTZ R194, R143, R188 ;  /* 0x000000bc8fc27220 */ /* 0x000fe20000410000 */
[----:B------:R-:W-:Y:S01]  /*1670*/  PRMT R190, R190, 0x7632, R190 ;  /* 0x00007632bebe7816 */ /* 0x000fe200000000be */
[----:B------:R-:W-:-:S02]  /*1680*/  IMAD.U32 R221, R187, 0x10000, RZ ;  /* 0x00010000bbdd7824 */ /* 0x000fc400078e00ff */
[----:B------:R-:W-:Y:S01]  /*1690*/  FMUL.FTZ R222, R198, R217 ;  /* 0x000000d9c6de7220 */ /* 0x000fe20000410000 */
[----:B------:R-:W-:Y:S01]  /*16a0*/  IMAD.U32 R186, R186, 0x10000, RZ ;  /* 0x00010000baba7824 */ /* 0x000fe200078e00ff */
[----:B------:R-:W-:Y:S01]  /*16b0*/  PRMT R187, R187, 0x7632, R187 ;  /* 0x00007632bbbb7816 */ /* 0x000fe200000000bb */
[----:B------:R-:W-:Y:S01]  /*16c0*/  FADD.FTZ R80, R80, R7 ;  /* 0x0000000750507221 */ /* 0x000fe20000010000 */
[-C--:B------:R-:W-:Y:S01]  /*16d0*/  FFMA.FTZ R104, R11, R7.reuse, R104 ;  /* 0x000000070b687223 */ /* 0x080fe20000010068 */
[----:B------:R-:W-:Y:S01]  /*16e0*/  FFMA.FTZ R8, R144, R7, R235 ;  /* 0x0000000790087223 */ /* 0x000fe200000100eb */
[----:B------:R-:W-:Y:S01]  /*16f0*/  FADD.FTZ R87, R87, R184 ;  /* 0x000000b857577221 */ /* 0x000fe20000010000 */
[-C--:B------:R-:W-:Y:S01]  /*1700*/  FFMA.FTZ R111, R214, R184.reuse, R111 ;  /* 0x000000b8d66f7223 */ /* 0x080fe2000001006f */
[----:B------:R-:W-:Y:S01]  /*1710*/  FFMA.FTZ R211, R151, R184, R194 ;  /* 0x000000b897d37223 */ /* 0x000fe200000100c2 */
[----:B------:R-:W-:Y:S01]  /*1720*/  SHF.L.U32 R190, R190, 0x10, RZ ;  /* 0x00000010bebe7819 */ /* 0x000fe200000006ff */
[-C--:B------:R-:W-:Y:S01]  /*1730*/  FMUL.FTZ R184, R137, R186.reuse ;  /* 0x000000ba89b87220 */ /* 0x080fe20000410000 */
[----:B------:R-:W-:Y:S01]  /*1740*/  SHF.L.U32 R7, R191, 0x10, RZ ;  /* 0x00000010bf077819 */ /* 0x000fe200000006ff */
[----:B------:R-:W-:Y:S01]  /*1750*/  FADD.FTZ R33, R33, R186 ;  /* 0x000000ba21217221 */ /* 0x000fe20000010000 */
[----:B------:R-:W-:Y:S01]  /*1760*/  FFMA.FTZ R57, R222, R186, R57 ;  /* 0x000000bade397223 */ /* 0x000fe20000010039 */
[----:B------:R-:W-:Y:S01]  /*1770*/  PRMT R191, R191, 0x7632, R191 ;  /* 0x00007632bfbf7816 */ /* 0x000fe200000000bf */
[----:B------:R-:W-:-:S02]  /*1780*/  IMAD.U32 R186, R187, 0x10000, RZ ;  /* 0x00010000bbba7824 */ /* 0x000fc400078e00ff */
[----:B------:R-:W-:Y:S01]  /*1790*/  FFMA.FTZ R217, R145, R190, R184 ;  /* 0x000000be91d97223 */ /* 0x000fe200000100b8 */
[----:B------:R-:W-:Y:S01]  /*17a0*/  FMUL.FTZ R9, R198, R9 ;  /* 0x00000009c6097220 */ /* 0x000fe20000410000 */
[----:B------:R-:W-:Y:S01]  /*17b0*/  FADD.FTZ R39, R39, R188 ;  /* 0x000000bc27277221 */ /* 0x000fe20000010000 */
[----:B------:R-:W-:Y:S01]  /*17c0*/  FFMA.FTZ R63, R214, R188, R63 ;  /* 0x000000bcd63f7223 */ /* 0x000fe2000001003f */
[----:B------:R-:W-:Y:S01]  /*17d0*/  SHF.L.U32 R184, R191, 0x10, RZ ;  /* 0x00000010bfb87819 */ /* 0x000fe200000006ff */
[----:B------:R-:W-:Y:S01]  /*17e0*/  FMUL.FTZ R226, R198, R195 ;  /* 0x000000c3c6e27220 */ /* 0x000fe20000410000 */
[----:B------:R-:W-:Y:S01]  /*17f0*/  FMUL.FTZ R188, R139, R186 ;  /* 0x000000ba8bbc7220 */ /* 0x000fe20000410000 */
[-C--:B------:R-:W-:Y:S01]  /*1800*/  FMUL.FTZ R235, R138, R221.reuse ;  /* 0x000000dd8aeb7220 */ /* 0x080fe20000410000 */
        /* <DEDUP_REMOVED lines=27> */
[----:B------:R-:W-:-:S07]  /*19c0*/  FFMA.FTZ R234, R226, R221, R185 ;  /* 0x000000dde2ea7223 */ /* 0x000fce00000100b9 */
.L_x_719:
[----:B------:R-:W-:Y:S05]  /*19d0*/  BSYNC B0 ;  /* 0x0000000000007941 */ /* 0x000fea0003800000 */
.L_x_718:
        /* <DEDUP_REMOVED lines=23> */
[----:B------:R-:W1:Y:S02]  /*1b50*/  @P0 LDC.64 R200, c[0x0][0x248] ;  /* 0x00009200ffc80b82 */ /* 0x000e640000000a00 */
[----:B-1----:R-:W-:-:S05]  /*1b60*/  @P0 IADD3 R200, P6, R199, R200, RZ ;  /* 0x000000c8c7c80210 */ /* 0x002fca0007fde0ff */
[----:B------:R-:W-:-:S05]  /*1b70*/  @P0 IMAD.X R201, R204, 0x1, R201, P6 ;  /* 0x00000001ccc90824 */ /* 0x000fca00030e06c9 */
[----:B------:R1:W5:Y:S01]  /*1b80*/  @P0 LDG.E.64 R232, desc[UR4][R200.64] ;  /* 0x00000004c8e80981 */ /* 0x000362000c1e1b00 */
[----:B0-----:R-:W-:-:S04]  /*1b90*/  ISETP.NE.AND P0, PT, R4, RZ, PT ;  /* 0x000000ff0400720c */ /* 0x001fc80003f05270 */
[----:B-----5:R-:W-:Y:S02]  /*1ba0*/  FSEL R227, R227, RZ, !P0 ;  /* 0x000000ffe3e37208 */ /* 0x020fe40004000000 */
[C---:B---3--:R-:W-:Y:S01]  /*1bb0*/  PRMT R204, R185.reuse, 0x7632, R204 ;  /* 0x00007632b9cc7816 */ /* 0x048fe200000000cc */
[----:B------:R-:W-:Y:S01]  /*1bc0*/  IMAD.U32 R185, R185, 0x10000, RZ ;  /* 0x00010000b9b97824 */ /* 0x000fe200078e00ff */
[----:B------:R-:W-:Y:S02]  /*1bd0*/  PRMT R199, R184, 0x7632, R199 ;  /* 0x00007632b8c77816 */ /* 0x000fe400000000c7 */
[----:B------:R-:W-:Y:S02]  /*1be0*/  PRMT R205, R186, 0x7632, R205 ;  /* 0x00007632bacd7816 */ /* 0x000fe400000000cd */
[C---:B-1----:R-:W-:Y:S01]  /*1bf0*/  PRMT R200, R187.reuse, 0x7632, R200 ;  /* 0x00007632bbc87816 */ /* 0x042fe200000000c8 */
[----:B------:R-:W-:Y:S01]  /*1c00*/  IMAD.U32 R202, R187, 0x10000, RZ ;  /* 0x00010000bbca7824 */ /* 0x000fe200078e00ff */
[----:B------:R-:W-:Y:S01]  /*1c10*/  SHF.L.U32 R184, R184, 0x10, RZ ;  /* 0x00000010b8b87819 */ /* 0x000fe200000006ff */
[----:B------:R-:W-:Y:S01]  /*1c20*/  FADD.FTZ R229, -R227, R185 ;  /* 0x000000b9e3e57221 */ /* 0x000fe20000010100 */
        /* <DEDUP_REMOVED lines=9> */
[C---:B------:R-:W-:Y:S01]  /*1cc0*/  FADD.FTZ R215, -R227.reuse, R204 ;  /* 0x000000cce3d77221 */ /* 0x040fe20000010100 */
[C---:B------:R-:W-:Y:S01]  /*1cd0*/  FADD.FTZ R187, -R227.reuse, R187 ;  /* 0x000000bbe3bb7221 */ /* 0x040fe20000010100 */
[----:B------:R-:W-:Y:S01]  /*1ce0*/  FADD.FTZ R185, -R227, R185 ;  /* 0x000000b9e3b97221 */ /* 0x000fe20000010100 */
[----:B----4-:R-:W-:Y:S01]  /*1cf0*/  SHF.L.U32 R227, R188, 0x10, RZ ;  /* 0x00000010bce37819 */ /* 0x010fe200000006ff */
[----:B------:R-:W-:Y:S01]  /*1d00*/  FMUL.FTZ R199, R198, R201 ;  /* 0x000000c9c6c77220 */ /* 0x000fe20000410000 */
[----:B------:R-:W-:Y:S01]  /*1d10*/  PRMT R188, R188, 0x7632, R188 ;  /* 0x00007632bcbc7816 */ /* 0x000fe200000000bc */
[----:B--2---:R-:W-:-:S02]  /*1d20*/  IMAD.U32 R203, R192, 0x10000, RZ ;  /* 0x00010000c0cb7824 */ /* 0x004fc400078e00ff */
[-C--:B------:R-:W-:Y:S01]  /*1d30*/  FMUL.FTZ R201, R124, R227.reuse ;  /* 0x000000e37cc97220 */ /* 0x080fe20000410000 */
[----:B------:R-:W-:Y:S01]  /*1d40*/  FADD.FTZ R28, R28, R227 ;  /* 0x000000e31c1c7221 */ /* 0x000fe20000010000 */
[----:B------:R-:W-:Y:S01]  /*1d50*/  FFMA.FTZ R52, R199, R227, R52 ;  /* 0x000000e3c7347223 */ /* 0x000fe20000010034 */
[----:B------:R-:W-:Y:S01]  /*1d60*/  SHF.L.U32 R227, R189, 0x10, RZ ;  /* 0x00000010bde37819 */ /* 0x000fe200000006ff */
[-C--:B------:R-:W-:Y:S01]  /*1d70*/  FFMA.FTZ R200, R132, R203.reuse, R201 ;  /* 0x000000cb84c87223 */ /* 0x080fe200000100c9 */
[----:B------:R-:W-:Y:S01]  /*1d80*/  FADD.FTZ R76, R76, R203 ;  /* 0x000000cb4c4c7221 */ /* 0x000fe20000010000 */
[----:B------:R-:W-:Y:S01]  /*1d90*/  FFMA.FTZ R100, R199, R203, R100 ;  /* 0x000000cbc7647223 */ /* 0x000fe20000010064 */
[----:B------:R-:W-:Y:S01]  /*1da0*/  FMUL.FTZ R201, R198, R229 ;  /* 0x000000e5c6c97220 */ /* 0x000fe20000410000 */
[----:B------:R-:W-:Y:S01]  /*1db0*/  PRMT R192, R192, 0x7632, R192 ;  /* 0x00007632c0c07816 */ /* 0x000fe200000000c0 */
[----:B------:R-:W-:Y:S02]  /*1dc0*/  IMAD.U32 R203, R193, 0x10000, RZ ;  /* 0x00010000c1cb7824 */ /* 0x000fe400078e00ff */
[----:B------:R-:W-:Y:S01]  /*1dd0*/  FMUL.FTZ R229, R126, R227 ;  /* 0x000000e37ee57220 */ /* 0x000fe20000410000 */
[----:B------:R-:W-:-:S02]  /*1de0*/  SHF.L.U32 R188, R188, 0x10, RZ ;  /* 0x00000010bcbc7819 */ /* 0x000fc400000006ff */
[----:B------:R-:W-:Y:S01]  /*1df0*/  PRMT R189, R189, 0x7632, R189 ;  /* 0x00007632bdbd7816 */ /* 0x000fe200000000bd */
[----:B------:R-:W-:Y:S01]  /*1e00*/  FFMA.FTZ R202, R134, R203, R229 ;  /* 0x000000cb86ca7223 */ /* 0x000fe200000100e5 */
[----:B------:R-:W-:Y:S02]  /*1e10*/  IMAD.U32 R192, R192, 0x10000, RZ ;  /* 0x00010000c0c07824 */ /* 0x000fe400078e00ff */
[----:B------:R-:W-:Y:S01]  /*1e20*/  FMUL.FTZ R208, R198, R219 ;  /* 0x000000dbc6d07220 */ /* 0x000fe20000410000 */
[C---:B------:R-:W-:Y:S01]  /*1e30*/  SHF.L.U32 R229, R190.reuse, 0x10, RZ ;  /* 0x00000010bee57819 */ /* 0x040fe200000006ff */
[----:B------:R-:W-:Y:S01]  /*1e40*/  FMUL.FTZ R184, R125, R188 ;  /* 0x000000bc7db87220 */ /* 0x000fe20000410000 */
[----:B------:R-:W-:Y:S02]  /*1e50*/  PRMT R193, R193, 0x7632, R193 ;  /* 0x00007632c1c17816 */ /* 0x000fe400000000c1 */
[----:B------:R-:W-:Y:S02]  /*1e60*/  SHF.L.U32 R186, R189, 0x10, RZ ;  /* 0x00000010bdba7819 */ /* 0x000fe400000006ff */
[----:B------:R-:W-:Y:S01]  /*1e70*/  PRMT R190, R190, 0x7632, R190 ;  /* 0x00007632bebe7816 */ /* 0x000fe200000000be */
[----:B------:R-:W-:Y:S01]  /*1e80*/  FADD.FTZ R30, R30, R227 ;  /* 0x000000e31e1e7221 */ /* 0x000fe20000010000 */
[----:B------:R-:W-:Y:S01]  /*1e90*/  FFMA.FTZ R54, R201, R227, R54 ;  /* 0x000000e3c9367223 */ /* 0x000fe20000010036 */
[----:B------:R-:W-:Y:S01]  /*1ea0*/  FADD.FTZ R77, R77, R192 ;  /* 0x000000c04d4d7221 */ /* 0x000fe20000010000 */
[----:B------:R-:W-:Y:S01]  /*1eb0*/  FFMA.FTZ R101, R208, R192, R101 ;  /* 0x000000c0d0657223 */ /* 0x000fe20000010065 */
[----:B------:R-:W-:-:S02]  /*1ec0*/  IMAD.U32 R227, R194, 0x10000, RZ ;  /* 0x00010000c2e37824 */ /* 0x000fc400078e00ff */
[----:B------:R-:W-:Y:S01]  /*1ed0*/  FFMA.FTZ R192, R133, R192, R184 ;  /* 0x000000c085c07223 */ /* 0x000fe200000100b8 */
[----:B------:R-:W-:Y:S01]  /*1ee0*/  FADD.FTZ R29, R29, R188 ;  /* 0x000000bc1d1d7221 */ /* 0x000fe20000010000 */
[----:B------:R-:W-:Y:S01]  /*1ef0*/  FFMA.FTZ R53, R208, R188, R53 ;  /* 0x000000bcd0357223 */ /* 0x000fe20000010035 */
[----:B------:R-:W-:Y:S02]  /*1f00*/  IMAD.U32 R184, R193, 0x10000, RZ ;  /* 0x00010000c1b87824 */ /* 0x000fe400078e00ff */
[----:B------:R-:W-:Y:S01]  /*1f10*/  FMUL.FTZ R216, R198, R215 ;  /* 0x000000d7c6d87220 */ /* 0x000fe20000410000 */
[----:B------:R-:W-:Y:S01]  /*1f20*/  FMUL.FTZ R188, R127, R186 ;  /* 0x000000ba7fbc7220 */ /* 0x000fe20000410000 */
[----:B------:R-:W-:Y:S02]  /*1f30*/  PRMT R194, R194, 0x7632, R194 ;  /* 0x00007632c2c27816 */ /* 0x000fe400000000c2 */
[----:B------:R-:W-:Y:S01]  /*1f40*/  SHF.L.U32 R190, R190, 0x10, RZ ;  /* 0x00000010bebe7819 */ /* 0x000fe200000006ff */
        /* <DEDUP_REMOVED lines=9> */
[----:B------:R-:W-:Y:S01]  /*1fe0*/  FFMA.FTZ R215, R129, R194, R184 ;  /* 0x000000c281d77223 */ /* 0x000fe200000100b8 */
[----:B------:R-:W-:Y:S01]  /*1ff0*/  FFMA.FTZ R102, R201, R203, R102 ;  /* 0x000000cbc9667223 */ /* 0x000fe20000010066 */
[----:B------:R-:W-:Y:S01]  /*2000*/  FADD.FTZ R231, R231, R192 ;  /* 0x000000c0e7e77221 */ /* 0x000fe20000010000 */
[----:B------:R-:W-:Y:S01]  /*2010*/  FFMA.FTZ R184, R208, R192, R187 ;  /* 0x000000c0d0b87223 */ /* 0x000fe200000100bb */
[----:B------:R-:W-:Y:S01]  /*2020*/  FMUL.FTZ R203, R198, R235 ;  /* 0x000000ebc6cb7220 */ /* 0x000fe20000410000 */
[----:B------:R-:W-:Y:S01]  /*2030*/  FADD.FTZ R31, R31, R186 ;  /* 0x000000ba1f1f7221 */ /* 0x000fe20000010000 */
[----:B------:R-:W-:Y:S01]  /*2040*/  FFMA.FTZ R55, R216, R186, R55 ;  /* 0x000000bad8377223 */ /* 0x000fe20000010037 */
[-C--:B------:R-:W-:Y:S01]  /*2050*/  FMUL.FTZ R235, R120, R229.reuse ;  /* 0x000000e578eb7220 */ /* 0x080fe20000410000 */
[----:B------:R-:W-:Y:S01]  /*2060*/  FADD.FTZ R186, R231, R202 ;  /* 0x000000cae7ba7221 */ /* 0x000fe20000010000 */
[----:B------:R-:W-:Y:S01]  /*2070*/  FFMA.FTZ R187, R201, R202, R184 ;  /* 0x000000cac9bb7223 */ /* 0x000fe200000100b8 */
[----:B------:R-:W-:Y:S01]  /*2080*/  FADD.FTZ R24, R24, R229 ;  /* 0x000000e518187221 */ /* 0x000fe20000010000 */
[----:B------:R-:W-:Y:S01]  /*2090*/  FFMA.FTZ R48, R203, R229, R48 ;  /* 0x000000e5cb307223 */ /* 0x000fe20000010030 */
[C---:B------:R-:W-:Y:S01]  /*20a0*/  SHF.L.U32 R229, R191.reuse, 0x10, RZ ;  /* 0x00000010bfe57819 */ /* 0x040fe200000006ff */
[----:B------:R-:W-:Y:S01]  /*20b0*/  FFMA.FTZ R204, R128, R227, R235 ;  /* 0x000000e380cc7223 */ /* 0x000fe200000100eb */
[----:B------:R-:W-:Y:S01]  /*20c0*/  PRMT R191, R191, 0x7632, R191 ;  /* 0x00007632bfbf7816 */ /* 0x000fe200000000bf */
[----:B------:R-:W-:Y:S01]  /*20d0*/  FADD.FTZ R189, R186, R193 ;  /* 0x000000c1babd7221 */ /* 0x000fe20000010000 */
[----:B------:R-:W-:Y:S01]  /*20e0*/  FFMA.FTZ R184, R216, R193, R187 ;  /* 0x000000c1d8b87223 */ /* 0x000fe200000100bb */
[----:B------:R-:W-:Y:S01]  /*20f0*/  FADD.FTZ R72, R72, R227 ;  /* 0x000000e348487221 */ /* 0x000fe20000010000 */
[----:B------:R-:W-:Y:S01]  /*2100*/  FFMA.FTZ R96, R203, R227, R96 ;  /* 0x000000e3cb607223 */ /* 0x000fe20000010060 */
[----:B------:R-:W-:-:S02]  /*2110*/  IMAD.U32 R227, R195, 0x10000, RZ ;  /* 0x00010000c3e37824 */ /* 0x000fc400078e00ff */
[----:B------:R-:W-:Y:S01]  /*2120*/  FADD.FTZ R25, R25, R190 ;  /* 0x000000be19197221 */ /* 0x000fe20000010000 */
[----:B------:R-:W-:Y:S01]  /*2130*/  FFMA.FTZ R49, R220, R190, R49 ;  /* 0x000000bedc317223 */ /* 0x000fe20000010031 */
[----:B------:R-:W-:Y:S01]  /*2140*/  PRMT R195, R195, 0x7632, R195 ;  /* 0x00007632c3c37816 */ /* 0x000fe200000000c3 */
[----:B------:R-:W-:Y:S01]  /*2150*/  FMUL.FTZ R235, R122, R229 ;  /* 0x000000e57aeb7220 */ /* 0x000fe20000410000 */
[----:B------:R-:W-:Y:S02]  /*2160*/  IMAD.U32 R190, R191, 0x10000, RZ ;  /* 0x00010000bfbe7824 */ /* 0x000fe400078e00ff */
[----:B------:R-:W-:Y:S01]  /*2170*/  FADD.FTZ R186, R189, R204 ;  /* 0x000000ccbdba7221 */ /* 0x000fe20000010000 */
[----:B------:R-:W-:Y:S01]  /*2180*/  FFMA.FTZ R187, R203, R204, R184 ;  /* 0x000000cccbbb7223 */ /* 0x000fe200000100b8 */
[----:B------:R-:W-:Y:S01]  /*2190*/  FADD.FTZ R73, R73, R194 ;  /* 0x000000c249497221 */ /* 0x000fe20000010000 */
[----:B------:R-:W-:Y:S01]  /*21a0*/  FFMA.FTZ R97, R220, R194, R97 ;  /* 0x000000c2dc617223 */ /* 0x000fe20000010061 */
[----:B------:R-:W-:Y:S01]  /*21b0*/  SHF.L.U32 R188, R195, 0x10, RZ ;  /* 0x00000010c3bc7819 */ /* 0x000fe200000006ff */
[C---:B------:R-:W-:Y:S01]  /*21c0*/  FMUL.FTZ R224, R198.reuse, R185 ;  /* 0x000000b9c6e07220 */ /* 0x040fe20000410000 */
[----:B------:R-:W-:Y:S01]  /*21d0*/  FMUL.FTZ R205, R198, R205 ;  /* 0x000000cdc6cd7220 */ /* 0x000fe20000410000 */
[----:B------:R-:W-:Y:S01]  /*21e0*/  FFMA.FTZ R206, R130, R227, R235 ;  /* 0x000000e382ce7223 */ /* 0x000fe200000100eb */
[----:B------:R-:W-:Y:S01]  /*21f0*/  FMUL.FTZ R194, R123, R190 ;  /* 0x000000be7bc27220 */ /* 0x000fe20000410000 */
[----:B------:R-:W-:Y:S01]  /*2200*/  FADD.FTZ R185, R186, R215 ;  /* 0x000000d7bab97221 */ /* 0x000fe20000010000 */
[----:B------:R-:W-:-:S02]  /*2210*/  FFMA.FTZ R184, R220, R215, R187 ;  /* 0x000000d7dcb87223 */ /* 0x000fc400000100bb */
[----:B------:R-:W-:Y:S01]  /*2220*/  FFMA.FTZ R219, R131, R188, R194 ;  /* 0x000000bc83db7223 */ /* 0x000fe200000100c2 */
[----:B------:R-:W-:Y:S01]  /*2230*/  FADD.FTZ R186, R185, R206 ;  /* 0x000000ceb9ba7221 */ /* 0x000fe20000010000 */
[C---:B------:R-:W-:Y:S01]  /*2240*/  FFMA.FTZ R184, R205.reuse, R206, R184 ;  /* 0x000000cecdb87223 */ /* 0x040fe200000100b8 */
        /* <DEDUP_REMOVED lines=10> */
.L_x_721:
[----:B------:R-:W-:Y:S05]  /*22f0*/  BSYNC B0 ;  /* 0x0000000000007941 */ /* 0x000fea0003800000 */
.L_x_720:
        /* <DEDUP_REMOVED lines=26> */
.L_x_744:
[----:B------:R-:W4:Y:S01]  /*24a0*/  S2R R189, SR_CgaCtaId ;  /* 0x0000000000bd7919 */ /* 0x000f220000008800 */
[----:B------:R-:W-:Y:S01]  /*24b0*/  @!P0 LOP3.LUT R185, R185, 0x3, RZ, 0xc0, !PT ;  /* 0x00000003b9b98812 */ /* 0x000fe200078ec0ff */
[----:B--2---:R-:W-:Y:S01]  /*24c0*/  FADD.FTZ R194, R195, R194 ;  /* 0x000000c2c3c27221 */ /* 0x004fe20000010000 */
[----:B------:R-:W-:Y:S01]  /*24d0*/  MOV R188, 0x400 ;  /* 0x0000040000bc7802 */ /* 0x000fe20000000f00 */
[----:B-1-3--:R-:W-:Y:S01]  /*24e0*/  FADD.FTZ R195, R186, R187 ;  /* 0x000000bbbac37221 */ /* 0x00afe20000010000 */
[----:B------:R-:W-:Y:S01]  /*24f0*/  @!P0 IADD3 R185, R184, R185, RZ ;  /* 0x000000b9b8b98210 */ /* 0x000fe20007ffe0ff */
[----:B------:R-:W-:Y:S05]  /*2500*/  WARPSYNC.ALL ;  /* 0x0000000000007948 */ /* 0x000fea0003800000 */
[----:B------:R-:W-:Y:S01]  /*2510*/  BSSY B0, `(.L_x_723) ;  /* 0x00000a1000007945 */ /* 0x000fe20003800000 */
[----:B----4-:R-:W-:-:S04]  /*2520*/  LEA R188, R189, R188, 0x18 ;  /* 0x000000bcbdbc7211 */ /* 0x010fc800078ec0ff */
[----:B------:R-:W-:Y:S01]  /*2530*/  LEA R229, R184, R188, 0x3 ;  /* 0x000000bcb8e57211 */ /* 0x000fe200078e18ff */
[----:B-----5:R-:W-:-:S05]  /*2540*/  @!P0 IMAD R227, R185, 0x8, R188 ;  /* 0x00000008b9e38824 */ /* 0x020fca00078e02bc */
[----:B------:R-:W-:Y:S01]  /*2550*/  @!P0 STS.64 [R227+0x3000], R194 ;  /* 0x003000c2e3008388 */ /* 0x000fe20000000a00 */
[----:B------:R-:W-:Y:S06]  /*2560*/  BAR.SYNC.DEFER_BLOCKING 0x0 ;  /* 0x0000000000007b1d */ /* 0x000fec0000010000 */
[----:B------:R-:W1:Y:S04]  /*2570*/  LDS.128 R184, [R229+0x3000] ;  /* 0x00300000e5b87984 */ /* 0x000e680000000c00 */
[----:B------:R-:W2:Y:S01]  /*2580*/  LDS.128 R188, [R229+0x3010] ;  /* 0x00301000e5bc7984 */ /* 0x000ea20000000c00 */
[----:B-1----:R-:W-:Y:S01]  /*2590*/  FADD.FTZ R231, RZ, R184 ;  /* 0x000000b8ffe77221 */ /* 0x002fe20000010000 */
[----:B------:R-:W-:-:S03]  /*25a0*/  FADD.FTZ R184, RZ, R185 ;  /* 0x000000b9ffb87221 */ /* 0x000fc60000010000 */
[----:B------:R-:W-:Y:S01]  /*25b0*/  FADD.FTZ R231, R186, R231 ;  /* 0x000000e7bae77221 */ /* 0x000fe20000010000 */
[----:B------:R-:W-:-:S03]  /*25c0*/  FADD.FTZ R184, R187, R184 ;  /* 0x000000b8bbb87221 */ /* 0x000fc60000010000 */
[----:B--2---:R-:W-:Y:S01]  /*25d0*/  FADD.FTZ R231, R231, R188 ;  /* 0x000000bce7e77221 */ /* 0x004fe20000010000 */
[----:B------:R-:W-:-:S03]  /*25e0*/  FADD.FTZ R184, R184, R189 ;  /* 0x000000bdb8b87221 */ /* 0x000fc60000010000 */
[----:B------:R-:W-:Y:S01]  /*25f0*/  FADD.FTZ R190, R190, R231 ;  /* 0x000000e7bebe7221 */ /* 0x000fe20000010000 */
[----:B------:R-:W-:-:S03]  /*2600*/  FADD.FTZ R191, R191, R184 ;  /* 0x000000b8bfbf7221 */ /* 0x000fc60000010000 */
[----:B------:R-:W-:Y:S01]  /*2610*/  FMUL.FTZ R190, R190, UR16 ;  /* 0x00000010bebe7c20 */ /* 0x000fe20008410000 */
[----:B------:R-:W-:Y:S01]  /*2620*/  FMUL.FTZ R191, R191, UR16 ;  /* 0x00000010bfbf7c20 */ /* 0x000fe20008410000 */
[----:B------:R-:W-:Y:S06]  /*2630*/  @!P1 BRA `(.L_x_724) ;  /* 0x0000000800389947 */ /* 0x000fec0003800000 */
[----:B------:R-:W-:Y:S02]  /*2640*/  ISETP.NE.U32.AND P0, PT, RZ, UR8, PT ;  /* 0x00000008ff007c0c */ /* 0x000fe4000bf05070 */
[----:B0-----:R-:W-:Y:S02]  /*2650*/  ISETP.NE.AND P6, PT, R4, RZ, PT ;  /* 0x000000ff0400720c */ /* 0x001fe40003fc5270 */
[----:B------:R-:W-:Y:S02]  /*2660*/  ISETP.NE.AND.EX P0, PT, RZ, UR9, PT, P0 ;  /* 0x00000009ff007c0c */ /* 0x000fe4000bf05300 */
[----:B------:R-:W-:Y:S02]  /*2670*/  FSEL R184, R190, RZ, !P6 ;  /* 0x000000ffbeb87208 */ /* 0x000fe40007000000 */
[----:B------:R-:W-:-:S03]  /*2680*/  ISETP.NE.U32.AND P6, PT, RZ, UR18, PT ;  /* 0x00000012ff007c0c */ /* 0x000fc6000bfc5070 */
[----:B------:R-:W-:-:S04]  /*2690*/  FFMA.FTZ R186, R212, R191, R184 ;  /* 0x000000bfd4ba7223 */ /* 0x000fc800000100b8 */
[----:B------:R-:W-:Y:S01]  /*26a0*/  FADD.FTZ R195, R209, -R186 ;  /* 0x800000bad1c37221 */ /* 0x000fe20000010000 */
[----:B------:R-:W-:Y:S01]  /*26b0*/  FFMA.FTZ R186, R218, R191, R184 ;  /* 0x000000bfdaba7223 */ /* 0x000fe200000100b8 */
[----:B------:R-:W-:Y:S02]  /*26c0*/  @P0 PRMT R185, R20, 0x7632, R185 ;  /* 0x0000763214b90816 */ /* 0x000fe400000000b9 */
[C---:B------:R-:W-:Y:S01]  /*26d0*/  FMUL.FTZ R195, R198.reuse, R195 ;  /* 0x000000c3c6c37220 */ /* 0x040fe20000410000 */
[----:B------:R-:W-:Y:S01]  /*26e0*/  FADD.FTZ R231, R213, -R186 ;  /* 0x800000bad5e77221 */ /* 0x000fe20000010000 */
[----:B------:R-:W-:Y:S01]  /*26f0*/  @P0 PRMT R187, R21, 0x7632, R187 ;  /* 0x0000763215bb0816 */ /* 0x000fe200000000bb */
[----:B------:R-:W-:Y:S02]  /*2700*/  @P0 IMAD.U32 R186, R185, 0x10000, RZ ;  /* 0x00010000b9ba0824 */ /* 0x000fe400078e00ff */
[----:B------:R-:W-:Y:S01]  /*2710*/  FFMA.FTZ R185, R3, R191, R184 ;  /* 0x000000bf03b97223 */ /* 0x000fe200000100b8 */
[----:B------:R-:W-:Y:S01]  /*2720*/  FMUL.FTZ R231, R198, R231 ;  /* 0x000000e7c6e77220 */ /* 0x000fe20000410000 */
[----:B------:R-:W-:Y:S01]  /*2730*/  @P0 SHF.L.U32 R188, R187, 0x10, RZ ;  /* 0x00000010bbbc0819 */ /* 0x000fe200000006ff */
[----:B------:R-:W-:Y:S01]  /*2740*/  @P0 FADD.FTZ R195, R195, R186 ;  /* 0x000000bac3c30221 */ /* 0x000fe20000010000 */
[----:B------:R-:W-:Y:S01]  /*2750*/  FFMA.FTZ R186, R228, R191, R184 ;  /* 0x000000bfe4ba7223 */ /* 0x000fe200000100b8 */
[----:B------:R-:W-:-:S02]  /*2760*/  FADD.FTZ R185, R196, -R185 ;  /* 0x800000b9c4b97221 */ /* 0x000fc40000010000 */
[----:B------:R-:W-:Y:S01]  /*2770*/  @P0 FADD.FTZ R231, R231, R188 ;  /* 0x000000bce7e70221 */ /* 0x000fe20000010000 */
[--C-:B------:R-:W-:Y:S01]  /*2780*/  FADD.FTZ R187, R223, -R186.reuse ;  /* 0x800000badfbb7221 */ /* 0x100fe20000010000 */
[----:B------:R-:W-:Y:S01]  /*2790*/  @P0 PRMT R186, R22, 0x7632, R186 ;  /* 0x0000763216ba0816 */ /* 0x000fe200000000ba */
[C---:B------:R-:W-:Y:S01]  /*27a0*/  FMUL.FTZ R229, R198.reuse, R185 ;  /* 0x000000b9c6e57220 */ /* 0x040fe20000410000 */
[--C-:B------:R-:W-:Y:S01]  /*27b0*/  FFMA.FTZ R185, R197, R191, R184.reuse ;  /* 0x000000bfc5b97223 */ /* 0x100fe200000100b8 */
[----:B------:R-:W-:Y:S01]  /*27c0*/  FMUL.FTZ R188, R198, R187 ;  /* 0x000000bbc6bc7220 */ /* 0x000fe20000410000 */
[----:B------:R-:W-:Y:S01]  /*27d0*/  FFMA.FTZ R187, R19, R191, R184 ;  /* 0x000000bf13bb7223 */ /* 0x000fe200000100b8 */
[----:B------:R-:W-:Y:S01]  /*27e0*/  @P0 IMAD.U32 R189, R186, 0x10000, RZ ;  /* 0x00010000babd0824 */ /* 0x000fe200078e00ff */
[----:B------:R-:W-:Y:S01]  /*27f0*/  @P0 SHF.L.U32 R186, R20, 0x10, RZ ;  /* 0x0000001014ba0819 */ /* 0x000fe200000006ff */
[----:B------:R-:W-:Y:S01]  /*2800*/  FADD.FTZ R185, R18, -R185 ;  /* 0x800000b912b97221 */ /* 0x000fe20000010000 */
[----:B------:R-:W-:Y:S01]  /*2810*/  FADD.FTZ R187, R16, -R187 ;  /* 0x800000bb10bb7221 */ /* 0x000fe20000010000 */
[----:B------:R-:W-:-:S02]  /*2820*/  @P0 FADD.FTZ R188, R188, R189 ;  /* 0x000000bdbcbc0221 */ /* 0x000fc40000010000 */
[----:B------:R-:W-:Y:S01]  /*2830*/  FMUL.FTZ R194, R198, R185 ;  /* 0x000000b9c6c27220 */ /* 0x000fe20000410000 */
[----:B------:R-:W-:Y:S01]  /*2840*/  @P0 FADD.FTZ R229, R229, R186 ;  /* 0x000000bae5e50221 */ /* 0x000fe20000010000 */
[----:B------:R-:W-:Y:S01]  /*2850*/  @P0 IMAD.U32 R185, R21, 0x10000, RZ ;  /* 0x0001000015b90824 */ /* 0x000fe200078e00ff */
[----:B------:R-:W-:Y:S01]  /*2860*/  @P0 SHF.L.U32 R186, R22, 0x10, RZ ;  /* 0x0000001016ba0819 */ /* 0x000fe200000006ff */
[----:B------:R-:W-:Y:S02]  /*2870*/  FMUL.FTZ R227, R198, R187 ;  /* 0x000000bbc6e37220 */ /* 0x000fe40000410000 */
[----:B------:R-:W-:Y:S01]  /*2880*/  @P0 FADD.FTZ R194, R194, R185 ;  /* 0x000000b9c2c20221 */ /* 0x000fe20000010000 */
[-C--:B------:R-:W-:Y:S01]  /*2890*/  FFMA.FTZ R185, R17, R191.reuse, R184 ;  /* 0x000000bf11b97223 */ /* 0x080fe200000100b8 */
[----:B------:R-:W-:Y:S01]  /*28a0*/  @P0 FADD.FTZ R227, R227, R186 ;  /* 0x000000bae3e30221 */ /* 0x000fe20000010000 */
[----:B------:R-:W-:Y:S01]  /*28b0*/  FFMA.FTZ R184, R230, R191, R184 ;  /* 0x000000bfe6b87223 */ /* 0x000fe200000100b8 */
[----:B------:R-:W-:Y:S01]  /*28c0*/  @P0 PRMT R186, R23, 0x7632, R186 ;  /* 0x0000763217ba0816 */ /* 0x000fe200000000ba */
[----:B------:R-:W-:-:S02]  /*28d0*/  FADD.FTZ R185, R14, -R185 ;  /* 0x800000b90eb97221 */ /* 0x000fc40000010000 */
[----:B------:R-:W-:Y:S02]  /*28e0*/  FADD.FTZ R187, R225, -R184 ;  /* 0x800000b8e1bb7221 */ /* 0x000fe40000010000 */
[----:B------:R-:W-:Y:S02]  /*28f0*/  @P0 IMAD.U32 R184, R186, 0x10000, RZ ;  /* 0x00010000bab80824 */ /* 0x000fe400078e00ff */
[C---:B------:R-:W-:Y:S01]  /*2900*/  FMUL.FTZ R186, R198.reuse, R185 ;  /* 0x000000b9c6ba7220 */ /* 0x040fe20000410000 */
[----:B------:R-:W-:Y:S01]  /*2910*/  @P0 SHF.L.U32 R185, R23, 0x10, RZ ;  /* 0x0000001017b90819 */ /* 0x000fe200000006ff */
[----:B------:R-:W-:-:S04]  /*2920*/  FMUL.FTZ R187, R198, R187 ;  /* 0x000000bbc6bb7220 */ /* 0x000fc80000410000 */
        /* <DEDUP_REMOVED lines=95> */
.L_x_724:
[----:B------:R-:W-:Y:S05]  /*2f20*/  BSYNC B0 ;  /* 0x0000000000007941 */ /* 0x000fea0003800000 */
.L_x_723:
[----:B------:R-:W-:Y:S04]  /*2f30*/  BSSY B0, `(.L_x_725) ;  /* 0x0000090000007945 */ /* 0x000fe80003800000 */
[----:B------:R-:W-:Y:S05]  /*2f40*/  @!P2 BRA `(.L_x_726) ;  /* 0x000000080038a947 */ /* 0x000fea0003800000 */
[----:B------:R-:W-:Y:S02]  /*2f50*/  ISETP.NE.U32.AND P0, PT, RZ, UR8, PT ;  /* 0x00000008ff007c0c */ /* 0x000fe4000bf05070 */
[----:B0-----:R-:W-:Y:S02]  /*2f60*/  ISETP.NE.AND P6, PT, R4, RZ, PT ;  /* 0x000000ff0400720c */ /* 0x001fe40003fc5270 */
[----:B------:R-:W-:Y:S02]  /*2f70*/  ISETP.NE.AND.EX P0, PT, RZ, UR9, PT, P0 ;  /* 0x00000009ff007c0c */ /* 0x000fe4000bf05300 */
[----:B-1----:R-:W-:Y:S02]  /*2f80*/  FSEL R184, R190, RZ, !P6 ;  /* 0x000000ffbeb87208 */ /* 0x002fe40007000000 */
[----:B------:R-:W-:-:S03]  /*2f90*/  ISETP.NE.U32.AND P6, PT, RZ, UR18, PT ;  /* 0x00000012ff007c0c */ /* 0x000fc6000bfc5070 */
[----:B------:R-:W-:-:S04]  /*2fa0*/  FFMA.FTZ R186, R210, R191, R184 ;  /* 0x000000bfd2ba7223 */ /* 0x000fc800000100b8 */
[----:B------:R-:W-:Y:S01]  /*2fb0*/  FADD.FTZ R195, R207, -R186 ;  /* 0x800000bacfc37221 */ /* 0x000fe20000010000 */
[----:B------:R-:W-:Y:S01]  /*2fc0*/  FFMA.FTZ R186, R214, R191, R184 ;  /* 0x000000bfd6ba7223 */ /* 0x000fe200000100b8 */
[----:B------:R-:W-:Y:S02]  /*2fd0*/  @P0 PRMT R185, R168, 0x7632, R185 ;  /* 0x00007632a8b90816 */ /* 0x000fe400000000b9 */
[C---:B------:R-:W-:Y:S01]  /*2fe0*/  FMUL.FTZ R195, R198.reuse, R195 ;  /* 0x000000c3c6c37220 */ /* 0x040fe20000410000 */
[----:B------:R-:W-:Y:S01]  /*2ff0*/  FADD.FTZ R231, R211, -R186 ;  /* 0x800000bad3e77221 */ /* 0x000fe20000010000 */
[----:B------:R-:W-:Y:S01]  /*3000*/  @P0 SHF.L.U32 R186, R185, 0x10, RZ ;  /* 0x00000010b9ba0819 */ /* 0x000fe200000006ff */
[----:B------:R-:W-:Y:S01]  /*3010*/  FFMA.FTZ R185, R15, R191, R184 ;  /* 0x000000bf0fb97223 */ /* 0x000fe200000100b8 */
[----:B------:R-:W-:Y:S01]  /*3020*/  @P0 PRMT R187, R169, 0x7632, R187 ;  /* 0x00007632a9bb0816 */ /* 0x000fe200000000bb */
[----:B------:R-:W-:Y:S02]  /*3030*/  FMUL.FTZ R231, R198, R231 ;  /* 0x000000e7c6e77220 */ /* 0x000fe40000410000 */
[----:B------:R-:W-:Y:S01]  /*3040*/  @P0 FADD.FTZ R195, R195, R186 ;  /* 0x000000bac3c30221 */ /* 0x000fe20000010000 */
[----:B------:R-:W-:Y:S01]  /*3050*/  FFMA.FTZ R186, R222, R191, R184 ;  /* 0x000000bfdeba7223 */ /* 0x000fe200000100b8 */
[----:B------:R-:W-:Y:S01]  /*3060*/  @P0 SHF.L.U32 R188, R187, 0x10, RZ ;  /* 0x00000010bbbc0819 */ /* 0x000fe200000006ff */
[----:B------:R-:W-:-:S02]  /*3070*/  FADD.FTZ R185, R12, -R185 ;  /* 0x800000b90cb97221 */ /* 0x000fc40000010000 */
[--C-:B------:R-:W-:Y:S01]  /*3080*/  FADD.FTZ R187, R217, -R186.reuse ;  /* 0x800000bad9bb7221 */ /* 0x100fe20000010000 */
[----:B------:R-:W-:Y:S01]  /*3090*/  @P0 PRMT R186, R170, 0x7632, R186 ;  /* 0x00007632aaba0816 */ /* 0x000fe200000000ba */
[----:B------:R-:W-:Y:S01]  /*30a0*/  @P0 FADD.FTZ R231, R231, R188 ;  /* 0x000000bce7e70221 */ /* 0x000fe20000010000 */
[C---:B------:R-:W-:Y:S01]  /*30b0*/  FMUL.FTZ R229, R198.reuse, R185 ;  /* 0x000000b9c6e57220 */ /* 0x040fe20000410000 */
[----:B------:R-:W-:Y:S01]  /*30c0*/  FMUL.FTZ R188, R198, R187 ;  /* 0x000000bbc6bc7220 */ /* 0x000fe20000410000 */
[-CC-:B------:R-:W-:Y:S01]  /*30d0*/  FFMA.FTZ R187, R11, R191.reuse, R184.reuse ;  /* 0x000000bf0bbb7223 */ /* 0x180fe200000100b8 */
[----:B------:R-:W-:Y:S02]  /*30e0*/  @P0 IMAD.U32 R189, R186, 0x10000, RZ ;  /* 0x00010000babd0824 */ /* 0x000fe400078e00ff */
[----:B------:R-:W-:Y:S01]  /*30f0*/  FFMA.FTZ R185, R13, R191, R184 ;  /* 0x000000bf0db97223 */ /* 0x000fe200000100b8 */
[----:B------:R-:W-:Y:S01]  /*3100*/  @P0 SHF.L.U32 R186, R168, 0x10, RZ ;  /* 0x00000010a8ba0819 */ /* 0x000fe200000006ff */
[----:B------:R-:W-:Y:S01]  /*3110*/  FADD.FTZ R187, R8, -R187 ;  /* 0x800000bb08bb7221 */ /* 0x000fe20000010000 */
[----:B------:R-:W-:Y:S01]  /*3120*/  @P0 FADD.FTZ R188, R188, R189 ;  /* 0x000000bdbcbc0221 */ /* 0x000fe20000010000 */
[----:B------:R-:W-:-:S02]  /*3130*/  FADD.FTZ R185, R10, -R185 ;  /* 0x800000b90ab97221 */ /* 0x000fc40000010000 */
[----:B------:R-:W-:Y:S01]  /*3140*/  @P0 FADD.FTZ R229, R229, R186 ;  /* 0x000000bae5e50221 */ /* 0x000fe20000010000 */
[----:B------:R-:W-:Y:S01]  /*3150*/  FMUL.FTZ R227, R198, R187 ;  /* 0x000000bbc6e37220 */ /* 0x000fe20000410000 */
[----:B------:R-:W-:Y:S02]  /*3160*/  @P0 IMAD.U32 R186, R170, 0x10000, RZ ;  /* 0x00010000aaba0824 */ /* 0x000fe400078e00ff */
[----:B------:R-:W-:Y:S01]  /*3170*/  FMUL.FTZ R194, R198, R185 ;  /* 0x000000b9c6c27220 */ /* 0x000fe20000410000 */
[----:B------:R-:W-:Y:S01]  /*3180*/  @P0 SHF.L.U32 R185, R169, 0x10, RZ ;  /* 0x00000010a9b90819 */ /* 0x000fe200000006ff */
[----:B------:R-:W-:Y:S01]  /*3190*/  @P0 FADD.FTZ R227, R227, R186 ;  /* 0x000000bae3e30221 */ /* 0x000fe20000010000 */
[-CC-:B------:R-:W-:Y:S01]  /*31a0*/  FFMA.FTZ R186, R9, R191.reuse, R184.reuse ;  /* 0x000000bf09ba7223 */ /* 0x180fe200000100b8 */
[----:B------:R-:W-:Y:S02]  /*31b0*/  FFMA.FTZ R184, R226, R191, R184 ;  /* 0x000000bfe2b87223 */ /* 0x000fe400000100b8 */
[----:B------:R-:W-:Y:S01]  /*31c0*/  @P0 FADD.FTZ R194, R194, R185 ;  /* 0x000000b9c2c20221 */ /* 0x000fe20000010000 */
[--C-:B------:R-:W-:Y:S01]  /*31d0*/  FADD.FTZ R185, R7, -R186.reuse ;  /* 0x800000ba07b97221 */ /* 0x100fe20000010000 */
[----:B------:R-:W-:Y:S01]  /*31e0*/  @P0 PRMT R186, R171, 0x7632, R186 ;  /* 0x00007632abba0816 */ /* 0x000fe200000000ba */
[----:B------:R-:W-:-:S03]  /*31f0*/  FADD.FTZ R187, R221, -R184 ;  /* 0x800000b8ddbb7221 */ /* 0x000fc60000010000 */
[----:B------:R-:W-:Y:S01]  /*3200*/  @P0 SHF.L.U32 R184, R186, 0x10, RZ ;  /* 0x00000010bab80819 */ /* 0x000fe200000006ff */
        /* <DEDUP_REMOVED lines=98> */
.L_x_726:
[----:B------:R-:W-:Y:S05]  /*3830*/  BSYNC B0 ;  /* 0x0000000000007941 */ /* 0x000fea0003800000 */
.L_x_725:
[----:B------:R-:W-:Y:S04]  /*3840*/  BSSY B0, `(.L_x_727) ;  /* 0x000008f000007945 */ /* 0x000fe80003800000 */
[----:B------:R-:W-:Y:S05]  /*3850*/  @!P3 BRA `(.L_x_728) ;  /* 0x000000080034b947 */ /* 0x000fea0003800000 */
[----:B0-----:R-:W-:Y:S02]  /*3860*/  ISETP.NE.AND P0, PT, R4, RZ, PT ;  /* 0x000000ff0400720c */ /* 0x001fe40003f05270 */
[----:B------:R-:W-:Y:S02]  /*3870*/  ISETP.NE.U32.AND P6, PT, RZ, UR18, PT ;  /* 0x00000012ff007c0c */ /* 0x000fe4000bfc5070 */
[----:B------:R-:W-:Y:S02]  /*3880*/  FSEL R188, R190, RZ, !P0 ;  /* 0x000000ffbebc7208 */ /* 0x000fe40004000000 */
[----:B------:R-:W-:-:S03]  /*3890*/  ISETP.NE.U32.AND P0, PT, RZ, UR8, PT ;  /* 0x00000008ff007c0c */ /* 0x000fc6000bf05070 */
[-CC-:B-12---:R-:W-:Y:S01]  /*38a0*/  FFMA.FTZ R185, R199, R191.reuse, R188.reuse ;  /* 0x000000bfc7b97223 */ /* 0x186fe200000100bc */
[----:B------:R-:W-:Y:S01]  /*38b0*/  ISETP.NE.AND.EX P0, PT, RZ, UR9, PT, P0 ;  /* 0x00000009ff007c0c */ /* 0x000fe2000bf05300 */
[-CC-:B------:R-:W-:Y:S01]  /*38c0*/  FFMA.FTZ R184, R216, R191.reuse, R188.reuse ;  /* 0x000000bfd8b87223 */ /* 0x180fe200000100bc */
[-CC-:B------:R-:W-:Y:S01]  /*38d0*/  FFMA.FTZ R187, R208, R191.reuse, R188.reuse ;  /* 0x000000bfd0bb7223 */ /* 0x180fe200000100bc */
[----:B------:R-:W-:Y:S01]  /*38e0*/  FADD.FTZ R185, R200, -R185 ;  /* 0x800000b9c8b97221 */ /* 0x000fe20000010000 */
[-CC-:B------:R-:W-:Y:S01]  /*38f0*/  FFMA.FTZ R189, R201, R191.reuse, R188.reuse ;  /* 0x000000bfc9bd7223 */ /* 0x180fe200000100bc */
[-CC-:B------:R-:W-:Y:S01]  /*3900*/  FFMA.FTZ R227, R203, R191.reuse, R188.reuse ;  /* 0x000000bfcbe37223 */ /* 0x180fe200000100bc */
[-CC-:B------:R-:W-:Y:S01]  /*3910*/  FFMA.FTZ R186, R220, R191.reuse, R188.reuse ;  /* 0x000000bfdcba7223 */ /* 0x180fe200000100bc */
[--C-:B------:R-:W-:Y:S01]  /*3920*/  FFMA.FTZ R231, R205, R191, R188.reuse ;  /* 0x000000bfcde77223 */ /* 0x100fe200000100bc */
[----:B------:R-:W-:Y:S01]  /*3930*/  FMUL.FTZ R190, R198, R185 ;  /* 0x000000b9c6be7220 */ /* 0x000fe20000410000 */
[----:B------:R-:W-:Y:S01]  /*3940*/  FFMA.FTZ R188, R224, R191, R188 ;  /* 0x000000bfe0bc7223 */ /* 0x000fe200000100bc */
[----:B------:R-:W-:Y:S01]  /*3950*/  FADD.FTZ R195, R193, -R184 ;  /* 0x800000b8c1c37221 */ /* 0x000fe20000010000 */
[----:B------:R-:W-:Y:S01]  /*3960*/  FADD.FTZ R187, R192, -R187 ;  /* 0x800000bbc0bb7221 */ /* 0x000fe20000010000 */
[----:B------:R-:W-:Y:S01]  /*3970*/  FADD.FTZ R227, R204, -R227 ;  /* 0x800000e3cce37221 */ /* 0x000fe20000010000 */
[----:B------:R-:W-:Y:S01]  /*3980*/  @P0 PRMT R185, R173, 0x7632, R185 ;  /* 0x00007632adb90816 */ /* 0x000fe200000000b9 */
[----:B------:R-:W-:Y:S01]  /*3990*/  FADD.FTZ R235, R219, -R188 ;  /* 0x800000bcdbeb7221 */ /* 0x000fe20000010000 */
[----:B------:R-:W-:Y:S01]  /*39a0*/  @P0 PRMT R184, R172, 0x7632, R184 ;  /* 0x00007632acb80816 */ /* 0x000fe200000000b8 */
[C---:B------:R-:W-:Y:S01]  /*39b0*/  FMUL.FTZ R188, R198.reuse, R195 ;  /* 0x000000c3c6bc7220 */ /* 0x040fe20000410000 */
[----:B------:R-:W-:Y:S01]  /*39c0*/  @P0 SHF.L.U32 R185, R185, 0x10, RZ ;  /* 0x00000010b9b90819 */ /* 0x000fe200000006ff */
[----:B------:R-:W-:Y:S01]  /*39d0*/  FMUL.FTZ R191, R198, R187 ;  /* 0x000000bbc6bf7220 */ /* 0x000fe20000410000 */
[----:B------:R-:W-:Y:S01]  /*39e0*/  FADD.FTZ R189, R202, -R189 ;  /* 0x800000bdcabd7221 */ /* 0x000fe20000010000 */
[----:B------:R-:W-:-:S02]  /*39f0*/  @P0 IMAD.U32 R184, R184, 0x10000, RZ ;  /* 0x00010000b8b80824 */ /* 0x000fc400078e00ff */
[----:B------:R-:W-:Y:S01]  /*3a00*/  FMUL.FTZ R195, R198, R227 ;  /* 0x000000e3c6c37220 */ /* 0x000fe20000410000 */
[----:B------:R-:W-:Y:S01]  /*3a10*/  @P0 FADD.FTZ R188, R188, R185 ;  /* 0x000000b9bcbc0221 */ /* 0x000fe20000010000 */
[----:B------:R-:W-:Y:S02]  /*3a20*/  @P0 IMAD.U32 R185, R172, 0x10000, RZ ;  /* 0x00010000acb90824 */ /* 0x000fe400078e00ff */
[----:B------:R-:W-:Y:S01]  /*3a30*/  @P0 FADD.FTZ R191, R191, R184 ;  /* 0x000000b8bfbf0221 */ /* 0x000fe20000010000 */
[----:B------:R-:W-:Y:S01]  /*3a40*/  @P0 SHF.L.U32 R184, R174, 0x10, RZ ;  /* 0x00000010aeb80819 */ /* 0x000fe200000006ff */
[----:B------:R-:W-:Y:S01]  /*3a50*/  FMUL.FTZ R194, R198, R189 ;  /* 0x000000bdc6c27220 */ /* 0x000fe20000410000 */
[----:B------:R-:W-:Y:S01]  /*3a60*/  @P0 FADD.FTZ R190, R190, R185 ;  /* 0x000000b9bebe0221 */ /* 0x000fe20000010000 */
[----:B------:R-:W-:Y:S01]  /*3a70*/  @P0 SHF.L.U32 R185, R173, 0x10, RZ ;  /* 0x00000010adb90819 */ /* 0x000fe200000006ff */
[----:B------:R-:W-:Y:S01]  /*3a80*/  FADD.FTZ R229, R215, -R186 ;  /* 0x800000bad7e57221 */ /* 0x000fe20000010000 */
[--C-:B------:R-:W-:Y:S01]  /*3a90*/  @P0 FADD.FTZ R195, R195, R184.reuse ;  /* 0x000000b8c3c30221 */ /* 0x100fe20000010000 */
[----:B------:R-:W-:Y:S01]  /*3aa0*/  FADD.FTZ R231, R206, -R231 ;  /* 0x800000e7cee77221 */ /* 0x000fe20000010000 */
[----:B------:R-:W-:Y:S01]  /*3ab0*/  @P0 PRMT R189, R174, 0x7632, R189 ;  /* 0x00007632aebd0816 */ /* 0x000fe200000000bd */
[----:B------:R-:W-:Y:S01]  /*3ac0*/  @P0 FADD.FTZ R194, R194, R185 ;  /* 0x000000b9c2c20221 */ /* 0x000fe20000010000 */
[----:B------:R-:W-:Y:S01]  /*3ad0*/  @P0 PRMT R184, R175, 0x7632, R184 ;  /* 0x00007632afb80816 */ /* 0x000fe200000000b8 */
[C---:B------:R-:W-:Y:S01]  /*3ae0*/  FMUL.FTZ R187, R198.reuse, R229 ;  /* 0x000000e5c6bb7220 */ /* 0x040fe20000410000 */
[C---:B------:R-:W-:Y:S01]  /*3af0*/  FMUL.FTZ R186, R198.reuse, R231 ;  /* 0x000000e7c6ba7220 */ /* 0x040fe20000410000 */
[----:B------:R-:W-:Y:S01]  /*3b00*/  @P0 SHF.L.U32 R234, R189, 0x10, RZ ;  /* 0x00000010bdea0819 */ /* 0x000fe200000006ff */
[----:B------:R-:W-:Y:S01]  /*3b10*/  FMUL.FTZ R198, R198, R235 ;  /* 0x000000ebc6c67220 */ /* 0x000fe20000410000 */
[----:B------:R-:W-:Y:S01]  /*3b20*/  @P0 SHF.L.U32 R185, R175, 0x10, RZ ;  /* 0x00000010afb90819 */ /* 0x000fe200000006ff */
[----:B------:R-:W-:-:S02]  /*3b30*/  @P0 IMAD.U32 R189, R184, 0x10000, RZ ;  /* 0x00010000b8bd0824 */ /* 0x000fc400078e00ff */
[----:B------:R-:W-:Y:S02]  /*3b40*/  @P0 FADD.FTZ R187, R187, R234 ;  /* 0x000000eabbbb0221 */ /* 0x000fe40000010000 */
        /* <DEDUP_REMOVED lines=94> */
.L_x_728:
[----:B------:R-:W-:Y:S05]  /*4130*/  BSYNC B0 ;  /* 0x0000000000007941 */ /* 0x000fea0003800000 */
.L_x_727:
[----:B------:R-:W-:Y:S01]  /*4140*/  SEL R0, RZ, 0x1, P4 ;  /* 0x00000001ff007807 */ /* 0x000fe20002000000 */
[----:B------:R-:W-:Y:S06]  /*4150*/  @!P5 BRA `(.L_x_729) ;  /* 0xffffffc40048d947 */ /* 0x000fec000383ffff */
.L_x_715:
[----:B------:R-:W4:Y:S01]  /*4160*/  S2R R0, SR_TID.X ;  /* 0x0000000000007919 */ /* 0x000f220000002100 */
[----:B------:R-:W4:Y:S01]  /*4170*/  S2UR UR20, SR_CTAID.X ;  /* 0x00000000001479c3 */ /* 0x000f220000002500 */
[----:B------:R-:W-:Y:S01]  /*4180*/  BSSY B0, `(.L_x_730) ;  /* 0x0000017000007945 */ /* 0x000fe20003800000 */
[C---:B----4-:R-:W-:Y:S02]  /*4190*/  LEA.HI R2, R0.reuse, UR20, RZ, 0x19 ;  /* 0x0000001400027c11 */ /* 0x050fe4000f8fc8ff */
[----:B------:R-:W-:-:S03]  /*41a0*/  LOP3.LUT R0, R0, 0x7f, RZ, 0xc0, !PT ;  /* 0x0000007f00007812 */ /* 0x000fc600078ec0ff */
[----:B------:R-:W-:-:S05]  /*41b0*/  IMAD R5, R2, R5, RZ ;  /* 0x0000000502057224 */ /* 0x000fca00078e02ff */
[----:B------:R-:W-:Y:S01]  /*41c0*/  LEA.HI R11, R5, R0, RZ, 0x1d ;  /* 0x00000000050b7211 */ /* 0x000fe200078fe8ff */
[----:B------:R-:W-:Y:S06]  /*41d0*/  @!P1 BRA `(.L_x_731) ;  /* 0x0000000000449947 */ /* 0x000fec0003800000 */
[----:B------:R-:W4:Y:S08]  /*41e0*/  LDC.64 R2, c[0x0][0x2d0] ;  /* 0x0000b400ff027b82 */ /* 0x000f300000000a00 */
[----:B0-----:R-:W0:Y:S08]  /*41f0*/  LDC.64 R4, c[0x0][0x2d8] ;  /* 0x0000b600ff047b82 */ /* 0x001e300000000a00 */
[----:B------:R-:W1:Y:S08]  /*4200*/  LDC.64 R6, c[0x0][0x2e0] ;  /* 0x0000b800ff067b82 */ /* 0x000e700000000a00 */
[----:B------:R-:W2:Y:S01]  /*4210*/  LDC.64 R8, c[0x0][0x2e8] ;  /* 0x0000ba00ff087b82 */ /* 0x000ea20000000a00 */
[----:B----4-:R-:W-:-:S05]  /*4220*/  IMAD.WIDE.U32 R2, R11, 0x20, R2 ;  /* 0x000000200b027825 */ /* 0x010fca00078e0002 */
[----:B------:R4:W-:Y:S01]  /*4230*/  STG.E.128 desc[UR4][R2.64], R92 ;  /* 0x0000005c02007986 */ /* 0x0009e2000c101d04 */
[----:B0-----:R-:W-:-:S03]  /*4240*/  IMAD.WIDE.U32 R4, R11, 0x20, R4 ;  /* 0x000000200b047825 */ /* 0x001fc600078e0004 */
[----:B------:R4:W-:Y:S04]  /*4250*/  STG.E.128 desc[UR4][R2.64+0x10], R88 ;  /* 0x0000105802007986 */ /* 0x0009e8000c101d04 */
[----:B------:R4:W-:Y:S01]  /*4260*/  STG.E.128 desc[UR4][R4.64], R116 ;  /* 0x0000007404007986 */ /* 0x0009e2000c101d04 */
[----:B-1----:R-:W-:-:S03]  /*4270*/  IMAD.WIDE.U32 R6, R11, 0x20, R6 ;  /* 0x000000200b067825 */ /* 0x002fc600078e0006 */
[----:B------:R4:W-:Y:S04]  /*4280*/  STG.E.128 desc[UR4][R4.64+0x10], R112 ;  /* 0x0000107004007986 */ /* 0x0009e8000c101d04 */
[----:B------:R4:W-:Y:S01]  /*4290*/  STG.E.128 desc[UR4][R6.64], R44 ;  /* 0x0000002c06007986 */ /* 0x0009e2000c101d04 */
[C---:B--2---:R-:W-:Y:S01]  /*42a0*/  IMAD.WIDE.U32 R8, R11.reuse, 0x20, R8 ;  /* 0x000000200b087825 */ /* 0x044fe200078e0008 */
[----:B------:R-:W-:Y:S02]  /*42b0*/  IADD3 R11, R11, 0x80, RZ ;  /* 0x000000800b0b7810 */ /* 0x000fe40007ffe0ff */
[----:B------:R4:W-:Y:S04]  /*42c0*/  STG.E.128 desc[UR4][R6.64+0x10], R40 ;  /* 0x0000102806007986 */ /* 0x0009e8000c101d04 */
[----:B------:R4:W-:Y:S04]  /*42d0*/  STG.E.128 desc[UR4][R8.64], R68 ;  /* 0x0000004408007986 */ /* 0x0009e8000c101d04 */
[----:B------:R4:W-:Y:S02]  /*42e0*/  STG.E.128 desc[UR4][R8.64+0x10], R64 ;  /* 0x0000104008007986 */ /* 0x0009e4000c101d04 */
.L_x_731:
[----:B------:R-:W-:Y:S05]  /*42f0*/  BSYNC B0 ;  /* 0x0000000000007941 */ /* 0x000fea0003800000 */
.L_x_730:
[----:B------:R-:W-:Y:S04]  /*4300*/  BSSY B0, `(.L_x_732) ;  /* 0x0000013000007945 */ /* 0x000fe80003800000 */
[----:B------:R-:W-:Y:S05]  /*4310*/  @!P2 BRA `(.L_x_733) ;  /* 0x000000000044a947 */ /* 0x000fea0003800000 */
[----:B----4-:R-:W4:Y:S08]  /*4320*/  LDC.64 R2, c[0x0][0x2d0] ;  /* 0x0000b400ff027b82 */ /* 0x010f300000000a00 */
        /* <DEDUP_REMOVED lines=16> */
.L_x_733:
[----:B------:R-:W-:Y:S05]  /*4430*/  BSYNC B0 ;  /* 0x0000000000007941 */ /* 0x000fea0003800000 */
.L_x_732:
[----:B------:R-:W-:Y:S05]  /*4440*/  @!P3 EXIT ;  /* 0x000000000000b94d */ /* 0x000fea0003800000 */
[----:B----4-:R-:W4:Y:S08]  /*4450*/  LDC.64 R2, c[0x0][0x2d0] ;  /* 0x0000b400ff027b82 */ /* 0x010f300000000a00 */
[----:B0-----:R-:W0:Y:S08]  /*4460*/  LDC.64 R4, c[0x0][0x2d8] ;  /* 0x0000b600ff047b82 */ /* 0x001e300000000a00 */
[----:B------:R-:W1:Y:S08]  /*4470*/  LDC.64 R6, c[0x0][0x2e0] ;  /* 0x0000b800ff067b82 */ /* 0x000e700000000a00 */
[----:B------:R-:W2:Y:S01]  /*4480*/  LDC.64 R8, c[0x0][0x2e8] ;  /* 0x0000ba00ff087b82 */ /* 0x000ea20000000a00 */
[----:B----4-:R-:W-:-:S05]  /*4490*/  IMAD.WIDE.U32 R2, R11, 0x20, R2 ;  /* 0x000000200b027825 */ /* 0x010fca00078e0002 */
[----:B------:R-:W-:Y:S01]  /*44a0*/  STG.E.128 desc[UR4][R2.64], R76 ;  /* 0x0000004c02007986 */ /* 0x000fe2000c101d04 */
[----:B0-----:R-:W-:-:S03]  /*44b0*/  IMAD.WIDE.U32 R4, R11, 0x20, R4 ;  /* 0x000000200b047825 */ /* 0x001fc600078e0004 */
[----:B------:R-:W-:Y:S04]  /*44c0*/  STG.E.128 desc[UR4][R2.64+0x10], R72 ;  /* 0x0000104802007986 */ /* 0x000fe8000c101d04 */
[----:B------:R-:W-:Y:S01]  /*44d0*/  STG.E.128 desc[UR4][R4.64], R100 ;  /* 0x0000006404007986 */ /* 0x000fe2000c101d04 */
[----:B-1----:R-:W-:-:S03]  /*44e0*/  IMAD.WIDE.U32 R6, R11, 0x20, R6 ;  /* 0x000000200b067825 */ /* 0x002fc600078e0006 */
[----:B------:R-:W-:Y:S04]  /*44f0*/  STG.E.128 desc[UR4][R4.64+0x10], R96 ;  /* 0x0000106004007986 */ /* 0x000fe8000c101d04 */
[----:B------:R-:W-:Y:S01]  /*4500*/  STG.E.128 desc[UR4][R6.64], R28 ;  /* 0x0000001c06007986 */ /* 0x000fe2000c101d04 */
[----:B--2---:R-:W-:-:S03]  /*4510*/  IMAD.WIDE.U32 R8, R11, 0x20, R8 ;  /* 0x000000200b087825 */ /* 0x004fc600078e0008 */
[----:B------:R-:W-:Y:S04]  /*4520*/  STG.E.128 desc[UR4][R6.64+0x10], R24 ;  /* 0x0000101806007986 */ /* 0x000fe8000c101d04 */
[----:B------:R-:W-:Y:S04]  /*4530*/  STG.E.128 desc[UR4][R8.64], R52 ;  /* 0x0000003408007986 */ /* 0x000fe8000c101d04 */
[----:B------:R-:W-:Y:S01]  /*4540*/  STG.E.128 desc[UR4][R8.64+0x10], R48 ;  /* 0x0000103008007986 */ /* 0x000fe2000c101d04 */
[----:B------:R-:W-:Y:S05]  /*4550*/  EXIT ;  /* 0x000000000000794d */ /* 0x000fea0003800000 */
.L_x_722:
[----:B------:R-:W-:Y:S01]  /*4560*/  HFMA2.MMA R235, -RZ, RZ, 0, 9.5367431640625e-07 ;  /* 0x00000010ffeb7435 */ /* 0x000fe200000001ff */
[----:B------:R-:W-:Y:S01]  /*4570*/  IMAD.MOV.U32 R246, RZ, RZ, R231 ;  /* 0x000000fffff67224 */ /* 0x000fe200078e00e7 */
[----:B------:R-:W-:Y:S01]  /*4580*/  MOV R248, 0x1f ;  /* 0x0000001f00f87802 */ /* 0x000fe20000000f00 */
[----:B-----5:R-:W-:-:S08]  /*4590*/  IMAD.MOV.U32 R227, RZ, RZ, -0x1 ;  /* 0xffffffffffe37424 */ /* 0x020fd000078e00ff */
[----:B0-----:R-:W-:Y:S05]  /*45a0*/  WARPSYNC.COLLECTIVE R227, `(.L_x_734) ;  /* 0x00000000e3087348 */ /* 0x001fea0003c00000 */
[----:B------:R1:W2:Y:S02]  /*45b0*/  SHFL.DOWN P6, R229, R246, R235, R248 ;  /* 0x080000ebf6e57389 */ /* 0x0002a400000c00f8 */
[----:B012---:R-:W-:Y:S01]  /*45c0*/  ENDCOLLECTIVE ;  /* 0x000000000000791b */ /* 0x007fe20003800000 */
.L_x_734:
[----:B------:R-:W-:Y:S02]  /*45d0*/  MOV R246, R234 ;  /* 0x000000ea00f67202 */ /* 0x000fe40000000f00 */
[----:B------:R-:W-:-:S07]  /*45e0*/  MOV R186, R229 ;  /* 0x000000e500ba7202 */ /* 0x000fce0000000f00 */
[----:B------:R-:W-:Y:S05]  /*45f0*/  WARPSYNC.COLLECTIVE R227, `(.L_x_735) ;  /* 0x00000000e3087348 */ /* 0x000fea0003c00000 */
[----:B------:R0:W1:Y:S02]  /*4600*/  SHFL.DOWN P6, R229, R246, R235, R248 ;  /* 0x080000ebf6e57389 */ /* 0x00006400000c00f8 */
[----:B01----:R-:W-:Y:S01]  /*4610*/  ENDCOLLECTIVE ;  /* 0x000000000000791b */ /* 0x003fe20003800000 */
.L_x_735:
[----:B------:R-:W-:Y:S01]  /*4620*/  FADD.FTZ R186, R186, R231 ;  /* 0x000000e7baba7221 */ /* 0x000fe20000010000 */
[----:B------:R-:W-:-:S04]  /*4630*/  HFMA2.MMA R235, -RZ, RZ, 0, 4.76837158203125e-07 ;  /* 0x00000008ffeb7435 */ /* 0x000fc800000001ff */
[----:B------:R-:W-:Y:S01]  /*4640*/  MOV R246, R186 ;  /* 0x000000ba00f67202 */ /* 0x000fe20000000f00 */
[----:B------:R-:W-:-:S07]  /*4650*/  IMAD.MOV.U32 R187, RZ, RZ, R229 ;  /* 0x000000ffffbb7224 */ /* 0x000fce00078e00e5 */
[----:B------:R-:W-:Y:S05]  /*4660*/  WARPSYNC.COLLECTIVE R227, `(.L_x_736) ;  /* 0x00000000e3087348 */ /* 0x000fea0003c00000 */
[----:B------:R0:W1:Y:S02]  /*4670*/  SHFL.DOWN P6, R229, R246, R235, R248 ;  /* 0x080000ebf6e57389 */ /* 0x00006400000c00f8 */
[----:B01----:R-:W-:Y:S01]  /*4680*/  ENDCOLLECTIVE ;  /* 0x000000000000791b */ /* 0x003fe20003800000 */
.L_x_736:
[----:B------:R-:W-:-:S05]  /*4690*/  FADD.FTZ R187, R187, R234 ;  /* 0x000000eabbbb7221 */ /* 0x000fca0000010000 */
[----:B------:R-:W-:Y:S01]  /*46a0*/  MOV R246, R187 ;  /* 0x000000bb00f67202 */ /* 0x000fe20000000f00 */
[----:B------:R-:W-:-:S07]  /*46b0*/  IMAD.MOV.U32 R189, RZ, RZ, R229 ;  /* 0x000000ffffbd7224 */ /* 0x000fce00078e00e5 */
[----:B------:R-:W-:Y:S05]  /*46c0*/  WARPSYNC.COLLECTIVE R227, `(.L_x_737) ;  /* 0x00000000e3087348 */ /* 0x000fea0003c00000 */
[----:B------:R0:W1:Y:S02]  /*46d0*/  SHFL.DOWN P6, R229, R246, R235, R248 ;  /* 0x080000ebf6e57389 */ /* 0x00006400000c00f8 */
[----:B01----:R-:W-:Y:S01]  /*46e0*/  ENDCOLLECTIVE ;  /* 0x000000000000791b */ /* 0x003fe20003800000 */
.L_x_737:
[----:B------:R-:W-:Y:S01]  /*46f0*/  FADD.FTZ R189, R186, R189 ;  /* 0x000000bdbabd7221 */ /* 0x000fe20000010000 */
[----:B------:R-:W-:-:S03]  /*4700*/  HFMA2.MMA R235, -RZ, RZ, 0, 2.384185791015625e-07 ;  /* 0x00000004ffeb7435 */ /* 0x000fc600000001ff */
[----:B------:R-:W-:Y:S01]  /*4710*/  IMAD.MOV.U32 R246, RZ, RZ, R189 ;  /* 0x000000fffff67224 */ /* 0x000fe200078e00bd */
[----:B------:R-:W-:-:S07]  /*4720*/  MOV R188, R229 ;  /* 0x000000e500bc7202 */ /* 0x000fce0000000f00 */
[----:B------:R-:W-:Y:S05]  /*4730*/  WARPSYNC.COLLECTIVE R227, `(.L_x_738) ;  /* 0x00000000e3087348 */ /* 0x000fea0003c00000 */
[----:B------:R0:W1:Y:S02]  /*4740*/  SHFL.DOWN P6, R229, R246, R235, R248 ;  /* 0x080000ebf6e57389 */ /* 0x00006400000c00f8 */
[----:B01----:R-:W-:Y:S01]  /*4750*/  ENDCOLLECTIVE ;  /* 0x000000000000791b */ /* 0x003fe20003800000 */
.L_x_738:
[----:B------:R-:W-:-:S04]  /*4760*/  FADD.FTZ R188, R187, R188 ;  /* 0x000000bcbbbc7221 */ /* 0x000fc80000010000 */
[----:B------:R-:W-:Y:S01]  /*4770*/  IMAD.MOV.U32 R246, RZ, RZ, R188 ;  /* 0x000000fffff67224 */ /* 0x000fe200078e00bc */
[----:B------:R-:W-:-:S07]  /*4780*/  MOV R190, R229 ;  /* 0x000000e500be7202 */ /* 0x000fce0000000f00 */
[----:B------:R-:W-:Y:S05]  /*4790*/  WARPSYNC.COLLECTIVE R227, `(.L_x_739) ;  /* 0x00000000e3087348 */ /* 0x000fea0003c00000 */
[----:B------:R0:W1:Y:S02]  /*47a0*/  SHFL.DOWN P6, R229, R246, R235, R248 ;  /* 0x080000ebf6e57389 */ /* 0x00006400000c00f8 */
[----:B01----:R-:W-:Y:S01]  /*47b0*/  ENDCOLLECTIVE ;  /* 0x000000000000791b */ /* 0x003fe20003800000 */
.L_x_739:
[----:B------:R-:W-:-:S05]  /*47c0*/  FADD.FTZ R190, R189, R190 ;  /* 0x000000bebdbe7221 */ /* 0x000fca0000010000 */
[----:B------:R-:W-:Y:S01]  /*47d0*/  MOV R246, R190 ;  /* 0x000000be00f67202 */ /* 0x000fe20000000f00 */
[----:B------:R-:W-:Y:S01]  /*47e0*/  IMAD.MOV.U32 R235, RZ, RZ, 0x2 ;  /* 0x00000002ffeb7424 */ /* 0x000fe200078e00ff */
[----:B------:R-:W-:-:S07]  /*47f0*/  MOV R191, R229 ;  /* 0x000000e500bf7202 */ /* 0x000fce0000000f00 */
[----:B------:R-:W-:Y:S05]  /*4800*/  WARPSYNC.COLLECTIVE R227, `(.L_x_740) ;  /* 0x00000000e3087348 */ /* 0x000fea0003c00000 */
[----:B------:R0:W1:Y:S02]  /*4810*/  SHFL.DOWN P6, R229, R246, R235, R248 ;  /* 0x080000ebf6e57389 */ /* 0x00006400000c00f8 */
[----:B01----:R-:W-:Y:S01]  /*4820*/  ENDCOLLECTIVE ;  /* 0x000000000000791b */ /* 0x003fe20003800000 */
.L_x_740:
[----:B------:R-:W-:-:S05]  /*4830*/  FADD.FTZ R191, R188, R191 ;  /* 0x000000bfbcbf7221 */ /* 0x000fca0000010000 */
[----:B------:R-:W-:Y:S02]  /*4840*/  MOV R246, R191 ;  /* 0x000000bf00f67202 */ /* 0x000fe40000000f00 */
[----:B------:R-:W-:-:S07]  /*4850*/  MOV R195, R229 ;  /* 0x000000e500c37202 */ /* 0x000fce0000000f00 */
[----:B------:R-:W-:Y:S05]  /*4860*/  WARPSYNC.COLLECTIVE R227, `(.L_x_741) ;  /* 0x00000000e3087348 */ /* 0x000fea0003c00000 */
[----:B------:R0:W1:Y:S02]  /*4870*/  SHFL.DOWN P6, R229, R246, R235, R248 ;  /* 0x080000ebf6e57389 */ /* 0x00006400000c00f8 */
[----:B01----:R-:W-:Y:S01]  /*4880*/  ENDCOLLECTIVE ;  /* 0x000000000000791b */ /* 0x003fe20003800000 */
.L_x_741:
[----:B------:R-:W-:Y:S01]  /*4890*/  FADD.FTZ R195, R190, R195 ;  /* 0x000000c3bec37221 */ /* 0x000fe20000010000 */
[----:B------:R-:W-:-:S04]  /*48a0*/  HFMA2.MMA R235, -RZ, RZ, 0, 5.9604644775390625e-08 ;  /* 0x00000001ffeb7435 */ /* 0x000fc800000001ff */
[----:B------:R-:W-:Y:S01]  /*48b0*/  MOV R246, R195 ;  /* 0x000000c300f67202 */ /* 0x000fe20000000f00 */
[----:B------:R-:W-:-:S07]  /*48c0*/  IMAD.MOV.U32 R194, RZ, RZ, R229 ;  /* 0x000000ffffc27224 */ /* 0x000fce00078e00e5 */
[----:B------:R-:W-:Y:S05]  /*48d0*/  WARPSYNC.COLLECTIVE R227, `(.L_x_742) ;  /* 0x00000000e3087348 */ /* 0x000fea0003c00000 */
[----:B------:R0:W1:Y:S02]  /*48e0*/  SHFL.DOWN P6, R229, R246, R235, R248 ;  /* 0x080000ebf6e57389 */ /* 0x00006400000c00f8 */
[----:B01----:R-:W-:Y:S01]  /*48f0*/  ENDCOLLECTIVE ;  /* 0x000000000000791b */ /* 0x003fe20003800000 */
.L_x_742:
[----:B------:R-:W-:-:S05]  /*4900*/  FADD.FTZ R186, R191, R194 ;  /* 0x000000c2bfba7221 */ /* 0x000fca0000010000 */
[----:B------:R-:W-:Y:S01]  /*4910*/  MOV R246, R186 ;  /* 0x000000ba00f67202 */ /* 0x000fe20000000f00 */
[----:B------:R-:W-:-:S07]  /*4920*/  IMAD.MOV.U32 R194, RZ, RZ, R229 ;  /* 0x000000ffffc27224 */ /* 0x000fce00078e00e5 */
[----:B------:R-:W-:Y:S05]  /*4930*/  WARPSYNC.COLLECTIVE R227, `(.L_x_743) ;  /* 0x00000000e3087348 */ /* 0x000fea0003c00000 */
[----:B------:R0:W1:Y:S02]  /*4940*/  SHFL.DOWN P6, R229, R246, R235, R248 ;  /* 0x080000ebf6e57389 */ /* 0x00006400000c00f8 */
[----:B01----:R-:W-:Y:S01]  /*4950*/  ENDCOLLECTIVE ;  /* 0x000000000000791b */ /* 0x003fe20003800000 */
.L_x_743:
[----:B------:R-:W-:Y:S01]  /*4960*/  MOV R187, R229 ;  /* 0x000000e500bb7202 */ /* 0x000fe20000000f00 */
[----:B------:R-:W-:Y:S06]  /*4970*/  BRA `(.L_x_744) ;  /* 0xffffffd800c87947 */ /* 0x000fec000383ffff */
.L_x_745:
        /* <DEDUP_REMOVED lines=16> */
.L_x_3242:


//--------------------- .text._ZN10layer_norm31ln_parallel_residual_bwd_kernelINS_13Kernel_traitsIf13__nv_bfloat16S2_S2_fjLj3072ELj1ELj1ELj4ELj16ENS_18Kernel_traits_baseILj3072EfS2_S2_S2_fjLj128EEEEELb1ELb0ELb1EEEvNS_9BwdParamsE --------------------------
	.section	.text._ZN10layer_norm31ln_parallel_residual_bwd_kernelINS_13Kernel_traitsIf13__nv_bfloat16S2_S2_fjLj3072ELj1ELj1ELj4ELj16ENS_18Kernel_traits_baseILj3072EfS2_S2_S2_fjLj128EEEEELb1ELb0ELb1EEEvNS_9BwdParamsE,"ax",@progbits
	.align	128
        .global         _ZN10layer_norm31ln_parallel_residual_bwd_kernelINS_13Kernel_traitsIf13__nv_bfloat16S2_S2_fjLj3072ELj1ELj1ELj4ELj16ENS_18Kernel_traits_baseILj3072EfS2_S2_S2_fjLj128EEEEELb1ELb0ELb1EEEvNS_9BwdParamsE
        .type           _ZN10layer_norm31ln_parallel_residual_bwd_kernelINS_13Kernel_traitsIf13__nv_bfloat16S2_S2_fjLj3072ELj1ELj1ELj4ELj16ENS_18Kernel_traits_baseILj3072EfS2_S2_S2_fjLj128EEEEELb1ELb0ELb1EEEvNS_9BwdParamsE,@function
        .size           _ZN10layer_norm31ln_parallel_residual_bwd_kernelINS_13Kernel_traitsIf13__nv_bfloat16S2_S2_fjLj3072ELj1ELj1ELj4ELj16ENS_18Kernel_traits_baseILj3072EfS2_S2_S2_fjLj128EEEEELb1ELb0ELb1EEEvNS_9BwdParamsE,(.L_x_3243 - _ZN10layer_norm31ln_parallel_residual_bwd_kernelINS_13Kernel_traitsIf13__nv_bfloat16S2_S2_fjLj3072ELj1ELj1ELj4ELj16ENS_18Kernel_traits_baseILj3072EfS2_S2_S2_fjLj128EEEEELb1ELb0ELb1EEEvNS_9BwdParamsE)
        .other          _ZN10layer_norm31ln_parallel_residual_bwd_kernelINS_13Kernel_traitsIf13__nv_bfloat16S2_S2_fjLj3072ELj1ELj1ELj4ELj16ENS_18Kernel_traits_baseILj3072EfS2_S2_S2_fjLj128EEEEELb1ELb0ELb1EEEvNS_9BwdParamsE,@"STO_CUDA_ENTRY STV_DEFAULT"
_ZN10layer_norm31ln_parallel_residual_bwd_kernelINS_13Kernel_traitsIf13__nv_bfloat16S2_S2_fjLj3072ELj1ELj1ELj4ELj16ENS_18Kernel_traits_baseILj3072EfS2_S2_S2_fjLj128EEEEELb1ELb0ELb1EEEvNS_9BwdParamsE:
.text._ZN10layer_norm31ln_parallel_residual_bwd_kernelINS_13Kernel_traitsIf13__nv_bfloat16S2_S2_fjLj3072ELj1ELj1ELj4ELj16ENS_18Kernel_traits_baseILj3072EfS2_S2_S2_fjLj128EEEEELb1ELb0ELb1EEEvNS_9BwdParamsE:
        /* <DEDUP_REMOVED lines=64> */
.L_x_746:
[----:B------:R-:W-:Y:S01]  /*0400*/  SHF.L.U32 R0, R38, 0x5, RZ ;  /* 0x0000000526007819 */ /* 0x000fe200000006ff */
[----:B------:R-:W-:Y:S01]  /*0410*/  ULDC.64 UR4, c[0x0][0x260] ;  /* 0x0000980000047ab9 */ /* 0x000fe20000000a00 */
[----:B------:R-:W-:Y:S02]  /*0420*/  ULDC.64 UR8, c[0x0][0x268] ;  /* 0x00009a0000087ab9 */ /* 0x000fe40000000a00 */
[----:B------:R-:W-:-:S04]  /*0430*/  LOP3.LUT R0, R0, 0xfe0, RZ, 0xc0, !PT ;  /* 0x00000fe000007812 */ /* 0x000fc800078ec0ff */
[C---:B------:R-:W-:Y:S02]  /*0440*/  IADD3 R2, P0, R0.reuse, UR4, RZ ;  /* 0x0000000400027c10 */ /* 0x040fe4000ff1e0ff */
[----:B------:R-:W-:-:S03]  /*0450*/  IADD3 R4, P1, R0, UR8, RZ ;  /* 0x0000000800047c10 */ /* 0x000fc6000ff3e0ff */
[----:B------:R-:W-:Y:S01]  /*0460*/  IMAD.X R3, RZ, RZ, UR5, P0 ;  /* 0x00000005ff037e24 */ /* 0x000fe200080e06ff */
[----:B------:R-:W-:Y:S01]  /*0470*/  IADD3.X R5, RZ, UR9, RZ, P1, !PT ;  /* 0x00000009ff057c10 */ /* 0x000fe20008ffe4ff */
[----:B------:R-:W-:Y:S02]  /*0480*/  ULDC.64 UR4, c[0x0][0x2c8] ;  /* 0x0000b20000047ab9 */ /* 0x000fe40000000a00 */
[----:B------:R-:W-:Y:S01]  /*0490*/  ISETP.NE.U32.AND P0, PT, RZ, UR4, PT ;  /* 0x00000004ff007c0c */ /* 0x000fe2000bf05070 */
[----:B------:R-:W-:Y:S01]  /*04a0*/  HFMA2.MMA R39, -RZ, RZ, 0, 0 ;  /* 0x00000000ff277435 */ /* 0x000fe200000001ff */
[----:B------:R-:W5:Y:S01]  /*04b0*/  LDG.E.128 R40, desc[UR6][R2.64] ;  /* 0x0000000602287981 */ /* 0x000f62000c1e1d00 */
[----:B------:R-:W-:Y:S01]  /*04c0*/  IMAD.MOV.U32 R213, RZ, RZ, 0x1 ;  /* 0x00000001ffd57424 */ /* 0x000fe200078e00ff */
[----:B------:R-:W-:Y:S02]  /*04d0*/  ISETP.NE.AND.EX P0, PT, RZ, UR5, PT, P0 ;  /* 0x00000005ff007c0c */ /* 0x000fe4000bf05300 */
        /* <DEDUP_REMOVED lines=57> */
[----:B------:R-:W-:Y:S01]  /*0870*/  CS2R R152, SRZ ;  /* 0x0000000000987805 */ /* 0x000fe2000001ff00 */
[----:B------:R-:W-:Y:S01]  /*0880*/  IMAD.MOV.U32 R209, RZ, RZ, RZ ;  /* 0x000000ffffd17224 */ /* 0x000fe200078e00ff */
[----:B------:R-:W-:-:S07]  /*0890*/  LOP3.LUT R208, R38, 0x7f, RZ, 0xc0, !PT ;  /* 0x0000007f26d07812 */ /* 0x000fce00078ec0ff */
.L_x_750:
        /* <DEDUP_REMOVED lines=13> */
[----:B--2---:R-:W-:-:S06]  /*0970*/  IMAD.WIDE.U32 R140, R211, 0x10, R124 ;  /* 0x00000010d38c7825 */ /* 0x004fcc00078e007c */
[----:B------:R-:W2:Y:S01]  /*0980*/  LDG.E.128 R140, desc[UR6][R140.64] ;  /* 0x000000068c8c7981 */ /* 0x000ea2000c1e1d00 */
[----:B---3--:R-:W-:-:S06]  /*0990*/  IMAD.WIDE.U32 R136, R211, 0x10, R128 ;  /* 0x00000010d3887825 */ /* 0x008fcc00078e0080 */
[----:B------:R-:W3:Y:S01]  /*09a0*/  LDG.E.128 R136, desc[UR6][R136.64] ;  /* 0x0000000688887981 */ /* 0x000ee2000c1e1d00 */
[----:B0-----:R-:W-:-:S05]  /*09b0*/  IMAD.WIDE R126, R210, 0x4, R108 ;  /* 0x00000004d27e7825 */ /* 0x001fca00078e026c */
[----:B------:R-:W3:Y:S01]  /*09c0*/  LDG.E R212, desc[UR6][R126.64] ;  /* 0x000000067ed47981 */ /* 0x000ee2000c1e1900 */
[----:B------:R-:W-:-:S05]  /*09d0*/  IADD3 R207, R211, 0x80, RZ ;  /* 0x00000080d3cf7810 */ /* 0x000fca0007ffe0ff */
[----:B------:R-:W-:-:S04]  /*09e0*/  IMAD.WIDE.U32 R108, R207, 0x10, R120 ;  /* 0x00000010cf6c7825 */ /* 0x000fc800078e0078 */
[C---:B------:R-:W-:Y:S02]  /*09f0*/  IMAD.WIDE.U32 R112, R207.reuse, 0x10, R124 ;  /* 0x00000010cf707825 */ /* 0x040fe400078e007c */
[----:B------:R-:W3:Y:S02]  /*0a00*/  LDG.E.128 R108, desc[UR6][R108.64] ;  /* 0x000000066c6c7981 */ /* 0x000ee4000c1e1d00 */
        /* <DEDUP_REMOVED lines=10> */
[----:B------:R-:W-:-:S02]  /*0ab0*/  ISETP.NE.AND P2, PT, RZ, UR11, PT ;  /* 0x0000000bff007c0c */ /* 0x000fc4000bf45270 */
[----:B------:R-:W-:-:S04]  /*0ac0*/  ISETP.NE.U32.AND P1, PT, RZ, UR14, PT ;  /* 0x0000000eff007c0c */ /* 0x000fc8000bf25070 */
[----:B------:R-:W-:Y:S02]  /*0ad0*/  ISETP.NE.AND.EX P1, PT, RZ, UR15, PT, P1 ;  /* 0x0000000fff007c0c */ /* 0x000fe4000bf25310 */
[----:B----4-:R-:W-:Y:S01]  /*0ae0*/  SHF.L.U32 R217, R132, 0x10, RZ ;  /* 0x0000001084d97819 */ /* 0x010fe200000006ff */
[C---:B------:R-:W-:Y:S01]  /*0af0*/  IMAD.U32 R219, R133.reuse, 0x10000, RZ ;  /* 0x0001000085db7824 */ /* 0x040fe200078e00ff */
[----:B------:R-:W-:Y:S02]  /*0b00*/  PRMT R214, R133, 0x7632, R214 ;  /* 0x0000763285d67816 */ /* 0x000fe400000000d6 */
[----:B------:R-:W-:Y:S02]  /*0b10*/  FSEL R228, R228, RZ, !P2 ;  /* 0x000000ffe4e47208 */ /* 0x000fe40005000000 */
[C---:B------:R-:W-:Y:S02]  /*0b20*/  PRMT R133, R134.reuse, 0x7632, R133 ;  /* 0x0000763286857816 */ /* 0x040fe40000000085 */
[----:B------:R-:W-:Y:S01]  /*0b30*/  SHF.L.U32 R221, R134, 0x10, RZ ;  /* 0x0000001086dd7819 */ /* 0x000fe200000006ff */
[----:B------:R-:W-:Y:S01]  /*0b40*/  FADD.FTZ R217, R217, -R228 ;  /* 0x800000e4d9d97221 */ /* 0x000fe20000010000 */
[----:B------:R-:W-:-:S02]  /*0b50*/  PRMT R216, R132, 0x7632, R216 ;  /* 0x0000763284d87816 */ /* 0x000fc400000000d8 */
[C---:B--2---:R-:W-:Y:S01]  /*0b60*/  SHF.L.U32 R226, R140.reuse, 0x10, RZ ;  /* 0x000000108ce27819 */ /* 0x044fe200000006ff */
[C---:B------:R-:W-:Y:S01]  /*0b70*/  IMAD.U32 R227, R135.reuse, 0x10000, RZ ;  /* 0x0001000087e37824 */ /* 0x040fe200078e00ff */
[----:B------:R-:W-:Y:S02]  /*0b80*/  PRMT R132, R135, 0x7632, R132 ;  /* 0x0000763287847816 */ /* 0x000fe40000000084 */
[----:B------:R-:W-:Y:S01]  /*0b90*/  PRMT R224, R140, 0x7632, R224 ;  /* 0x000076328ce07816 */ /* 0x000fe200000000e0 */
[----:B------:R-:W-:Y:S01]  /*0ba0*/  FADD.FTZ R219, -R228, R219 ;  /* 0x000000dbe4db7221 */ /* 0x000fe20000010100 */
[----:B------:R-:W-:Y:S02]  /*0bb0*/  PRMT R140, R143, 0x7632, R140 ;  /* 0x000076328f8c7816 */ /* 0x000fe4000000008c */
[C---:B---3--:R-:W-:Y:S01]  /*0bc0*/  PRMT R134, R138.reuse, 0x7632, R134 ;  /* 0x000076328a867816 */ /* 0x048fe20000000086 */
[----:B------:R-:W-:Y:S01]  /*0bd0*/  IMAD.U32 R218, R139, 0x10000, RZ ;  /* 0x000100008bda7824 */ /* 0x000fe200078e00ff */
[----:B------:R-:W-:Y:S01]  /*0be0*/  SHF.L.U32 R220, R138, 0x10, RZ ;  /* 0x000000108adc7819 */ /* 0x000fe200000006ff */
[----:B------:R-:W-:Y:S01]  /*0bf0*/  IMAD.U32 R222, R137, 0x10000, RZ ;  /* 0x0001000089de7824 */ /* 0x000fe200078e00ff */
[----:B------:R-:W-:-:S02]  /*0c00*/  SHF.L.U32 R225, R136, 0x10, RZ ;  /* 0x0000001088e17819 */ /* 0x000fc400000006ff */
[----:B------:R-:W-:Y:S01]  /*0c10*/  PRMT R138, R139, 0x7632, R138 ;  /* 0x000076328b8a7816 */ /* 0x000fe2000000008a */
[----:B------:R-:W-:Y:S01]  /*0c20*/  IMAD.U32 R139, R143, 0x10000, RZ ;  /* 0x000100008f8b7824 */ /* 0x000fe200078e00ff */
[----:B------:R-:W-:Y:S01]  /*0c30*/  PRMT R135, R137, 0x7632, R135 ;  /* 0x0000763289877816 */ /* 0x000fe20000000087 */
[----:B------:R-:W-:Y:S01]  /*0c40*/  FMUL.FTZ R0, R212, R217 ;  /* 0x000000d9d4007220 */ /* 0x000fe20000410000 */
[C---:B------:R-:W-:Y:S01]  /*0c50*/  PRMT R137, R141.reuse, 0x7632, R137 ;  /* 0x000076328d897816 */ /* 0x040fe20000000089 */
[----:B-----5:R-:W-:Y:S01]  /*0c60*/  FMUL.FTZ R143, R64, R226 ;  /* 0x000000e2408f7220 */ /* 0x020fe20000410000 */
[----:B------:R-:W-:Y:S01]  /*0c70*/  IMAD.U32 R141, R141, 0x10000, RZ ;  /* 0x000100008d8d7824 */ /* 0x000fe200078e00ff */
[----:B------:R-:W-:Y:S01]  /*0c80*/  PRMT R215, R136, 0x7632, R215 ;  /* 0x0000763288d77816 */ /* 0x000fe200000000d7 */
[----:B------:R-:W-:Y:S01]  /*0c90*/  FADD.FTZ R204, R225, R204 ;  /* 0x000000cce1cc7221 */ /* 0x000fe20000010000 */
[-C--:B------:R-:W-:Y:S01]  /*0ca0*/  FFMA.FTZ R209, R0, R225.reuse, R209 ;  /* 0x000000e100d17223 */ /* 0x080fe200000100d1 */
[----:B------:R-:W-:Y:S01]  /*0cb0*/  PRMT R136, R142, 0x7632, R136 ;  /* 0x000076328e887816 */ /* 0x000fe20000000088 */
[----:B------:R-:W-:Y:S01]  /*0cc0*/  FFMA.FTZ R225, R40, R225, R143 ;  /* 0x000000e128e17223 */ /* 0x000fe2000001008f */
[----:B------:R-:W-:Y:S01]  /*0cd0*/  FMUL.FTZ R223, R212, R219 ;  /* 0x000000dbd4df7220 */ /* 0x000fe20000410000 */
[----:B------:R-:W-:Y:S01]  /*0ce0*/  SHF.L.U32 R142, R142, 0x10, RZ ;  /* 0x000000108e8e7819 */ /* 0x000fe200000006ff */
[----:B------:R-:W-:Y:S01]  /*0cf0*/  FMUL.FTZ R143, R66, R141 ;  /* 0x0000008d428f7220 */ /* 0x000fe20000410000 */
[----:B------:R-:W-:Y:S01]  /*0d00*/  FADD.FTZ R221, -R228, R221 ;  /* 0x000000dde4dd7221 */ /* 0x000fe20000010100 */
[----:B------:R-:W-:Y:S01]  /*0d10*/  FADD.FTZ R197, R222, R197 ;  /* 0x000000c5dec57221 */ /* 0x000fe20000010000 */
[-C--:B------:R-:W-:Y:S01]  /*0d20*/  FFMA.FTZ R198, R223, R222.reuse, R198 ;  /* 0x000000dedfc67223 */ /* 0x080fe200000100c6 */
[----:B------:R-:W-:Y:S01]  /*0d30*/  FFMA.FTZ R222, R42, R222, R143 ;  /* 0x000000de2ade7223 */ /* 0x000fe2000001008f */
[----:B------:R-:W-:Y:S01]  /*0d40*/  FMUL.FTZ R221, R212, R221 ;  /* 0x000000ddd4dd7220 */ /* 0x000fe20000410000 */
[----:B------:R-:W-:Y:S01]  /*0d50*/  FMUL.FTZ R143, R68, R142 ;  /* 0x0000008e448f7220 */ /* 0x000fe20000410000 */
[----:B------:R-:W-:Y:S01]  /*0d60*/  FADD.FTZ R189, R220, R189 ;  /* 0x000000bddcbd7221 */ /* 0x000fe20000010000 */
[----:B------:R-:W-:Y:S01]  /*0d70*/  FADD.FTZ R219, -R228, R227 ;  /* 0x000000e3e4db7221 */ /* 0x000fe20000010100 */
[-C--:B------:R-:W-:Y:S01]  /*0d80*/  FFMA.FTZ R190, R221, R220.reuse, R190 ;  /* 0x000000dcddbe7223 */ /* 0x080fe200000100be */
[----:B------:R-:W-:Y:S01]  /*0d90*/  FFMA.FTZ R220, R44, R220, R143 ;  /* 0x000000dc2cdc7223 */ /* 0x000fe2000001008f */
[----:B------:R-:W-:Y:S01]  /*0da0*/  SHF.L.U32 R143, R216, 0x10, RZ ;  /* 0x00000010d88f7819 */ /* 0x000fe200000006ff */
[----:B------:R-:W-:Y:S01]  /*0db0*/  FMUL.FTZ R219, R212, R219 ;  /* 0x000000dbd4db7220 */ /* 0x000fe20000410000 */
[----:B------:R-:W-:Y:S01]  /*0dc0*/  FMUL.FTZ R217, R70, R139 ;  /* 0x0000008b46d97220 */ /* 0x000fe20000410000 */
[----:B------:R-:W-:-:S02]  /*0dd0*/  IMAD.U32 R224, R224, 0x10000, RZ ;  /* 0x00010000e0e07824 */ /* 0x000fc400078e00ff */
[----:B------:R-:W-:Y:S01]  /*0de0*/  FADD.FTZ R143, -R228, R143 ;  /* 0x0000008fe48f7221 */ /* 0x000fe20000010100 */
[----:B------:R-:W-:Y:S01]  /*0df0*/  FADD.FTZ R181, R218, R181 ;  /* 0x000000b5dab57221 */ /* 0x000fe20000010000 */
[-C--:B------:R-:W-:Y:S01]  /*0e00*/  FFMA.FTZ R182, R219, R218.reuse, R182 ;  /* 0x000000dadbb67223 */ /* 0x080fe200000100b6 */
[----:B------:R-:W-:Y:S01]  /*0e10*/  FFMA.FTZ R218, R46, R218, R217 ;  /* 0x000000da2eda7223 */ /* 0x000fe200000100d9 */
[----:B------:R-:W-:Y:S01]  /*0e20*/  SHF.L.U32 R216, R215, 0x10, RZ ;  /* 0x00000010d7d87819 */ /* 0x000fe200000006ff */
[----:B------:R-:W-:Y:S01]  /*0e30*/  FADD.FTZ R203, R226, R203 ;  /* 0x000000cbe2cb7221 */ /* 0x000fe20000010000 */
[----:B------:R-:W-:Y:S01]  /*0e40*/  FFMA.FTZ R205, R0, R226, R205 ;  /* 0x000000e200cd7223 */ /* 0x000fe200000100cd */
[----:B------:R-:W-:Y:S01]  /*0e50*/  FMUL.FTZ R217, R212, R143 ;  /* 0x0000008fd4d97220 */ /* 0x000fe20000410000 */
[----:B------:R-:W-:Y:S01]  /*0e60*/  FMUL.FTZ R226, R65, R224 ;  /* 0x000000e041e27220 */ /* 0x000fe20000410000 */
[----:B------:R-:W-:Y:S02]  /*0e70*/  IMAD.U32 R143, R214, 0x10000, RZ ;  /* 0x00010000d68f7824 */ /* 0x000fe400078e00ff */
[----:B------:R-:W-:Y:S01]  /*0e80*/  FADD.FTZ R201, R216, R201 ;  /* 0x000000c9d8c97221 */ /* 0x000fe20000010000 */
[-C--:B------:R-:W-:Y:S01]  /*0e90*/  FFMA.FTZ R202, R217, R216.reuse, R202 ;  /* 0x000000d8d9ca7223 */ /* 0x080fe200000100ca */
[----:B------:R-:W-:Y:S01]  /*0ea0*/  FFMA.FTZ R216, R41, R216, R226 ;  /* 0x000000d829d87223 */ /* 0x000fe200000100e2 */
[----:B------:R-:W-:Y:S01]  /*0eb0*/  SHF.L.U32 R226, R137, 0x10, RZ ;  /* 0x0000001089e27819 */ /* 0x000fe200000006ff */
[----:B------:R-:W-:Y:S01]  /*0ec0*/  FADD.FTZ R143, -R228, R143 ;  /* 0x0000008fe48f7221 */ /* 0x000fe20000010100 */
[----:B------:R-:W-:-:S03]  /*0ed0*/  IMAD.U32 R214, R135, 0x10000, RZ ;  /* 0x0001000087d67824 */ /* 0x000fc600078e00ff */
[----:B------:R-:W-:Y:S01]  /*0ee0*/  FMUL.FTZ R215, R212, R143 ;  /* 0x0000008fd4d77220 */ /* 0x000fe20000410000 */
[----:B------:R-:W-:Y:S01]  /*0ef0*/  FMUL.FTZ R230, R67, R226 ;  /* 0x000000e243e67220 */ /* 0x000fe20000410000 */
[----:B------:R-:W-:Y:S02]  /*0f00*/  FADD.FTZ R193, R214, R193 ;  /* 0x000000c1d6c17221 */ /* 0x000fe40000010000 */
[-C--:B------:R-:W-:Y:S01]  /*0f10*/  FFMA.FTZ R194, R215, R214.reuse, R194 ;  /* 0x000000d6d7c27223 */ /* 0x080fe200000100c2 */
[----:B------:R-:W-:Y:S01]  /*0f20*/  FFMA.FTZ R214, R43, R214, R230 ;  /* 0x000000d62bd67223 */ /* 0x000fe200000100e6 */
[----:B------:R-:W-:Y:S02]  /*0f30*/  IMAD.U32 R230, R136, 0x10000, RZ ;  /* 0x0001000088e67824 */ /* 0x000fe400078e00ff */
[----:B------:R-:W0:Y:S02]  /*0f40*/  @P1 LDC.64 R136, c[0x0][0x248] ;  /* 0x00009200ff881b82 */ /* 0x000e240000000a00 */
[----:B0-----:R-:W-:-:S05]  /*0f50*/  @P1 IMAD.WIDE.U32 R236, R211, 0x8, R136 ;  /* 0x00000008d3ec1825 */ /* 0x001fca00078e0088 */
[----:B------:R0:W5:Y:S02]  /*0f60*/  @P1 LDG.E.64 R234, desc[UR6][R236.64] ;  /* 0x00000006ecea1981 */ /* 0x000164000c1e1b00 */
[----:B0-----:R-:W0:Y:S02]  /*0f70*/  LDC.64 R236, c[0x0][0x240] ;  /* 0x00009000ffec7b82 */ /* 0x001e240000000a00 */
[----:B0-----:R-:W-:-:S04]  /*0f80*/  IMAD.WIDE.U32 R240, R211, 0x8, R236 ;  /* 0x00000008d3f07825 */ /* 0x001fc800078e00ec */
[--C-:B------:R-:W-:Y:S02]  /*0f90*/  IMAD.WIDE.U32 R238, R207, 0x8, R236.reuse ;  /* 0x00000008cfee7825 */ /* 0x100fe400078e00ec */
[----:B------:R-:W5:Y:S02]  /*0fa0*/  LDG.E.64 R240, desc[UR6][R240.64] ;  /* 0x00000006f0f07981 */ /* 0x000f64000c1e1b00 */
[----:B------:R-:W-:Y:S02]  /*0fb0*/  IMAD.WIDE.U32 R236, R206, 0x8, R236 ;  /* 0x00000008ceec7825 */ /* 0x000fe400078e00ec */
[----:B------:R-:W5:Y:S04]  /*0fc0*/  LDG.E.64 R238, desc[UR6][R238.64] ;  /* 0x00000006eeee7981 */ /* 0x000f68000c1e1b00 */
[----:B------:R-:W5:Y:S01]  /*0fd0*/  LDG.E.64 R236, desc[UR6][R236.64] ;  /* 0x00000006ecec7981 */ /* 0x000f62000c1e1b00 */
[----:B------:R-:W-:-:S05]  /*0fe0*/  SHF.L.U32 R133, R133, 0x10, RZ ;  /* 0x0000001085857819 */ /* 0x000fca00000006ff */
[----:B------:R-:W-:-:S04]  /*0ff0*/  FADD.FTZ R133, -R228, R133 ;  /* 0x00000085e4857221 */ /* 0x000fc80000010100 */
[----:B------:R-:W-:Y:S01]  /*1000*/  FMUL.FTZ R143, R212, R133 ;  /* 0x00000085d48f7220 */ /* 0x000fe20000410000 */
[----:B------:R-:W-:Y:S02]  /*1010*/  IMAD.U32 R133, R132, 0x10000, RZ ;  /* 0x0001000084857824 */ /* 0x000fe400078e00ff */
[----:B------:R-:W-:Y:S01]  /*1020*/  FADD.FTZ R195, R141, R195 ;  /* 0x000000c38dc37221 */ /* 0x000fe20000010000 */
[----:B------:R-:W-:Y:S01]  /*1030*/  FFMA.FTZ R196, R223, R141, R196 ;  /* 0x0000008ddfc47223 */ /* 0x000fe200000100c4 */
[----:B------:R-:W-:Y:S01]  /*1040*/  SHF.L.U32 R134, R134, 0x10, RZ ;  /* 0x0000001086867819 */ /* 0x000fe200000006ff */
[----:B------:R-:W-:Y:S01]  /*1050*/  FADD.FTZ R141, -R228, R133 ;  /* 0x00000085e48d7221 */ /* 0x000fe20000010100 */
[----:B------:R-:W-:Y:S01]  /*1060*/  FADD.FTZ R187, R142, R187 ;  /* 0x000000bb8ebb7221 */ /* 0x000fe20000010000 */
[----:B------:R-:W-:Y:S01]  /*1070*/  FFMA.FTZ R188, R221, R142, R188 ;  /* 0x0000008eddbc7223 */ /* 0x000fe200000100bc */
[----:B------:R-:W0:Y:S01]  /*1080*/  @P1 LDC.64 R132, c[0x0][0x248] ;  /* 0x00009200ff841b82 */ /* 0x000e220000000a00 */
[----:B------:R-:W-:Y:S01]  /*1090*/  FMUL.FTZ R142, R69, R230 ;  /* 0x000000e6458e7220 */ /* 0x000fe20000410000 */
[----:B------:R-:W-:Y:S01]  /*10a0*/  FADD.FTZ R185, R134, R185 ;  /* 0x000000b986b97221 */ /* 0x000fe20000010000 */
[----:B------:R-:W-:-:S02]  /*10b0*/  FFMA.FTZ R186, R143, R134, R186 ;  /* 0x000000868fba7223 */ /* 0x000fc400000100ba */
[----:B------:R-:W-:Y:S01]  /*10c0*/  FFMA.FTZ R142, R45, R134, R142 ;  /* 0x000000862d8e7223 */ /* 0x000fe2000001008e */
[----:B------:R-:W-:Y:S02]  /*10d0*/  SHF.L.U32 R232, R140, 0x10, RZ ;  /* 0x000000108ce87819 */ /* 0x000fe400000006ff */
[----:B------:R-:W1:Y:S01]  /*10e0*/  @P1 LDC.64 R134, c[0x0][0x248] ;  /* 0x00009200ff861b82 */ /* 0x000e620000000a00 */
[----:B------:R-:W-:Y:S01]  /*10f0*/  FADD.FTZ R179, R139, R179 ;  /* 0x000000b38bb37221 */ /* 0x000fe20000010000 */
[----:B------:R-:W-:Y:S01]  /*1100*/  FFMA.FTZ R180, R219, R139, R180 ;  /* 0x0000008bdbb47223 */ /* 0x000fe200000100b4 */
[----:B------:R-:W-:Y:S01]  /*1110*/  SHF.L.U32 R139, R108, 0x10, RZ ;  /* 0x000000106c8b7819 */ /* 0x000fe200000006ff */
[----:B------:R-:W-:Y:S02]  /*1120*/  IMAD.U32 R138, R138, 0x10000, RZ ;  /* 0x000100008a8a7824 */ /* 0x000fe400078e00ff */
[----:B------:R-:W-:Y:S01]  /*1130*/  FMUL.FTZ R141, R212, R141 ;  /* 0x0000008dd48d7220 */ /* 0x000fe20000410000 */
[----:B------:R-:W-:Y:S01]  /*1140*/  FMUL.FTZ R140, R71, R232 ;  /* 0x000000e8478c7220 */ /* 0x000fe20000410000 */
[----:B------:R-:W-:Y:S01]  /*1150*/  FADD.FTZ R199, R224, R199 ;  /* 0x000000c7e0c77221 */ /* 0x000fe20000010000 */
[----:B------:R-:W-:Y:S01]  /*1160*/  FFMA.FTZ R200, R217, R224, R200 ;  /* 0x000000e0d9c87223 */ /* 0x000fe200000100c8 */
[----:B------:R-:W-:-:S02]  /*1170*/  IMAD.U32 R224, R112, 0x10000, RZ ;  /* 0x0001000070e07824 */ /* 0x000fc400078e00ff */
[----:B------:R-:W-:Y:S01]  /*1180*/  FADD.FTZ R139, -R228, R139 ;  /* 0x0000008be48b7221 */ /* 0x000fe20000010100 */
[----:B------:R-:W-:Y:S01]  /*1190*/  FADD.FTZ R177, R138, R177 ;  /* 0x000000b18ab17221 */ /* 0x000fe20000010000 */
[-C--:B------:R-:W-:Y:S01]  /*11a0*/  FFMA.FTZ R178, R141, R138.reuse, R178 ;  /* 0x0000008a8db27223 */ /* 0x080fe200000100b2 */
[----:B------:R-:W-:Y:S01]  /*11b0*/  FFMA.FTZ R140, R47, R138, R140 ;  /* 0x0000008a2f8c7223 */ /* 0x000fe2000001008c */
[----:B------:R-:W-:Y:S01]  /*11c0*/  SHF.L.U32 R138, R116, 0x10, RZ ;  /* 0x00000010748a7819 */ /* 0x000fe200000006ff */
[----:B------:R-:W-:Y:S01]  /*11d0*/  FMUL.FTZ R139, R212, R139 ;  /* 0x0000008bd48b7220 */ /* 0x000fe20000410000 */
[----:B------:R-:W-:Y:S01]  /*11e0*/  FMUL.FTZ R227, R72, R224 ;  /* 0x000000e048e37220 */ /* 0x000fe20000410000 */
[----:B------:R-:W-:Y:S01]  /*11f0*/  FADD.FTZ R191, R226, R191 ;  /* 0x000000bfe2bf7221 */ /* 0x000fe20000010000 */
[----:B------:R-:W-:Y:S01]  /*1200*/  FFMA.FTZ R192, R215, R226, R192 ;  /* 0x000000e2d7c07223 */ /* 0x000fe200000100c0 */
[----:B------:R-:W-:Y:S01]  /*1210*/  FADD.FTZ R173, R138, R173 ;  /* 0x000000ad8aad7221 */ /* 0x000fe20000010000 */
[CC--:B------:R-:W-:Y:S01]  /*1220*/  FFMA.FTZ R174, R139.reuse, R138.reuse, R174 ;  /* 0x0000008a8bae7223 */ /* 0x0c0fe200000100ae */
[----:B------:R-:W-:Y:S01]  /*1230*/  FFMA.FTZ R138, R48, R138, R227 ;  /* 0x0000008a308a7223 */ /* 0x000fe200000100e3 */
[----:B0-----:R-:W-:Y:S01]  /*1240*/  @P1 IMAD.WIDE.U32 R132, R206, 0x8, R132 ;  /* 0x00000008ce841825 */ /* 0x001fe200078e0084 */
[----:B------:R-:W0:Y:S03]  /*1250*/  @P0 LDC.64 R226, c[0x0][0x2c8] ;  /* 0x0000b200ffe20b82 */ /* 0x000e260000000a00 */
[----:B------:R-:W-:Y:S01]  /*1260*/  FADD.FTZ R171, R224, R171 ;  /* 0x000000abe0ab7221 */ /* 0x000fe20000010000 */
[----:B------:R-:W-:Y:S01]  /*1270*/  FFMA.FTZ R172, R139, R224, R172 ;  /* 0x000000e08bac7223 */ /* 0x000fe200000100ac */
[----:B------:R-:W-:Y:S01]  /*1280*/  IMAD.U32 R137, R109, 0x10000, RZ ;  /* 0x000100006d897824 */ /* 0x000fe200078e00ff */
[----:B------:R-:W-:Y:S01]  /*1290*/  SHF.L.U32 R224, R113, 0x10, RZ ;  /* 0x0000001071e07819 */ /* 0x000fe200000006ff */
[----:B------:R2:W5:Y:S01]  /*12a0*/  @P1 LDG.E.64 R168, desc[UR6][R132.64] ;  /* 0x0000000684a81981 */ /* 0x000562000c1e1b00 */
[----:B-1----:R-:W-:-:S04]  /*12b0*/  @P1 IMAD.WIDE.U32 R134, R207, 0x8, R134 ;  /* 0x00000008cf861825 */ /* 0x002fc800078e0086 */
[----:B------:R-:W-:Y:S01]  /*12c0*/  FADD.FTZ R137, -R228, R137 ;  /* 0x00000089e4897221 */ /* 0x000fe20000010100 */
[----:B------:R-:W-:Y:S01]  /*12d0*/  FMUL.FTZ R229, R74, R224 ;  /* 0x000000e04ae57220 */ /* 0x000fe20000410000 */
[----:B------:R-:W-:Y:S02]  /*12e0*/  IMAD.U32 R136, R117, 0x10000, RZ ;  /* 0x0001000075887824 */ /* 0x000fe400078e00ff */
[----:B------:R-:W-:Y:S01]  /*12f0*/  FMUL.FTZ R137, R212, R137 ;  /* 0x00000089d4897220 */ /* 0x000fe20000410000 */
[----:B------:R1:W5:Y:S01]  /*1300*/  @P1 LDG.E.64 R166, desc[UR6][R134.64] ;  /* 0x0000000686a61981 */ /* 0x000362000c1e1b00 */
[----:B--2---:R-:W-:Y:S01]  /*1310*/  SHF.L.U32 R133, R110, 0x10, RZ ;  /* 0x000000106e857819 */ /* 0x004fe200000006ff */
[----:B------:R-:W-:Y:S01]  /*1320*/  FADD.FTZ R161, R136, R161 ;  /* 0x000000a188a17221 */ /* 0x000fe20000010000 */
[----:B------:R-:W-:-:S03]  /*1330*/  FFMA.FTZ R162, R137, R136, R162 ;  /* 0x0000008889a27223 */ /* 0x000fc600000100a2 */
[----:B------:R-:W-:Y:S01]  /*1340*/  FADD.FTZ R133, -R228, R133 ;  /* 0x00000085e4857221 */ /* 0x000fe20000010100 */
[----:B-1----:R-:W-:Y:S01]  /*1350*/  FFMA.FTZ R135, R50, R136, R229 ;  /* 0x0000008832877223 */ /* 0x002fe200000100e5 */
[----:B------:R-:W-:Y:S02]  /*1360*/  IMAD.U32 R134, R114, 0x10000, RZ ;  /* 0x0001000072867824 */ /* 0x000fe400078e00ff */
[----:B------:R-:W-:Y:S01]  /*1370*/  IMAD.U32 R229, R111, 0x10000, RZ ;  /* 0x000100006fe57824 */ /* 0x000fe200078e00ff */
[----:B------:R-:W-:Y:S01]  /*1380*/  SHF.L.U32 R132, R118, 0x10, RZ ;  /* 0x0000001076847819 */ /* 0x000fe200000006ff */
[----:B------:R-:W-:Y:S01]  /*1390*/  FMUL.FTZ R136, R212, R133 ;  /* 0x00000085d4887220 */ /* 0x000fe20000410000 */
[----:B------:R-:W-:Y:S01]  /*13a0*/  FADD.FTZ R159, R224, R159 ;  /* 0x0000009fe09f7221 */ /* 0x000fe20000010000 */
[----:B------:R-:W-:Y:S01]  /*13b0*/  FFMA.FTZ R160, R137, R224, R160 ;  /* 0x000000e089a07223 */ /* 0x000fe200000100a0 */
[----:B------:R-:W-:Y:S01]  /*13c0*/  FMUL.FTZ R133, R76, R134 ;  /* 0x000000864c857220 */ /* 0x000fe20000410000 */
[----:B------:R-:W-:Y:S01]  /*13d0*/  SHF.L.U32 R224, R115, 0x10, RZ ;  /* 0x0000001073e07819 */ /* 0x000fe200000006ff */
[----:B------:R-:W-:Y:S01]  /*13e0*/  FADD.FTZ R229, -R228, R229 ;  /* 0x000000e5e4e57221 */ /* 0x000fe20000010100 */
[----:B------:R-:W-:Y:S01]  /*13f0*/  PRMT R108, R108, 0x7632, R108 ;  /* 0x000076326c6c7816 */ /* 0x000fe2000000006c */
[----:B------:R-:W-:Y:S01]  /*1400*/  FADD.FTZ R3, R132, R3 ;  /* 0x0000000384037221 */ /* 0x000fe20000010000 */
[-C--:B------:R-:W-:Y:S01]  /*1410*/  FFMA.FTZ R153, R136, R132.reuse, R153 ;  /* 0x0000008488997223 */ /* 0x080fe20000010099 */
[----:B------:R-:W-:Y:S01]  /*1420*/  FFMA.FTZ R133, R52, R132, R133 ;  /* 0x0000008434857223 */ /* 0x000fe20000010085 */
[----:B------:R-:W-:Y:S01]  /*1430*/  FADD.FTZ R27, R134, R27 ;  /* 0x0000001b861b7221 */ /* 0x000fe20000010000 */
[----:B------:R-:W-:Y:S01]  /*1440*/  FFMA.FTZ R15, R136, R134, R15 ;  /* 0x00000086880f7223 */ /* 0x000fe2000001000f */
[----:B------:R-:W-:-:S02]  /*1450*/  IMAD.U32 R132, R119, 0x10000, RZ ;  /* 0x0001000077847824 */ /* 0x000fc400078e00ff */
[----:B------:R-:W-:Y:S01]  /*1460*/  FMUL.FTZ R134, R212, R229 ;  /* 0x000000e5d4867220 */ /* 0x000fe20000410000 */
[----:B------:R-:W-:Y:S01]  /*1470*/  PRMT R110, R109, 0x7632, R110 ;  /* 0x000076326d6e7816 */ /* 0x000fe2000000006e */
[----:B------:R-:W-:Y:S01]  /*1480*/  FMUL.FTZ R229, R78, R224 ;  /* 0x000000e04ee57220 */ /* 0x000fe20000410000 */
[----:B------:R-:W-:Y:S02]  /*1490*/  PRMT R112, R112, 0x7632, R112 ;  /* 0x0000763270707816 */ /* 0x000fe40000000070 */
[----:B------:R-:W-:Y:S01]  /*14a0*/  SHF.L.U32 R109, R108, 0x10, RZ ;  /* 0x000000106c6d7819 */ /* 0x000fe200000006ff */
[----:B0-----:R-:W-:-:S04]  /*14b0*/  @P0 IMAD.WIDE.U32 R226, R206, 0x10, R226 ;  /* 0x00000010cee20825 */ /* 0x001fc800078e00e2 */
[----:B------:R-:W-:Y:S01]  /*14c0*/  FADD.FTZ R5, R132, R5 ;  /* 0x0000000584057221 */ /* 0x000fe20000010000 */
[-C--:B------:R-:W-:Y:S01]  /*14d0*/  FFMA.FTZ R151, R134, R132.reuse, R151 ;  /* 0x0000008486977223 */ /* 0x080fe20000010097 */
[----:B------:R-:W-:Y:S01]  /*14e0*/  FFMA.FTZ R132, R54, R132, R229 ;  /* 0x0000008436847223 */ /* 0x000fe200000100e5 */
[----:B------:R-:W-:Y:S01]  /*14f0*/  PRMT R116, R116, 0x7632, R116 ;  /* 0x0000763274747816 */ /* 0x000fe20000000074 */
[----:B------:R-:W-:Y:S01]  /*1500*/  FADD.FTZ R183, R230, R183 ;  /* 0x000000b7e6b77221 */ /* 0x000fe20000010000 */
[----:B------:R-:W-:Y:S01]  /*1510*/  SHF.L.U32 R108, R112, 0x10, RZ ;  /* 0x00000010706c7819 */ /* 0x000fe200000006ff */
[----:B------:R-:W-:Y:S01]  /*1520*/  FFMA.FTZ R184, R143, R230, R184 ;  /* 0x000000e68fb87223 */ /* 0x000fe200000100b8 */
[----:B------:R-:W-:Y:S01]  /*1530*/  PRMT R117, R117, 0x7632, R117 ;  /* 0x0000763275757816 */ /* 0x000fe20000000075 */
[----:B------:R-:W-:Y:S01]  /*1540*/  IMAD.U32 R229, R110, 0x10000, RZ ;  /* 0x000100006ee57824 */ /* 0x000fe200078e00ff */
[----:B------:R-:W-:Y:S01]  /*1550*/  PRMT R113, R113, 0x7632, R113 ;  /* 0x0000763271717816 */ /* 0x000fe20000000071 */
[----:B------:R-:W-:Y:S01]  /*1560*/  FADD.FTZ R109, -R228, R109 ;  /* 0x0000006de46d7221 */ /* 0x000fe20000010100 */
[----:B------:R-:W0:Y:S01]  /*1570*/  @P0 LDC.64 R230, c[0x0][0x2c8] ;  /* 0x0000b200ffe60b82 */ /* 0x000e220000000a00 */
[----:B------:R-:W-:Y:S01]  /*1580*/  PRMT R110, R110, 0x7632, R110 ;  /* 0x000076326e6e7816 */ /* 0x000fe2000000006e */
[----:B------:R-:W-:Y:S01]  /*1590*/  FADD.FTZ R175, R232, R175 ;  /* 0x000000afe8af7221 */ /* 0x000fe20000010000 */
[----:B------:R-:W-:Y:S01]  /*15a0*/  FFMA.FTZ R176, R141, R232, R176 ;  /* 0x000000e88db07223 */ /* 0x000fe200000100b0 */
[----:B------:R1:W5:Y:S01]  /*15b0*/  @P0 LDG.E.128 R104, desc[UR6][R226.64] ;  /* 0x00000006e2680981 */ /* 0x000362000c1e1d00 */
[----:B------:R-:W-:Y:S01]  /*15c0*/  FADD.FTZ R29, R224, R29 ;  /* 0x0000001de01d7221 */ /* 0x000fe20000010000 */
[----:B------:R-:W-:Y:S01]  /*15d0*/  FFMA.FTZ R17, R134, R224, R17 ;  /* 0x000000e086117223 */ /* 0x000fe20000010011 */
[----:B------:R-:W-:Y:S01]  /*15e0*/  IMAD.U32 R116, R116, 0x10000, RZ ;  /* 0x0001000074747824 */ /* 0x000fe200078e00ff */
[----:B------:R-:W2:Y:S01]  /*15f0*/  @P0 LDC.64 R232, c[0x0][0x2c8] ;  /* 0x0000b200ffe80b82 */ /* 0x000ea20000000a00 */
[----:B------:R-:W-:Y:S01]  /*1600*/  FMUL.FTZ R224, R73, R108 ;  /* 0x0000006c49e07220 */ /* 0x000fe20000410000 */
[----:B------:R-:W-:Y:S01]  /*1610*/  IMAD.U32 R112, R113, 0x10000, RZ ;  /* 0x0001000071707824 */ /* 0x000fe200078e00ff */
[----:B------:R-:W-:-:S02]  /*1620*/  PRMT R114, R114, 0x7632, R114 ;  /* 0x0000763272727816 */ /* 0x000fc40000000072 */
[----:B-1----:R-:W-:Y:S01]  /*1630*/  SHF.L.U32 R226, R117, 0x10, RZ ;  /* 0x0000001075e27819 */ /* 0x002fe200000006ff */
[----:B------:R-:W-:Y:S01]  /*1640*/  FMUL.FTZ R227, R212, R109 ;  /* 0x0000006dd4e37220 */ /* 0x000fe20000410000 */
[----:B------:R-:W-:Y:S01]  /*1650*/  FADD.FTZ R117, -R228, R229 ;  /* 0x000000e5e4757221 */ /* 0x000fe20000010100 */
[----:B------:R-:W-:Y:S02]  /*1660*/  SHF.L.U32 R109, R110, 0x10, RZ ;  /* 0x000000106e6d7819 */ /* 0x000fe400000006ff */
[----:B------:R-:W-:Y:S01]  /*1670*/  PRMT R111, R111, 0x7632, R111 ;  /* 0x000076326f6f7816 */ /* 0x000fe2000000006f */
[----:B------:R-:W-:Y:S01]  /*1680*/  FADD.FTZ R165, R116, R165 ;  /* 0x000000a574a57221 */ /* 0x000fe20000010000 */
[-C--:B------:R-:W-:Y:S01]  /*1690*/  FFMA.FTZ R170, R227, R116.reuse, R170 ;  /* 0x00000074e3aa7223 */ /* 0x080fe200000100aa */
[----:B------:R-:W-:Y:S01]  /*16a0*/  FFMA.FTZ R224, R49, R116, R224 ;  /* 0x0000007431e07223 */ /* 0x000fe200000100e0 */
[----:B------:R-:W-:Y:S01]  /*16b0*/  FMUL.FTZ R117, R212, R117 ;  /* 0x00000075d4757220 */ /* 0x000fe20000410000 */
[----:B------:R-:W-:Y:S01]  /*16c0*/  FMUL.FTZ R116, R75, R112 ;  /* 0x000000704b747220 */ /* 0x000fe20000410000 */
[----:B------:R-:W-:Y:S01]  /*16d0*/  PRMT R118, R118, 0x7632, R118 ;  /* 0x0000763276767816 */ /* 0x000fe20000000076 */
[----:B------:R-:W-:Y:S01]  /*16e0*/  FADD.FTZ R109, -R228, R109 ;  /* 0x0000006de46d7221 */ /* 0x000fe20000010100 */
[----:B------:R-:W-:Y:S01]  /*16f0*/  SHF.L.U32 R114, R114, 0x10, RZ ;  /* 0x0000001072727819 */ /* 0x000fe200000006ff */
[----:B------:R-:W-:Y:S01]  /*1700*/  IMAD.U32 R111, R111, 0x10000, RZ ;  /* 0x000100006f6f7824 */ /* 0x000fe200078e00ff */
[----:B------:R-:W-:Y:S01]  /*1710*/  PRMT R115, R115, 0x7632, R115 ;  /* 0x0000763273737816 */ /* 0x000fe20000000073 */
[----:B------:R-:W-:Y:S01]  /*1720*/  FADD.FTZ R157, R226, R157 ;  /* 0x0000009de29d7221 */ /* 0x000fe20000010000 */
[-C--:B------:R-:W-:Y:S01]  /*1730*/  FFMA.FTZ R158, R117, R226.reuse, R158 ;  /* 0x000000e2759e7223 */ /* 0x080fe2000001009e */
[----:B------:R-:W-:Y:S01]  /*1740*/  FFMA.FTZ R116, R51, R226, R116 ;  /* 0x000000e233747223 */ /* 0x000fe20000010074 */
[----:B------:R-:W-:Y:S01]  /*1750*/  PRMT R119, R119, 0x7632, R119 ;  /* 0x0000763277777816 */ /* 0x000fe20000000077 */
[----:B------:R-:W-:-:S02]  /*1760*/  IMAD.U32 R118, R118, 0x10000, RZ ;  /* 0x0001000076767824 */ /* 0x000fc400078e00ff */
[----:B------:R-:W-:Y:S01]  /*1770*/  FMUL.FTZ R229, R212, R109 ;  /* 0x0000006dd4e57220 */ /* 0x000fe20000410000 */
[----:B------:R-:W-:Y:S01]  /*1780*/  FMUL.FTZ R226, R77, R114 ;  /* 0x000000724de27220 */ /* 0x000fe20000410000 */
[----:B------:R-:W-:Y:S02]  /*1790*/  IMAD.U32 R115, R115, 0x10000, RZ ;  /* 0x0001000073737824 */ /* 0x000fe400078e00ff */
[----:B------:R-:W-:Y:S01]  /*17a0*/  FADD.FTZ R111, -R228, R111 ;  /* 0x0000006fe46f7221 */ /* 0x000fe20000010100 */
        /* <DEDUP_REMOVED lines=8> */
[-C--:B------:R-:W-:Y:S01]  /*1830*/  FFMA.FTZ R152, R119, R110.reuse, R152 ;  /* 0x0000006e77987223 */ /* 0x080fe20000010098 */
[----:B------:R-:W-:Y:S01]  /*1840*/  FFMA.FTZ R118, R55, R110, R118 ;  /* 0x0000006e37767223 */ /* 0x000fe20000010076 */
[----:B------:R-:W-:Y:S01]  /*1850*/  PRMT R110, R121, 0x7632, R110 ;  /* 0x00007632796e7816 */ /* 0x000fe2000000006e */
[----:B0-----:R-:W-:-:S04]  /*1860*/  @P0 IMAD.WIDE.U32 R230, R207, 0x10, R230 ;  /* 0x00000010cfe60825 */ /* 0x001fc800078e00e6 */
[----:B------:R-:W-:Y:S01]  /*1870*/  FADD.FTZ R155, R112, R155 ;  /* 0x0000009b709b7221 */ /* 0x000fe20000010000 */
[----:B------:R-:W-:Y:S01]  /*1880*/  FFMA.FTZ R156, R117, R112, R156 ;  /* 0x00000070759c7223 */ /* 0x000fe2000001009c */
[----:B------:R-:W-:Y:S01]  /*1890*/  FADD.FTZ R28, R115, R28 ;  /* 0x0000001c731c7221 */ /* 0x000fe20000010000 */
[----:B------:R-:W-:Y:S01]  /*18a0*/  FFMA.FTZ R16, R119, R115, R16 ;  /* 0x0000007377107223 */ /* 0x000fe20000010010 */
[C---:B------:R-:W-:Y:S01]  /*18b0*/  PRMT R112, R123.reuse, 0x7632, R112 ;  /* 0x000076327b707816 */ /* 0x040fe20000000070 */
[----:B------:R-:W-:Y:S02]  /*18c0*/  IMAD.U32 R115, R123, 0x10000, RZ ;  /* 0x000100007b737824 */ /* 0x000fe400078e00ff */
[----:B------:R-:W-:Y:S01]  /*18d0*/  FADD.FTZ R123, -R228, R109 ;  /* 0x0000006de47b7221 */ /* 0x000fe20000010100 */
[----:B--2---:R-:W-:-:S04]  /*18e0*/  @P0 IMAD.WIDE.U32 R232, R211, 0x10, R232 ;  /* 0x00000010d3e80825 */ /* 0x004fc800078e00e8 */
[----:B------:R-:W-:Y:S01]  /*18f0*/  FADD.FTZ R163, R108, R163 ;  /* 0x000000a36ca37221 */ /* 0x000fe20000010000 */
[----:B------:R-:W-:Y:S01]  /*1900*/  FFMA.FTZ R164, R227, R108, R164 ;  /* 0x0000006ce3a47223 */ /* 0x000fe200000100a4 */
[----:B------:R0:W5:Y:S01]  /*1910*/  @P0 LDG.E.128 R100, desc[UR6][R230.64] ;  /* 0x00000006e6640981 */ /* 0x000162000c1e1d00 */
[----:B------:R-:W-:Y:S01]  /*1920*/  IMAD.U32 R113, R110, 0x10000, RZ ;  /* 0x000100006e717824 */ /* 0x000fe200078e00ff */
[----:B------:R-:W-:Y:S02]  /*1930*/  PRMT R108, R120, 0x7632, R108 ;  /* 0x00007632786c7816 */ /* 0x000fe4000000006c */
[----:B------:R-:W-:Y:S01]  /*1940*/  PRMT R111, R122, 0x7632, R111 ;  /* 0x000076327a6f7816 */ /* 0x000fe2000000006f */
[----:B------:R-:W-:Y:S01]  /*1950*/  IMAD.U32 R121, R121, 0x10000, RZ ;  /* 0x0001000079797824 */ /* 0x000fe200078e00ff */
[----:B------:R-:W-:Y:S01]  /*1960*/  SHF.L.U32 R110, R124, 0x10, RZ ;  /* 0x000000107c6e7819 */ /* 0x000fe200000006ff */
[----:B------:R1:W5:Y:S01]  /*1970*/  @P0 LDG.E.128 R96, desc[UR6][R232.64] ;  /* 0x00000006e8600981 */ /* 0x000362000c1e1d00 */
[----:B0-----:R-:W-:Y:S01]  /*1980*/  FMUL.FTZ R230, R212, R123 ;  /* 0x0000007bd4e67220 */ /* 0x001fe20000410000 */
[----:B------:R-:W-:Y:S01]  /*1990*/  SHF.L.U32 R231, R122, 0x10, RZ ;  /* 0x000000107ae77819 */ /* 0x000fe200000006ff */
[----:B------:R-:W-:Y:S01]  /*19a0*/  IMAD.U32 R109, R112, 0x10000, RZ ;  /* 0x00010000706d7824 */ /* 0x000fe200078e00ff */
[----:B------:R-:W-:Y:S01]  /*19b0*/  SHF.L.U32 R111, R111, 0x10, RZ ;  /* 0x000000106f6f7819 */ /* 0x000fe200000006ff */
[-C--:B------:R-:W-:Y:S01]  /*19c0*/  FMUL.FTZ R123, R80, R110.reuse ;  /* 0x0000006e507b7220 */ /* 0x080fe20000410000 */
[----:B------:R-:W-:Y:S01]  /*19d0*/  FADD.FTZ R31, R110, R31 ;  /* 0x0000001f6e1f7221 */ /* 0x000fe20000010000 */
[----:B------:R-:W-:Y:S01]  /*19e0*/  FFMA.FTZ R19, R230, R110, R19 ;  /* 0x0000006ee6137223 */ /* 0x000fe20000010013 */
[----:B-1----:R-:W-:Y:S01]  /*19f0*/  SHF.L.U32 R233, R108, 0x10, RZ ;  /* 0x000000106ce97819 */ /* 0x002fe200000006ff */
[----:B------:R-:W-:Y:S01]  /*1a00*/  FADD.FTZ R121, -R228, R121 ;  /* 0x00000079e4797221 */ /* 0x000fe20000010100 */
[----:B------:R-:W-:Y:S01]  /*1a10*/  IMAD.U32 R108, R128, 0x10000, RZ ;  /* 0x00010000806c7824 */ /* 0x000fe200078e00ff */
[----:B------:R-:W-:Y:S01]  /*1a20*/  SHF.L.U32 R110, R125, 0x10, RZ ;  /* 0x000000107d6e7819 */ /* 0x000fe200000006ff */
[C---:B------:R-:W-:Y:S01]  /*1a30*/  FADD.FTZ R231, -R228.reuse, R231 ;  /* 0x000000e7e4e77221 */ /* 0x040fe20000010100 */
[C---:B------:R-:W-:Y:S01]  /*1a40*/  FADD.FTZ R115, -R228.reuse, R115 ;  /* 0x00000073e4737221 */ /* 0x040fe20000010100 */
[C---:B------:R-:W-:Y:S01]  /*1a50*/  FADD.FTZ R233, -R228.reuse, R233 ;  /* 0x000000e9e4e97221 */ /* 0x040fe20000010100 */
[C---:B------:R-:W-:Y:S01]  /*1a60*/  FADD.FTZ R113, -R228.reuse, R113 ;  /* 0x00000071e4717221 */ /* 0x040fe20000010100 */
[C---:B------:R-:W-:Y:S01]  /*1a70*/  FADD.FTZ R111, -R228.reuse, R111 ;  /* 0x0000006fe46f7221 */ /* 0x040fe20000010100 */
[----:B------:R-:W-:Y:S01]  /*1a80*/  FADD.FTZ R109, -R228, R109 ;  /* 0x0000006de46d7221 */ /* 0x000fe20000010100 */
[----:B------:R-:W-:Y:S01]  /*1a90*/  FADD.FTZ R7, R108, R7 ;  /* 0x000000076c077221 */ /* 0x000fe20000010000 */
[-C--:B------:R-:W-:Y:S01]  /*1aa0*/  FFMA.FTZ R149, R230, R108.reuse, R149 ;  /* 0x0000006ce6957223 */ /* 0x080fe20000010095 */
[----:B------:R-:W-:Y:S01]  /*1ab0*/  FFMA.FTZ R123, R56, R108, R123 ;  /* 0x0000006c387b7223 */ /* 0x000fe2000001007b */
[----:B------:R-:W-:Y:S01]  /*1ac0*/  FMUL.FTZ R228, R212, R121 ;  /* 0x00000079d4e47220 */ /* 0x000fe20000410000 */
[----:B------:R-:W-:-:S02]  /*1ad0*/  IMAD.U32 R108, R129, 0x10000, RZ ;  /* 0x00010000816c7824 */ /* 0x000fc400078e00ff */
[----:B------:R-:W-:Y:S01]  /*1ae0*/  FMUL.FTZ R121, R82, R110 ;  /* 0x0000006e52797220 */ /* 0x000fe20000410000 */
[----:B------:R-:W-:Y:S01]  /*1af0*/  FMUL.FTZ R122, R212, R231 ;  /* 0x000000e7d47a7220 */ /* 0x000fe20000410000 */
[----:B------:R-:W-:Y:S01]  /*1b00*/  FADD.FTZ R9, R108, R9 ;  /* 0x000000096c097221 */ /* 0x000fe20000010000 */
[-C--:B------:R-:W-:Y:S01]  /*1b10*/  FFMA.FTZ R147, R228, R108.reuse, R147 ;  /* 0x0000006ce4937223 */ /* 0x080fe20000010093 */
[----:B------:R-:W-:Y:S01]  /*1b20*/  FFMA.FTZ R121, R58, R108, R121 ;  /* 0x0000006c3a797223 */ /* 0x000fe20000010079 */
[----:B------:R-:W-:Y:S01]  /*1b30*/  SHF.L.U32 R108, R126, 0x10, RZ ;  /* 0x000000107e6c7819 */ /* 0x000fe200000006ff */
[----:B------:R-:W-:-:S04]  /*1b40*/  IMAD.U32 R120, R130, 0x10000, RZ ;  /* 0x0001000082787824 */ /* 0x000fc800078e00ff */
        /* <DEDUP_REMOVED lines=10> */
[----:B------:R-:W-:Y:S01]  /*1bf0*/  PRMT R124, R124, 0x7632, R124 ;  /* 0x000076327c7c7816 */ /* 0x000fe2000000007c */
[----:B------:R-:W-:Y:S01]  /*1c00*/  FADD.FTZ R13, R231, R13 ;  /* 0x0000000de70d7221 */ /* 0x000fe20000010000 */
[-C--:B------:R-:W-:Y:S01]  /*1c10*/  FFMA.FTZ R39, R232, R231.reuse, R39 ;  /* 0x000000e7e8277223 */ /* 0x080fe20000010027 */
[----:B------:R-:W-:Y:S01]  /*1c20*/  FFMA.FTZ R231, R62, R231, R115 ;  /* 0x000000e73ee77223 */ /* 0x000fe20000010073 */
[----:B------:R-:W-:Y:S01]  /*1c30*/  SHF.L.U32 R115, R124, 0x10, RZ ;  /* 0x000000107c737819 */ /* 0x000fe200000006ff */
[----:B------:R-:W-:Y:S01]  /*1c40*/  FMUL.FTZ R233, R212, R233 ;  /* 0x000000e9d4e97220 */ /* 0x000fe20000410000 */
[----:B------:R-:W-:-:S02]  /*1c50*/  PRMT R128, R128, 0x7632, R128 ;  /* 0x0000763280807816 */ /* 0x000fc40000000080 */
[----:B------:R-:W-:Y:S01]  /*1c60*/  PRMT R125, R125, 0x7632, R125 ;  /* 0x000076327d7d7816 */ /* 0x000fe2000000007d */
[-C--:B------:R-:W-:Y:S01]  /*1c70*/  FMUL.FTZ R124, R81, R115.reuse ;  /* 0x00000073517c7220 */ /* 0x080fe20000410000 */
[----:B------:R-:W-:Y:S01]  /*1c80*/  FADD.FTZ R30, R115, R30 ;  /* 0x0000001e731e7221 */ /* 0x000fe20000010000 */
[----:B------:R-:W-:Y:S01]  /*1c90*/  FFMA.FTZ R18, R233, R115, R18 ;  /* 0x00000073e9127223 */ /* 0x000fe20000010012 */
[----:B------:R-:W-:Y:S01]  /*1ca0*/  IMAD.U32 R128, R128, 0x10000, RZ ;  /* 0x0001000080807824 */ /* 0x000fe200078e00ff */
[----:B------:R-:W-:Y:S02]  /*1cb0*/  PRMT R129, R129, 0x7632, R129 ;  /* 0x0000763281817816 */ /* 0x000fe40000000081 */
[----:B------:R-:W-:Y:S01]  /*1cc0*/  SHF.L.U32 R115, R125, 0x10, RZ ;  /* 0x000000107d737819 */ /* 0x000fe200000006ff */
[----:B------:R-:W-:Y:S01]  /*1cd0*/  FADD.FTZ R6, R128, R6 ;  /* 0x0000000680067221 */ /* 0x000fe20000010000 */
[-C--:B------:R-:W-:Y:S01]  /*1ce0*/  FFMA.FTZ R150, R233, R128.reuse, R150 ;  /* 0x00000080e9967223 */ /* 0x080fe20000010096 */
[----:B------:R-:W-:Y:S01]  /*1cf0*/  FFMA.FTZ R124, R57, R128, R124 ;  /* 0x00000080397c7223 */ /* 0x000fe2000001007c */
[----:B------:R-:W-:-:S02]  /*1d00*/  IMAD.U32 R129, R129, 0x10000, RZ ;  /* 0x0001000081817824 */ /* 0x000fc400078e00ff */
[C---:B------:R-:W-:Y:S01]  /*1d10*/  FMUL.FTZ R125, R212.reuse, R113 ;  /* 0x00000071d47d7220 */ /* 0x040fe20000410000 */
[----:B------:R-:W-:Y:S01]  /*1d20*/  FMUL.FTZ R128, R83, R115 ;  /* 0x0000007353807220 */ /* 0x000fe20000410000 */
[----:B------:R-:W-:Y:S01]  /*1d30*/  PRMT R127, R127, 0x7632, R127 ;  /* 0x000076327f7f7816 */ /* 0x000fe2000000007f */
[----:B------:R-:W-:Y:S01]  /*1d40*/  FADD.FTZ R8, R129, R8 ;  /* 0x0000000881087221 */ /* 0x000fe20000010000 */
[-C--:B------:R-:W-:Y:S01]  /*1d50*/  FFMA.FTZ R148, R125, R129.reuse, R148 ;  /* 0x000000817d947223 */ /* 0x080fe20000010094 */
[----:B------:R-:W-:Y:S01]  /*1d60*/  FFMA.FTZ R128, R59, R129, R128 ;  /* 0x000000813b807223 */ /* 0x000fe20000010080 */
[----:B------:R-:W-:Y:S01]  /*1d70*/  FMUL.FTZ R129, R212, R111 ;  /* 0x0000006fd4817220 */ /* 0x000fe20000410000 */
[----:B------:R-:W-:Y:S01]  /*1d80*/  FADD.FTZ R37, R108, R37 ;  /* 0x000000256c257221 */ /* 0x000fe20000010000 */
[----:B------:R-:W-:Y:S01]  /*1d90*/  FFMA.FTZ R25, R232, R108, R25 ;  /* 0x0000006ce8197223 */ /* 0x000fe20000010019 */
[----:B------:R-:W-:Y:S01]  /*1da0*/  SHF.L.U32 R111, R127, 0x10, RZ ;  /* 0x000000107f6f7819 */ /* 0x000fe200000006ff */
[----:B------:R-:W-:Y:S01]  /*1db0*/  FMUL.FTZ R127, R212, R109 ;  /* 0x0000006dd47f7220 */ /* 0x000fe20000410000 */
        /* <DEDUP_REMOVED lines=12> */
[----:B------:R-:W-:Y:S02]  /*1e80*/  PRMT R126, R126, 0x7632, R126 ;  /* 0x000076327e7e7816 */ /* 0x000fe4000000007e */
[----:B------:R-:W-:Y:S01]  /*1e90*/  FFMA.FTZ R108, R219, R218, R108 ;  /* 0x000000dadb6c7223 */ /* 0x000fe2000001006c */
[----:B------:R-:W-:Y:S01]  /*1ea0*/  FADD.FTZ R109, R218, R109 ;  /* 0x0000006dda6d7221 */ /* 0x000fe20000010000 */
[----:B------:R-:W-:Y:S02]  /*1eb0*/  PRMT R130, R130, 0x7632, R130 ;  /* 0x0000763282827816 */ /* 0x000fe40000000082 */
[----:B------:R-:W-:Y:S01]  /*1ec0*/  FFMA.FTZ R108, R141, R140, R108 ;  /* 0x0000008c8d6c7223 */ /* 0x000fe2000001006c */
[----:B------:R-:W-:Y:S01]  /*1ed0*/  FADD.FTZ R109, R140, R109 ;  /* 0x0000006d8c6d7221 */ /* 0x000fe20000010000 */
[----:B------:R-:W-:-:S02]  /*1ee0*/  SHF.L.U32 R113, R126, 0x10, RZ ;  /* 0x000000107e717819 */ /* 0x000fc400000006ff */
[----:B------:R-:W-:Y:S01]  /*1ef0*/  FFMA.FTZ R108, R139, R138, R108 ;  /* 0x0000008a8b6c7223 */ /* 0x000fe2000001006c */
[----:B------:R-:W-:Y:S01]  /*1f00*/  FADD.FTZ R109, R138, R109 ;  /* 0x0000006d8a6d7221 */ /* 0x000fe20000010000 */
[----:B------:R-:W-:Y:S02]  /*1f10*/  IMAD.U32 R130, R130, 0x10000, RZ ;  /* 0x0001000082827824 */ /* 0x000fe400078e00ff */
[----:B------:R-:W-:Y:S01]  /*1f20*/  FMUL.FTZ R126, R85, R113 ;  /* 0x00000071557e7220 */ /* 0x000fe20000410000 */
[----:B------:R-:W-:Y:S01]  /*1f30*/  FADD.FTZ R33, R110, R33 ;  /* 0x000000216e217221 */ /* 0x000fe20000010000 */
[----:B------:R-:W-:Y:S01]  /*1f40*/  FFMA.FTZ R21, R228, R110, R21 ;  /* 0x0000006ee4157223 */ /* 0x000fe20000010015 */
[----:B------:R-:W-:Y:S01]  /*1f50*/  FFMA.FTZ R108, R227, R224, R108 ;  /* 0x000000e0e36c7223 */ /* 0x000fe2000001006c */
[----:B------:R-:W-:Y:S01]  /*1f60*/  FADD.FTZ R110, R224, R109 ;  /* 0x0000006de06e7221 */ /* 0x000fe20000010000 */
[----:B------:R-:W-:Y:S01]  /*1f70*/  FADD.FTZ R10, R130, R10 ;  /* 0x0000000a820a7221 */ /* 0x000fe20000010000 */
[-C--:B------:R-:W-:Y:S01]  /*1f80*/  FFMA.FTZ R146, R129, R130.reuse, R146 ;  /* 0x0000008281927223 */ /* 0x080fe20000010092 */
[----:B------:R-:W-:Y:S01]  /*1f90*/  FFMA.FTZ R126, R61, R130, R126 ;  /* 0x000000823d7e7223 */ /* 0x000fe2000001007e */
[-C--:B------:R-:W-:Y:S01]  /*1fa0*/  FMUL.FTZ R130, R87, R111.reuse ;  /* 0x0000006f57827220 */ /* 0x080fe20000410000 */
        /* <DEDUP_REMOVED lines=24> */
[----:B------:R-:W-:Y:S02]  /*2130*/  FADD.FTZ R109, R109, R120 ;  /* 0x000000786d6d7221 */ /* 0x000fe40000010000 */
[----:B------:R-:W-:Y:S02]  /*2140*/  IMAD.U32 R131, R131, 0x10000, RZ ;  /* 0x0001000083837824 */ /* 0x000fe400078e00ff */
[----:B------:R-:W-:Y:S01]  /*2150*/  FFMA.FTZ R111, R129, R126, R108 ;  /* 0x0000007e816f7223 */ /* 0x000fe2000001006c */
[----:B------:R-:W-:Y:S01]  /*2160*/  FADD.FTZ R108, R109, R126 ;  /* 0x0000007e6d6c7221 */ /* 0x000fe20000010000 */
[----:B------:R-:W-:Y:S01]  /*2170*/  UMOV UR4, 0xffffffff ;  /* 0xffffffff00047882 */ /* 0x000fe20000000000 */
[----:B------:R-:W-:Y:S01]  /*2180*/  FFMA.FTZ R130, R63, R131, R130 ;  /* 0x000000833f827223 */ /* 0x000fe20000010082 */
[----:B------:R-:W-:Y:S01]  /*2190*/  FFMA.FTZ R110, R232, R231, R111 ;  /* 0x000000e7e86e7223 */ /* 0x000fe2000001006f */
[----:B------:R-:W-:Y:S01]  /*21a0*/  IADD3 R210, R210, UR12, RZ ;  /* 0x0000000cd2d27c10 */ /* 0x000fe2000fffe0ff */
        /* <DEDUP_REMOVED lines=10> */
[----:B------:R-:W-:Y:S01]  /*2250*/  LOP3.LUT P5, RZ, R38, 0x1f, RZ, 0xc0, !PT ;  /* 0x0000001f26ff7812 */ /* 0x000fe200078ac0ff */
[----:B------:R-:W-:Y:S01]  /*2260*/  FADD.FTZ R110, R109, R130 ;  /* 0x000000826d6e7221 */ /* 0x000fe20000010000 */
[----:B------:R-:W-:Y:S01]  /*2270*/  ISETP.GE.AND P3, PT, R210, UR13, PT ;  /* 0x0000000dd2007c0c */ /* 0x000fe2000bf66270 */
[----:B------:R-:W-:-:S12]  /*2280*/  BRA.DIV UR4, `(.L_x_748) ;  /* 0x00000026041c7947 */ /* 0x000fd8000b800000 */
        /* <DEDUP_REMOVED lines=18> */
.L_x_761:
        /* <DEDUP_REMOVED lines=13> */
.L_x_749:
        /* <DEDUP_REMOVED lines=178> */
[----:B------:R-:W-:Y:S01]  /*2fa0*/  LOP3.LUT P6, RZ, R239, 0xff0000, RZ, 0xc0, !PT ;  /* 0x00ff0000efff7812 */ /* 0x000fe200078cc0ff */
[----:B------:R-:W-:Y:S01]  /*2fb0*/  FADD.FTZ R127, R123, -R230 ;  /* 0x800000e67b7f7221 */ /* 0x000fe20000010000 */
[----:B------:R-:W-:Y:S01]  /*2fc0*/  LOP3.LUT P5, RZ, R239, 0xff000000, RZ, 0xc0, !PT ;  /* 0xff000000efff7812 */ /* 0x000fe200078ac0ff */
[--C-:B------:R-:W-:Y:S01]  /*2fd0*/  FFMA.FTZ R239, R134, R109, R108.reuse ;  /* 0x0000006d86ef7223 */ /* 0x100fe2000001006c */
[----:B------:R-:W-:Y:S01]  /*2fe0*/  @P0 PRMT R108, R102, 0x7632, R108 ;  /* 0x00007632666c0816 */ /* 0x000fe2000000006c */
[----:B------:R-:W-:Y:S01]  /*2ff0*/  FADD.FTZ R109, R120, -R119 ;  /* 0x80000077786d7221 */ /* 0x000fe20000010000 */
[----:B------:R-:W-:-:S02]  /*3000*/  @P0 IMAD.U32 R119, R103, 0x10000, RZ ;  /* 0x0001000067770824 */ /* 0x000fc400078e00ff */
[----:B------:R-:W-:Y:S01]  /*3010*/  FADD.FTZ R239, R132, -R239 ;  /* 0x800000ef84ef7221 */ /* 0x000fe20000010000 */
[----:B------:R-:W-:Y:S01]  /*3020*/  @P0 SHF.L.U32 R108, R108, 0x10, RZ ;  /* 0x000000106c6c0819 */ /* 0x000fe200000006ff */
[----:B------:R-:W-:Y:S01]  /*3030*/  FADD.FTZ R123, R124, -R233 ;  /* 0x800000e97c7b7221 */ /* 0x000fe20000010000 */
[----:B------:R-:W-:Y:S01]  /*3040*/  @P0 PRMT R118, R104, 0x7632, R118 ;  /* 0x0000763268760816 */ /* 0x000fe20000000076 */
[----:B------:R-:W-:Y:S01]  /*3050*/  FMUL.FTZ R248, R212, R239 ;  /* 0x000000efd4f87220 */ /* 0x000fe20000410000 */
[----:B------:R-:W-:Y:S01]  /*3060*/  FADD.FTZ R125, R128, -R125 ;  /* 0x8000007d807d7221 */ /* 0x000fe20000010000 */
[--C-:B------:R-:W-:Y:S01]  /*3070*/  @P0 FADD.FTZ R247, R247, R108.reuse ;  /* 0x0000006cf7f70221 */ /* 0x100fe20000010000 */
[----:B------:R-:W-:Y:S01]  /*3080*/  @P0 PRMT R108, R103, 0x7632, R108 ;  /* 0x00007632676c0816 */ /* 0x000fe2000000006c */
[----:B------:R-:W-:Y:S01]  /*3090*/  @P0 FADD.FTZ R248, R248, R119 ;  /* 0x00000077f8f80221 */ /* 0x000fe20000010000 */
[----:B------:R-:W-:Y:S01]  /*30a0*/  @P0 SHF.L.U32 R119, R118, 0x10, RZ ;  /* 0x0000001076770819 */ /* 0x000fe200000006ff */
[----:B------:R-:W-:Y:S01]  /*30b0*/  FMUL.FTZ R126, R247, UR17 ;  /* 0x00000011f77e7c20 */ /* 0x000fe20008410000 */
[----:B------:R-:W-:Y:S01]  /*30c0*/  @P0 SHF.L.U32 R108, R108, 0x10, RZ ;  /* 0x000000106c6c0819 */ /* 0x000fe200000006ff */
[----:B------:R-:W-:Y:S01]  /*30d0*/  FMUL.FTZ R127, R212, R127 ;  /* 0x0000007fd47f7220 */ /* 0x000fe20000410000 */
[----:B------:R-:W-:Y:S01]  /*30e0*/  @P0 PRMT R118, R106, 0x7632, R118 ;  /* 0x000076326a760816 */ /* 0x000fe20000000076 */
[----:B------:R-:W-:Y:S01]  /*30f0*/  FADD.FTZ R121, R121, -R228 ;  /* 0x800000e479797221 */ /* 0x000fe20000010000 */
[----:B------:R-:W-:Y:S01]  /*3100*/  FSEL R239, R126, RZ, P2 ;  /* 0x000000ff7eef7208 */ /* 0x000fe20001000000 */
[----:B------:R-:W-:Y:S01]  /*3110*/  @P0 FADD.FTZ R249, R249, R108 ;  /* 0x0000006cf9f90221 */ /* 0x000fe20000010000 */
[----:B------:R-:W-:Y:S01]  /*3120*/  @P1 LOP3.LUT P2, RZ, R167, 0xff00, RZ, 0xc0, !PT ;  /* 0x0000ff00a7ff1812 */ /* 0x000fe2000784c0ff */
[----:B------:R-:W-:Y:S01]  /*3130*/  FMUL.FTZ R124, R212, R123 ;  /* 0x0000007bd47c7220 */ /* 0x000fe20000410000 */
[----:B------:R-:W-:Y:S01]  /*3140*/  MOV R108, R236 ;  /* 0x000000ec006c7202 */ /* 0x000fe20000000f00 */
[----:B------:R-:W-:Y:S01]  /*3150*/  FMUL.FTZ R128, R248, UR17 ;  /* 0x00000011f8807c20 */ /* 0x000fe20008410000 */
[----:B------:R-:W-:Y:S01]  /*3160*/  @P1 FSEL R126, R126, RZ, P2 ;  /* 0x000000ff7e7e1208 */ /* 0x000fe20001000000 */
[----:B------:R-:W-:Y:S01]  /*3170*/  FMUL.FTZ R123, R212, R125 ;  /* 0x0000007dd47b7220 */ /* 0x000fe20000410000 */
[----:B------:R-:W-:Y:S01]  /*3180*/  LOP3.LUT P2, RZ, R108, 0xff, RZ, 0xc0, !PT ;  /* 0x000000ff6cff7812 */ /* 0x000fe2000784c0ff */
[----:B------:R-:W-:Y:S01]  /*3190*/  @P0 IMAD.U32 R108, R104, 0x10000, RZ ;  /* 0x00010000686c0824 */ /* 0x000fe200078e00ff */
[----:B------:R-:W-:Y:S01]  /*31a0*/  @P0 SHF.L.U32 R118, R118, 0x10, RZ ;  /* 0x0000001076760819 */ /* 0x000fe200000006ff */
[C---:B------:R-:W-:Y:S01]  /*31b0*/  FMUL.FTZ R125, R212.reuse, R129 ;  /* 0x00000081d47d7220 */ /* 0x040fe20000410000 */
[----:B------:R-:W-:Y:S01]  /*31c0*/  FMUL.FTZ R129, R212, R121 ;  /* 0x00000079d4817220 */ /* 0x000fe20000410000 */
[----:B------:R-:W-:Y:S01]  /*31d0*/  @P0 FADD.FTZ R127, R127, R108 ;  /* 0x0000006c7f7f0221 */ /* 0x000fe20000010000 */
[----:B------:R-:W-:Y:S01]  /*31e0*/  @P0 SHF.L.U32 R108, R105, 0x10, RZ ;  /* 0x00000010696c0819 */ /* 0x000fe200000006ff */
[----:B------:R-:W-:Y:S01]  /*31f0*/  @P0 FADD.FTZ R125, R125, R118 ;  /* 0x000000767d7d0221 */ /* 0x000fe20000010000 */
[----:B------:R-:W-:Y:S01]  /*3200*/  FSEL R245, R128, RZ, P6 ;  /* 0x000000ff80f57208 */ /* 0x000fe20003000000 */
[----:B------:R-:W-:Y:S01]  /*3210*/  FMUL.FTZ R226, R127, UR17 ;  /* 0x000000117fe27c20 */ /* 0x000fe20008410000 */
[----:B------:R-:W-:Y:S01]  /*3220*/  @P1 LOP3.LUT P6, RZ, R167, 0xff0000, RZ, 0xc0, !PT ;  /* 0x00ff0000a7ff1812 */ /* 0x000fe200078cc0ff */
[----:B------:R-:W-:Y:S01]  /*3230*/  @P0 FADD.FTZ R129, R129, R108 ;  /* 0x0000006c81810221 */ /* 0x000fe20000010000 */
[----:B------:R-:W-:Y:S01]  /*3240*/  @P0 PRMT R120, R105, 0x7632, R120 ;  /* 0x0000763269780816 */ /* 0x000fe20000000078 */
[----:B------:R-:W-:Y:S01]  /*3250*/  FADD.FTZ R251, R130, -R251 ;  /* 0x800000fb82fb7221 */ /* 0x000fe20000010000 */
[----:B------:R-:W-:Y:S01]  /*3260*/  @P1 MOV R118, R168 ;  /* 0x000000a800761202 */ /* 0x000fe20000000f00 */
[----:B------:R-:W-:Y:S01]  /*3270*/  FMUL.FTZ R230, R129, UR17 ;  /* 0x0000001181e67c20 */ /* 0x000fe20008410000 */
[----:B------:R-:W-:Y:S01]  /*3280*/  @P1 FSEL R128, R128, RZ, P6 ;  /* 0x000000ff80801208 */ /* 0x000fe20003000000 */
[----:B------:R-:W-:Y:S01]  /*3290*/  @P0 IMAD.U32 R120, R120, 0x10000, RZ ;  /* 0x0001000078780824 */ /* 0x000fe200078e00ff */
[----:B------:R-:W-:Y:S01]  /*32a0*/  @P1 LOP3.LUT P6, RZ, R118, 0xff, RZ, 0xc0, !PT ;  /* 0x000000ff76ff1812 */ /* 0x000fe200078cc0ff */
[----:B------:R-:W-:Y:S01]  /*32b0*/  FMUL.FTZ R130, R212, R109 ;  /* 0x0000006dd4827220 */ /* 0x000fe20000410000 */
[----:B------:R-:W-:Y:S01]  /*32c0*/  FSEL R118, R226, RZ, P2 ;  /* 0x000000ffe2767208 */ /* 0x000fe20001000000 */
[----:B------:R-:W-:Y:S01]  /*32d0*/  @P0 FADD.FTZ R123, R123, R120 ;  /* 0x000000787b7b0221 */ /* 0x000fe20000010000 */
[----:B------:R-:W-:Y:S01]  /*32e0*/  LOP3.LUT P2, RZ, R236, 0xff0000, RZ, 0xc0, !PT ;  /* 0x00ff0000ecff7812 */ /* 0x000fe2000784c0ff */
[----:B------:R-:W-:-:S02]  /*32f0*/  @P0 IMAD.U32 R109, R106, 0x10000, RZ ;  /* 0x000100006a6d0824 */ /* 0x000fc400078e00ff */
[----:B------:R-:W-:Y:S01]  /*3300*/  FADD.FTZ R231, R231, -R232 ;  /* 0x800000e8e7e77221 */ /* 0x000fe20000010000 */
[----:B------:R-:W-:Y:S01]  /*3310*/  FMUL.FTZ R134, R249, UR17 ;  /* 0x00000011f9867c20 */ /* 0x000fe20008410000 */
[----:B------:R-:W-:Y:S01]  /*3320*/  FSEL R120, R230, RZ, P2 ;  /* 0x000000ffe6787208 */ /* 0x000fe20001000000 */
[----:B------:R-:W-:Y:S01]  /*3330*/  @P0 FADD.FTZ R130, R130, R109 ;  /* 0x0000006d82820221 */ /* 0x000fe20000010000 */
[----:B------:R-:W-:Y:S01]  /*3340*/  ISETP.NE.U32.AND P2, PT, RZ, UR18, PT ;  /* 0x00000012ff007c0c */ /* 0x000fe2000bf45070 */
[C---:B------:R-:W-:Y:S01]  /*3350*/  FMUL.FTZ R132, R212.reuse, R231 ;  /* 0x000000e7d4847220 */ /* 0x040fe20000410000 */
[----:B------:R-:W-:Y:S01]  /*3360*/  @P0 SHF.L.U32 R109, R107, 0x10, RZ ;  /* 0x000000106b6d0819 */ /* 0x000fe200000006ff */
[----:B------:R-:W-:Y:S01]  /*3370*/  FMUL.FTZ R251, R212, R251 ;  /* 0x000000fbd4fb7220 */ /* 0x000fe20000410000 */
[----:B------:R-:W-:Y:S01]  /*3380*/  ISETP.NE.AND.EX P2, PT, RZ, UR19, PT, P2 ;  /* 0x00000013ff007c0c */ /* 0x000fe2000bf45320 */
[----:B------:R-:W-:Y:S01]  /*3390*/  @P0 FADD.FTZ R124, R124, R119 ;  /* 0x000000777c7c0221 */ /* 0x000fe20000010000 */
[----:B------:R-:W-:Y:S01]  /*33a0*/  FSEL R246, R134, RZ, P5 ;  /* 0x000000ff86f67208 */ /* 0x000fe20002800000 */
[----:B------:R-:W-:Y:S01]  /*33b0*/  @P0 FADD.FTZ R132, R132, R109 ;  /* 0x0000006d84840221 */ /* 0x000fe20000010000 */
[----:B------:R-:W-:Y:S01]  /*33c0*/  @P1 LOP3.LUT P5, RZ, R167, 0xff000000, RZ, 0xc0, !PT ;  /* 0xff000000a7ff1812 */ /* 0x000fe200078ac0ff */
[----:B------:R-:W-:Y:S01]  /*33d0*/  FMUL.FTZ R228, R124, UR17 ;  /* 0x000000117ce47c20 */ /* 0x000fe20008410000 */
[----:B------:R-:W-:Y:S01]  /*33e0*/  @P1 FSEL R226, R226, RZ, P6 ;  /* 0x000000ffe2e21208 */ /* 0x000fe20003000000 */
[----:B------:R-:W-:Y:S01]  /*33f0*/  FMUL.FTZ R231, R123, UR17 ;  /* 0x000000117be77c20 */ /* 0x000fe20008410000 */
[----:B------:R-:W-:Y:S01]  /*3400*/  @P1 FSEL R134, R134, RZ, P5 ;  /* 0x000000ff86861208 */ /* 0x000fe20002800000 */
[----:B------:R-:W-:Y:S01]  /*3410*/  FMUL.FTZ R232, R130, UR17 ;  /* 0x0000001182e87c20 */ /* 0x000fe20008410000 */
[C---:B------:R-:W-:Y:S01]  /*3420*/  @P1 LOP3.LUT P5, RZ, R168.reuse, 0xff00, RZ, 0xc0, !PT ;  /* 0x0000ff00a8ff1812 */ /* 0x040fe200078ac0ff */
[----:B------:R-:W-:Y:S01]  /*3430*/  FMUL.FTZ R233, R125, UR17 ;  /* 0x000000117de97c20 */ /* 0x000fe20008410000 */
[----:B------:R-:W-:Y:S01]  /*3440*/  @P1 LOP3.LUT P6, RZ, R168, 0xff0000, RZ, 0xc0, !PT ;  /* 0x00ff0000a8ff1812 */ /* 0x000fe200078cc0ff */
[----:B------:R-:W0:Y:S01]  /*3450*/  @P2 LDC.64 R108, c[0x0][0x308] ;  /* 0x0000c200ff6c2b82 */ /* 0x000e220000000a00 */
[----:B------:R-:W-:Y:S01]  /*3460*/  @P2 F2FP.BF16.F32.PACK_AB R111, RZ, R111 ;  /* 0x0000006fff6f223e */ /* 0x000fe200000010ff */
[----:B------:R-:W-:Y:S01]  /*3470*/  FMUL.FTZ R250, R132, UR17 ;  /* 0x0000001184fa7c20 */ /* 0x000fe20008410000 */
[----:B------:R-:W-:-:S02]  /*3480*/  @P2 F2FP.BF16.F32.PACK_AB R110, RZ, R110 ;  /* 0x0000006eff6e223e */ /* 0x000fc400000010ff */
[----:B------:R-:W-:Y:S02]  /*3490*/  @P2 PRMT R88, R111, 0x7610, R88 ;  /* 0x000076106f582816 */ /* 0x000fe40000000058 */
[----:B------:R-:W-:Y:S02]  /*34a0*/  @P2 F2FP.BF16.F32.PACK_AB R213, RZ, R213 ;  /* 0x000000d5ffd5223e */ /* 0x000fe400000010ff */
[--C-:B------:R-:W-:Y:S02]  /*34b0*/  @P2 PRMT R88, R88, 0x5410, R110.reuse ;  /* 0x0000541058582816 */ /* 0x100fe4000000006e */
[----:B------:R-:W-:Y:S02]  /*34c0*/  @P0 PRMT R110, R107, 0x7632, R110 ;  /* 0x000076326b6e0816 */ /* 0x000fe4000000006e */
[----:B------:R-:W-:Y:S02]  /*34d0*/  @P2 F2FP.BF16.F32.PACK_AB R131, RZ, R131 ;  /* 0x00000083ff83223e */ /* 0x000fe400000010ff */
[----:B------:R-:W-:-:S02]  /*34e0*/  @P0 SHF.L.U32 R110, R110, 0x10, RZ ;  /* 0x000000106e6e0819 */ /* 0x000fc400000006ff */
[----:B------:R-:W-:Y:S02]  /*34f0*/  @P2 F2FP.BF16.F32.PACK_AB R214, RZ, R214 ;  /* 0x000000d6ffd6223e */ /* 0x000fe400000010ff */
[----:B------:R-:W-:Y:S01]  /*3500*/  @P2 PRMT R89, R213, 0x7610, R89 ;  /* 0x00007610d5592816 */ /* 0x000fe20000000059 */
[----:B------:R-:W-:Y:S01]  /*3510*/  @P0 FADD.FTZ R251, R251, R110 ;  /* 0x0000006efbfb0221 */ /* 0x000fe20000010000 */
[----:B------:R-:W1:Y:S01]  /*3520*/  LDC.64 R212, c[0x0][0x2f8] ;  /* 0x0000be00ffd47b82 */ /* 0x000e620000000a00 */
[----:B------:R-:W-:Y:S02]  /*3530*/  F2FP.BF16.F32.PACK_AB R111, R243, R218 ;  /* 0x000000daf36f723e */ /* 0x000fe400000010ff */
[----:B------:R-:W-:Y:S01]  /*3540*/  @P2 PRMT R89, R89, 0x5410, R131 ;  /* 0x0000541059592816 */ /* 0x000fe20000000083 */
[----:B0-----:R-:W-:Y:S01]  /*3550*/  @P2 IMAD.WIDE.U32 R108, R211, 0x10, R108 ;  /* 0x00000010d36c2825 */ /* 0x001fe200078e006c */
[----:B------:R-:W-:Y:S02]  /*3560*/  F2FP.BF16.F32.PACK_AB R110, R219, R114 ;  /* 0x00000072db6e723e */ /* 0x000fe400000010ff */
[----:B------:R-:W-:Y:S01]  /*3570*/  @P2 PRMT R90, R214, 0x7610, R90 ;  /* 0x00007610d65a2816 */ /* 0x000fe2000000005a */
[----:B------:R-:W0:Y:S01]  /*3580*/  @P1 LDC.64 R218, c[0x0][0x300] ;  /* 0x0000c000ffda1b82 */ /* 0x000e220000000a00 */
[----:B------:R-:W-:-:S02]  /*3590*/  @P1 F2FP.BF16.F32.PACK_AB R131, RZ, R215 ;  /* 0x000000d7ff83123e */ /* 0x000fc400000010ff */
[----:B------:R-:W-:Y:S02]  /*35a0*/  @P1 FSEL R229, R228, RZ, P5 ;  /* 0x000000ffe4e51208 */ /* 0x000fe40002800000 */
[----:B------:R-:W-:Y:S02]  /*35b0*/  @P2 F2FP.BF16.F32.PACK_AB R143, RZ, R143 ;  /* 0x0000008fff8f223e */ /* 0x000fe400000010ff */
[----:B------:R-:W-:Y:S01]  /*35c0*/  LOP3.LUT P5, RZ, R236, 0xff000000, RZ, 0xc0, !PT ;  /* 0xff000000ecff7812 */ /* 0x000fe200078ac0ff */
[----:B------:R-:W2:Y:S01]  /*35d0*/  @P2 LDC.64 R214, c[0x0][0x308] ;  /* 0x0000c200ffd62b82 */ /* 0x000ea20000000a00 */
[----:B------:R-:W-:Y:S02]  /*35e0*/  @P1 FSEL R230, R230, RZ, P6 ;  /* 0x000000ffe6e61208 */ /* 0x000fe40003000000 */
[----:B------:R-:W-:Y:S02]  /*35f0*/  @P1 LOP3.LUT P6, RZ, R168, 0xff000000, RZ, 0xc0, !PT ;  /* 0xff000000a8ff1812 */ /* 0x000fe400078cc0ff */
[----:B------:R-:W-:-:S02]  /*3600*/  @P2 F2FP.BF16.F32.PACK_AB R139, RZ, R139 ;  /* 0x0000008bff8b223e */ /* 0x000fc400000010ff */
[----:B------:R-:W-:Y:S02]  /*3610*/  @P2 F2FP.BF16.F32.PACK_AB R223, RZ, R223 ;  /* 0x000000dfffdf223e */ /* 0x000fe400000010ff */
[----:B------:R-:W-:Y:S02]  /*3620*/  @P2 PRMT R91, R143, 0x7610, R91 ;  /* 0x000076108f5b2816 */ /* 0x000fe4000000005b */
[----:B------:R-:W-:Y:S02]  /*3630*/  FSEL R119, R231, RZ, P5 ;  /* 0x000000ffe7777208 */ /* 0x000fe40002800000 */
[----:B------:R-:W-:Y:S02]  /*3640*/  LOP3.LUT P5, RZ, R237, 0xff, RZ, 0xc0, !PT ;  /* 0x000000ffedff7812 */ /* 0x000fe400078ac0ff */
[----:B------:R-:W-:Y:S01]  /*3650*/  @P1 FSEL R231, R231, RZ, P6 ;  /* 0x000000ffe7e71208 */ /* 0x000fe20003000000 */
[----:B0-----:R-:W-:Y:S01]  /*3660*/  @P1 IMAD.WIDE.U32 R218, R211, 0x10, R218 ;  /* 0x00000010d3da1825 */ /* 0x001fe200078e00da */
[----:B------:R-:W-:-:S02]  /*3670*/  @P1 LOP3.LUT P6, RZ, R169, 0xff, RZ, 0xc0, !PT ;  /* 0x000000ffa9ff1812 */ /* 0x000fc400078cc0ff */
[----:B------:R-:W-:Y:S02]  /*3680*/  @P2 PRMT R90, R90, 0x5410, R139 ;  /* 0x000054105a5a2816 */ /* 0x000fe4000000008b */
[----:B------:R-:W-:Y:S02]  /*3690*/  @P2 PRMT R91, R91, 0x5410, R223 ;  /* 0x000054105b5b2816 */ /* 0x000fe400000000df */
[C---:B------:R-:W-:Y:S01]  /*36a0*/  FSEL R122, R232.reuse, RZ, P5 ;  /* 0x000000ffe87a7208 */ /* 0x040fe20002800000 */
[----:B--2---:R-:W-:Y:S01]  /*36b0*/  @P2 IMAD.WIDE.U32 R214, R207, 0x10, R214 ;  /* 0x00000010cfd62825 */ /* 0x004fe200078e00d6 */
[----:B------:R-:W-:Y:S01]  /*36c0*/  LOP3.LUT P5, RZ, R237, 0xff00, RZ, 0xc0, !PT ;  /* 0x0000ff00edff7812 */ /* 0x000fe200078ac0ff */
[----:B------:R0:W-:Y:S01]  /*36d0*/  @P2 STG.E.128 desc[UR6][R108.64], R88 ;  /* 0x000000586c002986 */ /* 0x0001e2000c101d06 */
[----:B------:R-:W-:Y:S02]  /*36e0*/  @P1 FSEL R232, R232, RZ, P6 ;  /* 0x000000ffe8e81208 */ /* 0x000fe40003000000 */
[----:B------:R-:W-:-:S02]  /*36f0*/  @P1 F2FP.BF16.F32.PACK_AB R217, RZ, R217 ;  /* 0x000000d9ffd9123e */ /* 0x000fc400000010ff */
[----:B------:R-:W-:Y:S02]  /*3700*/  @P1 F2FP.BF16.F32.PACK_AB R220, RZ, R220 ;  /* 0x000000dcffdc123e */ /* 0x000fe400000010ff */
[----:B------:R-:W-:Y:S02]  /*3710*/  @P1 F2FP.BF16.F32.PACK_AB R221, RZ, R221 ;  /* 0x000000ddffdd123e */ /* 0x000fe400000010ff */
[----:B------:R-:W-:Y:S02]  /*3720*/  @P1 F2FP.BF16.F32.PACK_AB R244, RZ, R244 ;  /* 0x000000f4fff4123e */ /* 0x000fe400000010ff */
[----:B------:R-:W-:Y:S02]  /*3730*/  @P1 LOP3.LUT P6, RZ, R169, 0xff00, RZ, 0xc0, !PT ;  /* 0x0000ff00a9ff1812 */ /* 0x000fe400078cc0ff */
[----:B------:R-:W-:Y:S02]  /*3740*/  @P2 F2FP.BF16.F32.PACK_AB R224, RZ, R224 ;  /* 0x000000e0ffe0223e */ /* 0x000fe400000010ff */
[----:B------:R-:W-:-:S02]  /*3750*/  @P2 F2FP.BF16.F32.PACK_AB R240, RZ, R240 ;  /* 0x000000f0fff0223e */ /* 0x000fc400000010ff */
[----:B------:R-:W-:Y:S02]  /*3760*/  @P2 F2FP.BF16.F32.PACK_AB R227, RZ, R227 ;  /* 0x000000e3ffe3223e */ /* 0x000fe400000010ff */
[----:B------:R-:W-:Y:S02]  /*3770*/  @P2 F2FP.BF16.F32.PACK_AB R248, RZ, R248 ;  /* 0x000000f8fff8223e */ /* 0x000fe400000010ff */
[----:B0-----:R-:W-:Y:S02]  /*3780*/  F2FP.BF16.F32.PACK_AB R109, R115, R112 ;  /* 0x00000070736d723e */ /* 0x001fe400000010ff */
[----:B------:R-:W-:Y:S02]  /*3790*/  FSEL R121, R233, RZ, P5 ;  /* 0x000000ffe9797208 */ /* 0x000fe40002800000 */
[----:B------:R-:W-:Y:S01]  /*37a0*/  F2FP.BF16.F32.PACK_AB R112, R138, R137 ;  /* 0x000000898a70723e */ /* 0x000fe200000010ff */
[----:B-1----:R-:W-:Y:S01]  /*37b0*/  IMAD.WIDE.U32 R138, R211, 0x10, R212 ;  /* 0x00000010d38a7825 */ /* 0x002fe200078e00d4 */
[----:B------:R-:W-:-:S02]  /*37c0*/  LOP3.LUT P5, RZ, R237, 0xff0000, RZ, 0xc0, !PT ;  /* 0x00ff0000edff7812 */ /* 0x000fc400078ac0ff */
[----:B------:R-:W-:Y:S02]  /*37d0*/  @P1 F2FP.BF16.F32.PACK_AB R216, RZ, R216 ;  /* 0x000000d8ffd8123e */ /* 0x000fe400000010ff */
        /* <DEDUP_REMOVED lines=203> */
.L_x_747:
        /* <DEDUP_REMOVED lines=39> */
.L_x_748:
[----:B------:R-:W-:Y:S01]  /*4700*/  HFMA2.MMA R112, -RZ, RZ, 0, 1.847743988037109375e-06 ;  /* 0x0000001fff707435 */ /* 0x000fe200000001ff */
[----:B------:R-:W-:Y:S01]  /*4710*/  IMAD.MOV.U32 R111, RZ, RZ, 0x10 ;  /* 0x00000010ff6f7424 */ /* 0x000fe200078e00ff */
[----:B------:R-:W-:-:S09]  /*4720*/  MOV R113, 0xffffffff ;  /* 0xffffffff00717802 */ /* 0x000fd20000000f00 */
[----:B-----5:R-:W-:Y:S05]  /*4730*/  WARPSYNC.COLLECTIVE R113, `(.L_x_751) ;  /* 0x0000000071087348 */ /* 0x020fea0003c00000 */
[----:B------:R0:W1:Y:S02]  /*4740*/  SHFL.DOWN P4, R114, R110, R111, R112 ;  /* 0x0800006f6e727389 */ /* 0x0000640000080070 */
[----:B01---5:R-:W-:Y:S01]  /*4750*/  ENDCOLLECTIVE ;  /* 0x000000000000791b */ /* 0x023fe20003800000 */
.L_x_751:
[----:B------:R-:W-:Y:S01]  /*4760*/  FADD.FTZ R115, R110, R114 ;  /* 0x000000726e737221 */ /* 0x000fe20000010000 */
[----:B------:R-:W-:-:S07]  /*4770*/  IMAD.MOV.U32 R110, RZ, RZ, R108 ;  /* 0x000000ffff6e7224 */ /* 0x000fce00078e006c */
[----:B------:R-:W-:Y:S05]  /*4780*/  WARPSYNC.COLLECTIVE R113, `(.L_x_752) ;  /* 0x0000000071087348 */ /* 0x000fea0003c00000 */
[----:B------:R0:W1:Y:S02]  /*4790*/  SHFL.DOWN P4, R114, R110, R111, R112 ;  /* 0x0800006f6e727389 */ /* 0x0000640000080070 */
[----:B01----:R-:W-:Y:S01]  /*47a0*/  ENDCOLLECTIVE ;  /* 0x000000000000791b */ /* 0x003fe20003800000 */
.L_x_752:
[----:B------:R-:W-:Y:S01]  /*47b0*/  MOV R110, R115 ;  /* 0x00000073006e7202 */ /* 0x000fe20000000f00 */
[----:B------:R-:W-:Y:S01]  /*47c0*/  IMAD.MOV.U32 R111, RZ, RZ, 0x8 ;  /* 0x00000008ff6f7424 */ /* 0x000fe200078e00ff */
[----:B------:R-:W-:-:S07]  /*47d0*/  MOV R109, R114 ;  /* 0x00000072006d7202 */ /* 0x000fce0000000f00 */
[----:B------:R-:W-:Y:S05]  /*47e0*/  WARPSYNC.COLLECTIVE R113, `(.L_x_753) ;  /* 0x0000000071087348 */ /* 0x000fea0003c00000 */
[----:B------:R0:W1:Y:S02]  /*47f0*/  SHFL.DOWN P4, R114, R110, R111, R112 ;  /* 0x0800006f6e727389 */ /* 0x0000640000080070 */
[----:B01----:R-:W-:Y:S01]  /*4800*/  ENDCOLLECTIVE ;  /* 0x000000000000791b */ /* 0x003fe20003800000 */
.L_x_753:
[----:B------:R-:W-:-:S05]  /*4810*/  FADD.FTZ R131, R108, R109 ;  /* 0x0000006d6c837221 */ /* 0x000fca0000010000 */
[----:B------:R-:W-:Y:S01]  /*4820*/  MOV R110, R131 ;  /* 0x00000083006e7202 */ /* 0x000fe20000000f00 */
[----:B------:R-:W-:-:S07]  /*4830*/  FADD.FTZ R243, R115, R114 ;  /* 0x0000007273f37221 */ /* 0x000fce0000010000 */
[----:B------:R-:W-:Y:S05]  /*4840*/  WARPSYNC.COLLECTIVE R113, `(.L_x_754) ;  /* 0x0000000071087348 */ /* 0x000fea0003c00000 */
[----:B------:R0:W1:Y:S02]  /*4850*/  SHFL.DOWN P4, R114, R110, R111, R112 ;  /* 0x0800006f6e727389 */ /* 0x0000640000080070 */
[----:B01----:R-:W-:Y:S01]  /*4860*/  ENDCOLLECTIVE ;  /* 0x000000000000791b */ /* 0x003fe20003800000 */
.L_x_754:
[----:B------:R-:W-:Y:S01]  /*4870*/  HFMA2.MMA R111, -RZ, RZ, 0, 2.384185791015625e-07 ;  /* 0x00000004ff6f7435 */ /* 0x000fe200000001ff */
[----:B------:R-:W-:Y:S01]  /*4880*/  IMAD.MOV.U32 R110, RZ, RZ, R243 ;  /* 0x000000ffff6e7224 */ /* 0x000fe200078e00f3 */
[----:B------:R-:W-:-:S09]  /*4890*/  MOV R242, R114 ;  /* 0x0000007200f27202 */ /* 0x000fd20000000f00 */
[----:B------:R-:W-:Y:S05]  /*48a0*/  WARPSYNC.COLLECTIVE R113, `(.L_x_755) ;  /* 0x0000000071087348 */ /* 0x000fea0003c00000 */
[----:B------:R0:W1:Y:S02]  /*48b0*/  SHFL.DOWN P4, R114, R110, R111, R112 ;  /* 0x0800006f6e727389 */ /* 0x0000640000080070 */
[----:B01----:R-:W-:Y:S01]  /*48c0*/  ENDCOLLECTIVE ;  /* 0x000000000000791b */ /* 0x003fe20003800000 */
.L_x_755:
[----:B------:R-:W-:-:S05]  /*48d0*/  FADD.FTZ R242, R131, R242 ;  /* 0x000000f283f27221 */ /* 0x000fca0000010000 */
[----:B------:R-:W-:Y:S01]  /*48e0*/  MOV R110, R242 ;  /* 0x000000f2006e7202 */ /* 0x000fe20000000f00 */
[----:B------:R-:W-:-:S07]  /*48f0*/  FADD.FTZ R244, R243, R114 ;  /* 0x00000072f3f47221 */ /* 0x000fce0000010000 */
[----:B------:R-:W-:Y:S05]  /*4900*/  WARPSYNC.COLLECTIVE R113, `(.L_x_756) ;  /* 0x0000000071087348 */ /* 0x000fea0003c00000 */
[----:B------:R0:W1:Y:S02]  /*4910*/  SHFL.DOWN P4, R114, R110, R111, R112 ;  /* 0x0800006f6e727389 */ /* 0x0000640000080070 */
[----:B01----:R-:W-:Y:S01]  /*4920*/  ENDCOLLECTIVE ;  /* 0x000000000000791b */ /* 0x003fe20003800000 */
.L_x_756:
[----:B------:R-:W-:Y:S01]  /*4930*/  HFMA2.MMA R111, -RZ, RZ, 0, 1.1920928955078125e-07 ;  /* 0x00000002ff6f7435 */ /* 0x000fe200000001ff */
[----:B------:R-:W-:Y:S01]  /*4940*/  MOV R110, R244 ;  /* 0x000000f4006e7202 */ /* 0x000fe20000000f00 */
[----:B------:R-:W-:-:S09]  /*4950*/  IMAD.MOV.U32 R109, RZ, RZ, R114 ;  /* 0x000000ffff6d7224 */ /* 0x000fd200078e0072 */
[----:B------:R-:W-:Y:S05]  /*4960*/  WARPSYNC.COLLECTIVE R113, `(.L_x_757) ;  /* 0x0000000071087348 */ /* 0x000fea0003c00000 */
[----:B------:R0:W1:Y:S02]  /*4970*/  SHFL.DOWN P4, R114, R110, R111, R112 ;  /* 0x0800006f6e727389 */ /* 0x0000640000080070 */
[----:B01----:R-:W-:Y:S01]  /*4980*/  ENDCOLLECTIVE ;  /* 0x000000000000791b */ /* 0x003fe20003800000 */
.L_x_757:
[----:B------:R-:W-:-:S04]  /*4990*/  FADD.FTZ R245, R242, R109 ;  /* 0x0000006df2f57221 */ /* 0x000fc80000010000 */
[----:B------:R-:W-:Y:S02]  /*49a0*/  IMAD.MOV.U32 R110, RZ, RZ, R245 ;  /* 0x000000ffff6e7224 */ /* 0x000fe400078e00f5 */
[----:B------:R-:W-:-:S07]  /*49b0*/  FADD.FTZ R108, R244, R114 ;  /* 0x00000072f46c7221 */ /* 0x000fce0000010000 */
[----:B------:R-:W-:Y:S05]  /*49c0*/  WARPSYNC.COLLECTIVE R113, `(.L_x_758) ;  /* 0x0000000071087348 */ /* 0x000fea0003c00000 */
[----:B------:R0:W1:Y:S02]  /*49d0*/  SHFL.DOWN P4, R114, R110, R111, R112 ;  /* 0x0800006f6e727389 */ /* 0x0000640000080070 */
[----:B01----:R-:W-:Y:S01]  /*49e0*/  ENDCOLLECTIVE ;  /* 0x000000000000791b */ /* 0x003fe20003800000 */
.L_x_758:
[----:B------:R-:W-:Y:S01]  /*49f0*/  MOV R110, R108 ;  /* 0x0000006c006e7202 */ /* 0x000fe20000000f00 */
[----:B------:R-:W-:Y:S01]  /*4a00*/  IMAD.MOV.U32 R111, RZ, RZ, 0x1 ;  /* 0x00000001ff6f7424 */ /* 0x000fe200078e00ff */
[----:B------:R-:W-:-:S07]  /*4a10*/  MOV R246, R114 ;  /* 0x0000007200f67202 */ /* 0x000fce0000000f00 */
[----:B------:R-:W-:Y:S05]  /*4a20*/  WARPSYNC.COLLECTIVE R113, `(.L_x_759) ;  /* 0x0000000071087348 */ /* 0x000fea0003c00000 */
[----:B------:R0:W1:Y:S02]  /*4a30*/  SHFL.DOWN P4, R114, R110, R111, R112 ;  /* 0x0800006f6e727389 */ /* 0x0000640000080070 */
[----:B01----:R-:W-:Y:S01]  /*4a40*/  ENDCOLLECTIVE ;  /* 0x000000000000791b */ /* 0x003fe20003800000 */
.L_x_759:
[----:B------:R-:W-:-:S05]  /*4a50*/  FADD.FTZ R109, R245, R246 ;  /* 0x000000f6f56d7221 */ /* 0x000fca0000010000 */
[----:B------:R-:W-:Y:S02]  /*4a60*/  MOV R110, R109 ;  /* 0x0000006d006e7202 */ /* 0x000fe40000000f00 */
[----:B------:R-:W-:-:S07]  /*4a70*/  MOV R115, R114 ;  /* 0x0000007200737202 */ /* 0x000fce0000000f00 */
[----:B------:R-:W-:Y:S05]  /*4a80*/  WARPSYNC.COLLECTIVE R113, `(.L_x_760) ;  /* 0x0000000071087348 */ /* 0x000fea0003c00000 */
[----:B------:R0:W1:Y:S02]  /*4a90*/  SHFL.DOWN P4, R114, R110, R111, R112 ;  /* 0x0800006f6e727389 */ /* 0x0000640000080070 */
[----:B01----:R-:W-:Y:S01]  /*4aa0*/  ENDCOLLECTIVE ;  /* 0x000000000000791b */ /* 0x003fe20003800000 */
.L_x_760:
[----:B------:R-:W-:Y:S05]  /*4ab0*/  BRA `(.L_x_761) ;  /* 0xffffffd8003c7947 */ /* 0x000fea000383ffff */
.L_x_762:
        /* <DEDUP_REMOVED lines=12> */
.L_x_3243:


//--------------------- .text._ZN10layer_norm22ln_bwd_finalize_kernelINS_22Kernel_traits_finalizeILj3072Ef13__nv_bfloat16S2_S2_fjLb0ELj1024ELj4ENS_18Kernel_traits_baseILj3072EfS2_S2_S2_fjLj1024EEEEELb0ELb0EEEvNS_9BwdParamsE --------------------------
	.section	.text._ZN10layer_norm22ln_bwd_finalize_kernelINS_22Kernel_traits_finalizeILj3072Ef13__nv_bfloat16S2_S2_fjLb0ELj1024ELj4ENS_18Kernel_traits_baseILj3072EfS2_S2_S2_fjLj1024EEEEELb0ELb0EEEvNS_9BwdParamsE,"ax",@progbits
	.align	128
        .global         _ZN10layer_norm22ln_bwd_finalize_kernelINS_22Kernel_traits_finalizeILj3072Ef13__nv_bfloat16S2_S2_fjLb0ELj1024ELj4ENS_18Kernel_traits_baseILj3072EfS2_S2_S2_fjLj1024EEEEELb0ELb0EEEvNS_9BwdParamsE
        .type           _ZN10layer_norm22ln_bwd_finalize_kernelINS_22Kernel_traits_finalizeILj3072Ef13__nv_bfloat16S2_S2_fjLb0ELj1024ELj4ENS_18Kernel_traits_baseILj3072EfS2_S2_S2_fjLj1024EEEEELb0ELb0EEEvNS_9BwdParamsE,@function
        .size           _ZN10layer_norm22ln_bwd_finalize_kernelINS_22Kernel_traits_finalizeILj3072Ef13__nv_bfloat16S2_S2_fjLb0ELj1024ELj4ENS_18Kernel_traits_baseILj3072EfS2_S2_S2_fjLj1024EEEEELb0ELb0EEEvNS_9BwdParamsE,(.L_x_3244 - _ZN10layer_norm22ln_bwd_finalize_kernelINS_22Kernel_traits_finalizeILj3072Ef13__nv_bfloat16S2_S2_fjLb0ELj1024ELj4ENS_18Kernel_traits_baseILj3072EfS2_S2_S2_fjLj1024EEEEELb0ELb0EEEvNS_9BwdParamsE)
        .other          _ZN10layer_norm22ln_bwd_finalize_kernelINS_22Kernel_traits_finalizeILj3072Ef13__nv_bfloat16S2_S2_fjLb0ELj1024ELj4ENS_18Kernel_traits_baseILj3072EfS2_S2_S2_fjLj1024EEEEELb0ELb0EEEvNS_9BwdParamsE,@"STO_CUDA_ENTRY STV_DEFAULT"
_ZN10layer_norm22ln_bwd_finalize_kernelINS_22Kernel_traits_finalizeILj3072Ef13__nv_bfloat16S2_S2_fjLb0ELj1024ELj4ENS_18Kernel_traits_baseILj3072EfS2_S2_S2_fjLj1024EEEEELb0ELb0EEEvNS_9BwdParamsE:
.text._ZN10layer_norm22ln_bwd_finalize_kernelINS_22Kernel_traits_finalizeILj3072Ef13__nv_bfloat16S2_S2_fjLb0ELj1024ELj4ENS_18Kernel_traits_baseILj3072EfS2_S2_S2_fjLj1024EEEEELb0ELb0EEEvNS_9BwdParamsE:
        /* <DEDUP_REMOVED lines=25> */
.L_x_775:
        /* <DEDUP_REMOVED lines=30> */
.L_x_767:
        /* <DEDUP_REMOVED lines=36> */
.L_x_766:
[----:B------:R-:W-:Y:S05]  /*05b0*/  BSYNC B1 ;  /* 0x0000000000017941 */ /* 0x000fea0003800000 */
.L_x_765:
        /* <DEDUP_REMOVED lines=24> */
.L_x_769:
[----:B------:R-:W-:Y:S05]  /*0740*/  BSYNC B1 ;  /* 0x0000000000017941 */ /* 0x000fea0003800000 */
.L_x_768:
        /* <DEDUP_REMOVED lines=12> */
.L_x_770:
[----:B------:R-:W-:Y:S05]  /*0810*/  BSYNC B1 ;  /* 0x0000000000017941 */ /* 0x000fea0003800000 */
.L_x_764:
[----:B------:R-:W-:Y:S05]  /*0820*/  BSYNC B0 ;  /* 0x0000000000007941 */ /* 0x000fea0003800000 */
.L_x_763:
        /* <DEDUP_REMOVED lines=29> */
.L_x_786:
[----:B---3--:R-:W-:Y:S01]  /*0a00*/  FADD.FTZ R9, R18, R9 ;  /* 0x0000000912097221 */ /* 0x008fe20000010000 */
[----:B--2---:R-:W-:-:S04]  /*0a10*/  FADD.FTZ R11, R10, R11 ;  /* 0x0000000b0a0b7221 */ /* 0x004fc80000010000 */
[----:B------:R2:W-:Y:S04]  /*0a20*/  @!P1 STS [R6+0x2000], R9 ;  /* 0x0020000906009388 */ /* 0x0005e80000000800 */
[----:B------:R2:W-:Y:S02]  /*0a30*/  @!P1 STS [R6+0x2080], R11 ;  /* 0x0020800b06009388 */ /* 0x0005e40000000800 */
.L_x_771:
        /* <DEDUP_REMOVED lines=9> */
[----:B0-----:R-:W0:Y:S01]  /*0ad0*/  LDS.64 R10, [R9+UR4+0x2000] ;  /* 0x00200004090a7984 */ /* 0x001e220008000a00 */
[----:B------:R-:W3:Y:S03]  /*0ae0*/  LDC.64 R14, c[0x0][0x310] ;  /* 0x0000c400ff0e7b82 */ /* 0x000ee60000000a00 */
[----:B------:R-:W4:Y:S01]  /*0af0*/  LDS.64 R16, [R9+UR4+0x2080] ;  /* 0x0020800409107984 */ /* 0x000f220008000a00 */
[----:B--2---:R-:W-:-:S04]  /*0b00*/  IMAD.WIDE.U32 R12, R4, 0x8, R12 ;  /* 0x00000008040c7825 */ /* 0x004fc800078e000c */
[----:B---3--:R-:W-:Y:S01]  /*0b10*/  IMAD.WIDE.U32 R14, R4, 0x8, R14 ;  /* 0x00000008040e7825 */ /* 0x008fe200078e000e */
[----:B0-----:R2:W-:Y:S04]  /*0b20*/  STG.E.64 desc[UR6][R12.64], R10 ;  /* 0x0000000a0c007986 */ /* 0x0015e8000c101b06 */
[----:B----4-:R2:W-:Y:S02]  /*0b30*/  STG.E.64 desc[UR6][R14.64], R16 ;  /* 0x000000100e007986 */ /* 0x0105e4000c101b06 */
.L_x_774:
[----:B------:R-:W-:Y:S05]  /*0b40*/  BSYNC B0 ;  /* 0x0000000000007941 */ /* 0x000fea0003800000 */
.L_x_773:
[C---:B------:R-:W-:Y:S01]  /*0b50*/  ISETP.GT.U32.AND P1, PT, R3.reuse, -0xc01, PT ;  /* 0xfffff3ff0300780c */ /* 0x040fe20003f24070 */
[----:B------:R-:W-:Y:S01]  /*0b60*/  VIADD R4, R4, 0x600 ;  /* 0x0000060004047836 */ /* 0x000fe20000000000 */
[----:B------:R-:W-:-:S11]  /*0b70*/  IADD3 R3, R3, 0xc00, RZ ;  /* 0x00000c0003037810 */ /* 0x000fd60007ffe0ff */
[----:B------:R-:W-:Y:S05]  /*0b80*/  @P1 BRA `(.L_x_775) ;  /* 0xfffffff400801947 */ /* 0x000fea000383ffff */
[----:B------:R-:W-:Y:S05]  /*0b90*/  EXIT ;  /* 0x000000000000794d */ /* 0x000fea0003800000 */
.L_x_772:
[----:B------:R-:W-:Y:S01]  /*0ba0*/  HFMA2.MMA R21, -RZ, RZ, 0, 5.9604644775390625e-08 ;  /* 0x00000001ff157435 */ /* 0x000fe200000001ff */
[----:B0--3--:R-:W-:Y:S01]  /*0bb0*/  MOV R22, R10 ;  /* 0x0000000a00167202 */ /* 0x009fe20000000f00 */
[----:B------:R-:W-:Y:S01]  /*0bc0*/  IMAD.MOV.U32 R19, RZ, RZ, -0x1 ;  /* 0xffffffffff137424 */ /* 0x000fe200078e00ff */
[----:B------:R-:W-:-:S08]  /*0bd0*/  MOV R24, 0x1f ;  /* 0x0000001f00187802 */ /* 0x000fd00000000f00 */
[----:B-12---:R-:W-:Y:S05]  /*0be0*/  WARPSYNC.COLLECTIVE R19, `(.L_x_776) ;  /* 0x0000000013087348 */ /* 0x006fea0003c00000 */
[----:B------:R0:W3:Y:S02]  /*0bf0*/  SHFL.BFLY P2, R20, R22, R21, R24 ;  /* 0x0c00001516147389 */ /* 0x0000e40000040018 */
[----:B0123--:R-:W-:Y:S01]  /*0c00*/  ENDCOLLECTIVE ;  /* 0x000000000000791b */ /* 0x00ffe20003800000 */
.L_x_776:
[----:B------:R-:W-:Y:S01]  /*0c10*/  HFMA2.MMA R21, -RZ, RZ, 0, 1.1920928955078125e-07 ;  /* 0x00000002ff157435 */ /* 0x000fe200000001ff */
[----:B------:R-:W-:-:S05]  /*0c20*/  MOV R11, R20 ;  /* 0x00000014000b7202 */ /* 0x000fca0000000f00 */
[----:B------:R-:W-:-:S05]  /*0c30*/  FADD.FTZ R11, R10, R11 ;  /* 0x0000000b0a0b7221 */ /* 0x000fca0000010000 */
[----:B------:R-:W-:-:S07]  /*0c40*/  MOV R22, R11 ;  /* 0x0000000b00167202 */ /* 0x000fce0000000f00 */
[----:B------:R-:W-:Y:S05]  /*0c50*/  WARPSYNC.COLLECTIVE R19, `(.L_x_777) ;  /* 0x0000000013087348 */ /* 0x000fea0003c00000 */
[----:B------:R0:W1:Y:S02]  /*0c60*/  SHFL.BFLY P2, R20, R22, R21, R24 ;  /* 0x0c00001516147389 */ /* 0x0000640000040018 */
[----:B01----:R-:W-:Y:S01]  /*0c70*/  ENDCOLLECTIVE ;  /* 0x000000000000791b */ /* 0x003fe20003800000 */
.L_x_777:
[----:B------:R-:W-:Y:S01]  /*0c80*/  HFMA2.MMA R21, -RZ, RZ, 0, 2.384185791015625e-07 ;  /* 0x00000004ff157435 */ /* 0x000fe200000001ff */
[----:B------:R-:W-:-:S04]  /*0c90*/  IMAD.MOV.U32 R14, RZ, RZ, R20 ;  /* 0x000000ffff0e7224 */ /* 0x000fc800078e0014 */
[----:B------:R-:W-:-:S05]  /*0ca0*/  FADD.FTZ R14, R11, R14 ;  /* 0x0000000e0b0e7221 */ /* 0x000fca0000010000 */
[----:B------:R-:W-:-:S07]  /*0cb0*/  MOV R22, R14 ;  /* 0x0000000e00167202 */ /* 0x000fce0000000f00 */
[----:B------:R-:W-:Y:S05]  /*0cc0*/  WARPSYNC.COLLECTIVE R19, `(.L_x_778) ;  /* 0x0000000013087348 */ /* 0x000fea0003c00000 */
[----:B------:R0:W1:Y:S02]  /*0cd0*/  SHFL.BFLY P2, R20, R22, R21, R24 ;  /* 0x0c00001516147389 */ /* 0x0000640000040018 */
[----:B01----:R-:W-:Y:S01]  /*0ce0*/  ENDCOLLECTIVE ;  /* 0x000000000000791b */ /* 0x003fe20003800000 */
.L_x_778:
[----:B------:R-:W-:Y:S01]  /*0cf0*/  IMAD.MOV.U32 R21, RZ, RZ, 0x8 ;  /* 0x00000008ff157424 */ /* 0x000fe200078e00ff */
[----:B------:R-:W-:-:S05]  /*0d00*/  MOV R13, R20 ;  /* 0x00000014000d7202 */ /* 0x000fca0000000f00 */
[----:B------:R-:W-:-:S05]  /*0d10*/  FADD.FTZ R13, R14, R13 ;  /* 0x0000000d0e0d7221 */ /* 0x000fca0000010000 */
[----:B------:R-:W-:-:S07]  /*0d20*/  MOV R22, R13 ;  /* 0x0000000d00167202 */ /* 0x000fce0000000f00 */
[----:B------:R-:W-:Y:S05]  /*0d30*/  WARPSYNC.COLLECTIVE R19, `(.L_x_779) ;  /* 0x0000000013087348 */ /* 0x000fea0003c00000 */
[----:B------:R0:W1:Y:S02]  /*0d40*/  SHFL.BFLY P2, R20, R22, R21, R24 ;  /* 0x0c00001516147389 */ /* 0x0000640000040018 */
[----:B01----:R-:W-:Y:S01]  /*0d50*/  ENDCOLLECTIVE ;  /* 0x000000000000791b */ /* 0x003fe20003800000 */
.L_x_779:
[----:B------:R-:W-:Y:S01]  /*0d60*/  HFMA2.MMA R21, -RZ, RZ, 0, 9.5367431640625e-07 ;  /* 0x00000010ff157435 */ /* 0x000fe200000001ff */
[----:B------:R-:W-:-:S05]  /*0d70*/  MOV R10, R20 ;  /* 0x00000014000a7202 */ /* 0x000fca0000000f00 */
[----:B------:R-:W-:-:S05]  /*0d80*/  FADD.FTZ R10, R13, R10 ;  /* 0x0000000a0d0a7221 */ /* 0x000fca0000010000 */
[----:B------:R-:W-:-:S07]  /*0d90*/  MOV R22, R10 ;  /* 0x0000000a00167202 */ /* 0x000fce0000000f00 */
[----:B------:R-:W-:Y:S05]  /*0da0*/  WARPSYNC.COLLECTIVE R19, `(.L_x_780) ;  /* 0x0000000013087348 */ /* 0x000fea0003c00000 */
[----:B------:R0:W1:Y:S02]  /*0db0*/  SHFL.BFLY P2, R20, R22, R21, R24 ;  /* 0x0c00001516147389 */ /* 0x0000640000040018 */
[----:B01----:R-:W-:Y:S01]  /*0dc0*/  ENDCOLLECTIVE ;  /* 0x000000000000791b */ /* 0x003fe20003800000 */
.L_x_780:
[----:B------:R-:W-:Y:S01]  /*0dd0*/  HFMA2.MMA R21, -RZ, RZ, 0, 5.9604644775390625e-08 ;  /* 0x00000001ff157435 */ /* 0x000fe200000001ff */
[----:B------:R-:W-:Y:S01]  /*0de0*/  IMAD.MOV.U32 R22, RZ, RZ, R9 ;  /* 0x000000ffff167224 */ /* 0x000fe200078e0009 */
[----:B------:R-:W-:-:S09]  /*0df0*/  MOV R11, R20 ;  /* 0x00000014000b7202 */ /* 0x000fd20000000f00 */
[----:B------:R-:W-:Y:S05]  /*0e00*/  WARPSYNC.COLLECTIVE R19, `(.L_x_781) ;  /* 0x0000000013087348 */ /* 0x000fea0003c00000 */
[----:B------:R0:W1:Y:S02]  /*0e10*/  SHFL.BFLY P2, R20, R22, R21, R24 ;  /* 0x0c00001516147389 */ /* 0x0000640000040018 */
[----:B01----:R-:W-:Y:S01]  /*0e20*/  ENDCOLLECTIVE ;  /* 0x000000000000791b */ /* 0x003fe20003800000 */
.L_x_781:
[----:B------:R-:W-:Y:S01]  /*0e30*/  HFMA2.MMA R21, -RZ, RZ, 0, 1.1920928955078125e-07 ;  /* 0x00000002ff157435 */ /* 0x000fe200000001ff */
[----:B------:R-:W-:-:S05]  /*0e40*/  MOV R14, R20 ;  /* 0x00000014000e7202 */ /* 0x000fca0000000f00 */
[----:B------:R-:W-:-:S05]  /*0e50*/  FADD.FTZ R15, R9, R14 ;  /* 0x0000000e090f7221 */ /* 0x000fca0000010000 */
[----:B------:R-:W-:-:S07]  /*0e60*/  MOV R22, R15 ;  /* 0x0000000f00167202 */ /* 0x000fce0000000f00 */
[----:B------:R-:W-:Y:S05]  /*0e70*/  WARPSYNC.COLLECTIVE R19, `(.L_x_782) ;  /* 0x0000000013087348 */ /* 0x000fea0003c00000 */
[----:B------:R0:W1:Y:S02]  /*0e80*/  SHFL.BFLY P2, R20, R22, R21, R24 ;  /* 0x0c00001516147389 */ /* 0x0000640000040018 */
[----:B01----:R-:W-:Y:S01]  /*0e90*/  ENDCOLLECTIVE ;  /* 0x000000000000791b */ /* 0x003fe20003800000 */
.L_x_782:
[----:B------:R-:W-:Y:S01]  /*0ea0*/  HFMA2.MMA R21, -RZ, RZ, 0, 2.384185791015625e-07 ;  /* 0x00000004ff157435 */ /* 0x000fe200000001ff */
[----:B------:R-:W-:-:S04]  /*0eb0*/  IMAD.MOV.U32 R16, RZ, RZ, R20 ;  /* 0x000000ffff107224 */ /* 0x000fc800078e0014 */
[----:B------:R-:W-:-:S05]  /*0ec0*/  FADD.FTZ R16, R15, R16 ;  /* 0x000000100f107221 */ /* 0x000fca0000010000 */
[----:B------:R-:W-:-:S07]  /*0ed0*/  MOV R22, R16 ;  /* 0x0000001000167202 */ /* 0x000fce0000000f00 */
[----:B------:R-:W-:Y:S05]  /*0ee0*/  WARPSYNC.COLLECTIVE R19, `(.L_x_783) ;  /* 0x0000000013087348 */ /* 0x000fea0003c00000 */
[----:B------:R0:W1:Y:S02]  /*0ef0*/  SHFL.BFLY P2, R20, R22, R21, R24 ;  /* 0x0c00001516147389 */ /* 0x0000640000040018 */
[----:B01----:R-:W-:Y:S01]  /*0f00*/  ENDCOLLECTIVE ;  /* 0x000000000000791b */ /* 0x003fe20003800000 */
.L_x_783:
[----:B------:R-:W-:Y:S01]  /*0f10*/  IMAD.MOV.U32 R21, RZ, RZ, 0x8 ;  /* 0x00000008ff157424 */ /* 0x000fe200078e00ff */
[----:B------:R-:W-:-:S05]  /*0f20*/  MOV R17, R20 ;  /* 0x0000001400117202 */ /* 0x000fca0000000f00 */
[----:B------:R-:W-:-:S05]  /*0f30*/  FADD.FTZ R17, R16, R17 ;  /* 0x0000001110117221 */ /* 0x000fca0000010000 */
[----:B------:R-:W-:-:S07]  /*0f40*/  MOV R22, R17 ;  /* 0x0000001100167202 */ /* 0x000fce0000000f00 */
[----:B------:R-:W-:Y:S05]  /*0f50*/  WARPSYNC.COLLECTIVE R19, `(.L_x_784) ;  /* 0x0000000013087348 */ /* 0x000fea0003c00000 */
[----:B------:R0:W1:Y:S02]  /*0f60*/  SHFL.BFLY P2, R20, R22, R21, R24 ;  /* 0x0c00001516147389 */ /* 0x0000640000040018 */
[----:B01----:R-:W-:Y:S01]  /*0f70*/  ENDCOLLECTIVE ;  /* 0x000000000000791b */ /* 0x003fe20003800000 */
.L_x_784:
[----:B------:R-:W-:Y:S01]  /*0f80*/  HFMA2.MMA R21, -RZ, RZ, 0, 9.5367431640625e-07 ;  /* 0x00000010ff157435 */ /* 0x000fe200000001ff */
[----:B------:R-:W-:-:S05]  /*0f90*/  MOV R18, R20 ;  /* 0x0000001400127202 */ /* 0x000fca0000000f00 */
[----:B------:R-:W-:-:S05]  /*0fa0*/  FADD.FTZ R18, R17, R18 ;  /* 0x0000001211127221 */ /* 0x000fca0000010000 */
[----:B------:R-:W-:-:S07]  /*0fb0*/  MOV R22, R18 ;  /* 0x0000001200167202 */ /* 0x000fce0000000f00 */
[----:B------:R-:W-:Y:S05]  /*0fc0*/  WARPSYNC.COLLECTIVE R19, `(.L_x_785) ;  /* 0x0000000013087348 */ /* 0x000fea0003c00000 */
[----:B------:R0:W1:Y:S02]  /*0fd0*/  SHFL.BFLY P2, R20, R22, R21, R24 ;  /* 0x0c00001516147389 */ /* 0x0000640000040018 */
[----:B01----:R-:W-:Y:S01]  /*0fe0*/  ENDCOLLECTIVE ;  /* 0x000000000000791b */ /* 0x003fe20003800000 */
.L_x_785:
[----:B------:R-:W-:Y:S01]  /*0ff0*/  MOV R9, R20 ;  /* 0x0000001400097202 */ /* 0x000fe20000000f00 */
[----:B------:R-:W-:Y:S06]  /*1000*/  BRA `(.L_x_786) ;  /* 0xfffffff8007c7947 */ /* 0x000fec000383ffff */
.L_x_787:
        /* <DEDUP_REMOVED lines=15> */
.L_x_3244:


//--------------------- .text._ZN10layer_norm40ln_parallel_residual_bwd_finalize_kernelINS_22Kernel_traits_finalizeILj3072Ef13__nv_bfloat16S2_S2_fjLb0ELj1024ELj4ENS_18Kernel_traits_baseILj3072EfS2_S2_S2_fjLj1024EEEEELb0EEEvNS_9BwdParamsE --------------------------
	.section	.text._ZN10layer_norm40ln_parallel_residual_bwd_finalize_kernelINS_22Kernel_traits_finalizeILj3072Ef13__nv_bfloat16S2_S2_fjLb0ELj1024ELj4ENS_18Kernel_traits_baseILj3072EfS2_S2_S2_fjLj1024EEEEELb0EEEvNS_9BwdParamsE,"ax",@progbits
	.align	128
        .global         _ZN10layer_norm40ln_parallel_residual_bwd_finalize_kernelINS_22Kernel_traits_finalizeILj3072Ef13__nv_bfloat16S2_S2_fjLb0ELj1024ELj4ENS_18Kernel_traits_baseILj3072EfS2_S2_S2_fjLj1024EEEEELb0EEEvNS_9BwdParamsE
        .type           _ZN10layer_norm40ln_parallel_residual_bwd_finalize_kernelINS_22Kernel_traits_finalizeILj3072Ef13__nv_bfloat16S2_S2_fjLb0ELj1024ELj4ENS_18Kernel_traits_baseILj3072EfS2_S2_S2_fjLj1024EEEEELb0EEEvNS_9BwdParamsE,@function
        .size           _ZN10layer_norm40ln_parallel_residual_bwd_finalize_kernelINS_22Kernel_traits_finalizeILj3072Ef13__nv_bfloat16S2_S2_fjLb0ELj1024ELj4ENS_18Kernel_traits_baseILj3072EfS2_S2_S2_fjLj1024EEEEELb0EEEvNS_9BwdParamsE,(.L_x_3245 - _ZN10layer_norm40ln_parallel_residual_bwd_finalize_kernelINS_22Kernel_traits_finalizeILj3072Ef13__nv_bfloat16S2_S2_fjLb0ELj1024ELj4ENS_18Kernel_traits_baseILj3072EfS2_S2_S2_fjLj1024EEEEELb0EEEvNS_9BwdParamsE)
        .other          _ZN10layer_norm40ln_parallel_residual_bwd_finalize_kernelINS_22Kernel_traits_finalizeILj3072Ef13__nv_bfloat16S2_S2_fjLb0ELj1024ELj4ENS_18Kernel_traits_baseILj3072EfS2_S2_S2_fjLj1024EEEEELb0EEEvNS_9BwdParamsE,@"STO_CUDA_ENTRY STV_DEFAULT"
_ZN10layer_norm40ln_parallel_residual_bwd_finalize_kernelINS_22Kernel_traits_finalizeILj3072Ef13__nv_bfloat16S2_S2_fjLb0ELj1024ELj4ENS_18Kernel_traits_baseILj3072EfS2_S2_S2_fjLj1024EEEEELb0EEEvNS_9BwdParamsE:
.text._ZN10layer_norm40ln_parallel_residual_bwd_finalize_kernelINS_22Kernel_traits_finalizeILj3072Ef13__nv_bfloat16S2_S2_fjLb0ELj1024ELj4ENS_18Kernel_traits_baseILj3072EfS2_S2_S2_fjLj1024EEEEELb0EEEvNS_9BwdParamsE:
        /* <DEDUP_REMOVED lines=22> */
.L_x_800:
        /* <DEDUP_REMOVED lines=42> */
.L_x_792:
        /* <DEDUP_REMOVED lines=62> */
.L_x_791:
[----:B------:R-:W-:Y:S05]  /*07e0*/  BSYNC B1 ;  /* 0x0000000000017941 */ /* 0x000fea0003800000 */
.L_x_790:
[CC--:B------:R-:W-:Y:S01]  /*07f0*/  ISETP.GE.U32.AND P1, PT, R23.reuse, R8.reuse, PT ;  /* 0x000000081700720c */ /* 0x0c0fe20003f26070 */
[----:B------:R-:W-:Y:S01]  /*0800*/  BSSY B1, `(.L_x_793) ;  /* 0x0000025000017945 */ /* 0x000fe20003800000 */
[----:B------:R-:W-:-:S04]  /*0810*/  IADD3 R9, -R23, R8, RZ ;  /* 0x0000000817097210 */ /* 0x000fc80007ffe1ff */
        /* <DEDUP_REMOVED lines=35> */
.L_x_794:
[----:B------:R-:W-:Y:S05]  /*0a50*/  BSYNC B1 ;  /* 0x0000000000017941 */ /* 0x000fea0003800000 */
.L_x_793:
        /* <DEDUP_REMOVED lines=20> */
.L_x_795:
[----:B------:R-:W-:Y:S05]  /*0ba0*/  BSYNC B1 ;  /* 0x0000000000017941 */ /* 0x000fea0003800000 */
.L_x_789:
[----:B------:R-:W-:Y:S05]  /*0bb0*/  BSYNC B0 ;  /* 0x0000000000007941 */ /* 0x000fea0003800000 */
.L_x_788:
        /* <DEDUP_REMOVED lines=54> */
.L_x_821:
        /* <DEDUP_REMOVED lines=10> */
.L_x_796:
        /* <DEDUP_REMOVED lines=18> */
[C---:B-----5:R-:W-:Y:S01]  /*10e0*/  IMAD.WIDE.U32 R22, R5.reuse, 0x8, R22 ;  /* 0x0000000805167825 */ /* 0x060fe200078e0016 */
[----:B-1----:R1:W-:Y:S03]  /*10f0*/  STG.E.64 desc[UR6][R10.64], R18 ;  /* 0x000000120a007986 */ /* 0x0023e6000c101b06 */
[----:B0-----:R-:W-:Y:S01]  /*1100*/  IMAD.WIDE.U32 R20, R5, 0x8, R20 ;  /* 0x0000000805147825 */ /* 0x001fe200078e0014 */
[----:B---3--:R1:W-:Y:S04]  /*1110*/  STG.E.64 desc[UR6][R16.64], R14 ;  /* 0x0000000e10007986 */ /* 0x0083e8000c101b06 */
[----:B----4-:R1:W-:Y:S04]  /*1120*/  STG.E.64 desc[UR6][R22.64], R12 ;  /* 0x0000000c16007986 */ /* 0x0103e8000c101b06 */
[----:B------:R1:W-:Y:S02]  /*1130*/  STG.E.64 desc[UR6][R20.64], R8 ;  /* 0x0000000814007986 */ /* 0x0003e4000c101b06 */
.L_x_799:
[----:B------:R-:W-:Y:S05]  /*1140*/  BSYNC B0 ;  /* 0x0000000000007941 */ /* 0x000fea0003800000 */
.L_x_798:
[C---:B------:R-:W-:Y:S02]  /*1150*/  ISETP.GT.U32.AND P1, PT, R4.reuse, -0xc01, PT ;  /* 0xfffff3ff0400780c */ /* 0x040fe40003f24070 */
[----:B------:R-:W-:Y:S02]  /*1160*/  IADD3 R4, R4, 0xc00, RZ ;  /* 0x00000c0004047810 */ /* 0x000fe40007ffe0ff */
[----:B------:R-:W-:-:S09]  /*1170*/  IADD3 R5, R5, 0x600, RZ ;  /* 0x0000060005057810 */ /* 0x000fd20007ffe0ff */
[----:B------:R-:W-:Y:S05]  /*1180*/  @P1 BRA `(.L_x_800) ;  /* 0xffffffec00f41947 */ /* 0x000fea000383ffff */
[----:B------:R-:W-:Y:S05]  /*1190*/  EXIT ;  /* 0x000000000000794d */ /* 0x000fea0003800000 */
.L_x_797:
[----:B------:R-:W-:Y:S01]  /*11a0*/  HFMA2.MMA R14, -RZ, RZ, 0, 5.9604644775390625e-08 ;  /* 0x00000001ff0e7435 */ /* 0x000fe200000001ff */
[----:B----4-:R-:W-:Y:S02]  /*11b0*/  MOV R27, R10 ;  /* 0x0000000a001b7202 */ /* 0x010fe40000000f00 */
[----:B------:R-:W-:Y:S02]  /*11c0*/  MOV R13, 0x1f ;  /* 0x0000001f000d7802 */ /* 0x000fe40000000f00 */
[----:B------:R-:W-:-:S07]  /*11d0*/  MOV R12, 0xffffffff ;  /* 0xffffffff000c7802 */ /* 0x000fce0000000f00 */
[----:B0123--:R-:W-:Y:S05]  /*11e0*/  WARPSYNC.COLLECTIVE R12, `(.L_x_801) ;  /* 0x000000000c087348 */ /* 0x00ffea0003c00000 */
[----:B------:R4:W0:Y:S02]  /*11f0*/  SHFL.BFLY P2, R17, R27, R14, R13 ;  /* 0x0c00000e1b117389 */ /* 0x000824000004000d */
[----:B01234-:R-:W-:Y:S01]  /*1200*/  ENDCOLLECTIVE ;  /* 0x000000000000791b */ /* 0x01ffe20003800000 */
.L_x_801:
[----:B------:R-:W-:Y:S01]  /*1210*/  HFMA2.MMA R14, -RZ, RZ, 0, 1.1920928955078125e-07 ;  /* 0x00000002ff0e7435 */ /* 0x000fe200000001ff */
[----:B------:R-:W-:-:S05]  /*1220*/  FADD.FTZ R11, R10, R17 ;  /* 0x000000110a0b7221 */ /* 0x000fca0000010000 */
[----:B------:R-:W-:-:S07]  /*1230*/  MOV R27, R11 ;  /* 0x0000000b001b7202 */ /* 0x000fce0000000f00 */
[----:B------:R-:W-:Y:S05]  /*1240*/  WARPSYNC.COLLECTIVE R12, `(.L_x_802) ;  /* 0x000000000c087348 */ /* 0x000fea0003c00000 */
[----:B------:R0:W1:Y:S02]  /*1250*/  SHFL.BFLY P2, R17, R27, R14, R13 ;  /* 0x0c00000e1b117389 */ /* 0x000064000004000d */
[----:B01----:R-:W-:Y:S01]  /*1260*/  ENDCOLLECTIVE ;  /* 0x000000000000791b */ /* 0x003fe20003800000 */
.L_x_802:
[----:B------:R-:W-:Y:S01]  /*1270*/  HFMA2.MMA R14, -RZ, RZ, 0, 2.384185791015625e-07 ;  /* 0x00000004ff0e7435 */ /* 0x000fe200000001ff */
[----:B------:R-:W-:-:S05]  /*1280*/  FADD.FTZ R10, R11, R17 ;  /* 0x000000110b0a7221 */ /* 0x000fca0000010000 */
[----:B------:R-:W-:-:S07]  /*1290*/  MOV R27, R10 ;  /* 0x0000000a001b7202 */ /* 0x000fce0000000f00 */
[----:B------:R-:W-:Y:S05]  /*12a0*/  WARPSYNC.COLLECTIVE R12, `(.L_x_803) ;  /* 0x000000000c087348 */ /* 0x000fea0003c00000 */
[----:B------:R0:W1:Y:S02]  /*12b0*/  SHFL.BFLY P2, R17, R27, R14, R13 ;  /* 0x0c00000e1b117389 */ /* 0x000064000004000d */
[----:B01----:R-:W-:Y:S01]  /*12c0*/  ENDCOLLECTIVE ;  /* 0x000000000000791b */ /* 0x003fe20003800000 */
.L_x_803:
[----:B------:R-:W-:Y:S01]  /*12d0*/  HFMA2.MMA R14, -RZ, RZ, 0, 4.76837158203125e-07 ;  /* 0x00000008ff0e7435 */ /* 0x000fe200000001ff */
[----:B------:R-:W-:-:S05]  /*12e0*/  FADD.FTZ R19, R10, R17 ;  /* 0x000000110a137221 */ /* 0x000fca0000010000 */
[----:B------:R-:W-:-:S07]  /*12f0*/  MOV R27, R19 ;  /* 0x00000013001b7202 */ /* 0x000fce0000000f00 */
[----:B------:R-:W-:Y:S05]  /*1300*/  WARPSYNC.COLLECTIVE R12, `(.L_x_804) ;  /* 0x000000000c087348 */ /* 0x000fea0003c00000 */
[----:B------:R0:W1:Y:S02]  /*1310*/  SHFL.BFLY P2, R17, R27, R14, R13 ;  /* 0x0c00000e1b117389 */ /* 0x000064000004000d */
[----:B01----:R-:W-:Y:S01]  /*1320*/  ENDCOLLECTIVE ;  /* 0x000000000000791b */ /* 0x003fe20003800000 */
.L_x_804:
[----:B------:R-:W-:Y:S01]  /*1330*/  HFMA2.MMA R14, -RZ, RZ, 0, 9.5367431640625e-07 ;  /* 0x00000010ff0e7435 */ /* 0x000fe200000001ff */
[----:B------:R-:W-:-:S05]  /*1340*/  FADD.FTZ R11, R19, R17 ;  /* 0x00000011130b7221 */ /* 0x000fca0000010000 */
[----:B------:R-:W-:-:S07]  /*1350*/  MOV R27, R11 ;  /* 0x0000000b001b7202 */ /* 0x000fce0000000f00 */
[----:B------:R-:W-:Y:S05]  /*1360*/  WARPSYNC.COLLECTIVE R12, `(.L_x_805) ;  /* 0x000000000c087348 */ /* 0x000fea0003c00000 */
[----:B------:R0:W1:Y:S02]  /*1370*/  SHFL.BFLY P2, R17, R27, R14, R13 ;  /* 0x0c00000e1b117389 */ /* 0x000064000004000d */
[----:B01----:R-:W-:Y:S01]  /*1380*/  ENDCOLLECTIVE ;  /* 0x000000000000791b */ /* 0x003fe20003800000 */
.L_x_805:
[----:B------:R-:W-:Y:S01]  /*1390*/  HFMA2.MMA R14, -RZ, RZ, 0, 5.9604644775390625e-08 ;  /* 0x00000001ff0e7435 */ /* 0x000fe200000001ff */
[----:B------:R-:W-:Y:S01]  /*13a0*/  IMAD.MOV.U32 R27, RZ, RZ, R15 ;  /* 0x000000ffff1b7224 */ /* 0x000fe200078e000f */
[----:B------:R-:W-:-:S09]  /*13b0*/  MOV R10, R17 ;  /* 0x00000011000a7202 */ /* 0x000fd20000000f00 */
[----:B------:R-:W-:Y:S05]  /*13c0*/  WARPSYNC.COLLECTIVE R12, `(.L_x_806) ;  /* 0x000000000c087348 */ /* 0x000fea0003c00000 */
[----:B------:R0:W1:Y:S02]  /*13d0*/  SHFL.BFLY P2, R17, R27, R14, R13 ;  /* 0x0c00000e1b117389 */ /* 0x000064000004000d */
[----:B01----:R-:W-:Y:S01]  /*13e0*/  ENDCOLLECTIVE ;  /* 0x000000000000791b */ /* 0x003fe20003800000 */
.L_x_806:
[----:B------:R-:W-:Y:S01]  /*13f0*/  HFMA2.MMA R14, -RZ, RZ, 0, 1.1920928955078125e-07 ;  /* 0x00000002ff0e7435 */ /* 0x000fe200000001ff */
[----:B------:R-:W-:-:S05]  /*1400*/  MOV R16, R17 ;  /* 0x0000001100107202 */ /* 0x000fca0000000f00 */
[----:B------:R-:W-:-:S05]  /*1410*/  FADD.FTZ R16, R15, R16 ;  /* 0x000000100f107221 */ /* 0x000fca0000010000 */
[----:B------:R-:W-:-:S07]  /*1420*/  MOV R27, R16 ;  /* 0x00000010001b7202 */ /* 0x000fce0000000f00 */
[----:B------:R-:W-:Y:S05]  /*1430*/  WARPSYNC.COLLECTIVE R12, `(.L_x_807) ;  /* 0x000000000c087348 */ /* 0x000fea0003c00000 */
[----:B------:R0:W1:Y:S02]  /*1440*/  SHFL.BFLY P2, R17, R27, R14, R13 ;  /* 0x0c00000e1b117389 */ /* 0x000064000004000d */
[----:B01----:R-:W-:Y:S01]  /*1450*/  ENDCOLLECTIVE ;  /* 0x000000000000791b */ /* 0x003fe20003800000 */
.L_x_807:
[----:B------:R-:W-:Y:S01]  /*1460*/  HFMA2.MMA R14, -RZ, RZ, 0, 2.384185791015625e-07 ;  /* 0x00000004ff0e7435 */ /* 0x000fe200000001ff */
[----:B------:R-:W-:-:S05]  /*1470*/  MOV R19, R17 ;  /* 0x0000001100137202 */ /* 0x000fca0000000f00 */
[----:B------:R-:W-:-:S05]  /*1480*/  FADD.FTZ R15, R16, R19 ;  /* 0x00000013100f7221 */ /* 0x000fca0000010000 */
[----:B------:R-:W-:-:S07]  /*1490*/  MOV R27, R15 ;  /* 0x0000000f001b7202 */ /* 0x000fce0000000f00 */
[----:B------:R-:W-:Y:S05]  /*14a0*/  WARPSYNC.COLLECTIVE R12, `(.L_x_808) ;  /* 0x000000000c087348 */ /* 0x000fea0003c00000 */
[----:B------:R0:W1:Y:S02]  /*14b0*/  SHFL.BFLY P2, R17, R27, R14, R13 ;  /* 0x0c00000e1b117389 */ /* 0x000064000004000d */
[----:B01----:R-:W-:Y:S01]  /*14c0*/  ENDCOLLECTIVE ;  /* 0x000000000000791b */ /* 0x003fe20003800000 */
.L_x_808:
[----:B------:R-:W-:Y:S01]  /*14d0*/  HFMA2.MMA R14, -RZ, RZ, 0, 4.76837158203125e-07 ;  /* 0x00000008ff0e7435 */ /* 0x000fe200000001ff */
[----:B------:R-:W-:-:S05]  /*14e0*/  MOV R18, R17 ;  /* 0x0000001100127202 */ /* 0x000fca0000000f00 */
[----:B------:R-:W-:-:S05]  /*14f0*/  FADD.FTZ R20, R15, R18 ;  /* 0x000000120f147221 */ /* 0x000fca0000010000 */
[----:B------:R-:W-:-:S07]  /*1500*/  MOV R27, R20 ;  /* 0x00000014001b7202 */ /* 0x000fce0000000f00 */
[----:B------:R-:W-:Y:S05]  /*1510*/  WARPSYNC.COLLECTIVE R12, `(.L_x_809) ;  /* 0x000000000c087348 */ /* 0x000fea0003c00000 */
[----:B------:R0:W1:Y:S02]  /*1520*/  SHFL.BFLY P2, R17, R27, R14, R13 ;  /* 0x0c00000e1b117389 */ /* 0x000064000004000d */
[----:B01----:R-:W-:Y:S01]  /*1530*/  ENDCOLLECTIVE ;  /* 0x000000000000791b */ /* 0x003fe20003800000 */
.L_x_809:
[----:B------:R-:W-:Y:S01]  /*1540*/  HFMA2.MMA R14, -RZ, RZ, 0, 9.5367431640625e-07 ;  /* 0x00000010ff0e7435 */ /* 0x000fe200000001ff */
[----:B------:R-:W-:-:S05]  /*1550*/  MOV R21, R17 ;  /* 0x0000001100157202 */ /* 0x000fca0000000f00 */
[----:B------:R-:W-:-:S05]  /*1560*/  FADD.FTZ R16, R20, R21 ;  /* 0x0000001514107221 */ /* 0x000fca0000010000 */
[----:B------:R-:W-:-:S07]  /*1570*/  MOV R27, R16 ;  /* 0x00000010001b7202 */ /* 0x000fce0000000f00 */
[----:B------:R-:W-:Y:S05]  /*1580*/  WARPSYNC.COLLECTIVE R12, `(.L_x_810) ;  /* 0x000000000c087348 */ /* 0x000fea0003c00000 */
[----:B------:R0:W1:Y:S02]  /*1590*/  SHFL.BFLY P2, R17, R27, R14, R13 ;  /* 0x0c00000e1b117389 */ /* 0x000064000004000d */
[----:B01----:R-:W-:Y:S01]  /*15a0*/  ENDCOLLECTIVE ;  /* 0x000000000000791b */ /* 0x003fe20003800000 */
.L_x_810:
[----:B------:R-:W-:Y:S01]  /*15b0*/  HFMA2.MMA R14, -RZ, RZ, 0, 5.9604644775390625e-08 ;  /* 0x00000001ff0e7435 */ /* 0x000fe200000001ff */
[----:B------:R-:W-:Y:S02]  /*15c0*/  MOV R27, R9 ;  /* 0x00000009001b7202 */ /* 0x000fe40000000f00 */
[----:B------:R-:W-:-:S08]  /*15d0*/  MOV R15, R17 ;  /* 0x00000011000f7202 */ /* 0x000fd00000000f00 */
[----:B------:R-:W-:Y:S05]  /*15e0*/  WARPSYNC.COLLECTIVE R12, `(.L_x_811) ;  /* 0x000000000c087348 */ /* 0x000fea0003c00000 */
[----:B------:R0:W1:Y:S02]  /*15f0*/  SHFL.BFLY P2, R17, R27, R14, R13 ;  /* 0x0c00000e1b117389 */ /* 0x000064000004000d */
[----:B01----:R-:W-:Y:S01]  /*1600*/  ENDCOLLECTIVE ;  /* 0x000000000000791b */ /* 0x003fe20003800000 */
.L_x_811:
[----:B------:R-:W-:Y:S01]  /*1610*/  HFMA2.MMA R14, -RZ, RZ, 0, 1.1920928955078125e-07 ;  /* 0x00000002ff0e7435 */ /* 0x000fe200000001ff */
[----:B------:R-:W-:-:S05]  /*1620*/  MOV R18, R17 ;  /* 0x0000001100127202 */ /* 0x000fca0000000f00 */
[----:B------:R-:W-:-:S05]  /*1630*/  FADD.FTZ R20, R9, R18 ;  /* 0x0000001209147221 */ /* 0x000fca0000010000 */
[----:B------:R-:W-:-:S07]  /*1640*/  MOV R27, R20 ;  /* 0x00000014001b7202 */ /* 0x000fce0000000f00 */
[----:B------:R-:W-:Y:S05]  /*1650*/  WARPSYNC.COLLECTIVE R12, `(.L_x_812) ;  /* 0x000000000c087348 */ /* 0x000fea0003c00000 */
[----:B------:R0:W1:Y:S02]  /*1660*/  SHFL.BFLY P2, R17, R27, R14, R13 ;  /* 0x0c00000e1b117389 */ /* 0x000064000004000d */
[----:B01----:R-:W-:Y:S01]  /*1670*/  ENDCOLLECTIVE ;  /* 0x000000000000791b */ /* 0x003fe20003800000 */
.L_x_812:
[----:B------:R-:W-:Y:S01]  /*1680*/  IMAD.MOV.U32 R14, RZ, RZ, 0x4 ;  /* 0x00000004ff0e7424 */ /* 0x000fe200078e00ff */
[----:B------:R-:W-:-:S05]  /*1690*/  MOV R21, R17 ;  /* 0x0000001100157202 */ /* 0x000fca0000000f00 */
[----:B------:R-:W-:-:S05]  /*16a0*/  FADD.FTZ R9, R20, R21 ;  /* 0x0000001514097221 */ /* 0x000fca0000010000 */
[----:B------:R-:W-:-:S07]  /*16b0*/  MOV R27, R9 ;  /* 0x00000009001b7202 */ /* 0x000fce0000000f00 */
[----:B------:R-:W-:Y:S05]  /*16c0*/  WARPSYNC.COLLECTIVE R12, `(.L_x_813) ;  /* 0x000000000c087348 */ /* 0x000fea0003c00000 */
[----:B------:R0:W1:Y:S02]  /*16d0*/  SHFL.BFLY P2, R17, R27, R14, R13 ;  /* 0x0c00000e1b117389 */ /* 0x000064000004000d */
[----:B01----:R-:W-:Y:S01]  /*16e0*/  ENDCOLLECTIVE ;  /* 0x000000000000791b */ /* 0x003fe20003800000 */
.L_x_813:
[----:B------:R-:W-:Y:S01]  /*16f0*/  HFMA2.MMA R14, -RZ, RZ, 0, 4.76837158203125e-07 ;  /* 0x00000008ff0e7435 */ /* 0x000fe200000001ff */
[----:B------:R-:W-:-:S05]  /*1700*/  MOV R22, R17 ;  /* 0x0000001100167202 */ /* 0x000fca0000000f00 */
[----:B------:R-:W-:-:S05]  /*1710*/  FADD.FTZ R22, R9, R22 ;  /* 0x0000001609167221 */ /* 0x000fca0000010000 */
[----:B------:R-:W-:-:S07]  /*1720*/  MOV R27, R22 ;  /* 0x00000016001b7202 */ /* 0x000fce0000000f00 */
[----:B------:R-:W-:Y:S05]  /*1730*/  WARPSYNC.COLLECTIVE R12, `(.L_x_814) ;  /* 0x000000000c087348 */ /* 0x000fea0003c00000 */
[----:B------:R0:W1:Y:S02]  /*1740*/  SHFL.BFLY P2, R17, R27, R14, R13 ;  /* 0x0c00000e1b117389 */ /* 0x000064000004000d */
[----:B01----:R-:W-:Y:S01]  /*1750*/  ENDCOLLECTIVE ;  /* 0x000000000000791b */ /* 0x003fe20003800000 */
.L_x_814:
[----:B------:R-:W-:Y:S01]  /*1760*/  HFMA2.MMA R14, -RZ, RZ, 0, 9.5367431640625e-07 ;  /* 0x00000010ff0e7435 */ /* 0x000fe200000001ff */
[----:B------:R-:W-:-:S05]  /*1770*/  MOV R23, R17 ;  /* 0x0000001100177202 */ /* 0x000fca0000000f00 */
[----:B------:R-:W-:-:S05]  /*1780*/  FADD.FTZ R18, R22, R23 ;  /* 0x0000001716127221 */ /* 0x000fca0000010000 */
[----:B------:R-:W-:-:S07]  /*1790*/  MOV R27, R18 ;  /* 0x00000012001b7202 */ /* 0x000fce0000000f00 */
[----:B------:R-:W-:Y:S05]  /*17a0*/  WARPSYNC.COLLECTIVE R12, `(.L_x_815) ;  /* 0x000000000c087348 */ /* 0x000fea0003c00000 */
[----:B------:R0:W1:Y:S02]  /*17b0*/  SHFL.BFLY P2, R17, R27, R14, R13 ;  /* 0x0c00000e1b117389 */ /* 0x000064000004000d */
[----:B01----:R-:W-:Y:S01]  /*17c0*/  ENDCOLLECTIVE ;  /* 0x000000000000791b */ /* 0x003fe20003800000 */
.L_x_815:
[----:B------:R-:W-:Y:S01]  /*17d0*/  HFMA2.MMA R14, -RZ, RZ, 0, 5.9604644775390625e-08 ;  /* 0x00000001ff0e7435 */ /* 0x000fe200000001ff */
[----:B------:R-:W-:Y:S02]  /*17e0*/  MOV R27, R8 ;  /* 0x00000008001b7202 */ /* 0x000fe40000000f00 */
[----:B------:R-:W-:-:S08]  /*17f0*/  MOV R9, R17 ;  /* 0x0000001100097202 */ /* 0x000fd00000000f00 */
[----:B------:R-:W-:Y:S05]  /*1800*/  WARPSYNC.COLLECTIVE R12, `(.L_x_816) ;  /* 0x000000000c087348 */ /* 0x000fea0003c00000 */
[----:B------:R0:W1:Y:S02]  /*1810*/  SHFL.BFLY P2, R17, R27, R14, R13 ;  /* 0x0c00000e1b117389 */ /* 0x000064000004000d */
[----:B01----:R-:W-:Y:S01]  /*1820*/  ENDCOLLECTIVE ;  /* 0x000000000000791b */ /* 0x003fe20003800000 */
.L_x_816:
[----:B------:R-:W-:Y:S01]  /*1830*/  HFMA2.MMA R14, -RZ, RZ, 0, 1.1920928955078125e-07 ;  /* 0x00000002ff0e7435 */ /* 0x000fe200000001ff */
[----:B------:R-:W-:-:S05]  /*1840*/  MOV R19, R17 ;  /* 0x0000001100137202 */ /* 0x000fca0000000f00 */
[----:B------:R-:W-:-:S05]  /*1850*/  FADD.FTZ R23, R8, R19 ;  /* 0x0000001308177221 */ /* 0x000fca0000010000 */
[----:B------:R-:W-:-:S07]  /*1860*/  MOV R27, R23 ;  /* 0x00000017001b7202 */ /* 0x000fce0000000f00 */
[----:B------:R-:W-:Y:S05]  /*1870*/  WARPSYNC.COLLECTIVE R12, `(.L_x_817) ;  /* 0x000000000c087348 */ /* 0x000fea0003c00000 */
[----:B------:R0:W1:Y:S02]  /*1880*/  SHFL.BFLY P2, R17, R27, R14, R13 ;  /* 0x0c00000e1b117389 */ /* 0x000064000004000d */
[----:B01----:R-:W-:Y:S01]  /*1890*/  ENDCOLLECTIVE ;  /* 0x000000000000791b */ /* 0x003fe20003800000 */
.L_x_817:
[----:B------:R-:W-:Y:S01]  /*18a0*/  HFMA2.MMA R14, -RZ, RZ, 0, 2.384185791015625e-07 ;  /* 0x00000004ff0e7435 */ /* 0x000fe200000001ff */
[----:B------:R-:W-:-:S05]  /*18b0*/  MOV R22, R17 ;  /* 0x0000001100167202 */ /* 0x000fca0000000f00 */
[----:B------:R-:W-:-:S05]  /*18c0*/  FADD.FTZ R8, R23, R22 ;  /* 0x0000001617087221 */ /* 0x000fca0000010000 */
[----:B------:R-:W-:-:S07]  /*18d0*/  MOV R27, R8 ;  /* 0x00000008001b7202 */ /* 0x000fce0000000f00 */
[----:B------:R-:W-:Y:S05]  /*18e0*/  WARPSYNC.COLLECTIVE R12, `(.L_x_818) ;  /* 0x000000000c087348 */ /* 0x000fea0003c00000 */
[----:B------:R0:W1:Y:S02]  /*18f0*/  SHFL.BFLY P2, R17, R27, R14, R13 ;  /* 0x0c00000e1b117389 */ /* 0x000064000004000d */
[----:B01----:R-:W-:Y:S01]  /*1900*/  ENDCOLLECTIVE ;  /* 0x000000000000791b */ /* 0x003fe20003800000 */
.L_x_818:
[----:B------:R-:W-:Y:S01]  /*1910*/  HFMA2.MMA R14, -RZ, RZ, 0, 4.76837158203125e-07 ;  /* 0x00000008ff0e7435 */ /* 0x000fe200000001ff */
[----:B------:R-:W-:-:S05]  /*1920*/  MOV R21, R17 ;  /* 0x0000001100157202 */ /* 0x000fca0000000f00 */
[----:B------:R-:W-:-:S05]  /*1930*/  FADD.FTZ R24, R8, R21 ;  /* 0x0000001508187221 */ /* 0x000fca0000010000 */
[----:B------:R-:W-:-:S07]  /*1940*/  MOV R27, R24 ;  /* 0x00000018001b7202 */ /* 0x000fce0000000f00 */
[----:B------:R-:W-:Y:S05]  /*1950*/  WARPSYNC.COLLECTIVE R12, `(.L_x_819) ;  /* 0x000000000c087348 */ /* 0x000fea0003c00000 */
[----:B------:R0:W1:Y:S02]  /*1960*/  SHFL.BFLY P2, R17, R27, R14, R13 ;  /* 0x0c00000e1b117389 */ /* 0x000064000004000d */
[----:B01----:R-:W-:Y:S01]  /*1970*/  ENDCOLLECTIVE ;  /* 0x000000000000791b */ /* 0x003fe20003800000 */
.L_x_819:
[----:B------:R-:W-:Y:S01]  /*1980*/  HFMA2.MMA R14, -RZ, RZ, 0, 9.5367431640625e-07 ;  /* 0x00000010ff0e7435 */ /* 0x000fe200000001ff */
[----:B------:R-:W-:-:S05]  /*1990*/  MOV R25, R17 ;  /* 0x0000001100197202 */ /* 0x000fca0000000f00 */
[----:B------:R-:W-:-:S05]  /*19a0*/  FADD.FTZ R25, R24, R25 ;  /* 0x0000001918197221 */ /* 0x000fca0000010000 */
[----:B------:R-:W-:-:S07]  /*19b0*/  MOV R27, R25 ;  /* 0x00000019001b7202 */ /* 0x000fce0000000f00 */
[----:B------:R-:W-:Y:S05]  /*19c0*/  WARPSYNC.COLLECTIVE R12, `(.L_x_820) ;  /* 0x000000000c087348 */ /* 0x000fea0003c00000 */
[----:B------:R0:W1:Y:S02]  /*19d0*/  SHFL.BFLY P2, R17, R27, R14, R13 ;  /* 0x0c00000e1b117389 */ /* 0x000064000004000d */
[----:B01----:R-:W-:Y:S01]  /*19e0*/  ENDCOLLECTIVE ;  /* 0x000000000000791b */ /* 0x003fe20003800000 */
.L_x_820:
[----:B------:R-:W-:Y:S05]  /*19f0*/  BRA `(.L_x_821) ;  /* 0xfffffff400487947 */ /* 0x000fea000383ffff */
.L_x_822:
        /* <DEDUP_REMOVED lines=16> */
.L_x_3245:


//--------------------- .text._ZN10layer_norm31ln_parallel_residual_bwd_kernelINS_13Kernel_traitsIf13__nv_bfloat16S2_S2_fjLj3072ELj1ELj1ELj4ELj16ENS_18Kernel_traits_baseILj3072EfS2_S2_S2_fjLj128EEEEELb1ELb1ELb0EEEvNS_9BwdParamsE --------------------------
	.section	.text._ZN10layer_norm31ln_parallel_residual_bwd_kernelINS_13Kernel_traitsIf13__nv_bfloat16S2_S2_fjLj3072ELj1ELj1ELj4ELj16ENS_18Kernel_traits_baseILj3072EfS2_S2_S2_fjLj128EEEEELb1ELb1ELb0EEEvNS_9BwdParamsE,"ax",@progbits
	.align	128
        .global         _ZN10layer_norm31ln_parallel_residual_bwd_kernelINS_13Kernel_traitsIf13__nv_bfloat16S2_S2_fjLj3072ELj1ELj1ELj4ELj16ENS_18Kernel_traits_baseILj3072EfS2_S2_S2_fjLj128EEEEELb1ELb1ELb0EEEvNS_9BwdParamsE
        .type           _ZN10layer_norm31ln_parallel_residual_bwd_kernelINS_13Kernel_traitsIf13__nv_bfloat16S2_S2_fjLj3072ELj1ELj1ELj4ELj16ENS_18Kernel_traits_baseILj3072EfS2_S2_S2_fjLj128EEEEELb1ELb1ELb0EEEvNS_9BwdParamsE,@function
        .size           _ZN10layer_norm31ln_parallel_residual_bwd_kernelINS_13Kernel_traitsIf13__nv_bfloat16S2_S2_fjLj3072ELj1ELj1ELj4ELj16ENS_18Kernel_traits_baseILj3072EfS2_S2_S2_fjLj128EEEEELb1ELb1ELb0EEEvNS_9BwdParamsE,(.L_x_3246 - _ZN10layer_norm31ln_parallel_residual_bwd_kernelINS_13Kernel_traitsIf13__nv_bfloat16S2_S2_fjLj3072ELj1ELj1ELj4ELj16ENS_18Kernel_traits_baseILj3072EfS2_S2_S2_fjLj128EEEEELb1ELb1ELb0EEEvNS_9BwdParamsE)
        .other          _ZN10layer_norm31ln_parallel_residual_bwd_kernelINS_13Kernel_traitsIf13__nv_bfloat16S2_S2_fjLj3072ELj1ELj1ELj4ELj16ENS_18Kernel_traits_baseILj3072EfS2_S2_S2_fjLj128EEEEELb1ELb1ELb0EEEvNS_9BwdParamsE,@"STO_CUDA_ENTRY STV_DEFAULT"
_ZN10layer_norm31ln_parallel_residual_bwd_kernelINS_13Kernel_traitsIf13__nv_bfloat16S2_S2_fjLj3072ELj1ELj1ELj4ELj16ENS_18Kernel_traits_baseILj3072EfS2_S2_S2_fjLj128EEEEELb1ELb1ELb0EEEvNS_9BwdParamsE:
.text._ZN10layer_norm31ln_parallel_residual_bwd_kernelINS_13Kernel_traitsIf13__nv_bfloat16S2_S2_fjLj3072ELj1ELj1ELj4ELj16ENS_18Kernel_traits_baseILj3072EfS2_S2_S2_fjLj128EEEEELb1ELb1ELb0EEEvNS_9BwdParamsE:
        /* <DEDUP_REMOVED lines=23> */
[----:B------:R-:W-:-:S05]  /*0170*/  LOP3.LUT R0, R170, 0x7f, RZ, 0xc0, !PT ;  /* 0x0000007faa007812 */ /* 0x000fca00078ec0ff */
[----:B------:R-:W-:Y:S02]  /*0180*/  IMAD.MOV.U32 R3, RZ, RZ, R0 ;  /* 0x000000ffff037224 */ /* 0x000fe400078e0000 */
[----:B------:R-:W0:Y:S08]  /*0190*/  @P5 LDC.64 R4, c[0x0][0x260] ;  /* 0x00009800ff045b82 */ /* 0x000e300000000a00 */
[----:B------:R-:W2:Y:S08]  /*01a0*/  @P4 LDC.64 R6, c[0x0][0x260] ;  /* 0x00009800ff064b82 */ /* 0x000eb00000000a00 */
[----:B------:R-:W3:Y:S01]  /*01b0*/  @P3 LDC.64 R10, c[0x0][0x260] ;  /* 0x00009800ff0a3b82 */ /* 0x000ee20000000a00 */
[C---:B0-----:R-:W-:Y:S01]  /*01c0*/  @P5 IMAD.WIDE.U32 R4, R3.reuse, 0x20, R4 ;  /* 0x0000002003045825 */ /* 0x041fe200078e0004 */
[----:B------:R-:W-:-:S04]  /*01d0*/  @P5 LOP3.LUT R3, R3, 0x80, RZ, 0xfc, !PT ;  /* 0x0000008003035812 */ /* 0x000fc800078efcff */
[----:B------:R-:W5:Y:S01]  /*01e0*/  @P5 LDG.E.128 R76, desc[UR4][R4.64] ;  /* 0x00000004044c5981 */ /* 0x000f62000c1e1d00 */
[C---:B--2---:R-:W-:Y:S01]  /*01f0*/  @P4 IMAD.WIDE.U32 R8, R3.reuse, 0x20, R6 ;  /* 0x0000002003084825 */ /* 0x044fe200078e0006 */
[----:B------:R-:W-:Y:S02]  /*0200*/  @P4 IADD3 R3, R3, 0x80, RZ ;  /* 0x0000008003034810 */ /* 0x000fe40007ffe0ff */
[----:B------:R-:W5:Y:S01]  /*0210*/  @P5 LDG.E.128 R72, desc[UR4][R4.64+0x10] ;  /* 0x0000100404485981 */ /* 0x000f62000c1e1d00 */
[----:B-1----:R-:W-:Y:S02]  /*0220*/  LEA.HI R117, R170, UR6, RZ, 0x19 ;  /* 0x00000006aa757c11 */ /* 0x002fe4000f8fc8ff */
[----:B------:R-:W-:Y:S02]  /*0230*/  CS2R R52, SRZ ;  /* 0x0000000000347805 */ /* 0x000fe4000001ff00 */
[----:B------:R-:W-:Y:S01]  /*0240*/  CS2R R54, SRZ ;  /* 0x0000000000367805 */ /* 0x000fe2000001ff00 */
[----:B------:R-:W5:Y:S01]  /*0250*/  @P4 LDG.E.128 R68, desc[UR4][R8.64] ;  /* 0x0000000408444981 */ /* 0x000f62000c1e1d00 */
[----:B---3--:R-:W-:Y:S01]  /*0260*/  @P3 IMAD.WIDE.U32 R6, R3, 0x20, R10 ;  /* 0x0000002003063825 */ /* 0x008fe200078e000a */
[----:B------:R-:W-:-:S02]  /*0270*/  CS2R R48, SRZ ;  /* 0x0000000000307805 */ /* 0x000fc4000001ff00 */
[----:B------:R0:W5:Y:S04]  /*0280*/  @P4 LDG.E.128 R64, desc[UR4][R8.64+0x10] ;  /* 0x0000100408404981 */ /* 0x000168000c1e1d00 */
[----:B------:R1:W5:Y:S04]  /*0290*/  @P3 LDG.E.128 R60, desc[UR4][R6.64] ;  /* 0x00000004063c3981 */ /* 0x000368000c1e1d00 */
[----:B------:R1:W5:Y:S01]  /*02a0*/  @P3 LDG.E.128 R56, desc[UR4][R6.64+0x10] ;  /* 0x0000100406383981 */ /* 0x000362000c1e1d00 */
[----:B------:R-:W-:Y:S02]  /*02b0*/  ISETP.GE.AND P0, PT, R117, UR7, PT ;  /* 0x0000000775007c0c */ /* 0x000fe4000bf06270 */
        /* <DEDUP_REMOVED lines=20> */
[----:B------:R-:W-:Y:S01]  /*0400*/  CS2R R10, SRZ ;  /* 0x00000000000a7805 */ /* 0x000fe2000001ff00 */
[----:B-1----:R-:W-:Y:S06]  /*0410*/  @P0 BRA `(.L_x_823) ;  /* 0x0000003000e40947 */ /* 0x002fec0003800000 */
[----:B------:R-:W-:Y:S01]  /*0420*/  ULDC.U8 UR6, c[0x0][0x2a0] ;  /* 0x0000a80000067ab9 */ /* 0x000fe20000000000 */
[----:B------:R-:W-:Y:S01]  /*0430*/  IMAD.MOV.U32 R100, RZ, RZ, 0x1 ;  /* 0x00000001ff647424 */ /* 0x000fe200078e00ff */
[----:B------:R-:W-:Y:S01]  /*0440*/  ISETP.NE.AND P0, PT, RZ, UR6, PT ;  /* 0x00000006ff007c0c */ /* 0x000fe2000bf05270 */
[----:B------:R-:W-:-:S03]  /*0450*/  IMAD.MOV.U32 R53, RZ, RZ, RZ ;  /* 0x000000ffff357224 */ /* 0x000fc600078e00ff */
[----:B------:R-:W-:-:S09]  /*0460*/  P2R R171, PR, RZ, 0x1 ;  /* 0x00000001ffab7803 */ /* 0x000fd20000000000 */
.L_x_837:
        /* <DEDUP_REMOVED lines=43> */
[C---:B--2---:R-:W-:Y:S01]  /*0720*/  PRMT R140, R96.reuse, 0x7632, R140 ;  /* 0x00007632608c7816 */ /* 0x044fe2000000008c */
[----:B------:R-:W-:-:S04]  /*0730*/  IMAD.U32 R96, R96, 0x10000, RZ ;  /* 0x0001000060607824 */ /* 0x000fc800078e00ff */
[----:B------:R-:W-:Y:S01]  /*0740*/  FADD.FTZ R96, -R165, R96 ;  /* 0x00000060a5607221 */ /* 0x000fe20000010100 */
[----:B------:R-:W-:Y:S01]  /*0750*/  SHF.L.U32 R144, R98, 0x10, RZ ;  /* 0x0000001062907819 */ /* 0x000fe200000006ff */
[C---:B------:R-:W-:Y:S01]  /*0760*/  IMAD.U32 R142, R97.reuse, 0x10000, RZ ;  /* 0x00010000618e7824 */ /* 0x040fe200078e00ff */
[----:B------:R-:W-:Y:S01]  /*0770*/  PRMT R141, R97, 0x7632, R141 ;  /* 0x00007632618d7816 */ /* 0x000fe2000000008d */
[----:B-----5:R-:W-:Y:S01]  /*0780*/  FMUL.FTZ R3, R121, R96 ;  /* 0x0000006079037220 */ /* 0x020fe20000410000 */
[----:B------:R-:W-:Y:S01]  /*0790*/  SHF.L.U32 R96, R140, 0x10, RZ ;  /* 0x000000108c607819 */ /* 0x000fe200000006ff */
[C---:B------:R-:W-:Y:S01]  /*07a0*/  IMAD.U32 R146, R99.reuse, 0x10000, RZ ;  /* 0x0001000063927824 */ /* 0x040fe200078e00ff */
[----:B------:R-:W-:Y:S01]  /*07b0*/  PRMT R145, R99, 0x7632, R145 ;  /* 0x0000763263917816 */ /* 0x000fe20000000091 */
[C---:B------:R-:W-:Y:S01]  /*07c0*/  FADD.FTZ R144, -R165.reuse, R144 ;  /* 0x00000090a5907221 */ /* 0x040fe20000010100 */
[----:B------:R-:W-:Y:S01]  /*07d0*/  PRMT R143, R98, 0x7632, R143 ;  /* 0x00007632628f7816 */ /* 0x000fe2000000008f */
[----:B------:R-:W-:Y:S01]  /*07e0*/  FADD.FTZ R96, -R165, R96 ;  /* 0x00000060a5607221 */ /* 0x000fe20000010100 */
[C---:B---3--:R-:W-:Y:S01]  /*07f0*/  PRMT R97, R100.reuse, 0x7632, R97 ;  /* 0x0000763264617816 */ /* 0x048fe20000000061 */
[----:B------:R-:W-:Y:S01]  /*0800*/  IMAD.U32 R99, R100, 0x10000, RZ ;  /* 0x0001000064637824 */ /* 0x000fe200078e00ff */
[----:B0-----:R-:W-:-:S02]  /*0810*/  PRMT R137, R102, 0x7632, R137 ;  /* 0x0000763266897816 */ /* 0x001fc40000000089 */
[----:B------:R-:W-:Y:S01]  /*0820*/  PRMT R100, R101, 0x7632, R100 ;  /* 0x0000763265647816 */ /* 0x000fe20000000064 */
[-C--:B------:R-:W-:Y:S01]  /*0830*/  FMUL.FTZ R136, R76, R99.reuse ;  /* 0x000000634c887220 */ /* 0x080fe20000410000 */
[----:B------:R-:W-:Y:S01]  /*0840*/  SHF.L.U32 R98, R97, 0x10, RZ ;  /* 0x0000001061627819 */ /* 0x000fe200000006ff */
[----:B------:R-:W-:Y:S02]  /*0850*/  IMAD.U32 R139, R102, 0x10000, RZ ;  /* 0x00010000668b7824 */ /* 0x000fe400078e00ff */
[----:B------:R-:W-:Y:S02]  /*0860*/  IMAD.U32 R150, R137, 0x10000, RZ ;  /* 0x0001000089967824 */ /* 0x000fe400078e00ff */
[C---:B------:R-:W-:Y:S01]  /*0870*/  FMUL.FTZ R137, R121.reuse, R144 ;  /* 0x0000009079897220 */ /* 0x040fe20000410000 */
[----:B------:R-:W-:Y:S02]  /*0880*/  IMAD.U32 R102, R100, 0x10000, RZ ;  /* 0x0001000064667824 */ /* 0x000fe400078e00ff */
[----:B------:R-:W-:Y:S01]  /*0890*/  FMUL.FTZ R144, R121, R96 ;  /* 0x0000006079907220 */ /* 0x000fe20000410000 */
[----:B------:R-:W-:Y:S01]  /*08a0*/  IMAD.U32 R100, R141, 0x10000, RZ ;  /* 0x000100008d647824 */ /* 0x000fe200078e00ff */
[----:B------:R-:W-:Y:S01]  /*08b0*/  SHF.L.U32 R101, R101, 0x10, RZ ;  /* 0x0000001065657819 */ /* 0x000fe200000006ff */
[----:B------:R-:W-:Y:S01]  /*08c0*/  FMUL.FTZ R141, R77, R98 ;  /* 0x000000624d8d7220 */ /* 0x000fe20000410000 */
[----:B------:R-:W-:Y:S01]  /*08d0*/  FADD.FTZ R96, RZ, R136 ;  /* 0x00000088ff607221 */ /* 0x000fe20000010000 */
[----:B------:R-:W-:Y:S01]  /*08e0*/  FADD.FTZ R142, -R165, R142 ;  /* 0x0000008ea58e7221 */ /* 0x000fe20000010100 */
[C---:B------:R-:W-:Y:S01]  /*08f0*/  FFMA.FTZ R97, R3.reuse, R136, RZ ;  /* 0x0000008803617223 */ /* 0x040fe200000100ff */
[----:B------:R-:W-:Y:S01]  /*0900*/  FADD.FTZ R28, R28, R99 ;  /* 0x000000631c1c7221 */ /* 0x000fe20000010000 */
[----:B------:R-:W-:Y:S01]  /*0910*/  FFMA.FTZ R52, R3, R99, R52 ;  /* 0x0000006303347223 */ /* 0x000fe20000010034 */
[----:B------:R-:W-:Y:S01]  /*0920*/  FADD.FTZ R146, -R165, R146 ;  /* 0x00000092a5927221 */ /* 0x000fe20000010100 */
[----:B------:R-:W-:Y:S01]  /*0930*/  FADD.FTZ R99, R96, R141 ;  /* 0x0000008d60637221 */ /* 0x000fe20000010000 */
[----:B------:R-:W-:Y:S01]  /*0940*/  FMUL.FTZ R135, R121, R142 ;  /* 0x0000008e79877220 */ /* 0x000fe20000410000 */
[----:B------:R-:W-:Y:S01]  /*0950*/  FMUL.FTZ R138, R78, R101 ;  /* 0x000000654e8a7220 */ /* 0x000fe20000410000 */
[----:B------:R-:W-:Y:S01]  /*0960*/  FADD.FTZ R100, -R165, R100 ;  /* 0x00000064a5647221 */ /* 0x000fe20000010100 */
[----:B------:R-:W-:Y:S01]  /*0970*/  FFMA.FTZ R96, R144, R141, R97 ;  /* 0x0000008d90607223 */ /* 0x000fe20000010061 */
[----:B------:R-:W-:Y:S01]  /*0980*/  FADD.FTZ R24, R24, R139 ;  /* 0x0000008b18187221 */ /* 0x000fe20000010000 */
[-C--:B------:R-:W-:Y:S01]  /*0990*/  FFMA.FTZ R48, R137, R139.reuse, R48 ;  /* 0x0000008b89307223 */ /* 0x080fe20000010030 */
[----:B------:R-:W-:Y:S01]  /*09a0*/  FMUL.FTZ R140, R72, R139 ;  /* 0x0000008b488c7220 */ /* 0x000fe20000410000 */
[----:B------:R-:W-:Y:S01]  /*09b0*/  SHF.L.U32 R148, R143, 0x10, RZ ;  /* 0x000000108f947819 */ /* 0x000fe200000006ff */
[----:B------:R-:W-:Y:S01]  /*09c0*/  FMUL.FTZ R139, R121, R146 ;  /* 0x00000092798b7220 */ /* 0x000fe20000410000 */
[----:B------:R-:W-:Y:S01]  /*09d0*/  FADD.FTZ R29, R29, R98 ;  /* 0x000000621d1d7221 */ /* 0x000fe20000010000 */
[----:B------:R-:W-:Y:S01]  /*09e0*/  FFMA.FTZ R53, R144, R98, R53 ;  /* 0x0000006290357223 */ /* 0x000fe20000010035 */
[----:B------:R-:W-:Y:S01]  /*09f0*/  FMUL.FTZ R146, R121, R100 ;  /* 0x0000006479927220 */ /* 0x000fe20000410000 */
[----:B------:R-:W-:Y:S01]  /*0a00*/  FMUL.FTZ R143, R79, R102 ;  /* 0x000000664f8f7220 */ /* 0x000fe20000410000 */
[----:B------:R-:W-:Y:S01]  /*0a10*/  FADD.FTZ R98, R99, R138 ;  /* 0x0000008a63627221 */ /* 0x000fe20000010000 */
[----:B------:R-:W-:Y:S01]  /*0a20*/  FFMA.FTZ R97, R135, R138, R96 ;  /* 0x0000008a87617223 */ /* 0x000fe20000010060 */
[----:B------:R-:W-:-:S02]  /*0a30*/  FADD.FTZ R148, -R165, R148 ;  /* 0x00000094a5947221 */ /* 0x000fc40000010100 */
[----:B------:R-:W-:Y:S01]  /*0a40*/  FADD.FTZ R99, R98, R143 ;  /* 0x0000008f62637221 */ /* 0x000fe20000010000 */
[----:B------:R-:W-:Y:S01]  /*0a50*/  FFMA.FTZ R96, R146, R143, R97 ;  /* 0x0000008f92607223 */ /* 0x000fe20000010061 */
[----:B------:R-:W-:Y:S01]  /*0a60*/  PRMT R147, R103, 0x7632, R147 ;  /* 0x0000763267937816 */ /* 0x000fe20000000093 */
[----:B------:R-:W-:Y:S02]  /*0a70*/  IMAD.U32 R168, R145, 0x10000, RZ ;  /* 0x0001000091a87824 */ /* 0x000fe400078e00ff */
[----:B------:R-:W-:Y:S01]  /*0a80*/  FMUL.FTZ R148, R121, R148 ;  /* 0x0000009479947220 */ /* 0x000fe20000410000 */
[----:B------:R-:W-:Y:S02]  /*0a90*/  IMAD.U32 R103, R103, 0x10000, RZ ;  /* 0x0001000067677824 */ /* 0x000fe400078e00ff */
[----:B------:R-:W-:Y:S01]  /*0aa0*/  FMUL.FTZ R145, R73, R150 ;  /* 0x0000009649917220 */ /* 0x000fe20000410000 */
[----:B------:R-:W-:Y:S01]  /*0ab0*/  FADD.FTZ R98, R99, R140 ;  /* 0x0000008c63627221 */ /* 0x000fe20000010000 */
[----:B------:R-:W-:Y:S01]  /*0ac0*/  FFMA.FTZ R97, R137, R140, R96 ;  /* 0x0000008c89617223 */ /* 0x000fe20000010060 */
[----:B------:R-:W-:Y:S01]  /*0ad0*/  FADD.FTZ R25, R25, R150 ;  /* 0x0000009619197221 */ /* 0x000fe20000010000 */
[----:B------:R-:W-:Y:S01]  /*0ae0*/  FFMA.FTZ R49, R148, R150, R49 ;  /* 0x0000009694317223 */ /* 0x000fe20000010031 */
[----:B------:R-:W-:-:S02]  /*0af0*/  IMAD.U32 R172, R147, 0x10000, RZ ;  /* 0x0001000093ac7824 */ /* 0x000fc400078e00ff */
[----:B------:R-:W-:Y:S01]  /*0b00*/  FMUL.FTZ R142, R74, R103 ;  /* 0x000000674a8e7220 */ /* 0x000fe20000410000 */
        /* <DEDUP_REMOVED lines=17> */
.L_x_825:
[----:B------:R-:W-:Y:S05]  /*0c20*/  BSYNC B0 ;  /* 0x0000000000007941 */ /* 0x000fea0003800000 */
.L_x_824:
        /* <DEDUP_REMOVED lines=26> */
[----:B------:R-:W-:-:S04]  /*0dd0*/  IMAD.U32 R96, R96, 0x10000, RZ ;  /* 0x0001000060607824 */ /* 0x000fc800078e00ff */
[----:B------:R-:W-:Y:S01]  /*0de0*/  FADD.FTZ R96, -R165, R96 ;  /* 0x00000060a5607221 */ /* 0x000fe20000010100 */
[----:B------:R-:W-:Y:S01]  /*0df0*/  IMAD.U32 R164, R99, 0x10000, RZ ;  /* 0x0001000063a47824 */ /* 0x000fe200078e00ff */
[C---:B------:R-:W-:Y:S02]  /*0e00*/  PRMT R159, R97.reuse, 0x7632, R159 ;  /* 0x00007632619f7816 */ /* 0x040fe4000000009f */
[----:B------:R-:W-:Y:S01]  /*0e10*/  SHF.L.U32 R156, R97, 0x10, RZ ;  /* 0x00000010619c7819 */ /* 0x000fe200000006ff */
[----:B-----5:R-:W-:Y:S01]  /*0e20*/  FMUL.FTZ R149, R121, R96 ;  /* 0x0000006079957220 */ /* 0x020fe20000410000 */
[----:B------:R-:W-:Y:S01]  /*0e30*/  PRMT R162, R99, 0x7632, R162 ;  /* 0x0000763263a27816 */ /* 0x000fe200000000a2 */
[----:B------:R-:W-:Y:S01]  /*0e40*/  IMAD.U32 R96, R157, 0x10000, RZ ;  /* 0x000100009d607824 */ /* 0x000fe200078e00ff */
[C---:B------:R-:W-:Y:S01]  /*0e50*/  PRMT R160, R98.reuse, 0x7632, R160 ;  /* 0x0000763262a07816 */ /* 0x040fe200000000a0 */
[----:B------:R-:W-:Y:S01]  /*0e60*/  FADD.FTZ R164, -R165, R164 ;  /* 0x000000a4a5a47221 */ /* 0x000fe20000010100 */
[----:B------:R-:W-:Y:S01]  /*0e70*/  IMAD.U32 R158, R98, 0x10000, RZ ;  /* 0x00010000629e7824 */ /* 0x000fe200078e00ff */
[----:B---3--:R-:W-:-:S02]  /*0e80*/  PRMT R97, R100, 0x7632, R97 ;  /* 0x0000763264617816 */ /* 0x008fc40000000061 */
[----:B------:R-:W-:Y:S02]  /*0e90*/  SHF.L.U32 R99, R100, 0x10, RZ ;  /* 0x0000001064637819 */ /* 0x000fe400000006ff */
[----:B0-----:R-:W-:Y:S01]  /*0ea0*/  PRMT R155, R102, 0x7632, R155 ;  /* 0x00007632669b7816 */ /* 0x001fe2000000009b */
[----:B------:R-:W-:Y:S01]  /*0eb0*/  FADD.FTZ R96, -R165, R96 ;  /* 0x00000060a5607221 */ /* 0x000fe20000010100 */
[----:B------:R-:W-:Y:S01]  /*0ec0*/  PRMT R100, R101, 0x7632, R100 ;  /* 0x0000763265647816 */ /* 0x000fe20000000064 */
[----:B------:R-:W-:Y:S02]  /*0ed0*/  IMAD.U32 R98, R97, 0x10000, RZ ;  /* 0x0001000061627824 */ /* 0x000fe400078e00ff */
[----:B-1----:R-:W-:Y:S01]  /*0ee0*/  FMUL.FTZ R152, R68, R99 ;  /* 0x0000006344987220 */ /* 0x002fe20000410000 */
[----:B------:R-:W-:Y:S01]  /*0ef0*/  SHF.L.U32 R166, R155, 0x10, RZ ;  /* 0x000000109ba67819 */ /* 0x000fe200000006ff */
[----:B------:R-:W-:Y:S01]  /*0f00*/  FMUL.FTZ R155, R121, R164 ;  /* 0x000000a4799b7220 */ /* 0x000fe20000410000 */
[----:B------:R-:W-:-:S02]  /*0f10*/  IMAD.U32 R161, R102, 0x10000, RZ ;  /* 0x0001000066a17824 */ /* 0x000fc400078e00ff */
[----:B------:R-:W-:Y:S02]  /*0f20*/  IMAD.U32 R164, R160, 0x10000, RZ ;  /* 0x00010000a0a47824 */ /* 0x000fe400078e00ff */
[----:B------:R-:W-:Y:S01]  /*0f30*/  FMUL.FTZ R160, R121, R96 ;  /* 0x0000006079a07220 */ /* 0x000fe20000410000 */
[----:B------:R-:W-:Y:S01]  /*0f40*/  IMAD.U32 R102, R100, 0x10000, RZ ;  /* 0x0001000064667824 */ /* 0x000fe200078e00ff */
[----:B------:R-:W-:Y:S01]  /*0f50*/  SHF.L.U32 R100, R159, 0x10, RZ ;  /* 0x000000109f647819 */ /* 0x000fe200000006ff */
[----:B------:R-:W-:Y:S01]  /*0f60*/  FADD.FTZ R96, R167, R152 ;  /* 0x00000098a7607221 */ /* 0x000fe20000010000 */
[----:B------:R-:W-:Y:S01]  /*0f70*/  FMUL.FTZ R157, R69, R98 ;  /* 0x00000062459d7220 */ /* 0x000fe20000410000 */
[----:B------:R-:W-:Y:S02]  /*0f80*/  IMAD.U32 R101, R101, 0x10000, RZ ;  /* 0x0001000065657824 */ /* 0x000fe400078e00ff */
[----:B------:R-:W-:Y:S01]  /*0f90*/  FADD.FTZ R156, -R165, R156 ;  /* 0x0000009ca59c7221 */ /* 0x000fe20000010100 */
[C---:B------:R-:W-:Y:S01]  /*0fa0*/  FFMA.FTZ R97, R149.reuse, R152, R168 ;  /* 0x0000009895617223 */ /* 0x040fe200000100a8 */
[----:B------:R-:W-:Y:S01]  /*0fb0*/  FADD.FTZ R20, R20, R99 ;  /* 0x0000006314147221 */ /* 0x000fe20000010000 */
[----:B------:R-:W-:Y:S01]  /*0fc0*/  FFMA.FTZ R44, R149, R99, R44 ;  /* 0x00000063952c7223 */ /* 0x000fe2000001002c */
[----:B------:R-:W-:Y:S01]  /*0fd0*/  FADD.FTZ R99, R96, R157 ;  /* 0x0000009d60637221 */ /* 0x000fe20000010000 */
[----:B------:R-:W-:Y:S01]  /*0fe0*/  FMUL.FTZ R151, R121, R156 ;  /* 0x0000009c79977220 */ /* 0x000fe20000410000 */
[----:B------:R-:W-:Y:S01]  /*0ff0*/  FMUL.FTZ R154, R70, R101 ;  /* 0x00000065469a7220 */ /* 0x000fe20000410000 */
[C---:B------:R-:W-:Y:S01]  /*1000*/  FADD.FTZ R100, -R165.reuse, R100 ;  /* 0x00000064a5647221 */ /* 0x040fe20000010100 */
[----:B------:R-:W-:Y:S01]  /*1010*/  FFMA.FTZ R96, R160, R157, R97 ;  /* 0x0000009da0607223 */ /* 0x000fe20000010061 */
[----:B------:R-:W-:Y:S01]  /*1020*/  FADD.FTZ R158, -R165, R158 ;  /* 0x0000009ea59e7221 */ /* 0x000fe20000010100 */
[----:B------:R-:W-:-:S02]  /*1030*/  IMAD.U32 R172, R162, 0x10000, RZ ;  /* 0x00010000a2ac7824 */ /* 0x000fc400078e00ff */
[----:B------:R-:W-:Y:S01]  /*1040*/  FADD.FTZ R21, R21, R98 ;  /* 0x0000006215157221 */ /* 0x000fe20000010000 */
[----:B------:R-:W-:Y:S01]  /*1050*/  FFMA.FTZ R45, R160, R98, R45 ;  /* 0x00000062a02d7223 */ /* 0x000fe2000001002d */
[----:B------:R-:W-:Y:S01]  /*1060*/  FMUL.FTZ R162, R121, R100 ;  /* 0x0000006479a27220 */ /* 0x000fe20000410000 */
[----:B------:R-:W-:Y:S01]  /*1070*/  FMUL.FTZ R159, R71, R102 ;  /* 0x00000066479f7220 */ /* 0x000fe20000410000 */
[----:B------:R-:W-:Y:S01]  /*1080*/  FADD.FTZ R98, R99, R154 ;  /* 0x0000009a63627221 */ /* 0x000fe20000010000 */
[----:B------:R-:W-:Y:S01]  /*1090*/  FFMA.FTZ R97, R151, R154, R96 ;  /* 0x0000009a97617223 */ /* 0x000fe20000010060 */
[----:B------:R-:W-:Y:S01]  /*10a0*/  FMUL.FTZ R153, R121, R158 ;  /* 0x0000009e79997220 */ /* 0x000fe20000410000 */
[----:B------:R-:W-:Y:S01]  /*10b0*/  FADD.FTZ R164, -R165, R164 ;  /* 0x000000a4a5a47221 */ /* 0x000fe20000010100 */
[----:B------:R-:W-:Y:S01]  /*10c0*/  FMUL.FTZ R156, R64, R161 ;  /* 0x000000a1409c7220 */ /* 0x000fe20000410000 */
[----:B------:R-:W-:Y:S01]  /*10d0*/  FADD.FTZ R99, R98, R159 ;  /* 0x0000009f62637221 */ /* 0x000fe20000010000 */
[----:B------:R-:W-:Y:S01]  /*10e0*/  FFMA.FTZ R96, R162, R159, R97 ;  /* 0x0000009fa2607223 */ /* 0x000fe20000010061 */
[C---:B------:R-:W-:Y:S01]  /*10f0*/  PRMT R163, R103.reuse, 0x7632, R163 ;  /* 0x0000763267a37816 */ /* 0x040fe200000000a3 */
[----:B------:R-:W-:Y:S01]  /*1100*/  FADD.FTZ R16, R16, R161 ;  /* 0x000000a110107221 */ /* 0x000fe20000010000 */
[----:B------:R-:W-:Y:S01]  /*1110*/  SHF.L.U32 R103, R103, 0x10, RZ ;  /* 0x0000001067677819 */ /* 0x000fe200000006ff */
[----:B------:R-:W-:Y:S01]  /*1120*/  FFMA.FTZ R40, R153, R161, R40 ;  /* 0x000000a199287223 */ /* 0x000fe20000010028 */
[----:B------:R-:W-:Y:S01]  /*1130*/  FMUL.FTZ R164, R121, R164 ;  /* 0x000000a479a47220 */ /* 0x000fe20000410000 */
        /* <DEDUP_REMOVED lines=24> */
.L_x_827:
[----:B------:R-:W-:Y:S05]  /*12c0*/  BSYNC B0 ;  /* 0x0000000000007941 */ /* 0x000fea0003800000 */
.L_x_826:
        /* <DEDUP_REMOVED lines=18> */
[----:B------:R-:W5:-:S12]  /*13f0*/  @P0 LDG.E.64 R112, desc[UR4][R122.64] ;  /* 0x000000047a700981 */ /* 0x000f58000c1e1b00 */
[----:B------:R-:W-:-:S04]  /*1400*/  @P1 LEA R118, P6, R169, UR10, 0x4 ;  /* 0x0000000aa9761c11 */ /* 0x000fc8000f8c20ff */
[C---:B------:R-:W-:Y:S01]  /*1410*/  @P1 LEA.HI.X R119, R169.reuse, UR11, RZ, 0x4, P6 ;  /* 0x0000000ba9771c11 */ /* 0x040fe2000b0f24ff */
[----:B0-----:R-:W-:-:S04]  /*1420*/  IMAD.WIDE.U32 R96, R169, 0x10, R96 ;  /* 0x00000010a9607825 */ /* 0x001fc800078e0060 */
[----:B------:R0:W5:Y:S04]  /*1430*/  @P1 LDG.E.128 R84, desc[UR4][R118.64] ;  /* 0x0000000476541981 */ /* 0x000168000c1e1d00 */
[----:B------:R-:W3:Y:S01]  /*1440*/  LDG.E.128 R96, desc[UR4][R96.64] ;  /* 0x0000000460607981 */ /* 0x000ee2000c1e1d00 */
[C---:B--2---:R-:W-:Y:S01]  /*1450*/  PRMT R125, R101.reuse, 0x7632, R125 ;  /* 0x00007632657d7816 */ /* 0x044fe2000000007d */
[----:B------:R-:W-:Y:S01]  /*1460*/  IMAD.U32 R126, R101, 0x10000, RZ ;  /* 0x00010000657e7824 */ /* 0x000fe200078e00ff */
[C---:B------:R-:W-:Y:S01]  /*1470*/  PRMT R127, R102.reuse, 0x7632, R127 ;  /* 0x00007632667f7816 */ /* 0x040fe2000000007f */
[----:B------:R-:W-:Y:S01]  /*1480*/  IMAD.U32 R102, R102, 0x10000, RZ ;  /* 0x0001000066667824 */ /* 0x000fe200078e00ff */
[C---:B------:R-:W-:Y:S02]  /*1490*/  PRMT R120, R100.reuse, 0x7632, R120 ;  /* 0x0000763264787816 */ /* 0x040fe40000000078 */
[----:B------:R-:W-:Y:S01]  /*14a0*/  SHF.L.U32 R124, R100, 0x10, RZ ;  /* 0x00000010647c7819 */ /* 0x000fe200000006ff */
[----:B------:R-:W-:Y:S01]  /*14b0*/  IMAD.U32 R100, R125, 0x10000, RZ ;  /* 0x000100007d647824 */ /* 0x000fe200078e00ff */
[----:B------:R-:W-:Y:S01]  /*14c0*/  PRMT R101, R103, 0x7632, R101 ;  /* 0x0000763267657816 */ /* 0x000fe20000000065 */
[----:B0-----:R-:W-:Y:S01]  /*14d0*/  FADD.FTZ R118, -R165, R102 ;  /* 0x00000066a5767221 */ /* 0x001fe20000010100 */
[----:B------:R-:W-:Y:S01]  /*14e0*/  SHF.L.U32 R128, R103, 0x10, RZ ;  /* 0x0000001067807819 */ /* 0x000fe200000006ff */
[C---:B------:R-:W-:Y:S01]  /*14f0*/  FADD.FTZ R102, -R165.reuse, R100 ;  /* 0x00000064a5667221 */ /* 0x040fe20000010100 */
[----:B------:R-:W-:Y:S01]  /*1500*/  FADD.FTZ R126, -R165, R126 ;  /* 0x0000007ea57e7221 */ /* 0x000fe20000010100 */
[----:B------:R-:W-:-:S02]  /*1510*/  IMAD.U32 R130, R101, 0x10000, RZ ;  /* 0x0001000065827824 */ /* 0x000fc400078e00ff */
[C---:B------:R-:W-:Y:S01]  /*1520*/  FADD.FTZ R124, -R165.reuse, R124 ;  /* 0x0000007ca57c7221 */ /* 0x040fe20000010100 */
[----:B------:R-:W-:Y:S02]  /*1530*/  IMAD.U32 R120, R120, 0x10000, RZ ;  /* 0x0001000078787824 */ /* 0x000fe400078e00ff */
[----:B------:R-:W-:Y:S01]  /*1540*/  FADD.FTZ R172, -R165, R128 ;  /* 0x00000080a5ac7221 */ /* 0x000fe20000010100 */
[----:B------:R-:W-:Y:S01]  /*1550*/  SHF.L.U32 R122, R127, 0x10, RZ ;  /* 0x000000107f7a7819 */ /* 0x000fe200000006ff */
[----:B-----5:R-:W-:Y:S01]  /*1560*/  FMUL.FTZ R129, R121, R126 ;  /* 0x0000007e79817220 */ /* 0x020fe20000410000 */
[----:B------:R-:W-:Y:S01]  /*1570*/  FADD.FTZ R120, -R165, R120 ;  /* 0x00000078a5787221 */ /* 0x000fe20000010100 */
[----:B------:R-:W-:Y:S01]  /*1580*/  FMUL.FTZ R127, R121, R124 ;  /* 0x0000007c797f7220 */ /* 0x000fe20000410000 */
[C---:B------:R-:W-:Y:S01]  /*1590*/  FADD.FTZ R174, -R165.reuse, R130 ;  /* 0x00000082a5ae7221 */ /* 0x040fe20000010100 */
[----:B------:R-:W-:Y:S01]  /*15a0*/  FADD.FTZ R122, -R165, R122 ;  /* 0x0000007aa57a7221 */ /* 0x000fe20000010100 */
[C---:B------:R-:W-:Y:S01]  /*15b0*/  FMUL.FTZ R134, R121.reuse, R120 ;  /* 0x0000007879867220 */ /* 0x040fe20000410000 */
[C---:B------:R-:W-:Y:S01]  /*15c0*/  FMUL.FTZ R131, R121.reuse, R118 ;  /* 0x0000007679837220 */ /* 0x040fe20000410000 */
[C---:B------:R-:W-:Y:S01]  /*15d0*/  FMUL.FTZ R126, R121.reuse, R102 ;  /* 0x00000066797e7220 */ /* 0x040fe20000410000 */
[C---:B------:R-:W-:Y:S01]  /*15e0*/  FMUL.FTZ R120, R121.reuse, R122 ;  /* 0x0000007a79787220 */ /* 0x040fe20000410000 */
[C---:B------:R-:W-:Y:S01]  /*15f0*/  FMUL.FTZ R125, R121.reuse, R172 ;  /* 0x000000ac797d7220 */ /* 0x040fe20000410000 */
[----:B------:R-:W-:Y:S01]  /*1600*/  FMUL.FTZ R122, R121, R174 ;  /* 0x000000ae797a7220 */ /* 0x000fe20000410000 */
[C---:B---3--:R-:W-:Y:S01]  /*1610*/  PRMT R100, R96.reuse, 0x7632, R100 ;  /* 0x0000763260647816 */ /* 0x048fe20000000064 */
[----:B------:R-:W-:Y:S01]  /*1620*/  IMAD.U32 R101, R96, 0x10000, RZ ;  /* 0x0001000060657824 */ /* 0x000fe200078e00ff */
[----:B------:R-:W-:-:S02]  /*1630*/  PRMT R96, R97, 0x7632, R96 ;  /* 0x0000763261607816 */ /* 0x000fc40000000060 */
[----:B------:R-:W-:Y:S01]  /*1640*/  SHF.L.U32 R97, R97, 0x10, RZ ;  /* 0x0000001061617819 */ /* 0x000fe200000006ff */
[----:B------:R-:W-:Y:S01]  /*1650*/  FMUL.FTZ R128, R60, R101 ;  /* 0x000000653c807220 */ /* 0x000fe20000410000 */
[----:B------:R-:W-:Y:S01]  /*1660*/  SHF.L.U32 R100, R100, 0x10, RZ ;  /* 0x0000001064647819 */ /* 0x000fe200000006ff */
[C---:B------:R-:W-:Y:S01]  /*1670*/  IMAD.U32 R119, R98.reuse, 0x10000, RZ ;  /* 0x0001000062777824 */ /* 0x040fe200078e00ff */
[----:B------:R-:W-:Y:S01]  /*1680*/  PRMT R103, R98, 0x7632, R103 ;  /* 0x0000763262677816 */ /* 0x000fe20000000067 */
        /* <DEDUP_REMOVED lines=31> */
[----:B------:R-:W-:Y:S01]  /*1880*/  FMUL.FTZ R123, R59, R176 ;  /* 0x000000b03b7b7220 */ /* 0x000fe20000410000 */
[----:B------:R-:W-:Y:S01]  /*1890*/  FADD.FTZ R98, R99, R124 ;  /* 0x0000007c63627221 */ /* 0x000fe20000010000 */
[----:B------:R-:W-:Y:S01]  /*18a0*/  FFMA.FTZ R96, R125, R124, R96 ;  /* 0x0000007c7d607223 */ /* 0x000fe20000010060 */
[----:B------:R-:W-:Y:S01]  /*18b0*/  FADD.FTZ R12, R12, R101 ;  /* 0x000000650c0c7221 */ /* 0x000fe20000010000 */
        /* <DEDUP_REMOVED lines=9> */
.L_x_829:
[----:B------:R-:W-:Y:S05]  /*1950*/  BSYNC B0 ;  /* 0x0000000000007941 */ /* 0x000fea0003800000 */
.L_x_828:
        /* <DEDUP_REMOVED lines=25> */
.L_x_852:
[----:B------:R-:W3:Y:S01]  /*1af0*/  S2R R101, SR_CgaCtaId ;  /* 0x0000000000657919 */ /* 0x000ee20000008800 */
[----:B------:R-:W-:Y:S01]  /*1b00*/  @!P0 LOP3.LUT R96, R96, 0x3, RZ, 0xc0, !PT ;  /* 0x0000000360608812 */ /* 0x000fe200078ec0ff */
[----:B-1----:R-:W-:Y:S01]  /*1b10*/  FADD.FTZ R172, R165, R98 ;  /* 0x00000062a5ac7221 */ /* 0x002fe20000010000 */
[----:B------:R-:W-:Y:S01]  /*1b20*/  MOV R100, 0x400 ;  /* 0x0000040000647802 */ /* 0x000fe20000000f00 */
[----:B--2---:R-:W-:Y:S01]  /*1b30*/  FADD.FTZ R173, R168, R99 ;  /* 0x00000063a8ad7221 */ /* 0x004fe20000010000 */
[----:B------:R-:W-:Y:S05]  /*1b40*/  WARPSYNC.ALL ;  /* 0x0000000000007948 */ /* 0x000fea0003800000 */
[----:B------:R-:W-:Y:S01]  /*1b50*/  @!P0 IMAD.IADD R96, R97, 0x1, R96 ;  /* 0x0000000161608824 */ /* 0x000fe200078e0260 */
[----:B------:R-:W-:Y:S01]  /*1b60*/  BSSY B0, `(.L_x_831) ;  /* 0x00000a1000007945 */ /* 0x000fe20003800000 */
[----:B---3--:R-:W-:-:S04]  /*1b70*/  LEA R100, R101, R100, 0x18 ;  /* 0x0000006465647211 */ /* 0x008fc800078ec0ff */
[----:B0-----:R-:W-:Y:S01]  /*1b80*/  @!P0 LEA R165, R96, R100, 0x3 ;  /* 0x0000006460a58211 */ /* 0x001fe200078e18ff */
        /* <DEDUP_REMOVED lines=25> */
[--C-:B------:R-:W-:Y:S01]  /*1d20*/  FADD.FTZ R168, R143, -R100.reuse ;  /* 0x800000648fa87221 */ /* 0x100fe20000010000 */
[----:B------:R-:W-:Y:S01]  /*1d30*/  FADD.FTZ R96, R136, -R97 ;  /* 0x8000006188607221 */ /* 0x000fe20000010000 */
[----:B------:R-:W-:Y:S01]  /*1d40*/  @P0 PRMT R100, R4, 0x7632, R100 ;  /* 0x0000763204640816 */ /* 0x000fe20000000064 */
[----:B------:R-:W-:Y:S01]  /*1d50*/  FADD.FTZ R98, R141, -R98 ;  /* 0x800000628d627221 */ /* 0x000fe20000010000 */
[----:B------:R-:W-:Y:S01]  /*1d60*/  FADD.FTZ R102, R138, -R99 ;  /* 0x800000638a667221 */ /* 0x000fe20000010000 */
[----:B------:R-:W-:Y:S01]  /*1d70*/  @P0 IMAD.U32 R97, R4, 0x10000, RZ ;  /* 0x0001000004610824 */ /* 0x000fe200078e00ff */
[----:B------:R-:W-:Y:S01]  /*1d80*/  @P0 SHF.L.U32 R101, R5, 0x10, RZ ;  /* 0x0000001005650819 */ /* 0x000fe200000006ff */
[C---:B-----5:R-:W-:Y:S01]  /*1d90*/  FMUL.FTZ R96, R121.reuse, R96 ;  /* 0x0000006079607220 */ /* 0x060fe20000410000 */
[----:B------:R-:W-:Y:S01]  /*1da0*/  FMUL.FTZ R99, R121, R98 ;  /* 0x0000006279637220 */ /* 0x000fe20000410000 */
[----:B------:R-:W-:-:S02]  /*1db0*/  @P0 IMAD.U32 R100, R100, 0x10000, RZ ;  /* 0x0001000064640824 */ /* 0x000fc400078e00ff */
[----:B------:R-:W-:Y:S01]  /*1dc0*/  FMUL.FTZ R102, R121, R102 ;  /* 0x0000006679667220 */ /* 0x000fe20000410000 */
[----:B------:R-:W-:Y:S01]  /*1dd0*/  @P0 FADD.FTZ R96, R96, R97 ;  /* 0x0000006160600221 */ /* 0x000fe20000010000 */
[----:B------:R-:W-:Y:S01]  /*1de0*/  @P0 PRMT R103, R5, 0x7632, R103 ;  /* 0x0000763205670816 */ /* 0x000fe20000000067 */
[----:B------:R-:W-:Y:S01]  /*1df0*/  @P0 FADD.FTZ R99, R99, R100 ;  /* 0x0000006463630221 */ /* 0x000fe20000010000 */
[----:B------:R-:W-:Y:S01]  /*1e00*/  @P0 FADD.FTZ R102, R102, R101 ;  /* 0x0000006566660221 */ /* 0x000fe20000010000 */
[-CC-:B------:R-:W-:Y:S01]  /*1e10*/  FFMA.FTZ R97, R137, R167.reuse, R176.reuse ;  /* 0x000000a789617223 */ /* 0x180fe200000100b0 */
[-CC-:B------:R-:W-:Y:S01]  /*1e20*/  FFMA.FTZ R100, R148, R167.reuse, R176.reuse ;  /* 0x000000a794647223 */ /* 0x180fe200000100b0 */
[-CC-:B------:R-:W-:Y:S01]  /*1e30*/  FFMA.FTZ R101, R139, R167.reuse, R176.reuse ;  /* 0x000000a78b657223 */ /* 0x180fe200000100b0 */
[----:B------:R-:W-:Y:S01]  /*1e40*/  FFMA.FTZ R176, R150, R167, R176 ;  /* 0x000000a796b07223 */ /* 0x000fe200000100b0 */
[----:B------:R-:W-:Y:S01]  /*1e50*/  FADD.FTZ R98, R140, -R97 ;  /* 0x800000618c627221 */ /* 0x000fe20000010000 */
[----:B------:R-:W-:-:S02]  /*1e60*/  @P0 IMAD.U32 R103, R103, 0x10000, RZ ;  /* 0x0001000067670824 */ /* 0x000fc400078e00ff */
[----:B------:R-:W-:Y:S01]  /*1e70*/  FMUL.FTZ R168, R121, R168 ;  /* 0x000000a879a87220 */ /* 0x000fe20000410000 */
[----:B------:R-:W-:Y:S01]  /*1e80*/  @P0 PRMT R97, R6, 0x7632, R97 ;  /* 0x0000763206610816 */ /* 0x000fe20000000061 */
[----:B------:R-:W-:Y:S01]  /*1e90*/  FADD.FTZ R172, R145, -R100 ;  /* 0x8000006491ac7221 */ /* 0x000fe20000010000 */
[----:B------:R-:W-:Y:S01]  /*1ea0*/  @P0 PRMT R169, R7, 0x7632, R169 ;  /* 0x0000763207a90816 */ /* 0x000fe200000000a9 */
[----:B------:R-:W-:Y:S01]  /*1eb0*/  FADD.FTZ R174, R142, -R101 ;  /* 0x800000658eae7221 */ /* 0x000fe20000010000 */
[----:B------:R-:W-:Y:S01]  /*1ec0*/  FADD.FTZ R178, R147, -R176 ;  /* 0x800000b093b27221 */ /* 0x000fe20000010000 */
[----:B------:R-:W-:Y:S01]  /*1ed0*/  @P0 FADD.FTZ R168, R168, R103 ;  /* 0x00000067a8a80221 */ /* 0x000fe20000010000 */
[----:B------:R-:W-:Y:S01]  /*1ee0*/  @P0 SHF.L.U32 R100, R6, 0x10, RZ ;  /* 0x0000001006640819 */ /* 0x000fe200000006ff */
[----:B------:R-:W-:Y:S01]  /*1ef0*/  @P0 IMAD.U32 R101, R7, 0x10000, RZ ;  /* 0x0001000007650824 */ /* 0x000fe200078e00ff */
[----:B------:R-:W-:Y:S01]  /*1f00*/  @P0 SHF.L.U32 R97, R97, 0x10, RZ ;  /* 0x0000001061610819 */ /* 0x000fe200000006ff */
[C---:B------:R-:W-:Y:S01]  /*1f10*/  FMUL.FTZ R103, R121.reuse, R98 ;  /* 0x0000006279677220 */ /* 0x040fe20000410000 */
[C---:B------:R-:W-:Y:S01]  /*1f20*/  FMUL.FTZ R172, R121.reuse, R172 ;  /* 0x000000ac79ac7220 */ /* 0x040fe20000410000 */
[----:B------:R-:W-:Y:S01]  /*1f30*/  FMUL.FTZ R176, R121, R174 ;  /* 0x000000ae79b07220 */ /* 0x000fe20000410000 */
[----:B------:R-:W-:-:S02]  /*1f40*/  @P0 IMAD.U32 R169, R169, 0x10000, RZ ;  /* 0x00010000a9a90824 */ /* 0x000fc400078e00ff */
        /* <DEDUP_REMOVED lines=32> */
[----:B------:R-:W-:Y:S02]  /*2150*/  @P6 LEA R100, P0, R116, UR16, 0x4 ;  /* 0x0000001074646c11 */ /* 0x000fe4000f8020ff */
[----:B------:R-:W-:-:S02]  /*2160*/  MOV R97, R108 ;  /* 0x0000006c00617202 */ /* 0x000fc40000000f00 */
        /* <DEDUP_REMOVED lines=31> */
[----:B------:R-:W-:-:S02]  /*2360*/  F2FP.BF16.F32.PACK_AB R97, R182, R181 ;  /* 0x000000b5b661723e */ /* 0x000fc400000010ff */
        /* <DEDUP_REMOVED lines=21> */
[----:B------:R-:W-:Y:S02]  /*24c0*/  @P6 PRMT R95, R176, 0x7610, R95 ;  /* 0x00007610b05f6816 */ /* 0x000fe4000000005f */
[----:B------:R-:W-:Y:S02]  /*24d0*/  @P6 F2FP.BF16.F32.PACK_AB R177, RZ, R177 ;  /* 0x000000b1ffb1623e */ /* 0x000fe400000010ff */
[----:B------:R-:W-:Y:S02]  /*24e0*/  F2FP.BF16.F32.PACK_AB R98, R184, R183 ;  /* 0x000000b7b862723e */ /* 0x000fe400000010ff */
[----:B------:R-:W-:Y:S02]  /*24f0*/  F2FP.BF16.F32.PACK_AB R96, R180, R179 ;  /* 0x000000b3b460723e */ /* 0x000fe400000010ff */
[----:B------:R-:W-:-:S02]  /*2500*/  F2FP.BF16.F32.PACK_AB R99, R178, R185 ;  /* 0x000000b9b263723e */ /* 0x000fc400000010ff */
[----:B------:R-:W-:Y:S02]  /*2510*/  @P6 PRMT R93, R93, 0x5410, R173 ;  /* 0x000054105d5d6816 */ /* 0x000fe400000000ad */
[----:B------:R-:W-:Y:S01]  /*2520*/  @P6 PRMT R94, R94, 0x5410, R175 ;  /* 0x000054105e5e6816 */ /* 0x000fe200000000af */
[----:B------:R0:W-:Y:S01]  /*2530*/  STG.E.128 desc[UR4][R102.64], R96 ;  /* 0x0000006066007986 */ /* 0x0001e2000c101d04 */
[----:B------:R-:W-:Y:S02]  /*2540*/  @P6 PRMT R95, R95, 0x5410, R177 ;  /* 0x000054105f5f6816 */ /* 0x000fe400000000b1 */
[----:B------:R-:W-:-:S03]  /*2550*/  IADD3 R116, R116, 0x80, RZ ;  /* 0x0000008074747810 */ /* 0x000fc60007ffe0ff */
[----:B------:R0:W-:Y:S04]  /*2560*/  @P6 STG.E.128 desc[UR4][R100.64], R92 ;  /* 0x0000005c64006986 */ /* 0x0001e8000c101d04 */
.L_x_832:
[----:B------:R-:W-:Y:S05]  /*2570*/  BSYNC B0 ;  /* 0x0000000000007941 */ /* 0x000fea0003800000 */
.L_x_831:
        /* <DEDUP_REMOVED lines=30> */
[----:B------:R-:W-:Y:S01]  /*2760*/  @P0 SHF.L.U32 R103, R103, 0x10, RZ ;  /* 0x0000001067670819 */ /* 0x000fe200000006ff */
        /* <DEDUP_REMOVED lines=96> */
[C---:B0-----:R-:W-:Y:S01]  /*2d70*/  IMAD.WIDE.U32 R102, R116.reuse, 0x10, R102 ;  /* 0x0000001074667825 */ /* 0x041fe200078e0066 */
[----:B------:R-:W-:Y:S02]  /*2d80*/  @P6 F2FP.BF16.F32.PACK_AB R176, RZ, R176 ;  /* 0x000000b0ffb0623e */ /* 0x000fe400000010ff */
[----:B------:R-:W-:Y:S01]  /*2d90*/  FSEL R178, R177, RZ, P0 ;  /* 0x000000ffb1b27208 */ /* 0x000fe20000000000 */
[----:B------:R-:W-:Y:S01]  /*2da0*/  VIADD R116, R116, 0x80 ;  /* 0x0000008074747836 */ /* 0x000fe20000000000 */
        /* <DEDUP_REMOVED lines=11> */
[----:B------:R-:W-:-:S05]  /*2e60*/  @P6 PRMT R95, R95, 0x5410, R177 ;  /* 0x000054105f5f6816 */ /* 0x000fca00000000b1 */
[----:B------:R1:W-:Y:S02]  /*2e70*/  @P6 STG.E.128 desc[UR4][R100.64], R92 ;  /* 0x0000005c64006986 */ /* 0x0003e4000c101d04 */
.L_x_834:
[----:B------:R-:W-:Y:S05]  /*2e80*/  BSYNC B0 ;  /* 0x0000000000007941 */ /* 0x000fea0003800000 */
.L_x_833:
[----:B------:R-:W-:Y:S04]  /*2e90*/  BSSY B0, `(.L_x_835) ;  /* 0x000008f000007945 */ /* 0x000fe80003800000 */
[----:B------:R-:W-:Y:S05]  /*2ea0*/  @!P3 BRA `(.L_x_836) ;  /* 0x000000080034b947 */ /* 0x000fea0003800000 */
[----:B------:R-:W-:Y:S02]  /*2eb0*/  ISETP.NE.AND P0, PT, R171, RZ, PT ;  /* 0x000000ffab00720c */ /* 0x000fe40003f05270 */
[----:B------:R-:W-:Y:S02]  /*2ec0*/  ISETP.NE.U32.AND P6, PT, RZ, UR16, PT ;  /* 0x00000010ff007c0c */ /* 0x000fe4000bfc5070 */
[----:B------:R-:W-:Y:S02]  /*2ed0*/  FSEL R178, R165, RZ, !P0 ;  /* 0x000000ffa5b27208 */ /* 0x000fe40004000000 */
[----:B------:R-:W-:Y:S02]  /*2ee0*/  ISETP.NE.U32.AND P0, PT, RZ, UR10, PT ;  /* 0x0000000aff007c0c */ /* 0x000fe4000bf05070 */
[----:B------:R-:W-:Y:S01]  /*2ef0*/  ISETP.NE.AND.EX P6, PT, RZ, UR17, PT, P6 ;  /* 0x00000011ff007c0c */ /* 0x000fe2000bfc5360 */
[-CC-:B01----:R-:W-:Y:S01]  /*2f00*/  FFMA.FTZ R100, R126, R167.reuse, R178.reuse ;  /* 0x000000a77e647223 */ /* 0x183fe200000100b2 */
[----:B------:R-:W-:Y:S01]  /*2f10*/  ISETP.NE.AND.EX P0, PT, RZ, UR11, PT, P0 ;  /* 0x0000000bff007c0c */ /* 0x000fe2000bf05300 */
[-CC-:B------:R-:W-:Y:S01]  /*2f20*/  FFMA.FTZ R97, R127, R167.reuse, R178.reuse ;  /* 0x000000a77f617223 */ /* 0x180fe200000100b2 */
[-C--:B------:R-:W-:Y:S01]  /*2f30*/  FFMA.FTZ R98, R134, R167.reuse, R178 ;  /* 0x000000a786627223 */ /* 0x080fe200000100b2 */
[----:B------:R-:W-:Y:S01]  /*2f40*/  FADD.FTZ R168, R119, -R100 ;  /* 0x8000006477a87221 */ /* 0x000fe20000010000 */
[-C--:B------:R-:W-:Y:S01]  /*2f50*/  FFMA.FTZ R99, R129, R167.reuse, R178 ;  /* 0x000000a781637223 */ /* 0x080fe200000100b2 */
[----:B------:R-:W-:Y:S01]  /*2f60*/  FADD.FTZ R96, R128, -R97 ;  /* 0x8000006180607221 */ /* 0x000fe20000010000 */
[----:B------:R-:W-:Y:S01]  /*2f70*/  FADD.FTZ R98, R133, -R98 ;  /* 0x8000006285627221 */ /* 0x000fe20000010000 */
[-CC-:B------:R-:W-:Y:S01]  /*2f80*/  FFMA.FTZ R101, R131, R167.reuse, R178.reuse ;  /* 0x000000a783657223 */ /* 0x180fe200000100b2 */
[-CC-:B------:R-:W-:Y:S01]  /*2f90*/  FFMA.FTZ R103, R120, R167.reuse, R178.reuse ;  /* 0x000000a778677223 */ /* 0x180fe200000100b2 */
[-CC-:B------:R-:W-:Y:S01]  /*2fa0*/  FFMA.FTZ R165, R125, R167.reuse, R178.reuse ;  /* 0x000000a77da57223 */ /* 0x180fe200000100b2 */
[----:B------:R-:W-:Y:S01]  /*2fb0*/  FADD.FTZ R102, R130, -R99 ;  /* 0x8000006382667221 */ /* 0x000fe20000010000 */
[----:B------:R-:W-:Y:S01]  /*2fc0*/  FFMA.FTZ R178, R122, R167, R178 ;  /* 0x000000a77ab27223 */ /* 0x000fe200000100b2 */
[C---:B-----5:R-:W-:Y:S01]  /*2fd0*/  FMUL.FTZ R96, R121.reuse, R96 ;  /* 0x0000006079607220 */ /* 0x060fe20000410000 */
[C---:B------:R-:W-:Y:S01]  /*2fe0*/  @P0 PRMT R100, R84.reuse, 0x7632, R100 ;  /* 0x0000763254640816 */ /* 0x040fe20000000064 */
[----:B------:R-:W-:Y:S01]  /*2ff0*/  FMUL.FTZ R99, R121, R98 ;  /* 0x0000006279637220 */ /* 0x000fe20000410000 */
[----:B------:R-:W-:Y:S01]  /*3000*/  @P0 SHF.L.U32 R97, R84, 0x10, RZ ;  /* 0x0000001054610819 */ /* 0x000fe200000006ff */
[----:B------:R-:W-:Y:S01]  /*3010*/  FADD.FTZ R172, R132, -R101 ;  /* 0x8000006584ac7221 */ /* 0x000fe20000010000 */
[----:B------:R-:W-:Y:S01]  /*3020*/  @P0 SHF.L.U32 R100, R100, 0x10, RZ ;  /* 0x0000001064640819 */ /* 0x000fe200000006ff */
[----:B------:R-:W-:Y:S01]  /*3030*/  FADD.FTZ R174, R118, -R103 ;  /* 0x8000006776ae7221 */ /* 0x000fe20000010000 */
[----:B------:R-:W-:Y:S01]  /*3040*/  FADD.FTZ R176, R124, -R165 ;  /* 0x800000a57cb07221 */ /* 0x000fe20000010000 */
[----:B------:R-:W-:Y:S01]  /*3050*/  FADD.FTZ R178, R123, -R178 ;  /* 0x800000b27bb27221 */ /* 0x000fe20000010000 */
[----:B------:R-:W-:-:S02]  /*3060*/  @P0 IMAD.U32 R101, R85, 0x10000, RZ ;  /* 0x0001000055650824 */ /* 0x000fc400078e00ff */
[----:B------:R-:W-:Y:S01]  /*3070*/  FMUL.FTZ R102, R121, R102 ;  /* 0x0000006679667220 */ /* 0x000fe20000410000 */
[--C-:B------:R-:W-:Y:S01]  /*3080*/  @P0 FADD.FTZ R96, R96, R97.reuse ;  /* 0x0000006160600221 */ /* 0x100fe20000010000 */
[----:B------:R-:W-:Y:S01]  /*3090*/  @P0 FADD.FTZ R99, R99, R100 ;  /* 0x0000006463630221 */ /* 0x000fe20000010000 */
[----:B------:R-:W-:Y:S01]  /*30a0*/  @P0 PRMT R97, R85, 0x7632, R97 ;  /* 0x0000763255610816 */ /* 0x000fe20000000061 */
[C---:B------:R-:W-:Y:S01]  /*30b0*/  FMUL.FTZ R168, R121.reuse, R168 ;  /* 0x000000a879a87220 */ /* 0x040fe20000410000 */
[----:B------:R-:W-:Y:S01]  /*30c0*/  @P0 PRMT R98, R86, 0x7632, R98 ;  /* 0x0000763256620816 */ /* 0x000fe20000000062 */
[----:B------:R-:W-:Y:S01]  /*30d0*/  FMUL.FTZ R172, R121, R172 ;  /* 0x000000ac79ac7220 */ /* 0x000fe20000410000 */
        /* <DEDUP_REMOVED lines=11> */
[----:B------:R-:W-:Y:S01]  /*3190*/  @P0 FADD.FTZ R172, R172, R101 ;  /* 0x00000065acac0221 */ /* 0x000fe20000010000 */
[----:B------:R-:W-:Y:S01]  /*31a0*/  @P0 FADD.FTZ R174, R174, R103 ;  /* 0x00000067aeae0221 */ /* 0x000fe20000010000 */
[----:B------:R-:W-:Y:S01]  /*31b0*/  @P0 FADD.FTZ R176, R176, R121 ;  /* 0x00000079b0b00221 */ /* 0x000fe20000010000 */
[----:B------:R-:W-:Y:S01]  /*31c0*/  @P0 FADD.FTZ R178, R178, R165 ;  /* 0x000000a5b2b20221 */ /* 0x000fe20000010000 */
[----:B------:R-:W-:Y:S01]  /*31d0*/  ISETP.NE.U32.AND P0, PT, RZ, UR20, PT ;  /* 0x00000014ff007c0c */ /* 0x000fe2000bf05070 */
[----:B------:R-:W-:Y:S02]  /*31e0*/  FMUL.FTZ R169, R174, UR19 ;  /* 0x00000013aea97c20 */ /* 0x000fe40008410000 */
[----:B------:R-:W-:Y:S01]  /*31f0*/  FMUL.FTZ R173, R178, UR19 ;  /* 0x00000013b2ad7c20 */ /* 0x000fe20008410000 */
        /* <DEDUP_REMOVED lines=9> */
[----:B------:R-:W-:Y:S02]  /*3290*/  @P0 F2FP.BF16.F32.PACK_AB R121, RZ, R174 ;  /* 0x000000aeff79023e */ /* 0x000fe400000010ff */
        /* <DEDUP_REMOVED lines=28> */
[----:B------:R-:W-:Y:S01]  /*3460*/  LOP3.LUT P0, RZ, R114, 0xff0000, RZ, 0xc0, !PT ;  /* 0x00ff000072ff7812 */ /* 0x000fe2000780c0ff */
[----:B------:R-:W-:Y:S01]  /*3470*/  FMUL.FTZ R168, R172, UR19 ;  /* 0x00000013aca87c20 */ /* 0x000fe20008410000 */
[----:B------:R-:W-:Y:S01]  /*3480*/  FMUL.FTZ R172, R176, UR19 ;  /* 0x00000013b0ac7c20 */ /* 0x000fe20008410000 */
        /* <DEDUP_REMOVED lines=45> */
[----:B------:R-:W-:-:S05]  /*3760*/  @P6 PRMT R95, R95, 0x5410, R173 ;  /* 0x000054105f5f6816 */ /* 0x000fca00000000ad */
[----:B------:R2:W-:Y:S02]  /*3770*/  @P6 STG.E.128 desc[UR4][R100.64], R92 ;  /* 0x0000005c64006986 */ /* 0x0005e4000c101d04 */
.L_x_836:
[----:B------:R-:W-:Y:S05]  /*3780*/  BSYNC B0 ;  /* 0x0000000000007941 */ /* 0x000fea0003800000 */
.L_x_835:
[----:B012---:R-:W-:Y:S01]  /*3790*/  SEL R100, RZ, 0x1, P2 ;  /* 0x00000001ff647807 */ /* 0x007fe20001000000 */
[----:B------:R-:W-:Y:S06]  /*37a0*/  @!P1 BRA `(.L_x_837) ;  /* 0xffffffcc00309947 */ /* 0x000fec000383ffff */
.L_x_823:
        /* <DEDUP_REMOVED lines=17> */
.L_x_839:
[----:B------:R-:W-:Y:S05]  /*38c0*/  BSYNC B0 ;  /* 0x0000000000007941 */ /* 0x000fea0003800000 */
.L_x_838:
        /* <DEDUP_REMOVED lines=11> */
.L_x_841:
[----:B------:R-:W-:Y:S05]  /*3980*/  BSYNC B0 ;  /* 0x0000000000007941 */ /* 0x000fea0003800000 */
.L_x_840:
        /* <DEDUP_REMOVED lines=10> */
.L_x_830:
[----:B------:R-:W-:Y:S01]  /*3a30*/  HFMA2.MMA R176, -RZ, RZ, 0, 1.847743988037109375e-06 ;  /* 0x0000001fffb07435 */ /* 0x000fe200000001ff */
[----:B------:R-:W-:Y:S01]  /*3a40*/  MOV R174, R167 ;  /* 0x000000a700ae7202 */ /* 0x000fe20000000f00 */
[----:B------:R-:W-:Y:S02]  /*3a50*/  IMAD.MOV.U32 R173, RZ, RZ, 0x10 ;  /* 0x00000010ffad7424 */ /* 0x000fe400078e00ff */
[----:B------:R-:W-:-:S07]  /*3a60*/  IMAD.MOV.U32 R169, RZ, RZ, -0x1 ;  /* 0xffffffffffa97424 */ /* 0x000fce00078e00ff */
[----:B-----5:R-:W-:Y:S05]  /*3a70*/  WARPSYNC.COLLECTIVE R169, `(.L_x_842) ;  /* 0x00000000a9087348 */ /* 0x020fea0003c00000 */
[----:B------:R0:W1:Y:S02]  /*3a80*/  SHFL.DOWN P6, R172, R174, R173, R176 ;  /* 0x080000adaeac7389 */ /* 0x00006400000c00b0 */
[----:B01---5:R-:W-:Y:S01]  /*3a90*/  ENDCOLLECTIVE ;  /* 0x000000000000791b */ /* 0x023fe20003800000 */
.L_x_842:
[----:B------:R-:W-:Y:S01]  /*3aa0*/  IMAD.MOV.U32 R174, RZ, RZ, R168 ;  /* 0x000000ffffae7224 */ /* 0x000fe200078e00a8 */
[----:B------:R-:W-:-:S07]  /*3ab0*/  MOV R98, R172 ;  /* 0x000000ac00627202 */ /* 0x000fce0000000f00 */
[----:B------:R-:W-:Y:S05]  /*3ac0*/  WARPSYNC.COLLECTIVE R169, `(.L_x_843) ;  /* 0x00000000a9087348 */ /* 0x000fea0003c00000 */
[----:B------:R0:W1:Y:S02]  /*3ad0*/  SHFL.DOWN P6, R172, R174, R173, R176 ;  /* 0x080000adaeac7389 */ /* 0x00006400000c00b0 */
[----:B01----:R-:W-:Y:S01]  /*3ae0*/  ENDCOLLECTIVE ;  /* 0x000000000000791b */ /* 0x003fe20003800000 */
.L_x_843:
[----:B------:R-:W-:Y:S01]  /*3af0*/  FADD.FTZ R98, R98, R167 ;  /* 0x000000a762627221 */ /* 0x000fe20000010000 */
[----:B------:R-:W-:-:S03]  /*3b00*/  HFMA2.MMA R173, -RZ, RZ, 0, 4.76837158203125e-07 ;  /* 0x00000008ffad7435 */ /* 0x000fc600000001ff */
[----:B------:R-:W-:Y:S01]  /*3b10*/  IMAD.MOV.U32 R174, RZ, RZ, R98 ;  /* 0x000000ffffae7224 */ /* 0x000fe200078e0062 */
[----:B------:R-:W-:-:S07]  /*3b20*/  MOV R99, R172 ;  /* 0x000000ac00637202 */ /* 0x000fce0000000f00 */
[----:B------:R-:W-:Y:S05]  /*3b30*/  WARPSYNC.COLLECTIVE R169, `(.L_x_844) ;  /* 0x00000000a9087348 */ /* 0x000fea0003c00000 */
[----:B------:R0:W1:Y:S02]  /*3b40*/  SHFL.DOWN P6, R172, R174, R173, R176 ;  /* 0x080000adaeac7389 */ /* 0x00006400000c00b0 */
[----:B01----:R-:W-:Y:S01]  /*3b50*/  ENDCOLLECTIVE ;  /* 0x000000000000791b */ /* 0x003fe20003800000 */
.L_x_844:
[----:B------:R-:W-:-:S05]  /*3b60*/  FADD.FTZ R99, R99, R168 ;  /* 0x000000a863637221 */ /* 0x000fca0000010000 */
[----:B------:R-:W-:Y:S01]  /*3b70*/  MOV R174, R99 ;  /* 0x0000006300ae7202 */ /* 0x000fe20000000f00 */
[----:B------:R-:W-:-:S07]  /*3b80*/  IMAD.MOV.U32 R101, RZ, RZ, R172 ;  /* 0x000000ffff657224 */ /* 0x000fce00078e00ac */
[----:B------:R-:W-:Y:S05]  /*3b90*/  WARPSYNC.COLLECTIVE R169, `(.L_x_845) ;  /* 0x00000000a9087348 */ /* 0x000fea0003c00000 */
[----:B------:R0:W1:Y:S02]  /*3ba0*/  SHFL.DOWN P6, R172, R174, R173, R176 ;  /* 0x080000adaeac7389 */ /* 0x00006400000c00b0 */
[----:B01----:R-:W-:Y:S01]  /*3bb0*/  ENDCOLLECTIVE ;  /* 0x000000000000791b */ /* 0x003fe20003800000 */
.L_x_845:
[----:B------:R-:W-:-:S05]  /*3bc0*/  FADD.FTZ R101, R98, R101 ;  /* 0x0000006562657221 */ /* 0x000fca0000010000 */
[----:B------:R-:W-:Y:S01]  /*3bd0*/  MOV R174, R101 ;  /* 0x0000006500ae7202 */ /* 0x000fe20000000f00 */
[----:B------:R-:W-:Y:S02]  /*3be0*/  IMAD.MOV.U32 R173, RZ, RZ, 0x4 ;  /* 0x00000004ffad7424 */ /* 0x000fe400078e00ff */
[----:B------:R-:W-:-:S07]  /*3bf0*/  IMAD.MOV.U32 R100, RZ, RZ, R172 ;  /* 0x000000ffff647224 */ /* 0x000fce00078e00ac */
[----:B------:R-:W-:Y:S05]  /*3c00*/  WARPSYNC.COLLECTIVE R169, `(.L_x_846) ;  /* 0x00000000a9087348 */ /* 0x000fea0003c00000 */
[----:B------:R0:W1:Y:S02]  /*3c10*/  SHFL.DOWN P6, R172, R174, R173, R176 ;  /* 0x080000adaeac7389 */ /* 0x00006400000c00b0 */
[----:B01----:R-:W-:Y:S01]  /*3c20*/  ENDCOLLECTIVE ;  /* 0x000000000000791b */ /* 0x003fe20003800000 */
.L_x_846:
[----:B------:R-:W-:-:S04]  /*3c30*/  FADD.FTZ R100, R99, R100 ;  /* 0x0000006463647221 */ /* 0x000fc80000010000 */
[----:B------:R-:W-:Y:S01]  /*3c40*/  IMAD.MOV.U32 R174, RZ, RZ, R100 ;  /* 0x000000ffffae7224 */ /* 0x000fe200078e0064 */
[----:B------:R-:W-:-:S07]  /*3c50*/  MOV R102, R172 ;  /* 0x000000ac00667202 */ /* 0x000fce0000000f00 */
[----:B------:R-:W-:Y:S05]  /*3c60*/  WARPSYNC.COLLECTIVE R169, `(.L_x_847) ;  /* 0x00000000a9087348 */ /* 0x000fea0003c00000 */
[----:B------:R0:W1:Y:S02]  /*3c70*/  SHFL.DOWN P6, R172, R174, R173, R176 ;  /* 0x080000adaeac7389 */ /* 0x00006400000c00b0 */
[----:B01----:R-:W-:Y:S01]  /*3c80*/  ENDCOLLECTIVE ;  /* 0x000000000000791b */ /* 0x003fe20003800000 */
.L_x_847:
[----:B------:R-:W-:Y:S01]  /*3c90*/  FADD.FTZ R102, R101, R102 ;  /* 0x0000006665667221 */ /* 0x000fe20000010000 */
[----:B------:R-:W-:-:S03]  /*3ca0*/  HFMA2.MMA R173, -RZ, RZ, 0, 1.1920928955078125e-07 ;  /* 0x00000002ffad7435 */ /* 0x000fc600000001ff */
[----:B------:R-:W-:Y:S01]  /*3cb0*/  IMAD.MOV.U32 R174, RZ, RZ, R102 ;  /* 0x000000ffffae7224 */ /* 0x000fe200078e0066 */
[----:B------:R-:W-:-:S07]  /*3cc0*/  MOV R103, R172 ;  /* 0x000000ac00677202 */ /* 0x000fce0000000f00 */
[----:B------:R-:W-:Y:S05]  /*3cd0*/  WARPSYNC.COLLECTIVE R169, `(.L_x_848) ;  /* 0x00000000a9087348 */ /* 0x000fea0003c00000 */
[----:B------:R0:W1:Y:S02]  /*3ce0*/  SHFL.DOWN P6, R172, R174, R173, R176 ;  /* 0x080000adaeac7389 */ /* 0x00006400000c00b0 */
[----:B01----:R-:W-:Y:S01]  /*3cf0*/  ENDCOLLECTIVE ;  /* 0x000000000000791b */ /* 0x003fe20003800000 */
.L_x_848:
[----:B------:R-:W-:-:S05]  /*3d00*/  FADD.FTZ R103, R100, R103 ;  /* 0x0000006764677221 */ /* 0x000fca0000010000 */
[----:B------:R-:W-:Y:S01]  /*3d10*/  MOV R174, R103 ;  /* 0x0000006700ae7202 */ /* 0x000fe20000000f00 */
[----:B------:R-:W-:-:S07]  /*3d20*/  IMAD.MOV.U32 R165, RZ, RZ, R172 ;  /* 0x000000ffffa57224 */ /* 0x000fce00078e00ac */
[----:B------:R-:W-:Y:S05]  /*3d30*/  WARPSYNC.COLLECTIVE R169, `(.L_x_849) ;  /* 0x00000000a9087348 */ /* 0x000fea0003c00000 */
[----:B------:R0:W1:Y:S02]  /*3d40*/  SHFL.DOWN P6, R172, R174, R173, R176 ;  /* 0x080000adaeac7389 */ /* 0x00006400000c00b0 */
[----:B01----:R-:W-:Y:S01]  /*3d50*/  ENDCOLLECTIVE ;  /* 0x000000000000791b */ /* 0x003fe20003800000 */
.L_x_849:
[----:B------:R-:W-:-:S05]  /*3d60*/  FADD.FTZ R165, R102, R165 ;  /* 0x000000a566a57221 */ /* 0x000fca0000010000 */
[----:B------:R-:W-:Y:S01]  /*3d70*/  MOV R174, R165 ;  /* 0x000000a500ae7202 */ /* 0x000fe20000000f00 */
[----:B------:R-:W-:Y:S02]  /*3d80*/  IMAD.MOV.U32 R173, RZ, RZ, 0x1 ;  /* 0x00000001ffad7424 */ /* 0x000fe400078e00ff */
[----:B------:R-:W-:-:S07]  /*3d90*/  IMAD.MOV.U32 R168, RZ, RZ, R172 ;  /* 0x000000ffffa87224 */ /* 0x000fce00078e00ac */
[----:B------:R-:W-:Y:S05]  /*3da0*/  WARPSYNC.COLLECTIVE R169, `(.L_x_850) ;  /* 0x00000000a9087348 */ /* 0x000fea0003c00000 */
[----:B------:R0:W1:Y:S02]  /*3db0*/  SHFL.DOWN P6, R172, R174, R173, R176 ;  /* 0x080000adaeac7389 */ /* 0x00006400000c00b0 */
[----:B01----:R-:W-:Y:S01]  /*3dc0*/  ENDCOLLECTIVE ;  /* 0x000000000000791b */ /* 0x003fe20003800000 */
.L_x_850:
[----:B------:R-:W-:-:S04]  /*3dd0*/  FADD.FTZ R168, R103, R168 ;  /* 0x000000a867a87221 */ /* 0x000fc80000010000 */
[----:B------:R-:W-:Y:S01]  /*3de0*/  IMAD.MOV.U32 R174, RZ, RZ, R168 ;  /* 0x000000ffffae7224 */ /* 0x000fe200078e00a8 */
[----:B------:R-:W-:-:S07]  /*3df0*/  MOV R98, R172 ;  /* 0x000000ac00627202 */ /* 0x000fce0000000f00 */
[----:B------:R-:W-:Y:S05]  /*3e00*/  WARPSYNC.COLLECTIVE R169, `(.L_x_851) ;  /* 0x00000000a9087348 */ /* 0x000fea0003c00000 */
[----:B------:R0:W1:Y:S02]  /*3e10*/  SHFL.DOWN P6, R172, R174, R173, R176 ;  /* 0x080000adaeac7389 */ /* 0x00006400000c00b0 */
[----:B01----:R-:W-:Y:S01]  /*3e20*/  ENDCOLLECTIVE ;  /* 0x000000000000791b */ /* 0x003fe20003800000 */
.L_x_851:
[----:B------:R-:W-:Y:S01]  /*3e30*/  MOV R99, R172 ;  /* 0x000000ac00637202 */ /* 0x000fe20000000f00 */
[----:B------:R-:W-:Y:S06]  /*3e40*/  BRA `(.L_x_852) ;  /* 0xffffffdc00287947 */ /* 0x000fec000383ffff */
.L_x_853:
        /* <DEDUP_REMOVED lines=11> */
.L_x_3246:


//--------------------- .text._ZN10layer_norm22ln_bwd_finalize_kernelINS_22Kernel_traits_finalizeILj3072Ef13__nv_bfloat16S2_S2_fjLb0ELj1024ELj4ENS_18Kernel_traits_baseILj3072EfS2_S2_S2_fjLj1024EEEEELb0ELb1EEEvNS_9BwdParamsE --------------------------
	.section	.text._ZN10layer_norm22ln_bwd_finalize_kernelINS_22Kernel_traits_finalizeILj3072Ef13__nv_bfloat16S2_S2_fjLb0ELj1024ELj4ENS_18Kernel_traits_baseILj3072EfS2_S2_S2_fjLj1024EEEEELb0ELb1EEEvNS_9BwdParamsE,"ax",@progbits
	.align	128
        .global         _ZN10layer_norm22ln_bwd_finalize_kernelINS_22Kernel_traits_finalizeILj3072Ef13__nv_bfloat16S2_S2_fjLb0ELj1024ELj4ENS_18Kernel_traits_baseILj3072EfS2_S2_S2_fjLj1024EEEEELb0ELb1EEEvNS_9BwdParamsE
        .type           _ZN10layer_norm22ln_bwd_finalize_kernelINS_22Kernel_traits_finalizeILj3072Ef13__nv_bfloat16S2_S2_fjLb0ELj1024ELj4ENS_18Kernel_traits_baseILj3072EfS2_S2_S2_fjLj1024EEEEELb0ELb1EEEvNS_9BwdParamsE,@function
        .size           _ZN10layer_norm22ln_bwd_finalize_kernelINS_22Kernel_traits_finalizeILj3072Ef13__nv_bfloat16S2_S2_fjLb0ELj1024ELj4ENS_18Kernel_traits_baseILj3072EfS2_S2_S2_fjLj1024EEEEELb0ELb1EEEvNS_9BwdParamsE,(.L_x_3247 - _ZN10layer_norm22ln_bwd_finalize_kernelINS_22Kernel_traits_finalizeILj3072Ef13__nv_bfloat16S2_S2_fjLb0ELj1024ELj4ENS_18Kernel_traits_baseILj3072EfS2_S2_S2_fjLj1024EEEEELb0ELb1EEEvNS_9BwdParamsE)
        .other          _ZN10layer_norm22ln_bwd_finalize_kernelINS_22Kernel_traits_finalizeILj3072Ef13__nv_bfloat16S2_S2_fjLb0ELj1024ELj4ENS_18Kernel_traits_baseILj3072EfS2_S2_S2_fjLj1024EEEEELb0ELb1EEEvNS_9BwdParamsE,@"STO_CUDA_ENTRY STV_DEFAULT"
_ZN10layer_norm22ln_bwd_finalize_kernelINS_22Kernel_traits_finalizeILj3072Ef13__nv_bfloat16S2_S2_fjLb0ELj1024ELj4ENS_18Kernel_traits_baseILj3072EfS2_S2_S2_fjLj1024EEEEELb0ELb1EEEvNS_9BwdParamsE:
.text._ZN10layer_norm22ln_bwd_finalize_kernelINS_22Kernel_traits_finalizeILj3072Ef13__nv_bfloat16S2_S2_fjLb0ELj1024ELj4ENS_18Kernel_traits_baseILj3072EfS2_S2_S2_fjLj1024EEEEELb0ELb1EEEvNS_9BwdParamsE:
        /* <DEDUP_REMOVED lines=26> */
.L_x_863:
[----:B0-2---:R-:W0:Y:S01]  /*01a0*/  LDC R10, c[0x0][0x210] ;  /* 0x00008400ff0a7b82 */ /* 0x005e220000000800 */
[----:B------:R-:W-:Y:S01]  /*01b0*/  BSSY B0, `(.L_x_854) ;  /* 0x0000067000007945 */ /* 0x000fe20003800000 */
[----:B------:R-:W-:Y:S01]  /*01c0*/  HFMA2.MMA R26, -RZ, RZ, 0, 0 ;  /* 0x00000000ff1a7435 */ /* 0x000fe200000001ff */
[----:B------:R-:W-:Y:S02]  /*01d0*/  MOV R20, RZ ;  /* 0x000000ff00147202 */ /* 0x000fe40000000f00 */
[----:B0-----:R-:W-:-:S13]  /*01e0*/  ISETP.GE.U32.AND P1, PT, R5, R10, PT ;  /* 0x0000000a0500720c */ /* 0x001fda0003f26070 */
[----:B-1----:R-:W-:Y:S05]  /*01f0*/  @P1 BRA `(.L_x_855) ;  /* 0x0000000400881947 */ /* 0x002fea0003800000 */
        /* <DEDUP_REMOVED lines=25> */
.L_x_858:
        /* <DEDUP_REMOVED lines=34> */
.L_x_857:
[----:B------:R-:W-:Y:S05]  /*05b0*/  BSYNC B1 ;  /* 0x0000000000017941 */ /* 0x000fea0003800000 */
.L_x_856:
        /* <DEDUP_REMOVED lines=25> */
.L_x_860:
[----:B------:R-:W-:Y:S05]  /*0750*/  BSYNC B1 ;  /* 0x0000000000017941 */ /* 0x000fea0003800000 */
.L_x_859:
        /* <DEDUP_REMOVED lines=12> */
.L_x_855:
[----:B------:R-:W-:Y:S05]  /*0820*/  BSYNC B0 ;  /* 0x0000000000007941 */ /* 0x000fea0003800000 */
.L_x_854:
        /* <DEDUP_REMOVED lines=29> */
.L_x_874:
[----:B------:R-:W-:Y:S01]  /*0a00*/  @!P1 SHF.R.U32.HI R12, RZ, 0x3, R0 ;  /* 0x00000003ff0c9819 */ /* 0x000fe20000011600 */
[----:B----4-:R-:W-:Y:S01]  /*0a10*/  FADD.FTZ R14, R9, R14 ;  /* 0x0000000e090e7221 */ /* 0x010fe20000010000 */
[----:B---3--:R-:W-:Y:S02]  /*0a20*/  FADD.FTZ R11, R10, R11 ;  /* 0x0000000b0a0b7221 */ /* 0x008fe40000010000 */
[----:B------:R-:W-:-:S05]  /*0a30*/  @!P1 LOP3.LUT R12, R12, 0x1ffffffc, RZ, 0xc0, !PT ;  /* 0x1ffffffc0c0c9812 */ /* 0x000fca00078ec0ff */
[----:B------:R3:W-:Y:S04]  /*0a40*/  @!P1 STS [R12+UR4+0x2000], R14 ;  /* 0x0020000e0c009988 */ /* 0x0007e80008000804 */
[----:B------:R3:W-:Y:S02]  /*0a50*/  @!P1 STS [R12+UR4+0x2080], R11 ;  /* 0x0020800b0c009988 */ /* 0x0007e40008000804 */
.L_x_861:
[----:B------:R-:W-:Y:S05]  /*0a60*/  WARPSYNC.ALL ;  /* 0x0000000000007948 */ /* 0x000fea0003800000 */
[----:B------:R-:W-:Y:S01]  /*0a70*/  BAR.SYNC.DEFER_BLOCKING 0x0 ;  /* 0x0000000000007b1d */ /* 0x000fe20000010000 */
[C---:B------:R-:W-:Y:S02]  /*0a80*/  ISETP.GT.U32.AND P1, PT, R3.reuse, -0xc01, PT ;  /* 0xfffff3ff0300780c */ /* 0x040fe40003f24070 */
[----:B------:R-:W-:-:S05]  /*0a90*/  IADD3 R3, R3, 0xc00, RZ ;  /* 0x00000c0003037810 */ /* 0x000fca0007ffe0ff */
[----:B--23--:R-:W2:Y:S08]  /*0aa0*/  @P0 LDC.64 R10, c[0x0][0x318] ;  /* 0x0000c600ff0a0b82 */ /* 0x00ceb00000000a00 */
[----:B------:R-:W3:Y:S01]  /*0ab0*/  @P0 LDC.64 R12, c[0x0][0x310] ;  /* 0x0000c400ff0c0b82 */ /* 0x000ee20000000a00 */
[----:B------:R-:W4:Y:S04]  /*0ac0*/  @P0 LDS.64 R14, [R6+0x2000] ;  /* 0x00200000060e0984 */ /* 0x000f280000000a00 */
[----:B------:R-:W5:Y:S01]  /*0ad0*/  @P0 LDS.64 R16, [R6+0x2080] ;  /* 0x0020800006100984 */ /* 0x000f620000000a00 */
[----:B--2---:R-:W-:-:S04]  /*0ae0*/  @P0 IMAD.WIDE.U32 R10, R4, 0x8, R10 ;  /* 0x00000008040a0825 */ /* 0x004fc800078e000a */
[C---:B---3--:R-:W-:Y:S01]  /*0af0*/  @P0 IMAD.WIDE.U32 R12, R4.reuse, 0x8, R12 ;  /* 0x00000008040c0825 */ /* 0x048fe200078e000c */
[----:B------:R-:W-:Y:S01]  /*0b00*/  IADD3 R4, R4, 0x600, RZ ;  /* 0x0000060004047810 */ /* 0x000fe20007ffe0ff */
[----:B----4-:R2:W-:Y:S04]  /*0b10*/  @P0 STG.E.64 desc[UR6][R10.64], R14 ;  /* 0x0000000e0a000986 */ /* 0x0105e8000c101b06 */
[----:B-----5:R2:W-:Y:S01]  /*0b20*/  @P0 STG.E.64 desc[UR6][R12.64], R16 ;  /* 0x000000100c000986 */ /* 0x0205e2000c101b06 */
[----:B------:R-:W-:Y:S05]  /*0b30*/  @P1 BRA `(.L_x_863) ;  /* 0xfffffff400981947 */ /* 0x000fea000383ffff */
[----:B------:R-:W-:Y:S05]  /*0b40*/  EXIT ;  /* 0x000000000000794d */ /* 0x000fea0003800000 */
.L_x_862:
[----:B------:R-:W-:Y:S01]  /*0b50*/  HFMA2.MMA R19, -RZ, RZ, 0, 5.9604644775390625e-08 ;  /* 0x00000001ff137435 */ /* 0x000fe200000001ff */
[----:B0--3--:R-:W-:Y:S01]  /*0b60*/  MOV R20, R10 ;  /* 0x0000000a00147202 */ /* 0x009fe20000000f00 */
[----:B------:R-:W-:Y:S01]  /*0b70*/  IMAD.MOV.U32 R22, RZ, RZ, 0x1f ;  /* 0x0000001fff167424 */ /* 0x000fe200078e00ff */
[----:B------:R-:W-:-:S08]  /*0b80*/  MOV R17, 0xffffffff ;  /* 0xffffffff00117802 */ /* 0x000fd00000000f00 */
[----:B-12---:R-:W-:Y:S05]  /*0b90*/  WARPSYNC.COLLECTIVE R17, `(.L_x_864) ;  /* 0x0000000011087348 */ /* 0x006fea0003c00000 */
[----:B------:R0:W3:Y:S02]  /*0ba0*/  SHFL.BFLY P2, R18, R20, R19, R22 ;  /* 0x0c00001314127389 */ /* 0x0000e40000040016 */
[----:B0123--:R-:W-:Y:S01]  /*0bb0*/  ENDCOLLECTIVE ;  /* 0x000000000000791b */ /* 0x00ffe20003800000 */
.L_x_864:
[----:B------:R-:W-:Y:S01]  /*0bc0*/  HFMA2.MMA R19, -RZ, RZ, 0, 1.1920928955078125e-07 ;  /* 0x00000002ff137435 */ /* 0x000fe200000001ff */
[----:B------:R-:W-:-:S05]  /*0bd0*/  MOV R11, R18 ;  /* 0x00000012000b7202 */ /* 0x000fca0000000f00 */
[----:B------:R-:W-:-:S05]  /*0be0*/  FADD.FTZ R11, R10, R11 ;  /* 0x0000000b0a0b7221 */ /* 0x000fca0000010000 */
[----:B------:R-:W-:-:S07]  /*0bf0*/  MOV R20, R11 ;  /* 0x0000000b00147202 */ /* 0x000fce0000000f00 */
[----:B------:R-:W-:Y:S05]  /*0c00*/  WARPSYNC.COLLECTIVE R17, `(.L_x_865) ;  /* 0x0000000011087348 */ /* 0x000fea0003c00000 */
[----:B------:R0:W1:Y:S02]  /*0c10*/  SHFL.BFLY P2, R18, R20, R19, R22 ;  /* 0x0c00001314127389 */ /* 0x0000640000040016 */
[----:B01----:R-:W-:Y:S01]  /*0c20*/  ENDCOLLECTIVE ;  /* 0x000000000000791b */ /* 0x003fe20003800000 */
.L_x_865:
[----:B------:R-:W-:Y:S01]  /*0c30*/  HFMA2.MMA R19, -RZ, RZ, 0, 2.384185791015625e-07 ;  /* 0x00000004ff137435 */ /* 0x000fe200000001ff */
[----:B------:R-:W-:-:S04]  /*0c40*/  IMAD.MOV.U32 R12, RZ, RZ, R18 ;  /* 0x000000ffff0c7224 */ /* 0x000fc800078e0012 */
[----:B------:R-:W-:-:S05]  /*0c50*/  FADD.FTZ R12, R11, R12 ;  /* 0x0000000c0b0c7221 */ /* 0x000fca0000010000 */
[----:B------:R-:W-:-:S07]  /*0c60*/  MOV R20, R12 ;  /* 0x0000000c00147202 */ /* 0x000fce0000000f00 */
[----:B------:R-:W-:Y:S05]  /*0c70*/  WARPSYNC.COLLECTIVE R17, `(.L_x_866) ;  /* 0x0000000011087348 */ /* 0x000fea0003c00000 */
[----:B------:R0:W1:Y:S02]  /*0c80*/  SHFL.BFLY P2, R18, R20, R19, R22 ;  /* 0x0c00001314127389 */ /* 0x0000640000040016 */
[----:B01----:R-:W-:Y:S01]  /*0c90*/  ENDCOLLECTIVE ;  /* 0x000000000000791b */ /* 0x003fe20003800000 */
.L_x_866:
[----:B------:R-:W-:Y:S01]  /*0ca0*/  IMAD.MOV.U32 R19, RZ, RZ, 0x8 ;  /* 0x00000008ff137424 */ /* 0x000fe200078e00ff */
[----:B------:R-:W-:-:S05]  /*0cb0*/  MOV R13, R18 ;  /* 0x00000012000d7202 */ /* 0x000fca0000000f00 */
[----:B------:R-:W-:-:S05]  /*0cc0*/  FADD.FTZ R13, R12, R13 ;  /* 0x0000000d0c0d7221 */ /* 0x000fca0000010000 */
[----:B------:R-:W-:-:S07]  /*0cd0*/  MOV R20, R13 ;  /* 0x0000000d00147202 */ /* 0x000fce0000000f00 */
[----:B------:R-:W-:Y:S05]  /*0ce0*/  WARPSYNC.COLLECTIVE R17, `(.L_x_867) ;  /* 0x0000000011087348 */ /* 0x000fea0003c00000 */
[----:B------:R0:W1:Y:S02]  /*0cf0*/  SHFL.BFLY P2, R18, R20, R19, R22 ;  /* 0x0c00001314127389 */ /* 0x0000640000040016 */
[----:B01----:R-:W-:Y:S01]  /*0d00*/  ENDCOLLECTIVE ;  /* 0x000000000000791b */ /* 0x003fe20003800000 */
.L_x_867:
[----:B------:R-:W-:Y:S01]  /*0d10*/  HFMA2.MMA R19, -RZ, RZ, 0, 9.5367431640625e-07 ;  /* 0x00000010ff137435 */ /* 0x000fe200000001ff */
[----:B------:R-:W-:-:S05]  /*0d20*/  MOV R10, R18 ;  /* 0x00000012000a7202 */ /* 0x000fca0000000f00 */
[----:B------:R-:W-:-:S05]  /*0d30*/  FADD.FTZ R10, R13, R10 ;  /* 0x0000000a0d0a7221 */ /* 0x000fca0000010000 */
[----:B------:R-:W-:-:S07]  /*0d40*/  MOV R20, R10 ;  /* 0x0000000a00147202 */ /* 0x000fce0000000f00 */
[----:B------:R-:W-:Y:S05]  /*0d50*/  WARPSYNC.COLLECTIVE R17, `(.L_x_868) ;  /* 0x0000000011087348 */ /* 0x000fea0003c00000 */
[----:B------:R0:W1:Y:S02]  /*0d60*/  SHFL.BFLY P2, R18, R20, R19, R22 ;  /* 0x0c00001314127389 */ /* 0x0000640000040016 */
[----:B01----:R-:W-:Y:S01]  /*0d70*/  ENDCOLLECTIVE ;  /* 0x000000000000791b */ /* 0x003fe20003800000 */
.L_x_868:
[----:B------:R-:W-:Y:S01]  /*0d80*/  HFMA2.MMA R19, -RZ, RZ, 0, 5.9604644775390625e-08 ;  /* 0x00000001ff137435 */ /* 0x000fe200000001ff */
[----:B------:R-:W-:Y:S01]  /*0d90*/  IMAD.MOV.U32 R20, RZ, RZ, R9 ;  /* 0x000000ffff147224 */ /* 0x000fe200078e0009 */
[----:B------:R-:W-:-:S09]  /*0da0*/  MOV R11, R18 ;  /* 0x00000012000b7202 */ /* 0x000fd20000000f00 */
[----:B------:R-:W-:Y:S05]  /*0db0*/  WARPSYNC.COLLECTIVE R17, `(.L_x_869) ;  /* 0x0000000011087348 */ /* 0x000fea0003c00000 */
[----:B------:R0:W1:Y:S02]  /*0dc0*/  SHFL.BFLY P2, R18, R20, R19, R22 ;  /* 0x0c00001314127389 */ /* 0x0000640000040016 */
[----:B01----:R-:W-:Y:S01]  /*0dd0*/  ENDCOLLECTIVE ;  /* 0x000000000000791b */ /* 0x003fe20003800000 */
.L_x_869:
[----:B------:R-:W-:Y:S01]  /*0de0*/  HFMA2.MMA R19, -RZ, RZ, 0, 1.1920928955078125e-07 ;  /* 0x00000002ff137435 */ /* 0x000fe200000001ff */
[----:B------:R-:W-:-:S05]  /*0df0*/  MOV R12, R18 ;  /* 0x00000012000c7202 */ /* 0x000fca0000000f00 */
[----:B------:R-:W-:-:S05]  /*0e00*/  FADD.FTZ R14, R9, R12 ;  /* 0x0000000c090e7221 */ /* 0x000fca0000010000 */
[----:B------:R-:W-:-:S07]  /*0e10*/  MOV R20, R14 ;  /* 0x0000000e00147202 */ /* 0x000fce0000000f00 */
[----:B------:R-:W-:Y:S05]  /*0e20*/  WARPSYNC.COLLECTIVE R17, `(.L_x_870) ;  /* 0x0000000011087348 */ /* 0x000fea0003c00000 */
[----:B------:R0:W1:Y:S02]  /*0e30*/  SHFL.BFLY P2, R18, R20, R19, R22 ;  /* 0x0c00001314127389 */ /* 0x0000640000040016 */
[----:B01----:R-:W-:Y:S01]  /*0e40*/  ENDCOLLECTIVE ;  /* 0x000000000000791b */ /* 0x003fe20003800000 */
.L_x_870:
[----:B------:R-:W-:Y:S01]  /*0e50*/  HFMA2.MMA R19, -RZ, RZ, 0, 2.384185791015625e-07 ;  /* 0x00000004ff137435 */ /* 0x000fe200000001ff */
[----:B------:R-:W-:-:S04]  /*0e60*/  IMAD.MOV.U32 R13, RZ, RZ, R18 ;  /* 0x000000ffff0d7224 */ /* 0x000fc800078e0012 */
[----:B------:R-:W-:-:S05]  /*0e70*/  FADD.FTZ R15, R14, R13 ;  /* 0x0000000d0e0f7221 */ /* 0x000fca0000010000 */
[----:B------:R-:W-:-:S07]  /*0e80*/  MOV R20, R15 ;  /* 0x0000000f00147202 */ /* 0x000fce0000000f00 */
[----:B------:R-:W-:Y:S05]  /*0e90*/  WARPSYNC.COLLECTIVE R17, `(.L_x_871) ;  /* 0x0000000011087348 */ /* 0x000fea0003c00000 */
[----:B------:R0:W1:Y:S02]  /*0ea0*/  SHFL.BFLY P2, R18, R20, R19, R22 ;  /* 0x0c00001314127389 */ /* 0x0000640000040016 */
[----:B01----:R-:W-:Y:S01]  /*0eb0*/  ENDCOLLECTIVE ;  /* 0x000000000000791b */ /* 0x003fe20003800000 */
.L_x_871:
[----:B------:R-:W-:Y:S01]  /*0ec0*/  IMAD.MOV.U32 R19, RZ, RZ, 0x8 ;  /* 0x00000008ff137424 */ /* 0x000fe200078e00ff */
[----:B------:R-:W-:-:S05]  /*0ed0*/  MOV R16, R18 ;  /* 0x0000001200107202 */ /* 0x000fca0000000f00 */
[----:B------:R-:W-:-:S05]  /*0ee0*/  FADD.FTZ R16, R15, R16 ;  /* 0x000000100f107221 */ /* 0x000fca0000010000 */
[----:B------:R-:W-:-:S07]  /*0ef0*/  MOV R20, R16 ;  /* 0x0000001000147202 */ /* 0x000fce0000000f00 */
[----:B------:R-:W-:Y:S05]  /*0f00*/  WARPSYNC.COLLECTIVE R17, `(.L_x_872) ;  /* 0x0000000011087348 */ /* 0x000fea0003c00000 */
[----:B------:R0:W1:Y:S02]  /*0f10*/  SHFL.BFLY P2, R18, R20, R19, R22 ;  /* 0x0c00001314127389 */ /* 0x0000640000040016 */
[----:B01----:R-:W-:Y:S01]  /*0f20*/  ENDCOLLECTIVE ;  /* 0x000000000000791b */ /* 0x003fe20003800000 */
.L_x_872:
[----:B------:R-:W-:Y:S01]  /*0f30*/  HFMA2.MMA R19, -RZ, RZ, 0, 9.5367431640625e-07 ;  /* 0x00000010ff137435 */ /* 0x000fe200000001ff */
[----:B------:R-:W-:-:S05]  /*0f40*/  MOV R9, R18 ;  /* 0x0000001200097202 */ /* 0x000fca0000000f00 */
[----:B------:R-:W-:-:S05]  /*0f50*/  FADD.FTZ R9, R16, R9 ;  /* 0x0000000910097221 */ /* 0x000fca0000010000 */
[----:B------:R-:W-:-:S07]  /*0f60*/  MOV R20, R9 ;  /* 0x0000000900147202 */ /* 0x000fce0000000f00 */
[----:B------:R-:W-:Y:S05]  /*0f70*/  WARPSYNC.COLLECTIVE R17, `(.L_x_873) ;  /* 0x0000000011087348 */ /* 0x000fea0003c00000 */
[----:B------:R0:W1:Y:S02]  /*0f80*/  SHFL.BFLY P2, R18, R20, R19, R22 ;  /* 0x0c00001314127389 */ /* 0x0000640000040016 */
[----:B01----:R-:W-:Y:S01]  /*0f90*/  ENDCOLLECTIVE ;  /* 0x000000000000791b */ /* 0x003fe20003800000 */
.L_x_873:
[----:B------:R-:W-:Y:S01]  /*0fa0*/  MOV R14, R18 ;  /* 0x00000012000e7202 */ /* 0x000fe20000000f00 */
[----:B------:R-:W-:Y:S06]  /*0fb0*/  BRA `(.L_x_874) ;  /* 0xfffffff800907947 */ /* 0x000fec000383ffff */
.L_x_875:
        /* <DEDUP_REMOVED lines=12> */
.L_x_3247:


//--------------------- .text._ZN10layer_norm40ln_parallel_residual_bwd_finalize_kernelINS_22Kernel_traits_finalizeILj3072Ef13__nv_bfloat16S2_S2_fjLb0ELj1024ELj4ENS_18Kernel_traits_baseILj3072EfS2_S2_S2_fjLj1024EEEEELb1EEEvNS_9BwdParamsE --------------------------
	.section	.text._ZN10layer_norm40ln_parallel_residual_bwd_finalize_kernelINS_22Kernel_traits_finalizeILj3072Ef13__nv_bfloat16S2_S2_fjLb0ELj1024ELj4ENS_18Kernel_traits_baseILj3072EfS2_S2_S2_fjLj1024EEEEELb1EEEvNS_9BwdParamsE,"ax",@progbits
	.align	128
        .global         _ZN10layer_norm40ln_parallel_residual_bwd_finalize_kernelINS_22Kernel_traits_finalizeILj3072Ef13__nv_bfloat16S2_S2_fjLb0ELj1024ELj4ENS_18Kernel_traits_baseILj3072EfS2_S2_S2_fjLj1024EEEEELb1EEEvNS_9BwdParamsE
        .type           _ZN10layer_norm40ln_parallel_residual_bwd_finalize_kernelINS_22Kernel_traits_finalizeILj3072Ef13__nv_bfloat16S2_S2_fjLb0ELj1024ELj4ENS_18Kernel_traits_baseILj3072EfS2_S2_S2_fjLj1024EEEEELb1EEEvNS_9BwdParamsE,@function
        .size           _ZN10layer_norm40ln_parallel_residual_bwd_finalize_kernelINS_22Kernel_traits_finalizeILj3072Ef13__nv_bfloat16S2_S2_fjLb0ELj1024ELj4ENS_18Kernel_traits_baseILj3072EfS2_S2_S2_fjLj1024EEEEELb1EEEvNS_9BwdParamsE,(.L_x_3248 - _ZN10layer_norm40ln_parallel_residual_bwd_finalize_kernelINS_22Kernel_traits_finalizeILj3072Ef13__nv_bfloat16S2_S2_fjLb0ELj1024ELj4ENS_18Kernel_traits_baseILj3072EfS2_S2_S2_fjLj1024EEEEELb1EEEvNS_9BwdParamsE)
        .other          _ZN10layer_norm40ln_parallel_residual_bwd_finalize_kernelINS_22Kernel_traits_finalizeILj3072Ef13__nv_bfloat16S2_S2_fjLb0ELj1024ELj4ENS_18Kernel_traits_baseILj3072EfS2_S2_S2_fjLj1024EEEEELb1EEEvNS_9BwdParamsE,@"STO_CUDA_ENTRY STV_DEFAULT"
_ZN10layer_norm40ln_parallel_residual_bwd_finalize_kernelINS_22Kernel_traits_finalizeILj3072Ef13__nv_bfloat16S2_S2_fjLb0ELj1024ELj4ENS_18Kernel_traits_baseILj3072EfS2_S2_S2_fjLj1024EEEEELb1EEEvNS_9BwdParamsE:
.text._ZN10layer_norm40ln_parallel_residual_bwd_finalize_kernelINS_22Kernel_traits_finalizeILj3072Ef13__nv_bfloat16S2_S2_fjLb0ELj1024ELj4ENS_18Kernel_traits_baseILj3072EfS2_S2_S2_fjLj1024EEEEELb1EEEvNS_9BwdParamsE:
        /* <DEDUP_REMOVED lines=23> */
.L_x_887:
        /* <DEDUP_REMOVED lines=41> */
.L_x_880:
        /* <DEDUP_REMOVED lines=62> */
.L_x_879:
[----:B------:R-:W-:Y:S05]  /*07e0*/  BSYNC B1 ;  /* 0x0000000000017941 */ /* 0x000fea0003800000 */
.L_x_878:
        /* <DEDUP_REMOVED lines=39> */
.L_x_882:
[----:B------:R-:W-:Y:S05]  /*0a60*/  BSYNC B1 ;  /* 0x0000000000017941 */ /* 0x000fea0003800000 */
.L_x_881:
        /* <DEDUP_REMOVED lines=20> */
.L_x_877:
[----:B------:R-:W-:Y:S05]  /*0bb0*/  BSYNC B0 ;  /* 0x0000000000007941 */ /* 0x000fea0003800000 */
.L_x_876:
        /* <DEDUP_REMOVED lines=54> */
.L_x_908:
        /* <DEDUP_REMOVED lines=10> */
.L_x_883:
        /* <DEDUP_REMOVED lines=22> */
.L_x_886:
[----:B------:R-:W-:Y:S05]  /*1120*/  BSYNC B0 ;  /* 0x0000000000007941 */ /* 0x000fea0003800000 */
.L_x_885:
[C---:B------:R-:W-:Y:S02]  /*1130*/  ISETP.GT.U32.AND P1, PT, R4.reuse, -0xc01, PT ;  /* 0xfffff3ff0400780c */ /* 0x040fe40003f24070 */
[----:B------:R-:W-:Y:S02]  /*1140*/  IADD3 R4, R4, 0xc00, RZ ;  /* 0x00000c0004047810 */ /* 0x000fe40007ffe0ff */
[----:B------:R-:W-:-:S09]  /*1150*/  IADD3 R5, R5, 0x600, RZ ;  /* 0x0000060005057810 */ /* 0x000fd20007ffe0ff */
[----:B------:R-:W-:Y:S05]  /*1160*/  @P1 BRA `(.L_x_887) ;  /* 0xfffffff000001947 */ /* 0x000fea000383ffff */
[----:B------:R-:W-:Y:S05]  /*1170*/  EXIT ;  /* 0x000000000000794d */ /* 0x000fea0003800000 */
.L_x_884:
[----:B------:R-:W-:Y:S01]  /*1180*/  HFMA2.MMA R13, -RZ, RZ, 0, 5.9604644775390625e-08 ;  /* 0x00000001ff0d7435 */ /* 0x000fe200000001ff */
[----:B0-----:R-:W-:Y:S02]  /*1190*/  MOV R26, R9 ;  /* 0x00000009001a7202 */ /* 0x001fe40000000f00 */
[----:B------:R-:W-:Y:S02]  /*11a0*/  MOV R12, 0x1f ;  /* 0x0000001f000c7802 */ /* 0x000fe40000000f00 */
[----:B------:R-:W-:-:S07]  /*11b0*/  MOV R11, 0xffffffff ;  /* 0xffffffff000b7802 */ /* 0x000fce0000000f00 */
[----:B-1234-:R-:W-:Y:S05]  /*11c0*/  WARPSYNC.COLLECTIVE R11, `(.L_x_888) ;  /* 0x000000000b087348 */ /* 0x01efea0003c00000 */
[----:B------:R0:W0:Y:S02]  /*11d0*/  SHFL.BFLY P2, R16, R26, R13, R12 ;  /* 0x0c00000d1a107389 */ /* 0x000024000004000c */
[----:B01234-:R-:W-:Y:S01]  /*11e0*/  ENDCOLLECTIVE ;  /* 0x000000000000791b */ /* 0x01ffe20003800000 */
.L_x_888:
[----:B------:R-:W-:Y:S01]  /*11f0*/  HFMA2.MMA R13, -RZ, RZ, 0, 1.1920928955078125e-07 ;  /* 0x00000002ff0d7435 */ /* 0x000fe200000001ff */
[----:B------:R-:W-:-:S05]  /*1200*/  FADD.FTZ R10, R9, R16 ;  /* 0x00000010090a7221 */ /* 0x000fca0000010000 */
[----:B------:R-:W-:-:S07]  /*1210*/  MOV R26, R10 ;  /* 0x0000000a001a7202 */ /* 0x000fce0000000f00 */
[----:B------:R-:W-:Y:S05]  /*1220*/  WARPSYNC.COLLECTIVE R11, `(.L_x_889) ;  /* 0x000000000b087348 */ /* 0x000fea0003c00000 */
[----:B------:R0:W1:Y:S02]  /*1230*/  SHFL.BFLY P2, R16, R26, R13, R12 ;  /* 0x0c00000d1a107389 */ /* 0x000064000004000c */
[----:B01----:R-:W-:Y:S01]  /*1240*/  ENDCOLLECTIVE ;  /* 0x000000000000791b */ /* 0x003fe20003800000 */
.L_x_889:
[----:B------:R-:W-:Y:S01]  /*1250*/  HFMA2.MMA R13, -RZ, RZ, 0, 2.384185791015625e-07 ;  /* 0x00000004ff0d7435 */ /* 0x000fe200000001ff */
[----:B------:R-:W-:-:S05]  /*1260*/  FADD.FTZ R9, R10, R16 ;  /* 0x000000100a097221 */ /* 0x000fca0000010000 */
[----:B------:R-:W-:-:S07]  /*1270*/  MOV R26, R9 ;  /* 0x00000009001a7202 */ /* 0x000fce0000000f00 */
[----:B------:R-:W-:Y:S05]  /*1280*/  WARPSYNC.COLLECTIVE R11, `(.L_x_890) ;  /* 0x000000000b087348 */ /* 0x000fea0003c00000 */
[----:B------:R0:W1:Y:S02]  /*1290*/  SHFL.BFLY P2, R16, R26, R13, R12 ;  /* 0x0c00000d1a107389 */ /* 0x000064000004000c */
[----:B01----:R-:W-:Y:S01]  /*12a0*/  ENDCOLLECTIVE ;  /* 0x000000000000791b */ /* 0x003fe20003800000 */
.L_x_890:
[----:B------:R-:W-:Y:S01]  /*12b0*/  HFMA2.MMA R13, -RZ, RZ, 0, 4.76837158203125e-07 ;  /* 0x00000008ff0d7435 */ /* 0x000fe200000001ff */
[----:B------:R-:W-:-:S05]  /*12c0*/  FADD.FTZ R18, R9, R16 ;  /* 0x0000001009127221 */ /* 0x000fca0000010000 */
[----:B------:R-:W-:-:S07]  /*12d0*/  MOV R26, R18 ;  /* 0x00000012001a7202 */ /* 0x000fce0000000f00 */
[----:B------:R-:W-:Y:S05]  /*12e0*/  WARPSYNC.COLLECTIVE R11, `(.L_x_891) ;  /* 0x000000000b087348 */ /* 0x000fea0003c00000 */
[----:B------:R0:W1:Y:S02]  /*12f0*/  SHFL.BFLY P2, R16, R26, R13, R12 ;  /* 0x0c00000d1a107389 */ /* 0x000064000004000c */
[----:B01----:R-:W-:Y:S01]  /*1300*/  ENDCOLLECTIVE ;  /* 0x000000000000791b */ /* 0x003fe20003800000 */
.L_x_891:
[----:B------:R-:W-:Y:S01]  /*1310*/  HFMA2.MMA R13, -RZ, RZ, 0, 9.5367431640625e-07 ;  /* 0x00000010ff0d7435 */ /* 0x000fe200000001ff */
[----:B------:R-:W-:-:S05]  /*1320*/  FADD.FTZ R10, R18, R16 ;  /* 0x00000010120a7221 */ /* 0x000fca0000010000 */
[----:B------:R-:W-:-:S07]  /*1330*/  MOV R26, R10 ;  /* 0x0000000a001a7202 */ /* 0x000fce0000000f00 */
[----:B------:R-:W-:Y:S05]  /*1340*/  WARPSYNC.COLLECTIVE R11, `(.L_x_892) ;  /* 0x000000000b087348 */ /* 0x000fea0003c00000 */
[----:B------:R0:W1:Y:S02]  /*1350*/  SHFL.BFLY P2, R16, R26, R13, R12 ;  /* 0x0c00000d1a107389 */ /* 0x000064000004000c */
[----:B01----:R-:W-:Y:S01]  /*1360*/  ENDCOLLECTIVE ;  /* 0x000000000000791b */ /* 0x003fe20003800000 */
.L_x_892:
[----:B------:R-:W-:Y:S01]  /*1370*/  HFMA2.MMA R13, -RZ, RZ, 0, 5.9604644775390625e-08 ;  /* 0x00000001ff0d7435 */ /* 0x000fe200000001ff */
[----:B------:R-:W-:Y:S02]  /*1380*/  MOV R26, R14 ;  /* 0x0000000e001a7202 */ /* 0x000fe40000000f00 */
[----:B------:R-:W-:-:S08]  /*1390*/  MOV R9, R16 ;  /* 0x0000001000097202 */ /* 0x000fd00000000f00 */
[----:B------:R-:W-:Y:S05]  /*13a0*/  WARPSYNC.COLLECTIVE R11, `(.L_x_893) ;  /* 0x000000000b087348 */ /* 0x000fea0003c00000 */
[----:B------:R0:W1:Y:S02]  /*13b0*/  SHFL.BFLY P2, R16, R26, R13, R12 ;  /* 0x0c00000d1a107389 */ /* 0x000064000004000c */
[----:B01----:R-:W-:Y:S01]  /*13c0*/  ENDCOLLECTIVE ;  /* 0x000000000000791b */ /* 0x003fe20003800000 */
.L_x_893:
[----:B------:R-:W-:Y:S01]  /*13d0*/  HFMA2.MMA R13, -RZ, RZ, 0, 1.1920928955078125e-07 ;  /* 0x00000002ff0d7435 */ /* 0x000fe200000001ff */
[----:B------:R-:W-:-:S05]  /*13e0*/  MOV R15, R16 ;  /* 0x00000010000f7202 */ /* 0x000fca0000000f00 */
[----:B------:R-:W-:-:S05]  /*13f0*/  FADD.FTZ R15, R14, R15 ;  /* 0x0000000f0e0f7221 */ /* 0x000fca0000010000 */
[----:B------:R-:W-:-:S07]  /*1400*/  MOV R26, R15 ;  /* 0x0000000f001a7202 */ /* 0x000fce0000000f00 */
[----:B------:R-:W-:Y:S05]  /*1410*/  WARPSYNC.COLLECTIVE R11, `(.L_x_894) ;  /* 0x000000000b087348 */ /* 0x000fea0003c00000 */
[----:B------:R0:W1:Y:S02]  /*1420*/  SHFL.BFLY P2, R16, R26, R13, R12 ;  /* 0x0c00000d1a107389 */ /* 0x000064000004000c */
[----:B01----:R-:W-:Y:S01]  /*1430*/  ENDCOLLECTIVE ;  /* 0x000000000000791b */ /* 0x003fe20003800000 */
.L_x_894:
[----:B------:R-:W-:Y:S01]  /*1440*/  HFMA2.MMA R13, -RZ, RZ, 0, 2.384185791015625e-07 ;  /* 0x00000004ff0d7435 */ /* 0x000fe200000001ff */
[----:B------:R-:W-:-:S05]  /*1450*/  MOV R18, R16 ;  /* 0x0000001000127202 */ /* 0x000fca0000000f00 */
[----:B------:R-:W-:-:S05]  /*1460*/  FADD.FTZ R14, R15, R18 ;  /* 0x000000120f0e7221 */ /* 0x000fca0000010000 */
[----:B------:R-:W-:-:S07]  /*1470*/  MOV R26, R14 ;  /* 0x0000000e001a7202 */ /* 0x000fce0000000f00 */
[----:B------:R-:W-:Y:S05]  /*1480*/  WARPSYNC.COLLECTIVE R11, `(.L_x_895) ;  /* 0x000000000b087348 */ /* 0x000fea0003c00000 */
[----:B------:R0:W1:Y:S02]  /*1490*/  SHFL.BFLY P2, R16, R26, R13, R12 ;  /* 0x0c00000d1a107389 */ /* 0x000064000004000c */
[----:B01----:R-:W-:Y:S01]  /*14a0*/  ENDCOLLECTIVE ;  /* 0x000000000000791b */ /* 0x003fe20003800000 */
.L_x_895:
[----:B------:R-:W-:Y:S01]  /*14b0*/  HFMA2.MMA R13, -RZ, RZ, 0, 4.76837158203125e-07 ;  /* 0x00000008ff0d7435 */ /* 0x000fe200000001ff */
[----:B------:R-:W-:-:S05]  /*14c0*/  MOV R17, R16 ;  /* 0x0000001000117202 */ /* 0x000fca0000000f00 */
[----:B------:R-:W-:-:S05]  /*14d0*/  FADD.FTZ R19, R14, R17 ;  /* 0x000000110e137221 */ /* 0x000fca0000010000 */
[----:B------:R-:W-:-:S07]  /*14e0*/  MOV R26, R19 ;  /* 0x00000013001a7202 */ /* 0x000fce0000000f00 */
[----:B------:R-:W-:Y:S05]  /*14f0*/  WARPSYNC.COLLECTIVE R11, `(.L_x_896) ;  /* 0x000000000b087348 */ /* 0x000fea0003c00000 */
[----:B------:R0:W1:Y:S02]  /*1500*/  SHFL.BFLY P2, R16, R26, R13, R12 ;  /* 0x0c00000d1a107389 */ /* 0x000064000004000c */
[----:B01----:R-:W-:Y:S01]  /*1510*/  ENDCOLLECTIVE ;  /* 0x000000000000791b */ /* 0x003fe20003800000 */
.L_x_896:
[----:B------:R-:W-:Y:S01]  /*1520*/  HFMA2.MMA R13, -RZ, RZ, 0, 9.5367431640625e-07 ;  /* 0x00000010ff0d7435 */ /* 0x000fe200000001ff */
[----:B------:R-:W-:-:S05]  /*1530*/  MOV R20, R16 ;  /* 0x0000001000147202 */ /* 0x000fca0000000f00 */
[----:B------:R-:W-:-:S05]  /*1540*/  FADD.FTZ R15, R19, R20 ;  /* 0x00000014130f7221 */ /* 0x000fca0000010000 */
[----:B------:R-:W-:-:S07]  /*1550*/  MOV R26, R15 ;  /* 0x0000000f001a7202 */ /* 0x000fce0000000f00 */
[----:B------:R-:W-:Y:S05]  /*1560*/  WARPSYNC.COLLECTIVE R11, `(.L_x_897) ;  /* 0x000000000b087348 */ /* 0x000fea0003c00000 */
[----:B------:R0:W1:Y:S02]  /*1570*/  SHFL.BFLY P2, R16, R26, R13, R12 ;  /* 0x0c00000d1a107389 */ /* 0x000064000004000c */
[----:B01----:R-:W-:Y:S01]  /*1580*/  ENDCOLLECTIVE ;  /* 0x000000000000791b */ /* 0x003fe20003800000 */
.L_x_897:
[----:B------:R-:W-:Y:S01]  /*1590*/  HFMA2.MMA R13, -RZ, RZ, 0, 5.9604644775390625e-08 ;  /* 0x00000001ff0d7435 */ /* 0x000fe200000001ff */
[----:B------:R-:W-:Y:S02]  /*15a0*/  MOV R26, R8 ;  /* 0x00000008001a7202 */ /* 0x000fe40000000f00 */
[----:B------:R-:W-:-:S08]  /*15b0*/  MOV R14, R16 ;  /* 0x00000010000e7202 */ /* 0x000fd00000000f00 */
[----:B------:R-:W-:Y:S05]  /*15c0*/  WARPSYNC.COLLECTIVE R11, `(.L_x_898) ;  /* 0x000000000b087348 */ /* 0x000fea0003c00000 */
[----:B------:R0:W1:Y:S02]  /*15d0*/  SHFL.BFLY P2, R16, R26, R13, R12 ;  /* 0x0c00000d1a107389 */ /* 0x000064000004000c */
[----:B01----:R-:W-:Y:S01]  /*15e0*/  ENDCOLLECTIVE ;  /* 0x000000000000791b */ /* 0x003fe20003800000 */
.L_x_898:
[----:B------:R-:W-:Y:S01]  /*15f0*/  HFMA2.MMA R13, -RZ, RZ, 0, 1.1920928955078125e-07 ;  /* 0x00000002ff0d7435 */ /* 0x000fe200000001ff */
[----:B------:R-:W-:-:S05]  /*1600*/  MOV R17, R16 ;  /* 0x0000001000117202 */ /* 0x000fca0000000f00 */
[----:B------:R-:W-:-:S05]  /*1610*/  FADD.FTZ R19, R8, R17 ;  /* 0x0000001108137221 */ /* 0x000fca0000010000 */
[----:B------:R-:W-:-:S07]  /*1620*/  MOV R26, R19 ;  /* 0x00000013001a7202 */ /* 0x000fce0000000f00 */
[----:B------:R-:W-:Y:S05]  /*1630*/  WARPSYNC.COLLECTIVE R11, `(.L_x_899) ;  /* 0x000000000b087348 */ /* 0x000fea0003c00000 */
[----:B------:R0:W1:Y:S02]  /*1640*/  SHFL.BFLY P2, R16, R26, R13, R12 ;  /* 0x0c00000d1a107389 */ /* 0x000064000004000c */
[----:B01----:R-:W-:Y:S01]  /*1650*/  ENDCOLLECTIVE ;  /* 0x000000000000791b */ /* 0x003fe20003800000 */
.L_x_899:
[----:B------:R-:W-:Y:S01]  /*1660*/  HFMA2.MMA R13, -RZ, RZ, 0, 2.384185791015625e-07 ;  /* 0x00000004ff0d7435 */ /* 0x000fe200000001ff */
[----:B------:R-:W-:-:S05]  /*1670*/  MOV R20, R16 ;  /* 0x0000001000147202 */ /* 0x000fca0000000f00 */
[----:B------:R-:W-:-:S05]  /*1680*/  FADD.FTZ R8, R19, R20 ;  /* 0x0000001413087221 */ /* 0x000fca0000010000 */
[----:B------:R-:W-:-:S07]  /*1690*/  MOV R26, R8 ;  /* 0x00000008001a7202 */ /* 0x000fce0000000f00 */
[----:B------:R-:W-:Y:S05]  /*16a0*/  WARPSYNC.COLLECTIVE R11, `(.L_x_900) ;  /* 0x000000000b087348 */ /* 0x000fea0003c00000 */
[----:B------:R0:W1:Y:S02]  /*16b0*/  SHFL.BFLY P2, R16, R26, R13, R12 ;  /* 0x0c00000d1a107389 */ /* 0x000064000004000c */
[----:B01----:R-:W-:Y:S01]  /*16c0*/  ENDCOLLECTIVE ;  /* 0x000000000000791b */ /* 0x003fe20003800000 */
.L_x_900:
[----:B------:R-:W-:Y:S01]  /*16d0*/  HFMA2.MMA R13, -RZ, RZ, 0, 4.76837158203125e-07 ;  /* 0x00000008ff0d7435 */ /* 0x000fe200000001ff */
[----:B------:R-:W-:-:S05]  /*16e0*/  MOV R21, R16 ;  /* 0x0000001000157202 */ /* 0x000fca0000000f00 */
[----:B------:R-:W-:-:S05]  /*16f0*/  FADD.FTZ R21, R8, R21 ;  /* 0x0000001508157221 */ /* 0x000fca0000010000 */
[----:B------:R-:W-:-:S07]  /*1700*/  MOV R26, R21 ;  /* 0x00000015001a7202 */ /* 0x000fce0000000f00 */
[----:B------:R-:W-:Y:S05]  /*1710*/  WARPSYNC.COLLECTIVE R11, `(.L_x_901) ;  /* 0x000000000b087348 */ /* 0x000fea0003c00000 */
[----:B------:R0:W1:Y:S02]  /*1720*/  SHFL.BFLY P2, R16, R26, R13, R12 ;  /* 0x0c00000d1a107389 */ /* 0x000064000004000c */
[----:B01----:R-:W-:Y:S01]  /*1730*/  ENDCOLLECTIVE ;  /* 0x000000000000791b */ /* 0x003fe20003800000 */
.L_x_901:
[----:B------:R-:W-:Y:S01]  /*1740*/  HFMA2.MMA R13, -RZ, RZ, 0, 9.5367431640625e-07 ;  /* 0x00000010ff0d7435 */ /* 0x000fe200000001ff */
[----:B------:R-:W-:-:S05]  /*1750*/  MOV R22, R16 ;  /* 0x0000001000167202 */ /* 0x000fca0000000f00 */
[----:B------:R-:W-:-:S05]  /*1760*/  FADD.FTZ R17, R21, R22 ;  /* 0x0000001615117221 */ /* 0x000fca0000010000 */
[----:B------:R-:W-:-:S07]  /*1770*/  MOV R26, R17 ;  /* 0x00000011001a7202 */ /* 0x000fce0000000f00 */
[----:B------:R-:W-:Y:S05]  /*1780*/  WARPSYNC.COLLECTIVE R11, `(.L_x_902) ;  /* 0x000000000b087348 */ /* 0x000fea0003c00000 */
[----:B------:R0:W1:Y:S02]  /*1790*/  SHFL.BFLY P2, R16, R26, R13, R12 ;  /* 0x0c00000d1a107389 */ /* 0x000064000004000c */
[----:B01----:R-:W-:Y:S01]  /*17a0*/  ENDCOLLECTIVE ;  /* 0x000000000000791b */ /* 0x003fe20003800000 */
.L_x_902:
[----:B------:R-:W-:Y:S01]  /*17b0*/  HFMA2.MMA R13, -RZ, RZ, 0, 5.9604644775390625e-08 ;  /* 0x00000001ff0d7435 */ /* 0x000fe200000001ff */
[----:B------:R-:W-:Y:S02]  /*17c0*/  MOV R26, R7 ;  /* 0x00000007001a7202 */ /* 0x000fe40000000f00 */
[----:B------:R-:W-:-:S08]  /*17d0*/  MOV R8, R16 ;  /* 0x0000001000087202 */ /* 0x000fd00000000f00 */
[----:B------:R-:W-:Y:S05]  /*17e0*/  WARPSYNC.COLLECTIVE R11, `(.L_x_903) ;  /* 0x000000000b087348 */ /* 0x000fea0003c00000 */
[----:B------:R0:W1:Y:S02]  /*17f0*/  SHFL.BFLY P2, R16, R26, R13, R12 ;  /* 0x0c00000d1a107389 */ /* 0x000064000004000c */
[----:B01----:R-:W-:Y:S01]  /*1800*/  ENDCOLLECTIVE ;  /* 0x000000000000791b */ /* 0x003fe20003800000 */
.L_x_903:
[----:B------:R-:W-:Y:S01]  /*1810*/  HFMA2.MMA R13, -RZ, RZ, 0, 1.1920928955078125e-07 ;  /* 0x00000002ff0d7435 */ /* 0x000fe200000001ff */
[----:B------:R-:W-:-:S05]  /*1820*/  MOV R18, R16 ;  /* 0x0000001000127202 */ /* 0x000fca0000000f00 */
[----:B------:R-:W-:-:S05]  /*1830*/  FADD.FTZ R22, R7, R18 ;  /* 0x0000001207167221 */ /* 0x000fca0000010000 */
[----:B------:R-:W-:-:S07]  /*1840*/  MOV R26, R22 ;  /* 0x00000016001a7202 */ /* 0x000fce0000000f00 */
[----:B------:R-:W-:Y:S05]  /*1850*/  WARPSYNC.COLLECTIVE R11, `(.L_x_904) ;  /* 0x000000000b087348 */ /* 0x000fea0003c00000 */
[----:B------:R0:W1:Y:S02]  /*1860*/  SHFL.BFLY P2, R16, R26, R13, R12 ;  /* 0x0c00000d1a107389 */ /* 0x000064000004000c */
[----:B01----:R-:W-:Y:S01]  /*1870*/  ENDCOLLECTIVE ;  /* 0x000000000000791b */ /* 0x003fe20003800000 */
.L_x_904:
[----:B------:R-:W-:Y:S01]  /*1880*/  HFMA2.MMA R13, -RZ, RZ, 0, 2.384185791015625e-07 ;  /* 0x00000004ff0d7435 */ /* 0x000fe200000001ff */
[----:B------:R-:W-:-:S05]  /*1890*/  MOV R21, R16 ;  /* 0x0000001000157202 */ /* 0x000fca0000000f00 */
[----:B------:R-:W-:-:S05]  /*18a0*/  FADD.FTZ R7, R22, R21 ;  /* 0x0000001516077221 */ /* 0x000fca0000010000 */
[----:B------:R-:W-:-:S07]  /*18b0*/  MOV R26, R7 ;  /* 0x00000007001a7202 */ /* 0x000fce0000000f00 */
[----:B------:R-:W-:Y:S05]  /*18c0*/  WARPSYNC.COLLECTIVE R11, `(.L_x_905) ;  /* 0x000000000b087348 */ /* 0x000fea0003c00000 */
[----:B------:R0:W1:Y:S02]  /*18d0*/  SHFL.BFLY P2, R16, R26, R13, R12 ;  /* 0x0c00000d1a107389 */ /* 0x000064000004000c */
[----:B01----:R-:W-:Y:S01]  /*18e0*/  ENDCOLLECTIVE ;  /* 0x000000000000791b */ /* 0x003fe20003800000 */
.L_x_905:
[----:B------:R-:W-:Y:S01]  /*18f0*/  HFMA2.MMA R13, -RZ, RZ, 0, 4.76837158203125e-07 ;  /* 0x00000008ff0d7435 */ /* 0x000fe200000001ff */
[----:B------:R-:W-:-:S05]  /*1900*/  MOV R20, R16 ;  /* 0x0000001000147202 */ /* 0x000fca0000000f00 */
[----:B------:R-:W-:-:S05]  /*1910*/  FADD.FTZ R23, R7, R20 ;  /* 0x0000001407177221 */ /* 0x000fca0000010000 */
[----:B------:R-:W-:-:S07]  /*1920*/  MOV R26, R23 ;  /* 0x00000017001a7202 */ /* 0x000fce0000000f00 */
[----:B------:R-:W-:Y:S05]  /*1930*/  WARPSYNC.COLLECTIVE R11, `(.L_x_906) ;  /* 0x000000000b087348 */ /* 0x000fea0003c00000 */
[----:B------:R0:W1:Y:S02]  /*1940*/  SHFL.BFLY P2, R16, R26, R13, R12 ;  /* 0x0c00000d1a107389 */ /* 0x000064000004000c */
[----:B01----:R-:W-:Y:S01]  /*1950*/  ENDCOLLECTIVE ;  /* 0x000000000000791b */ /* 0x003fe20003800000 */
.L_x_906:
[----:B------:R-:W-:Y:S01]  /*1960*/  HFMA2.MMA R13, -RZ, RZ, 0, 9.5367431640625e-07 ;  /* 0x00000010ff0d7435 */ /* 0x000fe200000001ff */
[----:B------:R-:W-:-:S05]  /*1970*/  MOV R24, R16 ;  /* 0x0000001000187202 */ /* 0x000fca0000000f00 */
[----:B------:R-:W-:-:S05]  /*1980*/  FADD.FTZ R24, R23, R24 ;  /* 0x0000001817187221 */ /* 0x000fca0000010000 */
[----:B------:R-:W-:-:S07]  /*1990*/  MOV R26, R24 ;  /* 0x00000018001a7202 */ /* 0x000fce0000000f00 */
[----:B------:R-:W-:Y:S05]  /*19a0*/  WARPSYNC.COLLECTIVE R11, `(.L_x_907) ;  /* 0x000000000b087348 */ /* 0x000fea0003c00000 */
[----:B------:R0:W1:Y:S02]  /*19b0*/  SHFL.BFLY P2, R16, R26, R13, R12 ;  /* 0x0c00000d1a107389 */ /* 0x000064000004000c */
[----:B01----:R-:W-:Y:S01]  /*19c0*/  ENDCOLLECTIVE ;  /* 0x000000000000791b */ /* 0x003fe20003800000 */
.L_x_907:
[----:B------:R-:W-:Y:S05]  /*19d0*/  BRA `(.L_x_908) ;  /* 0xfffffff400507947 */ /* 0x000fea000383ffff */
.L_x_909:
        /* <DEDUP_REMOVED lines=10> */
.L_x_3248:


//--------------------- .text._ZN10layer_norm31ln_parallel_residual_bwd_kernelINS_13Kernel_traitsIf13__nv_bfloat16S2_S2_fjLj3072ELj1ELj1ELj4ELj16ENS_18Kernel_traits_baseILj3072EfS2_S2_S2_fjLj128EEEEELb1ELb1ELb1EEEvNS_9BwdParamsE --------------------------
	.section	.text._ZN10layer_norm31ln_parallel_residual_bwd_kernelINS_13Kernel_traitsIf13__nv_bfloat16S2_S2_fjLj3072ELj1ELj1ELj4ELj16ENS_18Kernel_traits_baseILj3072EfS2_S2_S2_fjLj128EEEEELb1ELb1ELb1EEEvNS_9BwdParamsE,"ax",@progbits
	.align	128
        .global         _ZN10layer_norm31ln_parallel_residual_bwd_kernelINS_13Kernel_traitsIf13__nv_bfloat16S2_S2_fjLj3072ELj1ELj1ELj4ELj16ENS_18Kernel_traits_baseILj3072EfS2_S2_S2_fjLj128EEEEELb1ELb1ELb1EEEvNS_9BwdParamsE
        .type           _ZN10layer_norm31ln_parallel_residual_bwd_kernelINS_13Kernel_traitsIf13__nv_bfloat16S2_S2_fjLj3072ELj1ELj1ELj4ELj16ENS_18Kernel_traits_baseILj3072EfS2_S2_S2_fjLj128EEEEELb1ELb1ELb1EEEvNS_9BwdParamsE,@function
        .size           _ZN10layer_norm31ln_parallel_residual_bwd_kernelINS_13Kernel_traitsIf13__nv_bfloat16S2_S2_fjLj3072ELj1ELj1ELj4ELj16ENS_18Kernel_traits_baseILj3072EfS2_S2_S2_fjLj128EEEEELb1ELb1ELb1EEEvNS_9BwdParamsE,(.L_x_3249 - _ZN10layer_norm31ln_parallel_residual_bwd_kernelINS_13Kernel_traitsIf13__nv_bfloat16S2_S2_fjLj3072ELj1ELj1ELj4ELj16ENS_18Kernel_traits_baseILj3072EfS2_S2_S2_fjLj128EEEEELb1ELb1ELb1EEEvNS_9BwdParamsE)
        .other          _ZN10layer_norm31ln_parallel_residual_bwd_kernelINS_13Kernel_traitsIf13__nv_bfloat16S2_S2_fjLj3072ELj1ELj1ELj4ELj16ENS_18Kernel_traits_baseILj3072EfS2_S2_S2_fjLj128EEEEELb1ELb1ELb1EEEvNS_9BwdParamsE,@"STO_CUDA_ENTRY STV_DEFAULT"
_ZN10layer_norm31ln_parallel_residual_bwd_kernelINS_13Kernel_traitsIf13__nv_bfloat16S2_S2_fjLj3072ELj1ELj1ELj4ELj16ENS_18Kernel_traits_baseILj3072EfS2_S2_S2_fjLj128EEEEELb1ELb1ELb1EEEvNS_9BwdParamsE:
.text._ZN10layer_norm31ln_parallel_residual_bwd_kernelINS_13Kernel_traitsIf13__nv_bfloat16S2_S2_fjLj3072ELj1ELj1ELj4ELj16ENS_18Kernel_traits_baseILj3072EfS2_S2_S2_fjLj128EEEEELb1ELb1ELb1EEEvNS_9BwdParamsE:
[----:B------:R-:W-:Y:S01]  /*0000*/  LDC R1, c[0x0][0x28] ;  /* 0x00000a00ff017b82 */ /* 0x000fe20000000800 */
[----:B------:R-:W0:Y:S07]  /*0010*/  S2R R84, SR_TID.X ;  /* 0x0000000000547919 */ /* 0x000e2e0000002100 */
[----:B------:R-:W1:Y:S01]  /*0020*/  S2UR UR4, SR_CTAID.X ;  /* 0x00000000000479c3 */ /* 0x000e620000002500 */
[----:B------:R-:W-:Y:S01]  /*0030*/  ULDC UR6, c[0x0][0x214] ;  /* 0x0000850000067ab9 */ /* 0x000fe20000000800 */
[----:B------:R-:W-:Y:S01]  /*0040*/  ULDC UR8, c[0x0][0x218] ;  /* 0x0000860000087ab9 */ /* 0x000fe20000000800 */
[----:B------:R-:W-:Y:S01]  /*0050*/  ULDC.U8 UR19, c[0x0][0x2a0] ;  /* 0x0000a80000137ab9 */ /* 0x000fe20000000000 */
[----:B------:R-:W-:Y:S01]  /*0060*/  ULDC UR9, c[0x0][0x290] ;  /* 0x0000a40000097ab9 */ /* 0x000fe20000000800 */
[----:B------:R-:W-:Y:S01]  /*0070*/  ULDC UR18, c[0x0][0x298] ;  /* 0x0000a60000127ab9 */ /* 0x000fe20000000800 */
[----:B------:R-:W-:Y:S01]  /*0080*/  ULDC.64 UR10, c[0x0][0x210] ;  /* 0x00008400000a7ab9 */ /* 0x000fe20000000a00 */
[----:B------:R-:W-:Y:S01]  /*0090*/  ULDC.64 UR12, c[0x0][0x238] ;  /* 0x00008e00000c7ab9 */ /* 0x000fe20000000a00 */
[----:B------:R-:W-:Y:S01]  /*00a0*/  ULDC.64 UR14, c[0x0][0x240] ;  /* 0x00009000000e7ab9 */ /* 0x000fe20000000a00 */
[----:B------:R-:W-:Y:S01]  /*00b0*/  ULDC.64 UR16, c[0x0][0x308] ;  /* 0x0000c20000107ab9 */ /* 0x000fe20000000a00 */
[----:B------:R-:W-:Y:S01]  /*00c0*/  ULDC.64 UR20, c[0x0][0x2f8] ;  /* 0x0000be0000147ab9 */ /* 0x000fe20000000a00 */
[----:B0-----:R-:W-:-:S05]  /*00d0*/  SHF.R.U32.HI R86, RZ, 0x7, R84 ;  /* 0x00000007ff567819 */ /* 0x001fca0000011654 */
[----:B-1----:R-:W-:Y:S01]  /*00e0*/  VIADD R85, R86, UR4 ;  /* 0x0000000456557c36 */ /* 0x002fe20008000000 */
[----:B------:R-:W-:-:S04]  /*00f0*/  ULDC.64 UR4, c[0x0][0x208] ;  /* 0x0000820000047ab9 */ /* 0x000fc80000000a00 */
        /* <DEDUP_REMOVED lines=27> */
.L_x_910:
[----:B------:R-:W-:Y:S01]  /*02b0*/  IMAD.SHL.U32 R0, R84, 0x20, RZ ;  /* 0x0000002054007824 */ /* 0x000fe200078e00ff */
[----:B------:R-:W-:-:S04]  /*02c0*/  ULDC.64 UR6, c[0x0][0x260] ;  /* 0x0000980000067ab9 */ /* 0x000fc80000000a00 */
[----:B------:R-:W-:-:S04]  /*02d0*/  LOP3.LUT R0, R0, 0xfe0, RZ, 0xc0, !PT ;  /* 0x00000fe000007812 */ /* 0x000fc800078ec0ff */
[----:B------:R-:W-:-:S04]  /*02e0*/  IADD3 R2, P0, R0, UR6, RZ ;  /* 0x0000000600027c10 */ /* 0x000fc8000ff1e0ff */
[----:B------:R-:W-:Y:S01]  /*02f0*/  IADD3.X R3, RZ, UR7, RZ, P0, !PT ;  /* 0x00000007ff037c10 */ /* 0x000fe200087fe4ff */
[----:B------:R-:W-:-:S04]  /*0300*/  ULDC.64 UR6, c[0x0][0x2c8] ;  /* 0x0000b20000067ab9 */ /* 0x000fc80000000a00 */
[----:B------:R0:W5:Y:S04]  /*0310*/  LDG.E.128 R24, desc[UR4][R2.64] ;  /* 0x0000000402187981 */ /* 0x000168000c1e1d00 */
[----:B------:R0:W5:Y:S04]  /*0320*/  LDG.E.128 R20, desc[UR4][R2.64+0x10] ;  /* 0x0000100402147981 */ /* 0x000168000c1e1d00 */
[----:B------:R0:W5:Y:S04]  /*0330*/  LDG.E.128 R16, desc[UR4][R2.64+0x1000] ;  /* 0x0010000402107981 */ /* 0x000168000c1e1d00 */
[----:B------:R0:W5:Y:S04]  /*0340*/  LDG.E.128 R12, desc[UR4][R2.64+0x1010] ;  /* 0x00101004020c7981 */ /* 0x000168000c1e1d00 */
[----:B------:R0:W5:Y:S04]  /*0350*/  LDG.E.128 R8, desc[UR4][R2.64+0x2000] ;  /* 0x0020000402087981 */ /* 0x000168000c1e1d00 */
[----:B------:R0:W5:Y:S01]  /*0360*/  LDG.E.128 R4, desc[UR4][R2.64+0x2010] ;  /* 0x0020100402047981 */ /* 0x000162000c1e1d00 */
[----:B------:R-:W-:Y:S01]  /*0370*/  ISETP.NE.U32.AND P0, PT, RZ, UR6, PT ;  /* 0x00000006ff007c0c */ /* 0x000fe2000bf05070 */
[----:B------:R-:W-:Y:S01]  /*0380*/  ULDC.U8 UR6, c[0x0][0x2a0] ;  /* 0x0000a80000067ab9 */ /* 0x000fe20000000000 */
[----:B------:R-:W-:Y:S01]  /*0390*/  HFMA2.MMA R87, -RZ, RZ, 0, 0 ;  /* 0x00000000ff577435 */ /* 0x000fe200000001ff */
[----:B------:R-:W-:Y:S01]  /*03a0*/  UISETP.NE.AND UP0, UPT, UR6, URZ, UPT ;  /* 0x0000003f0600728c */ /* 0x000fe2000bf05270 */
[----:B------:R-:W-:Y:S01]  /*03b0*/  ISETP.NE.AND.EX P0, PT, RZ, UR7, PT, P0 ;  /* 0x00000007ff007c0c */ /* 0x000fe2000bf05300 */
[----:B------:R-:W-:Y:S01]  /*03c0*/  IMAD.MOV.U32 R0, RZ, RZ, 0x1 ;  /* 0x00000001ff007424 */ /* 0x000fe200078e00ff */
[----:B------:R-:W-:Y:S01]  /*03d0*/  LEA R86, R86, 0x4, 0x2 ;  /* 0x0000000456567811 */ /* 0x000fe200078e10ff */
[----:B------:R-:W-:Y:S01]  /*03e0*/  IMAD.MOV.U32 R129, RZ, RZ, RZ ;  /* 0x000000ffff817224 */ /* 0x000fe200078e00ff */
[----:B------:R-:W-:-:S02]  /*03f0*/  CS2R R134, SRZ ;  /* 0x0000000000867805 */ /* 0x000fc4000001ff00 */
[----:B------:R-:W-:Y:S01]  /*0400*/  CS2R R88, SRZ ;  /* 0x0000000000587805 */ /* 0x000fe2000001ff00 */
[----:B------:R-:W-:Y:S01]  /*0410*/  IMAD.MOV.U32 R136, RZ, RZ, RZ ;  /* 0x000000ffff887224 */ /* 0x000fe200078e00ff */
        /* <DEDUP_REMOVED lines=9> */
[----:B------:R-:W-:Y:S01]  /*04b0*/  CS2R R108, SRZ ;  /* 0x00000000006c7805 */ /* 0x000fe2000001ff00 */
[----:B------:R-:W-:Y:S01]  /*04c0*/  IMAD.MOV.U32 R131, RZ, RZ, RZ ;  /* 0x000000ffff837224 */ /* 0x000fe200078e00ff */
        /* <DEDUP_REMOVED lines=8> */
[----:B------:R-:W-:Y:S02]  /*0550*/  PLOP3.LUT P3, PT, PT, PT, UP0, 0x80, 0x0 ;  /* 0x000000000000781c */ /* 0x000fe40003f6f008 */
[----:B------:R-:W-:Y:S02]  /*0560*/  CS2R R124, SRZ ;  /* 0x00000000007c7805 */ /* 0x000fe4000001ff00 */
[----:B------:R-:W-:Y:S02]  /*0570*/  CS2R R126, SRZ ;  /* 0x00000000007e7805 */ /* 0x000fe4000001ff00 */
[----:B0-----:R-:W-:-:S07]  /*0580*/  LOP3.LUT R128, R84, 0x7f, RZ, 0xc0, !PT ;  /* 0x0000007f54807812 */ /* 0x001fce00078ec0ff */
.L_x_913:
[----:B0-----:R-:W-:Y:S01]  /*0590*/  IMAD R48, R85, UR8, RZ ;  /* 0x0000000855307c24 */ /* 0x001fe2000f8e02ff */
[----:B------:R-:W0:Y:S04]  /*05a0*/  LDC.64 R76, c[0x0][0x250] ;  /* 0x00009400ff4c7b82 */ /* 0x000e280000000a00 */
[----:B------:R-:W-:-:S04]  /*05b0*/  SHF.R.S32.HI R49, RZ, 0x1f, R48 ;  /* 0x0000001fff317819 */ /* 0x000fc80000011430 */
[----:B------:R-:W-:Y:S01]  /*05c0*/  LEA.HI R49, R49, R48, RZ, 0x3 ;  /* 0x0000003031317211 */ /* 0x000fe200078f18ff */
[----:B------:R-:W1:Y:S03]  /*05d0*/  LDC.64 R68, c[0x0][0x2b8] ;  /* 0x0000ae00ff447b82 */ /* 0x000e660000000a00 */
[----:B------:R-:W-:-:S04]  /*05e0*/  LEA.HI.SX32 R145, R49, R128, 0x1d ;  /* 0x0000008031917211 */ /* 0x000fc800078feaff */
[C---:B------:R-:W-:Y:S01]  /*05f0*/  SHF.L.U32 R143, R145.reuse, 0x4, RZ ;  /* 0x00000004918f7819 */ /* 0x040fe200000006ff */
[----:B------:R-:W2:Y:S01]  /*0600*/  LDC.64 R80, c[0x0][0x258] ;  /* 0x00009600ff507b82 */ /* 0x000ea20000000a00 */
[----:B------:R-:W-:Y:S01]  /*0610*/  VIADD R147, R145, 0x80 ;  /* 0x0000008091937836 */ /* 0x000fe20000000000 */
[----:B------:R-:W-:Y:S02]  /*0620*/  SHF.R.U32.HI R140, RZ, 0x1c, R145 ;  /* 0x0000001cff8c7819 */ /* 0x000fe40000011691 */
[----:B------:R-:W-:Y:S01]  /*0630*/  IADD3 R48, P1, R143, UR12, RZ ;  /* 0x0000000c8f307c10 */ /* 0x000fe2000ff3e0ff */
[----:B------:R-:W-:Y:S01]  /*0640*/  IMAD.SHL.U32 R141, R147, 0x10, RZ ;  /* 0x00000010938d7824 */ /* 0x000fe200078e00ff */
[----:B------:R-:W-:Y:S02]  /*0650*/  IADD3 R151, R145, 0x100, RZ ;  /* 0x0000010091977810 */ /* 0x000fe40007ffe0ff */
[----:B------:R-:W-:Y:S01]  /*0660*/  IADD3.X R49, R140, UR13, RZ, P1, !PT ;  /* 0x0000000d8c317c10 */ /* 0x000fe20008ffe4ff */
[----:B------:R-:W3:Y:S01]  /*0670*/  LDC.64 R78, c[0x0][0x300] ;  /* 0x0000c000ff4e7b82 */ /* 0x000ee20000000a00 */
[----:B------:R-:W-:Y:S01]  /*0680*/  SHF.R.U32.HI R138, RZ, 0x1c, R147 ;  /* 0x0000001cff8a7819 */ /* 0x000fe20000011693 */
[----:B------:R-:W-:Y:S01]  /*0690*/  IMAD.SHL.U32 R137, R151, 0x10, RZ ;  /* 0x0000001097897824 */ /* 0x000fe200078e00ff */
[----:B------:R-:W-:Y:S01]  /*06a0*/  IADD3 R56, P1, R141, UR12, RZ ;  /* 0x0000000c8d387c10 */ /* 0x000fe2000ff3e0ff */
[----:B0-----:R-:W-:Y:S01]  /*06b0*/  IMAD.WIDE R76, R85, 0x4, R76 ;  /* 0x00000004554c7825 */ /* 0x001fe200078e024c */
[----:B------:R-:W-:Y:S01]  /*06c0*/  SHF.R.U32.HI R130, RZ, 0x1c, R151 ;  /* 0x0000001cff827819 */ /* 0x000fe20000011697 */
[----:B------:R-:W4:Y:S01]  /*06d0*/  LDG.E.128 R48, desc[UR4][R48.64] ;  /* 0x0000000430307981 */ /* 0x000f22000c1e1d00 */
[----:B------:R-:W-:Y:S01]  /*06e0*/  IADD3.X R57, R138, UR13, RZ, P1, !PT ;  /* 0x0000000d8a397c10 */ /* 0x000fe20008ffe4ff */
[--C-:B-1----:R-:W-:Y:S01]  /*06f0*/  IMAD.WIDE.U32 R52, R145, 0x10, R68.reuse ;  /* 0x0000001091347825 */ /* 0x102fe200078e0044 */
[----:B------:R-:W-:Y:S01]  /*0700*/  IADD3 R64, P1, R137, UR12, RZ ;  /* 0x0000000c89407c10 */ /* 0x000fe2000ff3e0ff */
[----:B------:R-:W4:Y:S01]  /*0710*/  LDG.E R142, desc[UR4][R76.64] ;  /* 0x000000044c8e7981 */ /* 0x000f22000c1e1900 */
[----:B------:R-:W0:Y:S01]  /*0720*/  @P0 LDC.64 R152, c[0x0][0x2c8] ;  /* 0x0000b200ff980b82 */ /* 0x000e220000000a00 */
[----:B------:R-:W-:Y:S01]  /*0730*/  IMAD.WIDE.U32 R60, R147, 0x10, R68 ;  /* 0x00000010933c7825 */ /* 0x000fe200078e0044 */
[----:B------:R-:W-:Y:S01]  /*0740*/  IADD3.X R65, R130, UR13, RZ, P1, !PT ;  /* 0x0000000d82417c10 */ /* 0x000fe20008ffe4ff */
[----:B------:R-:W4:Y:S02]  /*0750*/  LDG.E.128 R56, desc[UR4][R56.64] ;  /* 0x0000000438387981 */ /* 0x000f24000c1e1d00 */
[----:B--2---:R-:W-:-:S02]  /*0760*/  IMAD.WIDE R80, R85, 0x4, R80 ;  /* 0x0000000455507825 */ /* 0x004fc400078e0250 */
[----:B------:R-:W2:Y:S01]  /*0770*/  LDG.E.128 R52, desc[UR4][R52.64] ;  /* 0x0000000434347981 */ /* 0x000ea2000c1e1d00 */
[----:B------:R-:W1:Y:S03]  /*0780*/  @P0 LDC.64 R160, c[0x0][0x2c8] ;  /* 0x0000b200ffa00b82 */ /* 0x000e660000000a00 */
[----:B------:R-:W2:Y:S04]  /*0790*/  LDG.E.128 R60, desc[UR4][R60.64] ;  /* 0x000000043c3c7981 */ /* 0x000ea8000c1e1d00 */
[----:B------:R-:W2:Y:S01]  /*07a0*/  LDG.E.128 R64, desc[UR4][R64.64] ;  /* 0x0000000440407981 */ /* 0x000ea2000c1e1d00 */
[----:B------:R-:W1:Y:S03]  /*07b0*/  @P0 LDC.64 R162, c[0x0][0x2c8] ;  /* 0x0000b200ffa20b82 */ /* 0x000e660000000a00 */
[----:B------:R0:W2:Y:S01]  /*07c0*/  LDG.E R139, desc[UR4][R80.64] ;  /* 0x00000004508b7981 */ /* 0x0000a2000c1e1900 */
[----:B------:R-:W-:-:S06]  /*07d0*/  IMAD.WIDE.U32 R68, R151, 0x10, R68 ;  /* 0x0000001097447825 */ /* 0x000fcc00078e0044 */
[----:B------:R-:W2:Y:S01]  /*07e0*/  LDG.E.128 R68, desc[UR4][R68.64] ;  /* 0x0000000444447981 */ /* 0x000ea2000c1e1d00 */
[----:B---3--:R-:W-:-:S04]  /*07f0*/  ISETP.NE.U32.AND P1, PT, R78, RZ, PT ;  /* 0x000000ff4e00720c */ /* 0x008fc80003f25070 */
[----:B------:R-:W-:-:S13]  /*0800*/  ISETP.NE.AND.EX P1, PT, R79, RZ, PT, P1 ;  /* 0x000000ff4f00720c */ /* 0x000fda0003f25310 */
[----:B------:R-:W3:Y:S08]  /*0810*/  @P1 LDC.64 R82, c[0x0][0x248] ;  /* 0x00009200ff521b82 */ /* 0x000ef00000000a00 */
[----:B------:R-:W1:Y:S08]  /*0820*/  @P1 LDC.64 R148, c[0x0][0x248] ;  /* 0x00009200ff941b82 */ /* 0x000e700000000a00 */
[----:B------:R-:W1:Y:S01]  /*0830*/  @P1 LDC.64 R164, c[0x0][0x248] ;  /* 0x00009200ffa41b82 */ /* 0x000e620000000a00 */
[----:B------:R-:W-:Y:S01]  /*0840*/  IMAD.SHL.U32 R155, R145, 0x8, RZ ;  /* 0x00000008919b7824 */ /* 0x000fe200078e00ff */
[----:B------:R-:W-:Y:S01]  /*0850*/  SHF.R.U32.HI R154, RZ, 0x1d, R145 ;  /* 0x0000001dff9a7819 */ /* 0x000fe20000011691 */
[----:B0-----:R-:W-:-:S03]  /*0860*/  IMAD.SHL.U32 R81, R147, 0x8, RZ ;  /* 0x0000000893517824 */ /* 0x001fc600078e00ff */
[----:B---3--:R-:W-:Y:S02]  /*0870*/  @P1 IADD3 R76, P2, R155, R82, RZ ;  /* 0x000000529b4c1210 */ /* 0x008fe40007f5e0ff */
[----:B------:R-:W-:Y:S02]  /*0880*/  SHF.R.U32.HI R156, RZ, 0x1d, R147 ;  /* 0x0000001dff9c7819 */ /* 0x000fe40000011693 */
[----:B------:R-:W-:Y:S01]  /*0890*/  @P1 IADD3.X R77, R154, R83, RZ, P2, !PT ;  /* 0x000000539a4d1210 */ /* 0x000fe200017fe4ff */
[----:B------:R-:W-:Y:S01]  /*08a0*/  IMAD.SHL.U32 R83, R151, 0x8, RZ ;  /* 0x0000000897537824 */ /* 0x000fe200078e00ff */
[----:B------:R-:W-:Y:S02]  /*08b0*/  @P0 LEA R146, P2, R147, R152, 0x4 ;  /* 0x0000009893920211 */ /* 0x000fe400078420ff */
[----:B-1----:R-:W-:Y:S01]  /*08c0*/  @P1 IADD3 R148, P4, R81, R148, RZ ;  /* 0x0000009451941210 */ /* 0x002fe20007f9e0ff */
[----:B-----5:R0:W5:Y:S01]  /*08d0*/  @P1 LDG.E.64 R74, desc[UR4][R76.64] ;  /* 0x000000044c4a1981 */ /* 0x020162000c1e1b00 */
[----:B------:R-:W-:-:S02]  /*08e0*/  SHF.R.U32.HI R158, RZ, 0x1d, R151 ;  /* 0x0000001dff9e7819 */ /* 0x000fc40000011697 */
[----:B------:R-:W-:Y:S02]  /*08f0*/  @P1 IADD3.X R149, R156, R149, RZ, P4, !PT ;  /* 0x000000959c951210 */ /* 0x000fe400027fe4ff */
[----:B------:R-:W-:Y:S02]  /*0900*/  @P0 LEA.HI.X R147, R147, R153, RZ, 0x4, P2 ;  /* 0x0000009993930211 */ /* 0x000fe400010f24ff */
[----:B------:R-:W-:Y:S01]  /*0910*/  @P1 IADD3 R152, P5, R83, R164, RZ ;  /* 0x000000a453981210 */ /* 0x000fe20007fbe0ff */
[----:B------:R-:W5:Y:S01]  /*0920*/  @P1 LDG.E.64 R72, desc[UR4][R148.64] ;  /* 0x0000000494481981 */ /* 0x000f62000c1e1b00 */
[----:B------:R-:W-:Y:S02]  /*0930*/  @P0 LEA R144, P2, R145, R160, 0x4 ;  /* 0x000000a091900211 */ /* 0x000fe400078420ff */
[----:B------:R-:W-:Y:S01]  /*0940*/  @P0 LEA R150, P4, R151, R162, 0x4 ;  /* 0x000000a297960211 */ /* 0x000fe200078820ff */
[----:B------:R-:W-:Y:S01]  /*0950*/  @P1 IMAD.X R153, R158, 0x1, R165, P5 ;  /* 0x000000019e991824 */ /* 0x000fe200028e06a5 */
[----:B------:R-:W-:Y:S01]  /*0960*/  @P0 LEA.HI.X R145, R145, R161, RZ, 0x4, P2 ;  /* 0x000000a191910211 */ /* 0x000fe200010f24ff */
[----:B------:R1:W5:Y:S01]  /*0970*/  @P0 LDG.E.128 R28, desc[UR4][R146.64] ;  /* 0x00000004921c0981 */ /* 0x000362000c1e1d00 */
[----:B------:R-:W-:-:S02]  /*0980*/  @P0 LEA.HI.X R151, R151, R163, RZ, 0x4, P4 ;  /* 0x000000a397970211 */ /* 0x000fc400020f24ff */
[----:B------:R-:W-:Y:S01]  /*0990*/  IADD3 R82, P2, R155, UR14, RZ ;  /* 0x0000000e9b527c10 */ /* 0x000fe2000ff5e0ff */
[----:B------:R3:W5:Y:S01]  /*09a0*/  @P1 LDG.E.64 R2, desc[UR4][R152.64] ;  /* 0x0000000498021981 */ /* 0x000762000c1e1b00 */
[----:B------:R-:W-:Y:S02]  /*09b0*/  IADD3 R80, P4, R81, UR14, RZ ;  /* 0x0000000e51507c10 */ /* 0x000fe4000ff9e0ff */
[----:B0-----:R-:W-:Y:S01]  /*09c0*/  IADD3 R76, P5, R83, UR14, RZ ;  /* 0x0000000e534c7c10 */ /* 0x001fe2000ffbe0ff */
[----:B------:R2:W5:Y:S01]  /*09d0*/  @P0 LDG.E.128 R36, desc[UR4][R150.64] ;  /* 0x0000000496240981 */ /* 0x000562000c1e1d00 */
[----:B------:R-:W-:Y:S02]  /*09e0*/  IADD3.X R83, R154, UR15, RZ, P2, !PT ;  /* 0x0000000f9a537c10 */ /* 0x000fe400097fe4ff */
[----:B------:R-:W-:Y:S01]  /*09f0*/  IADD3.X R81, R156, UR15, RZ, P4, !PT ;  /* 0x0000000f9c517c10 */ /* 0x000fe2000a7fe4ff */
[----:B------:R0:W5:Y:S01]  /*0a00*/  @P0 LDG.E.128 R32, desc[UR4][R144.64] ;  /* 0x0000000490200981 */ /* 0x000162000c1e1d00 */
[----:B------:R-:W-:-:S03]  /*0a10*/  IADD3.X R77, R158, UR15, RZ, P5, !PT ;  /* 0x0000000f9e4d7c10 */ /* 0x000fc6000affe4ff */
[----:B------:R-:W5:Y:S04]  /*0a20*/  LDG.E.64 R82, desc[UR4][R82.64] ;  /* 0x0000000452527981 */ /* 0x000f68000c1e1b00 */
[----:B------:R-:W5:Y:S04]  /*0a30*/  LDG.E.64 R80, desc[UR4][R80.64] ;  /* 0x0000000450507981 */ /* 0x000f68000c1e1b00 */
[----:B------:R-:W5:Y:S01]  /*0a40*/  LDG.E.64 R76, desc[UR4][R76.64] ;  /* 0x000000044c4c7981 */ /* 0x000f62000c1e1b00 */
[----:B------:R-:W-:Y:S01]  /*0a50*/  LOP3.LUT P5, RZ, R0, 0xff, RZ, 0xc0, !PT ;  /* 0x000000ff00ff7812 */ /* 0x000fe200078ac0ff */
[----:B------:R-:W-:Y:S01]  /*0a60*/  VIADD R85, R85, UR10 ;  /* 0x0000000a55557c36 */ /* 0x000fe20008000000 */
[----:B------:R-:W-:-:S04]  /*0a70*/  UMOV UR6, 0xffffffff ;  /* 0xffffffff00067882 */ /* 0x000fc80000000000 */
[----:B------:R-:W-:Y:S02]  /*0a80*/  ISETP.GE.AND P4, PT, R85, UR11, PT ;  /* 0x0000000b55007c0c */ /* 0x000fe4000bf86270 */
[C---:B----4-:R-:W-:Y:S01]  /*0a90*/  PRMT R0, R48.reuse, 0x7632, R0 ;  /* 0x0000763230007816 */ /* 0x050fe20000000000 */
[----:B------:R-:W-:Y:S01]  /*0aa0*/  IMAD.U32 R48, R48, 0x10000, RZ ;  /* 0x0001000030307824 */ /* 0x000fe200078e00ff */
[----:B------:R-:W-:-:S03]  /*0ab0*/  FSEL R177, R142, RZ, !P3 ;  /* 0x000000ff8eb17208 */ /* 0x000fc60005800000 */
[----:B------:R-:W-:Y:S01]  /*0ac0*/  IMAD.U32 R0, R0, 0x10000, RZ ;  /* 0x0001000000007824 */ /* 0x000fe200078e00ff */
[----:B-1----:R-:W-:Y:S02]  /*0ad0*/  PRMT R146, R50, 0x7632, R146 ;  /* 0x0000763232927816 */ /* 0x002fe40000000092 */
[----:B------:R-:W-:Y:S02]  /*0ae0*/  PRMT R157, R59, 0x7632, R157 ;  /* 0x000076323b9d7816 */ /* 0x000fe4000000009d */
[C---:B---3--:R-:W-:Y:S02]  /*0af0*/  PRMT R153, R58.reuse, 0x7632, R153 ;  /* 0x000076323a997816 */ /* 0x048fe40000000099 */
[----:B------:R-:W-:Y:S01]  /*0b00*/  SHF.L.U32 R156, R58, 0x10, RZ ;  /* 0x000000103a9c7819 */ /* 0x000fe200000006ff */
[C---:B--2---:R-:W-:Y:S01]  /*0b10*/  IMAD.U32 R150, R54.reuse, 0x10000, RZ ;  /* 0x0001000036967824 */ /* 0x044fe200078e00ff */
[----:B------:R-:W-:Y:S01]  /*0b20*/  PRMT R148, R54, 0x7632, R148 ;  /* 0x0000763236947816 */ /* 0x000fe20000000094 */
[----:B------:R-:W-:Y:S01]  /*0b30*/  FADD.FTZ R58, -R177, R48 ;  /* 0x00000030b13a7221 */ /* 0x000fe20000010100 */
[----:B------:R-:W-:Y:S01]  /*0b40*/  IMAD.U32 R50, R50, 0x10000, RZ ;  /* 0x0001000032327824 */ /* 0x000fe200078e00ff */
[C---:B------:R-:W-:Y:S01]  /*0b50*/  PRMT R54, R57.reuse, 0x7632, R54 ;  /* 0x0000763239367816 */ /* 0x040fe20000000036 */
[----:B------:R-:W-:Y:S01]  /*0b60*/  IMAD.U32 R152, R57, 0x10000, RZ ;  /* 0x0001000039987824 */ /* 0x000fe200078e00ff */
[----:B------:R-:W-:Y:S01]  /*0b70*/  PRMT R149, R51, 0x7632, R149 ;  /* 0x0000763233957816 */ /* 0x000fe20000000095 */
[----:B------:R-:W-:Y:S01]  /*0b80*/  IMAD.U32 R158, R59, 0x10000, RZ ;  /* 0x000100003b9e7824 */ /* 0x000fe200078e00ff */
[C---:B------:R-:W-:Y:S01]  /*0b90*/  PRMT R57, R60.reuse, 0x7632, R57 ;  /* 0x000076323c397816 */ /* 0x040fe20000000039 */
[----:B------:R-:W-:Y:S01]  /*0ba0*/  IMAD.U32 R151, R51, 0x10000, RZ ;  /* 0x0001000033977824 */ /* 0x000fe200078e00ff */
[----:B------:R-:W-:Y:S01]  /*0bb0*/  PRMT R168, R67, 0x7632, R168 ;  /* 0x0000763243a87816 */ /* 0x000fe200000000a8 */
[----:B------:R-:W-:Y:S01]  /*0bc0*/  IMAD.U32 R59, R60, 0x10000, RZ ;  /* 0x000100003c3b7824 */ /* 0x000fe200078e00ff */
[C---:B------:R-:W-:Y:S01]  /*0bd0*/  PRMT R51, R52.reuse, 0x7632, R51 ;  /* 0x0000763234337816 */ /* 0x040fe20000000033 */
[----:B------:R-:W-:Y:S01]  /*0be0*/  IMAD.U32 R175, R63, 0x10000, RZ ;  /* 0x000100003faf7824 */ /* 0x000fe200078e00ff */
[----:B------:R-:W-:Y:S01]  /*0bf0*/  SHF.L.U32 R147, R52, 0x10, RZ ;  /* 0x0000001034937819 */ /* 0x000fe200000006ff */
[----:B------:R-:W-:Y:S01]  /*0c00*/  FADD.FTZ R60, -R177, R0 ;  /* 0x00000000b13c7221 */ /* 0x000fe20000010100 */
[----:B------:R-:W-:Y:S01]  /*0c10*/  PRMT R173, R63, 0x7632, R173 ;  /* 0x000076323fad7816 */ /* 0x000fe200000000ad */
[----:B------:R-:W-:Y:S01]  /*0c20*/  IMAD.U32 R157, R157, 0x10000, RZ ;  /* 0x000100009d9d7824 */ /* 0x000fe200078e00ff */
[C---:B------:R-:W-:Y:S01]  /*0c30*/  PRMT R63, R64.reuse, 0x7632, R63 ;  /* 0x00007632403f7816 */ /* 0x040fe2000000003f */
[----:B------:R-:W-:Y:S01]  /*0c40*/  FMUL.FTZ R0, R139, R58 ;  /* 0x0000003a8b007220 */ /* 0x000fe20000410000 */
[----:B------:R-:W-:Y:S01]  /*0c50*/  SHF.L.U32 R159, R64, 0x10, RZ ;  /* 0x00000010409f7819 */ /* 0x000fe200000006ff */
[C---:B------:R-:W-:Y:S01]  /*0c60*/  FADD.FTZ R64, -R177.reuse, R50 ;  /* 0x00000032b1407221 */ /* 0x040fe20000010100 */
[----:B------:R-:W-:Y:S01]  /*0c70*/  SHF.L.U32 R50, R168, 0x10, RZ ;  /* 0x00000010a8327819 */ /* 0x000fe200000006ff */
[----:B------:R-:W-:Y:S01]  /*0c80*/  FADD.FTZ R168, -R177, R157 ;  /* 0x0000009db1a87221 */ /* 0x000fe20000010100 */
[----:B0-----:R-:W-:Y:S01]  /*0c90*/  PRMT R144, R49, 0x7632, R144 ;  /* 0x0000763231907816 */ /* 0x001fe20000000090 */
[----:B------:R-:W-:Y:S01]  /*0ca0*/  IMAD.U32 R51, R51, 0x10000, RZ ;  /* 0x0001000033337824 */ /* 0x000fe200078e00ff */
[----:B------:R-:W-:Y:S01]  /*0cb0*/  PRMT R52, R56, 0x7632, R52 ;  /* 0x0000763238347816 */ /* 0x000fe20000000034 */
[----:B------:R-:W-:Y:S01]  /*0cc0*/  FADD.FTZ R105, R147, R105 ;  /* 0x0000006993697221 */ /* 0x000fe20000010000 */
[----:B------:R-:W-:Y:S01]  /*0cd0*/  PRMT R161, R65, 0x7632, R161 ;  /* 0x0000763241a17816 */ /* 0x000fe200000000a1 */
[----:B------:R-:W-:Y:S01]  /*0ce0*/  FFMA.FTZ R127, R0, R147, R127 ;  /* 0x00000093007f7223 */ /* 0x000fe2000001007f */
[----:B------:R-:W-:Y:S01]  /*0cf0*/  SHF.L.U32 R67, R67, 0x10, RZ ;  /* 0x0000001043437819 */ /* 0x000fe200000006ff */
[----:B------:R-:W-:Y:S01]  /*0d00*/  FMUL.FTZ R157, R139, R60 ;  /* 0x0000003c8b9d7220 */ /* 0x000fe20000410000 */
[----:B------:R-:W-:Y:S01]  /*0d10*/  SHF.L.U32 R49, R49, 0x10, RZ ;  /* 0x0000001031317819 */ /* 0x000fe200000006ff */
[----:B------:R-:W-:-:S02]  /*0d20*/  IMAD.U32 R65, R65, 0x10000, RZ ;  /* 0x0001000041417824 */ /* 0x000fc400078e00ff */
[----:B------:R-:W-:Y:S01]  /*0d30*/  FMUL.FTZ R147, R24, R147 ;  /* 0x0000009318937220 */ /* 0x000fe20000410000 */
[C---:B------:R-:W-:Y:S01]  /*0d40*/  PRMT R163, R66.reuse, 0x7632, R163 ;  /* 0x0000763242a37816 */ /* 0x040fe200000000a3 */
[----:B------:R-:W-:Y:S02]  /*0d50*/  IMAD.U32 R167, R66, 0x10000, RZ ;  /* 0x0001000042a77824 */ /* 0x000fe400078e00ff */
[----:B------:R-:W-:Y:S01]  /*0d60*/  FADD.FTZ R174, -R177, R158 ;  /* 0x0000009eb1ae7221 */ /* 0x000fe20000010100 */
[----:B------:R-:W-:Y:S01]  /*0d70*/  PRMT R145, R53, 0x7632, R145 ;  /* 0x0000763235917816 */ /* 0x000fe20000000091 */
[----:B------:R-:W-:Y:S02]  /*0d80*/  IMAD.U32 R144, R144, 0x10000, RZ ;  /* 0x0001000090907824 */ /* 0x000fe400078e00ff */
[----:B------:R-:W-:Y:S01]  /*0d90*/  FADD.FTZ R66, -R177, R151 ;  /* 0x00000097b1427221 */ /* 0x000fe20000010100 */
[----:B------:R-:W-:Y:S01]  /*0da0*/  FADD.FTZ R106, R51, R106 ;  /* 0x0000006a336a7221 */ /* 0x000fe20000010000 */
[-C--:B------:R-:W-:Y:S01]  /*0db0*/  FFMA.FTZ R126, R157, R51.reuse, R126 ;  /* 0x000000339d7e7223 */ /* 0x080fe2000001007e */
[----:B------:R-:W-:Y:S01]  /*0dc0*/  FMUL.FTZ R158, R25, R51 ;  /* 0x00000033199e7220 */ /* 0x000fe20000410000 */
[----:B------:R-:W-:Y:S01]  /*0dd0*/  IMAD.U32 R53, R53, 0x10000, RZ ;  /* 0x0001000035357824 */ /* 0x000fe200078e00ff */
[C---:B------:R-:W-:Y:S01]  /*0de0*/  PRMT R169, R62.reuse, 0x7632, R169 ;  /* 0x000076323ea97816 */ /* 0x040fe200000000a9 */
[----:B------:R-:W-:-:S02]  /*0df0*/  IMAD.U32 R171, R62, 0x10000, RZ ;  /* 0x000100003eab7824 */ /* 0x000fc400078e00ff */
[----:B------:R-:W-:Y:S01]  /*0e00*/  FADD.FTZ R178, -R177, R65 ;  /* 0x00000041b1b27221 */ /* 0x000fe20000010100 */
[----:B------:R-:W-:Y:S02]  /*0e10*/  IMAD.U32 R149, R149, 0x10000, RZ ;  /* 0x0001000095957824 */ /* 0x000fe400078e00ff */
[----:B------:R-:W-:Y:S01]  /*0e20*/  FADD.FTZ R48, -R177, R67 ;  /* 0x00000043b1307221 */ /* 0x000fe20000010100 */
[----:B------:R-:W-:Y:S02]  /*0e30*/  IMAD.U32 R52, R52, 0x10000, RZ ;  /* 0x0001000034347824 */ /* 0x000fe400078e00ff */
[----:B------:R-:W-:Y:S01]  /*0e40*/  FMUL.FTZ R151, R139, R64 ;  /* 0x000000408b977220 */ /* 0x000fe20000410000 */
[----:B------:R-:W-:Y:S01]  /*0e50*/  FADD.FTZ R51, RZ, R147 ;  /* 0x00000093ff337221 */ /* 0x000fe20000010000 */
[----:B------:R-:W-:Y:S01]  /*0e60*/  FADD.FTZ R62, -R177, R49 ;  /* 0x00000031b13e7221 */ /* 0x000fe20000010100 */
[C---:B------:R-:W-:Y:S01]  /*0e70*/  PRMT R65, R68.reuse, 0x7632, R65 ;  /* 0x0000763244417816 */ /* 0x040fe20000000041 */
[----:B------:R-:W-:-:S02]  /*0e80*/  IMAD.U32 R67, R68, 0x10000, RZ ;  /* 0x0001000044437824 */ /* 0x000fc400078e00ff */
[----:B------:R-:W-:Y:S01]  /*0e90*/  FFMA.FTZ R64, R0, R147, RZ ;  /* 0x0000009300407223 */ /* 0x000fe200000100ff */
[----:B------:R-:W-:Y:S01]  /*0ea0*/  SHF.L.U32 R146, R146, 0x10, RZ ;  /* 0x0000001092927819 */ /* 0x000fe200000006ff */
[----:B------:R-:W-:Y:S01]  /*0eb0*/  FADD.FTZ R164, -R177, R152 ;  /* 0x00000098b1a47221 */ /* 0x000fe20000010100 */
[----:B------:R-:W-:Y:S01]  /*0ec0*/  PRMT R68, R69, 0x7632, R68 ;  /* 0x0000763245447816 */ /* 0x000fe20000000044 */
[C---:B------:R-:W-:Y:S01]  /*0ed0*/  FADD.FTZ R154, -R177.reuse, R144 ;  /* 0x00000090b19a7221 */ /* 0x040fe20000010100 */
[C---:B------:R-:W-:Y:S01]  /*0ee0*/  FADD.FTZ R166, -R177.reuse, R156 ;  /* 0x0000009cb1a67221 */ /* 0x040fe20000010100 */
[C---:B------:R-:W-:Y:S01]  /*0ef0*/  FADD.FTZ R162, -R177.reuse, R149 ;  /* 0x00000095b1a27221 */ /* 0x040fe20000010100 */
[----:B------:R-:W-:Y:S01]  /*0f00*/  FADD.FTZ R156, -R177, R52 ;  /* 0x00000034b19c7221 */ /* 0x000fe20000010100 */
[----:B------:R-:W-:Y:S02]  /*0f10*/  IMAD.U32 R145, R145, 0x10000, RZ ;  /* 0x0001000091917824 */ /* 0x000fe400078e00ff */
[----:B------:R-:W-:Y:S01]  /*0f20*/  FMUL.FTZ R144, R26, R53 ;  /* 0x000000351a907220 */ /* 0x000fe20000410000 */
[----:B------:R-:W-:Y:S01]  /*0f30*/  FADD.FTZ R51, R51, R158 ;  /* 0x0000009e33337221 */ /* 0x000fe20000010000 */
[C---:B------:R-:W-:Y:S01]  /*0f40*/  PRMT R182, R71.reuse, 0x7632, R182 ;  /* 0x0000763247b67816 */ /* 0x040fe200000000b6 */
[----:B------:R-:W-:-:S02]  /*0f50*/  IMAD.U32 R52, R71, 0x10000, RZ ;  /* 0x0001000047347824 */ /* 0x000fc400078e00ff */
[----:B------:R-:W-:Y:S01]  /*0f60*/  FMUL.FTZ R149, R139, R62 ;  /* 0x0000003e8b957220 */ /* 0x000fe20000410000 */
[----:B------:R-:W-:Y:S01]  /*0f70*/  FFMA.FTZ R64, R157, R158, R64 ;  /* 0x0000009e9d407223 */ /* 0x000fe20000010040 */
[----:B------:R-:W-:Y:S01]  /*0f80*/  FMUL.FTZ R71, R139, R164 ;  /* 0x000000a48b477220 */ /* 0x000fe20000410000 */
[C---:B------:R-:W-:Y:S01]  /*0f90*/  FADD.FTZ R160, -R177.reuse, R146 ;  /* 0x00000092b1a07221 */ /* 0x040fe20000010100 */
[----:B------:R-:W-:Y:S01]  /*0fa0*/  FADD.FTZ R176, -R177, R159 ;  /* 0x0000009fb1b07221 */ /* 0x000fe20000010100 */
[----:B------:R-:W-:Y:S01]  /*0fb0*/  IMAD.U32 R164, R68, 0x10000, RZ ;  /* 0x0001000044a47824 */ /* 0x000fe200078e00ff */
[----:B------:R-:W-:Y:S01]  /*0fc0*/  SHF.L.U32 R54, R54, 0x10, RZ ;  /* 0x0000001036367819 */ /* 0x000fe200000006ff */
[----:B------:R-:W-:Y:S01]  /*0fd0*/  FMUL.FTZ R159, R27, R145 ;  /* 0x000000911b9f7220 */ /* 0x000fe20000410000 */
[----:B------:R-:W-:Y:S01]  /*0fe0*/  FADD.FTZ R68, R51, R144 ;  /* 0x0000009033447221 */ /* 0x000fe20000010000 */
[----:B------:R-:W-:Y:S01]  /*0ff0*/  FMUL.FTZ R154, R139, R154 ;  /* 0x0000009a8b9a7220 */ /* 0x000fe20000410000 */
[----:B------:R-:W-:Y:S01]  /*1000*/  FFMA.FTZ R51, R149, R144, R64 ;  /* 0x0000009095337223 */ /* 0x000fe20000010040 */
[----:B------:R-:W-:Y:S01]  /*1010*/  IMAD.U32 R161, R161, 0x10000, RZ ;  /* 0x00010000a1a17824 */ /* 0x000fe200078e00ff */
[----:B------:R-:W-:Y:S01]  /*1020*/  SHF.L.U32 R148, R148, 0x10, RZ ;  /* 0x0000001094947819 */ /* 0x000fe200000006ff */
[----:B------:R-:W-:Y:S01]  /*1030*/  FADD.FTZ R103, R53, R103 ;  /* 0x0000006735677221 */ /* 0x000fe20000010000 */
[----:B------:R-:W-:Y:S01]  /*1040*/  FFMA.FTZ R124, R149, R53, R124 ;  /* 0x00000035957c7223 */ /* 0x000fe2000001007c */
[----:B------:R-:W-:Y:S01]  /*1050*/  FMUL.FTZ R160, R139, R160 ;  /* 0x000000a08ba07220 */ /* 0x000fe20000410000 */
[----:B------:R-:W-:Y:S01]  /*1060*/  FMUL.FTZ R146, R20, R150 ;  /* 0x0000009614927220 */ /* 0x000fe20000410000 */
[----:B------:R-:W-:Y:S01]  /*1070*/  FADD.FTZ R53, R68, R159 ;  /* 0x0000009f44357221 */ /* 0x000fe20000010000 */
[----:B------:R-:W-:Y:S01]  /*1080*/  FADD.FTZ R170, -R177, R54 ;  /* 0x00000036b1aa7221 */ /* 0x000fe20000010100 */
[----:B------:R-:W-:Y:S01]  /*1090*/  FFMA.FTZ R68, R154, R159, R51 ;  /* 0x0000009f9a447223 */ /* 0x000fe20000010033 */
[----:B------:R-:W-:Y:S01]  /*10a0*/  PRMT R155, R55, 0x7632, R155 ;  /* 0x00007632379b7816 */ /* 0x000fe2000000009b */
[----:B------:R-:W-:Y:S01]  /*10b0*/  FADD.FTZ R54, -R177, R161 ;  /* 0x000000a1b1367221 */ /* 0x000fe20000010100 */
[----:B------:R-:W-:Y:S01]  /*10c0*/  SHF.L.U32 R55, R55, 0x10, RZ ;  /* 0x0000001037377819 */ /* 0x000fe200000006ff */
[----:B------:R-:W-:Y:S01]  /*10d0*/  FADD.FTZ R102, R148, R102 ;  /* 0x0000006694667221 */ /* 0x000fe20000010000 */
[-C--:B------:R-:W-:Y:S01]  /*10e0*/  FFMA.FTZ R123, R160, R148.reuse, R123 ;  /* 0x00000094a07b7223 */ /* 0x080fe2000001007b */
[----:B------:R-:W-:Y:S01]  /*10f0*/  FMUL.FTZ R161, R21, R148 ;  /* 0x0000009415a17220 */ /* 0x000fe20000410000 */
[----:B------:R-:W-:-:S02]  /*1100*/  IMAD.U32 R153, R153, 0x10000, RZ ;  /* 0x0001000099997824 */ /* 0x000fc400078e00ff */
[----:B------:R-:W-:Y:S01]  /*1110*/  FADD.FTZ R148, R53, R146 ;  /* 0x0000009235947221 */ /* 0x000fe20000010000 */
[C---:B------:R-:W-:Y:S01]  /*1120*/  FFMA.FTZ R51, R151.reuse, R146, R68 ;  /* 0x0000009297337223 */ /* 0x040fe20000010044 */
[----:B------:R-:W-:Y:S02]  /*1130*/  IMAD.U32 R56, R56, 0x10000, RZ ;  /* 0x0001000038387824 */ /* 0x000fe400078e00ff */
[----:B------:R-:W-:Y:S01]  /*1140*/  FADD.FTZ R101, R150, R101 ;  /* 0x0000006596657221 */ /* 0x000fe20000010000 */
[----:B------:R-:W-:Y:S01]  /*1150*/  FFMA.FTZ R122, R151, R150, R122 ;  /* 0x00000096977a7223 */ /* 0x000fe2000001007a */
[----:B------:R-:W-:Y:S01]  /*1160*/  FADD.FTZ R172, -R177, R153 ;  /* 0x00000099b1ac7221 */ /* 0x000fe20000010100 */
[----:B------:R-:W-:Y:S02]  /*1170*/  IMAD.U32 R155, R155, 0x10000, RZ ;  /* 0x000100009b9b7824 */ /* 0x000fe400078e00ff */
[----:B------:R-:W-:Y:S01]  /*1180*/  FMUL.FTZ R150, R22, R55 ;  /* 0x0000003716967220 */ /* 0x000fe20000410000 */
[----:B------:R-:W-:Y:S01]  /*1190*/  FADD.FTZ R53, R148, R161 ;  /* 0x000000a194357221 */ /* 0x000fe20000010000 */
[----:B------:R-:W-:Y:S01]  /*11a0*/  FMUL.FTZ R153, R139, R66 ;  /* 0x000000428b997220 */ /* 0x000fe20000410000 */
[----:B------:R-:W-:Y:S01]  /*11b0*/  FFMA.FTZ R68, R160, R161, R51 ;  /* 0x000000a1a0447223 */ /* 0x000fe20000010033 */
[----:B------:R-:W-:Y:S01]  /*11c0*/  FADD.FTZ R142, -R177, R56 ;  /* 0x00000038b18e7221 */ /* 0x000fe20000010100 */
[----:B------:R-:W-:-:S02]  /*11d0*/  IMAD.U32 R152, R163, 0x10000, RZ ;  /* 0x00010000a3987824 */ /* 0x000fc400078e00ff */
[----:B------:R-:W-:Y:S01]  /*11e0*/  FMUL.FTZ R163, R23, R155 ;  /* 0x0000009b17a37220 */ /* 0x000fe20000410000 */
[----:B------:R-:W-:Y:S01]  /*11f0*/  FADD.FTZ R148, R53, R150 ;  /* 0x0000009635947221 */ /* 0x000fe20000010000 */
[----:B------:R-:W-:Y:S01]  /*1200*/  FMUL.FTZ R162, R139, R162 ;  /* 0x000000a28ba27220 */ /* 0x000fe20000410000 */
[----:B------:R-:W-:Y:S01]  /*1210*/  FFMA.FTZ R51, R153, R150, R68 ;  /* 0x0000009699337223 */ /* 0x000fe20000010044 */
[----:B------:R-:W-:Y:S01]  /*1220*/  FADD.FTZ R104, R145, R104 ;  /* 0x0000006891687221 */ /* 0x000fe20000010000 */
[----:B------:R-:W-:Y:S01]  /*1230*/  FFMA.FTZ R125, R154, R145, R125 ;  /* 0x000000919a7d7223 */ /* 0x000fe2000001007d */
[----:B------:R-:W-:Y:S01]  /*1240*/  PRMT R165, R61, 0x7632, R165 ;  /* 0x000076323da57816 */ /* 0x000fe200000000a5 */
[----:B------:R-:W-:Y:S01]  /*1250*/  FMUL.FTZ R145, R139, R142 ;  /* 0x0000008e8b917220 */ /* 0x000fe20000410000 */
[----:B------:R-:W-:Y:S02]  /*1260*/  IMAD.U32 R57, R57, 0x10000, RZ ;  /* 0x0001000039397824 */ /* 0x000fe400078e00ff */
[----:B------:R-:W-:Y:S01]  /*1270*/  FMUL.FTZ R142, R16, R59 ;  /* 0x0000003b108e7220 */ /* 0x000fe20000410000 */
[----:B------:R-:W-:Y:S01]  /*1280*/  FADD.FTZ R53, R148, R163 ;  /* 0x000000a394357221 */ /* 0x000fe20000010000 */
[----:B------:R-:W-:Y:S01]  /*1290*/  FFMA.FTZ R148, R162, R163, R51 ;  /* 0x000000a3a2947223 */ /* 0x000fe20000010033 */
[----:B------:R-:W-:Y:S01]  /*12a0*/  FADD.FTZ R180, -R177, R167 ;  /* 0x000000a7b1b47221 */ /* 0x000fe20000010100 */
[----:B------:R-:W-:Y:S01]  /*12b0*/  SHF.L.U32 R61, R61, 0x10, RZ ;  /* 0x000000103d3d7819 */ /* 0x000fe200000006ff */
[----:B------:R-:W-:Y:S01]  /*12c0*/  FADD.FTZ R68, R53, R142 ;  /* 0x0000008e35447221 */ /* 0x000fe20000010000 */
[----:B------:R-:W-:Y:S01]  /*12d0*/  SHF.L.U32 R167, R165, 0x10, RZ ;  /* 0x00000010a5a77819 */ /* 0x000fe200000006ff */
[----:B------:R-:W-:Y:S01]  /*12e0*/  FMUL.FTZ R165, R17, R57 ;  /* 0x0000003911a57220 */ /* 0x000fe20000410000 */
[----:B------:R-:W-:Y:S01]  /*12f0*/  FMUL.FTZ R156, R139, R156 ;  /* 0x0000009c8b9c7220 */ /* 0x000fe20000410000 */
[----:B------:R-:W-:Y:S01]  /*1300*/  FFMA.FTZ R51, R145, R142, R148 ;  /* 0x0000008e91337223 */ /* 0x000fe20000010094 */
[C---:B------:R-:W-:Y:S01]  /*1310*/  PRMT R179, R70.reuse, 0x7632, R179 ;  /* 0x0000763246b37816 */ /* 0x040fe200000000b3 */
[----:B------:R-:W-:-:S02]  /*1320*/  IMAD.U32 R181, R70, 0x10000, RZ ;  /* 0x0001000046b57824 */ /* 0x000fc400078e00ff */
        /* <DEDUP_REMOVED lines=8> */
[----:B------:R-:W-:Y:S01]  /*13b0*/  SHF.L.U32 R56, R63, 0x10, RZ ;  /* 0x000000103f387819 */ /* 0x000fe200000006ff */
[----:B------:R-:W-:Y:S01]  /*13c0*/  FFMA.FTZ R51, R71, R70, R68 ;  /* 0x0000004647337223 */ /* 0x000fe20000010044 */
[----:B------:R-:W-:Y:S01]  /*13d0*/  FMUL.FTZ R63, R139, R166 ;  /* 0x000000a68b3f7220 */ /* 0x000fe20000410000 */
        /* <DEDUP_REMOVED lines=11> */
[----:B------:R-:W-:Y:S01]  /*1490*/  FADD.FTZ R95, R61, R95 ;  /* 0x0000005f3d5f7221 */ /* 0x000fe20000010000 */
[----:B------:R-:W-:Y:S01]  /*14a0*/  FFMA.FTZ R116, R71, R61, R116 ;  /* 0x0000003d47747223 */ /* 0x000fe20000010074 */
[----:B------:R-:W-:-:S02]  /*14b0*/  IMAD.U32 R173, R173, 0x10000, RZ ;  /* 0x00010000adad7824 */ /* 0x000fc400078e00ff */
[----:B------:R-:W-:Y:S01]  /*14c0*/  FMUL.FTZ R60, R14, R175 ;  /* 0x000000af0e3c7220 */ /* 0x000fe20000410000 */
[----:B------:R-:W-:Y:S01]  /*14d0*/  FADD.FTZ R53, R148, R169 ;  /* 0x000000a994357221 */ /* 0x000fe20000010000 */
[----:B------:R-:W-:Y:S01]  /*14e0*/  FMUL.FTZ R61, R139, R174 ;  /* 0x000000ae8b3d7220 */ /* 0x000fe20000410000 */
[----:B------:R-:W-:Y:S01]  /*14f0*/  FFMA.FTZ R148, R166, R169, R51 ;  /* 0x000000a9a6947223 */ /* 0x000fe20000010033 */
[----:B------:R-:W-:Y:S01]  /*1500*/  FADD.FTZ R93, R171, R93 ;  /* 0x0000005dab5d7221 */ /* 0x000fe20000010000 */
[----:B------:R-:W-:Y:S01]  /*1510*/  FFMA.FTZ R114, R63, R171, R114 ;  /* 0x000000ab3f727223 */ /* 0x000fe20000010072 */
[----:B------:R-:W-:Y:S01]  /*1520*/  FMUL.FTZ R68, R139, R56 ;  /* 0x000000388b447220 */ /* 0x000fe20000410000 */
[C---:B------:R-:W-:Y:S01]  /*1530*/  FADD.FTZ R152, -R177.reuse, R152 ;  /* 0x00000098b1987221 */ /* 0x040fe20000010100 */
[----:B------:R-:W-:Y:S01]  /*1540*/  FADD.FTZ R50, -R177, R50 ;  /* 0x00000032b1327221 */ /* 0x000fe20000010100 */
[----:B------:R-:W-:Y:S01]  /*1550*/  FMUL.FTZ R171, R15, R173 ;  /* 0x000000ad0fab7220 */ /* 0x000fe20000410000 */
[----:B------:R-:W-:Y:S01]  /*1560*/  FADD.FTZ R56, R53, R60 ;  /* 0x0000003c35387221 */ /* 0x000fe20000010000 */
[----:B------:R-:W-:Y:S01]  /*1570*/  SHF.L.U32 R177, R69, 0x10, RZ ;  /* 0x0000001045b17819 */ /* 0x000fe200000006ff */
[----:B------:R-:W-:Y:S01]  /*1580*/  FMUL.FTZ R168, R139, R168 ;  /* 0x000000a88ba87220 */ /* 0x000fe20000410000 */
        /* <DEDUP_REMOVED lines=27> */
[----:B------:R-:W-:Y:S01]  /*1740*/  FMUL.FTZ R164, R139, R48 ;  /* 0x000000308ba47220 */ /* 0x000fe20000410000 */
[----:B------:R-:W-:Y:S02]  /*1750*/  IMAD.U32 R179, R179, 0x10000, RZ ;  /* 0x00010000b3b37824 */ /* 0x000fe400078e00ff */
        /* <DEDUP_REMOVED lines=12> */
[----:B------:R-:W-:Y:S01]  /*1820*/  SHF.L.U32 R182, R182, 0x10, RZ ;  /* 0x00000010b6b67819 */ /* 0x000fe200000006ff */
[----:B------:R-:W-:Y:S01]  /*1830*/  FMUL.FTZ R175, R6, R52 ;  /* 0x0000003406af7220 */ /* 0x000fe20000410000 */
[----:B------:R-:W-:Y:S01]  /*1840*/  SHF.R.U32.HI R49, RZ, 0x7, R84 ;  /* 0x00000007ff317819 */ /* 0x000fe20000011654 */
[----:B------:R-:W-:Y:S01]  /*1850*/  FADD.FTZ R48, R48, R173 ;  /* 0x000000ad30307221 */ /* 0x000fe20000010000 */
[----:B------:R-:W-:Y:S01]  /*1860*/  FFMA.FTZ R51, R152, R173, R51 ;  /* 0x000000ad98337223 */ /* 0x000fe20000010033 */
        /* <DEDUP_REMOVED lines=12> */
[----:B------:R-:W-:Y:S01]  /*1930*/  FADD.FTZ R98, R57, R98 ;  /* 0x0000006239627221 */ /* 0x000fe20000010000 */
[----:B------:R-:W-:Y:S01]  /*1940*/  FFMA.FTZ R119, R156, R57, R119 ;  /* 0x000000399c777223 */ /* 0x000fe20000010077 */
[----:B------:R-:W-:Y:S01]  /*1950*/  FADD.FTZ R88, R179, R88 ;  /* 0x00000058b3587221 */ /* 0x000fe20000010000 */
[----:B------:R-:W-:Y:S01]  /*1960*/  FFMA.FTZ R109, R152, R179, R109 ;  /* 0x000000b3986d7223 */ /* 0x000fe2000001006d */
        /* <DEDUP_REMOVED lines=25> */
.L_x_924:
[----:B------:R-:W3:Y:S01]  /*1b00*/  S2R R55, SR_CgaCtaId ;  /* 0x0000000000377919 */ /* 0x000ee20000008800 */
[----:B------:R-:W-:Y:S01]  /*1b10*/  LOP3.LUT P2, RZ, R84, 0x1f, RZ, 0xc0, !PT ;  /* 0x0000001f54ff7812 */ /* 0x000fe2000784c0ff */
[----:B------:R-:W-:Y:S01]  /*1b20*/  UISETP.NE.AND UP0, UPT, UR19, URZ, UPT ;  /* 0x0000003f1300728c */ /* 0x000fe2000bf05270 */
[----:B------:R-:W-:Y:S01]  /*1b30*/  MOV R50, 0x400 ;  /* 0x0000040000327802 */ /* 0x000fe20000000f00 */
[----:B--2---:R-:W-:Y:S01]  /*1b40*/  FADD.FTZ R57, R53, R48 ;  /* 0x0000003035397221 */ /* 0x004fe20000010000 */
[----:B-1----:R-:W-:-:S03]  /*1b50*/  FADD.FTZ R56, R51, R56 ;  /* 0x0000003833387221 */ /* 0x002fc60000010000 */
[----:B------:R-:W-:Y:S01]  /*1b60*/  PLOP3.LUT P3, PT, PT, PT, UP0, 0x80, 0x0 ;  /* 0x000000000000781c */ /* 0x000fe20003f6f008 */
[----:B------:R-:W-:Y:S05]  /*1b70*/  WARPSYNC.ALL ;  /* 0x0000000000007948 */ /* 0x000fea0003800000 */
[----:B------:R-:W-:-:S04]  /*1b80*/  @!P2 SHF.R.U32.HI R49, RZ, 0x5, R84 ;  /* 0x00000005ff31a819 */ /* 0x000fc80000011654 */
[----:B------:R-:W-:-:S05]  /*1b90*/  @!P2 LOP3.LUT R49, R49, 0x3, RZ, 0xc0, !PT ;  /* 0x000000033131a812 */ /* 0x000fca00078ec0ff */
[----:B------:R-:W-:Y:S01]  /*1ba0*/  @!P2 IMAD.IADD R49, R176, 0x1, R49 ;  /* 0x00000001b031a824 */ /* 0x000fe200078e0231 */
[----:B---3--:R-:W-:-:S04]  /*1bb0*/  LEA R50, R55, R50, 0x18 ;  /* 0x0000003237327211 */ /* 0x008fc800078ec0ff */
[----:B------:R-:W-:Y:S01]  /*1bc0*/  @!P2 LEA R174, R49, R50, 0x3 ;  /* 0x0000003231aea211 */ /* 0x000fe200078e18ff */
[----:B------:R-:W-:-:S04]  /*1bd0*/  IMAD R176, R176, 0x8, R50 ;  /* 0x00000008b0b07824 */ /* 0x000fc800078e0232 */
[----:B------:R-:W-:Y:S01]  /*1be0*/  @!P2 STS.64 [R174+0x3000], R56 ;  /* 0x00300038ae00a388 */ /* 0x000fe20000000a00 */
[----:B------:R-:W-:Y:S06]  /*1bf0*/  BAR.SYNC.DEFER_BLOCKING 0x0 ;  /* 0x0000000000007b1d */ /* 0x000fec0000010000 */
[----:B0-----:R-:W0:Y:S04]  /*1c00*/  LDS.128 R48, [R176+0x3000] ;  /* 0x00300000b0307984 */ /* 0x001e280000000c00 */
[----:B------:R-:W1:Y:S01]  /*1c10*/  LDS.128 R52, [R176+0x3010] ;  /* 0x00301000b0347984 */ /* 0x000e620000000c00 */
[----:B0-----:R-:W-:Y:S01]  /*1c20*/  FADD.FTZ R179, RZ, R48 ;  /* 0x00000030ffb37221 */ /* 0x001fe20000010000 */
[----:B------:R-:W-:-:S03]  /*1c30*/  FADD.FTZ R48, RZ, R49 ;  /* 0x00000031ff307221 */ /* 0x000fc60000010000 */
[----:B------:R-:W-:Y:S01]  /*1c40*/  FADD.FTZ R179, R50, R179 ;  /* 0x000000b332b37221 */ /* 0x000fe20000010000 */
[----:B------:R-:W-:Y:S01]  /*1c50*/  FADD.FTZ R48, R51, R48 ;  /* 0x0000003033307221 */ /* 0x000fe20000010000 */
[----:B-----5:R-:W-:Y:S02]  /*1c60*/  @P1 IMAD.MOV.U32 R51, RZ, RZ, R74 ;  /* 0x000000ffff331224 */ /* 0x020fe400078e004a */
[----:B-1----:R-:W-:Y:S01]  /*1c70*/  FADD.FTZ R179, R179, R52 ;  /* 0x00000034b3b37221 */ /* 0x002fe20000010000 */
[----:B------:R-:W-:Y:S01]  /*1c80*/  FADD.FTZ R48, R48, R53 ;  /* 0x0000003530307221 */ /* 0x000fe20000010000 */
[----:B------:R-:W-:Y:S01]  /*1c90*/  IMAD.MOV.U32 R50, RZ, RZ, R82 ;  /* 0x000000ffff327224 */ /* 0x000fe200078e0052 */
[----:B------:R-:W-:Y:S01]  /*1ca0*/  @P1 LOP3.LUT P2, RZ, R51, 0xff, RZ, 0xc0, !PT ;  /* 0x000000ff33ff1812 */ /* 0x000fe2000784c0ff */
[----:B------:R-:W-:Y:S01]  /*1cb0*/  FADD.FTZ R54, R54, R179 ;  /* 0x000000b336367221 */ /* 0x000fe20000010000 */
[----:B------:R-:W-:Y:S01]  /*1cc0*/  FADD.FTZ R48, R55, R48 ;  /* 0x0000003037307221 */ /* 0x000fe20000010000 */
[----:B------:R-:W-:Y:S01]  /*1cd0*/  @P0 SHF.L.U32 R51, R32, 0x10, RZ ;  /* 0x0000001020330819 */ /* 0x000fe200000006ff */
[----:B------:R-:W-:-:S02]  /*1ce0*/  @P0 IMAD.U32 R53, R33, 0x10000, RZ ;  /* 0x0001000021350824 */ /* 0x000fc400078e00ff */
[----:B------:R-:W-:Y:S01]  /*1cf0*/  FMUL.FTZ R49, R54, UR9 ;  /* 0x0000000936317c20 */ /* 0x000fe20008410000 */
[----:B------:R-:W-:Y:S01]  /*1d00*/  FMUL.FTZ R48, R48, UR9 ;  /* 0x0000000930307c20 */ /* 0x000fe20008410000 */
[----:B------:R-:W-:Y:S01]  /*1d10*/  LOP3.LUT P6, RZ, R50, 0xff, RZ, 0xc0, !PT ;  /* 0x000000ff32ff7812 */ /* 0x000fe200078cc0ff */
[----:B------:R-:W-:Y:S01]  /*1d20*/  @P0 IMAD.U32 R54, R34, 0x10000, RZ ;  /* 0x0001000022360824 */ /* 0x000fe200078e00ff */
[----:B------:R-:W-:Y:S02]  /*1d30*/  @P0 PRMT R50, R32, 0x7632, R50 ;  /* 0x0000763220320816 */ /* 0x000fe40000000032 */
[----:B------:R-:W-:Y:S02]  /*1d40*/  FSEL R49, R49, RZ, !P3 ;  /* 0x000000ff31317208 */ /* 0x000fe40005800000 */
[----:B------:R-:W-:-:S03]  /*1d50*/  @P0 SHF.L.U32 R52, R50, 0x10, RZ ;  /* 0x0000001032340819 */ /* 0x000fc600000006ff */
[-CC-:B------:R-:W-:Y:S01]  /*1d60*/  FFMA.FTZ R0, R0, R48.reuse, R49.reuse ;  /* 0x0000003000007223 */ /* 0x180fe20000010031 */
[-CC-:B------:R-:W-:Y:S01]  /*1d70*/  FFMA.FTZ R157, R157, R48.reuse, R49.reuse ;  /* 0x000000309d9d7223 */ /* 0x180fe20000010031 */
[-CC-:B------:R-:W-:Y:S01]  /*1d80*/  FFMA.FTZ R149, R149, R48.reuse, R49.reuse ;  /* 0x0000003095957223 */ /* 0x180fe20000010031 */
[-C--:B------:R-:W-:Y:S01]  /*1d90*/  FFMA.FTZ R154, R154, R48.reuse, R49 ;  /* 0x000000309a9a7223 */ /* 0x080fe20000010031 */
[----:B------:R-:W-:Y:S01]  /*1da0*/  FADD.FTZ R0, R147, -R0 ;  /* 0x8000000093007221 */ /* 0x000fe20000010000 */
[----:B------:R-:W-:Y:S01]  /*1db0*/  FADD.FTZ R158, R158, -R157 ;  /* 0x8000009d9e9e7221 */ /* 0x000fe20000010000 */
[----:B------:R-:W-:Y:S01]  /*1dc0*/  FADD.FTZ R144, R144, -R149 ;  /* 0x8000009590907221 */ /* 0x000fe20000010000 */
[--C-:B------:R-:W-:Y:S01]  /*1dd0*/  FFMA.FTZ R153, R153, R48, R49.reuse ;  /* 0x0000003099997223 */ /* 0x100fe20000010031 */
[----:B------:R-:W-:Y:S01]  /*1de0*/  FMUL.FTZ R0, R139, R0 ;  /* 0x000000008b007220 */ /* 0x000fe20000410000 */
[--C-:B------:R-:W-:Y:S01]  /*1df0*/  FFMA.FTZ R151, R151, R48, R49.reuse ;  /* 0x0000003097977223 */ /* 0x100fe20000010031 */
[----:B------:R-:W-:Y:S01]  /*1e00*/  FMUL.FTZ R50, R139, R144 ;  /* 0x000000908b327220 */ /* 0x000fe20000410000 */
[----:B------:R-:W-:Y:S01]  /*1e10*/  FFMA.FTZ R160, R160, R48, R49 ;  /* 0x00000030a0a07223 */ /* 0x000fe20000010031 */
[--C-:B------:R-:W-:Y:S01]  /*1e20*/  @P0 FADD.FTZ R0, R0, R51.reuse ;  /* 0x0000003300000221 */ /* 0x100fe20000010000 */
[----:B------:R-:W-:Y:S01]  /*1e30*/  @P0 PRMT R51, R33, 0x7632, R51 ;  /* 0x0000763221330816 */ /* 0x000fe20000000033 */
[----:B------:R-:W-:Y:S01]  /*1e40*/  FADD.FTZ R154, R159, -R154 ;  /* 0x8000009a9f9a7221 */ /* 0x000fe20000010000 */
[----:B------:R-:W-:Y:S01]  /*1e50*/  FADD.FTZ R150, R150, -R153 ;  /* 0x8000009996967221 */ /* 0x000fe20000010000 */
[----:B------:R-:W-:Y:S01]  /*1e60*/  FMUL.FTZ R144, R0, UR18 ;  /* 0x0000001200907c20 */ /* 0x000fe20008410000 */
[----:B------:R-:W-:Y:S01]  /*1e70*/  FADD.FTZ R146, R146, -R151 ;  /* 0x8000009792927221 */ /* 0x000fe20000010000 */
[----:B------:R-:W-:-:S02]  /*1e80*/  @P0 IMAD.U32 R55, R51, 0x10000, RZ ;  /* 0x0001000033370824 */ /* 0x000fc400078e00ff */
[----:B------:R-:W-:Y:S01]  /*1e90*/  FMUL.FTZ R51, R139, R158 ;  /* 0x0000009e8b337220 */ /* 0x000fe20000410000 */
[----:B------:R-:W-:Y:S01]  /*1ea0*/  FFMA.FTZ R162, R162, R48, R49 ;  /* 0x00000030a2a27223 */ /* 0x000fe20000010031 */
[----:B------:R-:W-:Y:S01]  /*1eb0*/  FSEL R153, R144, RZ, P6 ;  /* 0x000000ff90997208 */ /* 0x000fe20003000000 */
[----:B------:R-:W-:Y:S01]  /*1ec0*/  FADD.FTZ R160, R161, -R160 ;  /* 0x800000a0a1a07221 */ /* 0x000fe20000010000 */
[--C-:B------:R-:W-:Y:S01]  /*1ed0*/  @P0 FADD.FTZ R51, R51, R52.reuse ;  /* 0x0000003433330221 */ /* 0x100fe20000010000 */
[----:B------:R-:W-:Y:S01]  /*1ee0*/  @P0 PRMT R52, R34, 0x7632, R52 ;  /* 0x0000763222340816 */ /* 0x000fe20000000034 */
[----:B------:R-:W-:Y:S01]  /*1ef0*/  @P0 FADD.FTZ R50, R50, R53 ;  /* 0x0000003532320221 */ /* 0x000fe20000010000 */
[----:B------:R-:W-:Y:S01]  /*1f00*/  LOP3.LUT P6, RZ, R82, 0xff00, RZ, 0xc0, !PT ;  /* 0x0000ff0052ff7812 */ /* 0x000fe200078cc0ff */
[----:B------:R-:W-:Y:S01]  /*1f10*/  FMUL.FTZ R147, R51, UR18 ;  /* 0x0000001233937c20 */ /* 0x000fe20008410000 */
[----:B------:R-:W-:Y:S01]  /*1f20*/  FMUL.FTZ R158, R139, R154 ;  /* 0x0000009a8b9e7220 */ /* 0x000fe20000410000 */
[----:B------:R-:W-:Y:S01]  /*1f30*/  @P1 FSEL R144, R144, RZ, P2 ;  /* 0x000000ff90901208 */ /* 0x000fe20001000000 */
[----:B------:R-:W-:Y:S01]  /*1f40*/  FADD.FTZ R178, R163, -R162 ;  /* 0x800000a2a3b27221 */ /* 0x000fe20000010000 */
[----:B------:R-:W-:Y:S01]  /*1f50*/  FMUL.FTZ R157, R139, R146 ;  /* 0x000000928b9d7220 */ /* 0x000fe20000410000 */
[----:B------:R-:W-:Y:S01]  /*1f60*/  @P1 LOP3.LUT P2, RZ, R74, 0xff00, RZ, 0xc0, !PT ;  /* 0x0000ff004aff1812 */ /* 0x000fe2000784c0ff */
[----:B------:R-:W-:-:S02]  /*1f70*/  @P0 IMAD.U32 R53, R52, 0x10000, RZ ;  /* 0x0001000034350824 */ /* 0x000fc400078e00ff */
[----:B------:R-:W-:Y:S01]  /*1f80*/  FMUL.FTZ R162, R139, R160 ;  /* 0x000000a08ba27220 */ /* 0x000fe20000410000 */
[----:B------:R-:W-:Y:S01]  /*1f90*/  FMUL.FTZ R146, R50, UR18 ;  /* 0x0000001232927c20 */ /* 0x000fe20008410000 */
[C---:B------:R-:W-:Y:S01]  /*1fa0*/  FSEL R154, R147.reuse, RZ, P6 ;  /* 0x000000ff939a7208 */ /* 0x040fe20003000000 */
[----:B------:R-:W-:Y:S01]  /*1fb0*/  @P0 FADD.FTZ R158, R158, R55 ;  /* 0x000000379e9e0221 */ /* 0x000fe20000010000 */
[----:B------:R-:W-:Y:S01]  /*1fc0*/  LOP3.LUT P6, RZ, R82, 0xff0000, RZ, 0xc0, !PT ;  /* 0x00ff000052ff7812 */ /* 0x000fe200078cc0ff */
[----:B------:R-:W-:Y:S01]  /*1fd0*/  @P0 FADD.FTZ R162, R162, R53 ;  /* 0x00000035a2a20221 */ /* 0x000fe20000010000 */
[----:B------:R-:W-:Y:S01]  /*1fe0*/  @P1 FSEL R147, R147, RZ, P2 ;  /* 0x000000ff93931208 */ /* 0x000fe20001000000 */
[----:B------:R-:W-:Y:S01]  /*1ff0*/  FMUL.FTZ R53, R158, UR18 ;  /* 0x000000129e357c20 */ /* 0x000fe20008410000 */
[----:B------:R-:W-:Y:S01]  /*2000*/  @P1 LOP3.LUT P2, RZ, R74, 0xff0000, RZ, 0xc0, !PT ;  /* 0x00ff00004aff1812 */ /* 0x000fe2000784c0ff */
[----:B------:R-:W-:Y:S01]  /*2010*/  @P0 FADD.FTZ R157, R157, R54 ;  /* 0x000000369d9d0221 */ /* 0x000fe20000010000 */
[----:B------:R-:W-:Y:S01]  /*2020*/  FSEL R159, R146, RZ, P6 ;  /* 0x000000ff929f7208 */ /* 0x000fe20003000000 */
[----:B------:R-:W-:Y:S01]  /*2030*/  FMUL.FTZ R163, R139, R150 ;  /* 0x000000968ba37220 */ /* 0x000fe20000410000 */
[----:B------:R-:W-:Y:S01]  /*2040*/  LOP3.LUT P6, RZ, R82, 0xff000000, RZ, 0xc0, !PT ;  /* 0xff00000052ff7812 */ /* 0x000fe200078cc0ff */
[----:B------:R-:W-:Y:S01]  /*2050*/  FMUL.FTZ R82, R157, UR18 ;  /* 0x000000129d527c20 */ /* 0x000fe20008410000 */
[----:B------:R-:W-:Y:S01]  /*2060*/  @P1 FSEL R146, R146, RZ, P2 ;  /* 0x000000ff92921208 */ /* 0x000fe20001000000 */
[----:B------:R-:W-:Y:S01]  /*2070*/  FMUL.FTZ R151, R162, UR18 ;  /* 0x00000012a2977c20 */ /* 0x000fe20008410000 */
[----:B------:R-:W-:Y:S01]  /*2080*/  @P1 LOP3.LUT P2, RZ, R74, 0xff000000, RZ, 0xc0, !PT ;  /* 0xff0000004aff1812 */ /* 0x000fe2000784c0ff */
[----:B------:R-:W-:Y:S01]  /*2090*/  FMUL.FTZ R178, R139, R178 ;  /* 0x000000b28bb27220 */ /* 0x000fe20000410000 */
[----:B------:R-:W-:Y:S01]  /*20a0*/  FSEL R160, R53, RZ, P6 ;  /* 0x000000ff35a07208 */ /* 0x000fe20003000000 */
[----:B------:R-:W-:Y:S01]  /*20b0*/  FFMA.FTZ R145, R145, R48, R49 ;  /* 0x0000003091917223 */ /* 0x000fe20000010031 */
[----:B------:R-:W-:Y:S01]  /*20c0*/  @P0 SHF.L.U32 R52, R35, 0x10, RZ ;  /* 0x0000001023340819 */ /* 0x000fe200000006ff */
[----:B------:R-:W-:Y:S01]  /*20d0*/  @P0 IMAD.U32 R55, R28, 0x10000, RZ ;  /* 0x000100001c370824 */ /* 0x000fe200078e00ff */
[----:B------:R-:W-:Y:S01]  /*20e0*/  LOP3.LUT P6, RZ, R83, 0xff, RZ, 0xc0, !PT ;  /* 0x000000ff53ff7812 */ /* 0x000fe200078cc0ff */
[----:B------:R-:W-:Y:S01]  /*20f0*/  FADD.FTZ R142, R142, -R145 ;  /* 0x800000918e8e7221 */ /* 0x000fe20000010000 */
[----:B------:R-:W-:Y:S01]  /*2100*/  @P1 FSEL R150, R53, RZ, P2 ;  /* 0x000000ff35961208 */ /* 0x000fe20001000000 */
[--C-:B------:R-:W-:Y:S01]  /*2110*/  @P0 FADD.FTZ R163, R163, R52.reuse ;  /* 0x00000034a3a30221 */ /* 0x100fe20000010000 */
[----:B------:R-:W-:Y:S01]  /*2120*/  @P1 LOP3.LUT P2, RZ, R75, 0xff, RZ, 0xc0, !PT ;  /* 0x000000ff4bff1812 */ /* 0x000fe2000784c0ff */
[----:B------:R-:W-:Y:S01]  /*2130*/  FMUL.FTZ R142, R139, R142 ;  /* 0x0000008e8b8e7220 */ /* 0x000fe20000410000 */
[----:B------:R-:W-:Y:S01]  /*2140*/  FSEL R161, R82, RZ, P6 ;  /* 0x000000ff52a17208 */ /* 0x000fe20003000000 */
[----:B------:R-:W-:Y:S01]  /*2150*/  FMUL.FTZ R149, R163, UR18 ;  /* 0x00000012a3957c20 */ /* 0x000fe20008410000 */
[----:B------:R-:W-:Y:S01]  /*2160*/  LOP3.LUT P6, RZ, R83, 0xff00, RZ, 0xc0, !PT ;  /* 0x0000ff0053ff7812 */ /* 0x000fe200078cc0ff */
[----:B------:R-:W-:Y:S01]  /*2170*/  @P0 FADD.FTZ R142, R142, R55 ;  /* 0x000000378e8e0221 */ /* 0x000fe20000010000 */
[----:B------:R-:W-:Y:S01]  /*2180*/  @P0 PRMT R52, R35, 0x7632, R52 ;  /* 0x0000763223340816 */ /* 0x000fe20000000034 */
[----:B------:R-:W-:Y:S01]  /*2190*/  FFMA.FTZ R156, R156, R48, R49 ;  /* 0x000000309c9c7223 */ /* 0x000fe20000010031 */
[----:B------:R-:W-:Y:S01]  /*21a0*/  @P1 FSEL R82, R82, RZ, P2 ;  /* 0x000000ff52521208 */ /* 0x000fe20001000000 */
[----:B------:R-:W-:Y:S01]  /*21b0*/  FMUL.FTZ R145, R142, UR18 ;  /* 0x000000128e917c20 */ /* 0x000fe20008410000 */
[----:B------:R-:W-:Y:S01]  /*21c0*/  @P1 LOP3.LUT P2, RZ, R75, 0xff00, RZ, 0xc0, !PT ;  /* 0x0000ff004bff1812 */ /* 0x000fe2000784c0ff */
[----:B------:R-:W-:Y:S01]  /*21d0*/  @P0 IMAD.U32 R53, R52, 0x10000, RZ ;  /* 0x0001000034350824 */ /* 0x000fe200078e00ff */
[----:B------:R-:W-:Y:S01]  /*21e0*/  FSEL R174, R151, RZ, P6 ;  /* 0x000000ff97ae7208 */ /* 0x000fe20003000000 */
[----:B------:R-:W-:Y:S01]  /*21f0*/  FADD.FTZ R156, R165, -R156 ;  /* 0x8000009ca59c7221 */ /* 0x000fe20000010000 */
[----:B------:R-:W-:Y:S01]  /*2200*/  LOP3.LUT P6, RZ, R83, 0xff0000, RZ, 0xc0, !PT ;  /* 0x00ff000053ff7812 */ /* 0x000fe200078cc0ff */
[----:B------:R-:W-:Y:S01]  /*2210*/  @P0 FADD.FTZ R178, R178, R53 ;  /* 0x00000035b2b20221 */ /* 0x000fe20000010000 */
[----:B------:R-:W-:Y:S01]  /*2220*/  @P1 FSEL R151, R151, RZ, P2 ;  /* 0x000000ff97971208 */ /* 0x000fe20001000000 */
[----:B------:R-:W-:Y:S01]  /*2230*/  FMUL.FTZ R165, R139, R156 ;  /* 0x0000009c8ba57220 */ /* 0x000fe20000410000 */
[----:B------:R-:W-:Y:S01]  /*2240*/  ISETP.NE.U32.AND P2, PT, RZ, UR16, PT ;  /* 0x00000010ff007c0c */ /* 0x000fe2000bf45070 */
[----:B------:R-:W-:Y:S01]  /*2250*/  FMUL.FTZ R52, R178, UR18 ;  /* 0x00000012b2347c20 */ /* 0x000fe20008410000 */
[----:B------:R-:W-:Y:S01]  /*2260*/  FSEL R176, R149, RZ, P6 ;  /* 0x000000ff95b07208 */ /* 0x000fe20003000000 */
[-CC-:B------:R-:W-:Y:S01]  /*2270*/  FFMA.FTZ R170, R170, R48.reuse, R49.reuse ;  /* 0x00000030aaaa7223 */ /* 0x180fe20000010031 */
[----:B------:R-:W-:Y:S01]  /*2280*/  @P1 LOP3.LUT P6, RZ, R75, 0xff0000, RZ, 0xc0, !PT ;  /* 0x00ff00004bff1812 */ /* 0x000fe200078cc0ff */
[----:B------:R-:W-:Y:S01]  /*2290*/  FFMA.FTZ R63, R63, R48, R49 ;  /* 0x000000303f3f7223 */ /* 0x000fe20000010031 */
[----:B------:R-:W-:Y:S01]  /*22a0*/  ISETP.NE.AND.EX P2, PT, RZ, UR17, PT, P2 ;  /* 0x00000011ff007c0c */ /* 0x000fe2000bf45320 */
[----:B------:R-:W-:Y:S01]  /*22b0*/  FADD.FTZ R170, R167, -R170 ;  /* 0x800000aaa7aa7221 */ /* 0x000fe20000010000 */
[----:B------:R-:W-:Y:S01]  /*22c0*/  @P1 FSEL R149, R149, RZ, P6 ;  /* 0x000000ff95951208 */ /* 0x000fe20003000000 */
[----:B------:R-:W-:Y:S01]  /*22d0*/  FADD.FTZ R62, R62, -R63 ;  /* 0x8000003f3e3e7221 */ /* 0x000fe20000010000 */
[----:B------:R-:W-:Y:S01]  /*22e0*/  LOP3.LUT P6, RZ, R83, 0xff000000, RZ, 0xc0, !PT ;  /* 0xff00000053ff7812 */ /* 0x000fe200078cc0ff */
[C---:B------:R-:W-:Y:S01]  /*22f0*/  FMUL.FTZ R181, R139.reuse, R170 ;  /* 0x000000aa8bb57220 */ /* 0x040fe20000410000 */
[----:B------:R-:W-:Y:S01]  /*2300*/  @P0 SHF.L.U32 R170, R30, 0x10, RZ ;  /* 0x000000101eaa0819 */ /* 0x000fe200000006ff */
[----:B------:R-:W-:Y:S01]  /*2310*/  FFMA.FTZ R166, R166, R48, R49 ;  /* 0x00000030a6a67223 */ /* 0x000fe20000010031 */
[----:B------:R-:W-:Y:S01]  /*2320*/  FSEL R179, R52, RZ, P6 ;  /* 0x000000ff34b37208 */ /* 0x000fe20003000000 */
[----:B------:R-:W-:Y:S01]  /*2330*/  FMUL.FTZ R183, R139, R62 ;  /* 0x0000003e8bb77220 */ /* 0x000fe20000410000 */
[----:B------:R-:W-:Y:S01]  /*2340*/  @P1 LOP3.LUT P6, RZ, R75, 0xff000000, RZ, 0xc0, !PT ;  /* 0xff0000004bff1812 */ /* 0x000fe200078cc0ff */
[----:B------:R-:W-:Y:S01]  /*2350*/  FADD.FTZ R166, R169, -R166 ;  /* 0x800000a6a9a67221 */ /* 0x000fe20000010000 */
[----:B------:R-:W-:Y:S01]  /*2360*/  @P0 PRMT R62, R30, 0x7632, R62 ;  /* 0x000076321e3e0816 */ /* 0x000fe2000000003e */
[----:B------:R-:W-:Y:S01]  /*2370*/  @P0 FADD.FTZ R183, R183, R170 ;  /* 0x000000aab7b70221 */ /* 0x000fe20000010000 */
[----:B------:R-:W-:Y:S01]  /*2380*/  @P1 FSEL R83, R52, RZ, P6 ;  /* 0x000000ff34531208 */ /* 0x000fe20003000000 */
[----:B------:R-:W-:Y:S01]  /*2390*/  FMUL.FTZ R185, R139, R166 ;  /* 0x000000a68bb97220 */ /* 0x000fe20000410000 */
[----:B------:R-:W-:Y:S01]  /*23a0*/  @P2 IADD3 R52, P6, R143, UR16, RZ ;  /* 0x000000108f342c10 */ /* 0x000fe2000ffde0ff */
[----:B------:R-:W-:Y:S01]  /*23b0*/  FMUL.FTZ R166, R183, UR18 ;  /* 0x00000012b7a67c20 */ /* 0x000fe20008410000 */
[----:B------:R-:W-:-:S02]  /*23c0*/  @P0 IMAD.U32 R62, R62, 0x10000, RZ ;  /* 0x000100003e3e0824 */ /* 0x000fc400078e00ff */
[-CC-:B------:R-:W-:Y:S01]  /*23d0*/  FFMA.FTZ R61, R61, R48.reuse, R49.reuse ;  /* 0x000000303d3d7223 */ /* 0x180fe20000010031 */
[----:B------:R-:W-:Y:S01]  /*23e0*/  @P2 IADD3.X R53, R140, UR17, RZ, P6, !PT ;  /* 0x000000118c352c10 */ /* 0x000fe2000b7fe4ff */
[----:B------:R-:W-:Y:S01]  /*23f0*/  FFMA.FTZ R168, R168, R48, R49 ;  /* 0x00000030a8a87223 */ /* 0x000fe20000010031 */
[----:B------:R-:W-:Y:S01]  /*2400*/  IADD3 R56, P6, R143, UR20, RZ ;  /* 0x000000148f387c10 */ /* 0x000fe2000ffde0ff */
[----:B------:R-:W-:Y:S01]  /*2410*/  @P0 FADD.FTZ R185, R185, R62 ;  /* 0x0000003eb9b90221 */ /* 0x000fe20000010000 */
[----:B------:R-:W-:Y:S01]  /*2420*/  FADD.FTZ R60, R60, -R61 ;  /* 0x8000003d3c3c7221 */ /* 0x000fe20000010000 */
[----:B------:R-:W-:Y:S01]  /*2430*/  @P0 IMAD.U32 R61, R31, 0x10000, RZ ;  /* 0x000100001f3d0824 */ /* 0x000fe200078e00ff */
[C---:B------:R-:W-:Y:S01]  /*2440*/  IADD3.X R57, R140.reuse, UR21, RZ, P6, !PT ;  /* 0x000000158c397c10 */ /* 0x040fe2000b7fe4ff */
[----:B------:R-:W-:Y:S01]  /*2450*/  FMUL.FTZ R169, R185, UR18 ;  /* 0x00000012b9a97c20 */ /* 0x000fe20008410000 */
[----:B------:R-:W-:Y:S01]  /*2460*/  @P1 IADD3 R54, P6, R143, R78, RZ ;  /* 0x0000004e8f361210 */ /* 0x000fe20007fde0ff */
[----:B------:R-:W-:Y:S01]  /*2470*/  FMUL.FTZ R188, R139, R60 ;  /* 0x0000003c8bbc7220 */ /* 0x000fe20000410000 */
[----:B------:R-:W-:Y:S01]  /*2480*/  MOV R143, R80 ;  /* 0x00000050008f7202 */ /* 0x000fe20000000f00 */
[----:B------:R-:W-:Y:S01]  /*2490*/  FADD.FTZ R168, R171, -R168 ;  /* 0x800000a8aba87221 */ /* 0x000fe20000010000 */
[----:B------:R-:W-:Y:S01]  /*24a0*/  @P0 PRMT R60, R31, 0x7632, R60 ;  /* 0x000076321f3c0816 */ /* 0x000fe2000000003c */
[----:B------:R-:W-:Y:S01]  /*24b0*/  @P1 IMAD.X R55, R140, 0x1, R79, P6 ;  /* 0x000000018c371824 */ /* 0x000fe200030e064f */
[----:B------:R-:W-:Y:S01]  /*24c0*/  LOP3.LUT P6, RZ, R143, 0xff, RZ, 0xc0, !PT ;  /* 0x000000ff8fff7812 */ /* 0x000fe200078cc0ff */
[----:B------:R-:W-:Y:S01]  /*24d0*/  @P1 IMAD.MOV.U32 R140, RZ, RZ, R72 ;  /* 0x000000ffff8c1224 */ /* 0x000fe200078e0048 */
[----:B------:R-:W-:Y:S01]  /*24e0*/  @P0 PRMT R143, R28, 0x7632, R143 ;  /* 0x000076321c8f0816 */ /* 0x000fe2000000008f */
[----:B------:R-:W-:Y:S01]  /*24f0*/  @P0 FADD.FTZ R188, R188, R61 ;  /* 0x0000003dbcbc0221 */ /* 0x000fe20000010000 */
[----:B------:R-:W-:Y:S01]  /*2500*/  FMUL.FTZ R189, R139, R168 ;  /* 0x000000a88bbd7220 */ /* 0x000fe20000410000 */
[----:B------:R-:W-:Y:S01]  /*2510*/  @P0 SHF.L.U32 R60, R60, 0x10, RZ ;  /* 0x000000103c3c0819 */ /* 0x000fe200000006ff */
[-CC-:B------:R-:W-:Y:S01]  /*2520*/  FFMA.FTZ R64, R64, R48.reuse, R49.reuse ;  /* 0x0000003040407223 */ /* 0x180fe20000010031 */
[----:B------:R-:W-:Y:S01]  /*2530*/  @P0 SHF.L.U32 R180, R143, 0x10, RZ ;  /* 0x000000108fb40819 */ /* 0x000fe200000006ff */
[----:B------:R-:W-:Y:S01]  /*2540*/  FFMA.FTZ R143, R71, R48, R49 ;  /* 0x00000030478f7223 */ /* 0x000fe20000010031 */
[----:B------:R-:W-:Y:S01]  /*2550*/  FSEL R71, R145, RZ, P6 ;  /* 0x000000ff91477208 */ /* 0x000fe20003000000 */
[----:B------:R-:W-:Y:S01]  /*2560*/  FMUL.FTZ R168, R188, UR18 ;  /* 0x00000012bca87c20 */ /* 0x000fe20008410000 */
[----:B------:R-:W-:Y:S01]  /*2570*/  @P1 LOP3.LUT P6, RZ, R140, 0xff, RZ, 0xc0, !PT ;  /* 0x000000ff8cff1812 */ /* 0x000fe200078cc0ff */
[----:B------:R-:W-:Y:S01]  /*2580*/  FADD.FTZ R70, R70, -R143 ;  /* 0x8000008f46467221 */ /* 0x000fe20000010000 */
[----:B------:R-:W-:Y:S01]  /*2590*/  @P0 FADD.FTZ R165, R165, R180 ;  /* 0x000000b4a5a50221 */ /* 0x000fe20000010000 */
[----:B------:R-:W-:-:S02]  /*25a0*/  @P0 IMAD.U32 R143, R29, 0x10000, RZ ;  /* 0x000100001d8f0824 */ /* 0x000fc400078e00ff */
[----:B------:R-:W-:Y:S01]  /*25b0*/  @P0 FADD.FTZ R189, R189, R60 ;  /* 0x0000003cbdbd0221 */ /* 0x000fe20000010000 */
[----:B------:R-:W-:Y:S01]  /*25c0*/  FMUL.FTZ R180, R139, R70 ;  /* 0x000000468bb47220 */ /* 0x000fe20000410000 */
[----:B------:R-:W-:Y:S01]  /*25d0*/  FMUL.FTZ R182, R165, UR18 ;  /* 0x00000012a5b67c20 */ /* 0x000fe20008410000 */
[----:B------:R-:W-:Y:S01]  /*25e0*/  @P1 FSEL R70, R145, RZ, P6 ;  /* 0x000000ff91461208 */ /* 0x000fe20003000000 */
[----:B------:R-:W-:Y:S01]  /*25f0*/  FMUL.FTZ R170, R189, UR18 ;  /* 0x00000012bdaa7c20 */ /* 0x000fe20008410000 */
[----:B------:R-:W-:Y:S01]  /*2600*/  LOP3.LUT P6, RZ, R80, 0xff00, RZ, 0xc0, !PT ;  /* 0x0000ff0050ff7812 */ /* 0x000fe200078cc0ff */
[----:B------:R-:W-:Y:S01]  /*2610*/  @P0 FADD.FTZ R180, R180, R143 ;  /* 0x0000008fb4b40221 */ /* 0x000fe20000010000 */
[----:B------:R-:W-:Y:S01]  /*2620*/  @P0 PRMT R145, R29, 0x7632, R145 ;  /* 0x000076321d910816 */ /* 0x000fe20000000091 */
[-CC-:B------:R-:W-:Y:S01]  /*2630*/  FFMA.FTZ R60, R58, R48.reuse, R49.reuse ;  /* 0x000000303a3c7223 */ /* 0x180fe20000010031 */
[----:B------:R-:W-:Y:S01]  /*2640*/  FSEL R140, R182, RZ, P6 ;  /* 0x000000ffb68c7208 */ /* 0x000fe20003000000 */
[----:B------:R-:W-:Y:S01]  /*2650*/  FFMA.FTZ R65, R65, R48, R49 ;  /* 0x0000003041417223 */ /* 0x000fe20000010031 */
[----:B------:R-:W-:Y:S01]  /*2660*/  @P1 LOP3.LUT P6, RZ, R72, 0xff00, RZ, 0xc0, !PT ;  /* 0x0000ff0048ff1812 */ /* 0x000fe200078cc0ff */
[----:B------:R-:W-:-:S02]  /*2670*/  @P0 IMAD.U32 R156, R145, 0x10000, RZ ;  /* 0x00010000919c0824 */ /* 0x000fc400078e00ff */
[----:B------:R-:W-:Y:S01]  /*2680*/  FMUL.FTZ R145, R180, UR18 ;  /* 0x00000012b4917c20 */ /* 0x000fe20008410000 */
[----:B------:R-:W-:Y:S01]  /*2690*/  FADD.FTZ R184, R59, -R60 ;  /* 0x8000003c3bb87221 */ /* 0x000fe20000010000 */
[----:B------:R-:W-:Y:S01]  /*26a0*/  @P1 FSEL R143, R182, RZ, P6 ;  /* 0x000000ffb68f1208 */ /* 0x000fe20003000000 */
[----:B------:R-:W-:Y:S01]  /*26b0*/  @P0 FADD.FTZ R181, R181, R156 ;  /* 0x0000009cb5b50221 */ /* 0x000fe20000010000 */
[----:B------:R-:W-:Y:S01]  /*26c0*/  LOP3.LUT P6, RZ, R80, 0xff0000, RZ, 0xc0, !PT ;  /* 0x00ff000050ff7812 */ /* 0x000fe200078cc0ff */
[----:B------:R-:W-:Y:S01]  /*26d0*/  FMUL.FTZ R184, R139, R184 ;  /* 0x000000b88bb87220 */ /* 0x000fe20000410000 */
[----:B------:R-:W-:Y:S01]  /*26e0*/  FADD.FTZ R64, R67, -R64 ;  /* 0x8000004043407221 */ /* 0x000fe20000010000 */
[----:B------:R-:W-:Y:S01]  /*26f0*/  FMUL.FTZ R63, R181, UR18 ;  /* 0x00000012b53f7c20 */ /* 0x000fe20008410000 */
[----:B------:R-:W-:Y:S01]  /*2700*/  FSEL R156, R145, RZ, P6 ;  /* 0x000000ff919c7208 */ /* 0x000fe20003000000 */
[----:B------:R-:W-:Y:S01]  /*2710*/  FADD.FTZ R66, R66, -R65 ;  /* 0x8000004142427221 */ /* 0x000fe20000010000 */
[----:B------:R-:W-:Y:S01]  /*2720*/  @P1 LOP3.LUT P6, RZ, R72, 0xff0000, RZ, 0xc0, !PT ;  /* 0x00ff000048ff1812 */ /* 0x000fe200078cc0ff */
[-CC-:B------:R-:W-:Y:S01]  /*2730*/  FFMA.FTZ R68, R68, R48.reuse, R49.reuse ;  /* 0x0000003044447223 */ /* 0x180fe20000010031 */
[-CC-:B------:R-:W-:Y:S01]  /*2740*/  FFMA.FTZ R155, R155, R48.reuse, R49.reuse ;  /* 0x000000309b9b7223 */ /* 0x180fe20000010031 */
[-CC-:B------:R-:W-:Y:S01]  /*2750*/  FFMA.FTZ R152, R152, R48.reuse, R49.reuse ;  /* 0x0000003098987223 */ /* 0x180fe20000010031 */
[----:B------:R-:W-:Y:S01]  /*2760*/  @P1 FSEL R145, R145, RZ, P6 ;  /* 0x000000ff91911208 */ /* 0x000fe20003000000 */
[-CC-:B------:R-:W-:Y:S01]  /*2770*/  FFMA.FTZ R164, R164, R48.reuse, R49.reuse ;  /* 0x00000030a4a47223 */ /* 0x180fe20000010031 */
[----:B------:R-:W-:Y:S01]  /*2780*/  LOP3.LUT P6, RZ, R80, 0xff000000, RZ, 0xc0, !PT ;  /* 0xff00000050ff7812 */ /* 0x000fe200078cc0ff */
[----:B------:R-:W-:Y:S01]  /*2790*/  FFMA.FTZ R49, R177, R48, R49 ;  /* 0x00000030b1317223 */ /* 0x000fe20000010031 */
[----:B------:R-:W-:Y:S01]  /*27a0*/  FMUL.FTZ R67, R139, R64 ;  /* 0x000000408b437220 */ /* 0x000fe20000410000 */
[----:B------:R-:W-:Y:S01]  /*27b0*/  @P0 IMAD.U32 R65, R37, 0x10000, RZ ;  /* 0x0001000025410824 */ /* 0x000fe200078e00ff */
[----:B------:R-:W-:Y:S01]  /*27c0*/  FSEL R167, R63, RZ, P6 ;  /* 0x000000ff3fa77208 */ /* 0x000fe20003000000 */
[----:B------:R-:W-:Y:S01]  /*27d0*/  FMUL.FTZ R66, R139, R66 ;  /* 0x000000428b427220 */ /* 0x000fe20000410000 */
[----:B------:R-:W-:Y:S01]  /*27e0*/  @P1 LOP3.LUT P6, RZ, R72, 0xff000000, RZ, 0xc0, !PT ;  /* 0xff00000048ff1812 */ /* 0x000fe200078cc0ff */
[----:B------:R-:W-:Y:S01]  /*27f0*/  FADD.FTZ R68, R69, -R68 ;  /* 0x8000004445447221 */ /* 0x000fe20000010000 */
[----:B------:R-:W-:Y:S01]  /*2800*/  @P0 PRMT R64, R38, 0x7632, R64 ;  /* 0x0000763226400816 */ /* 0x000fe20000000040 */
[----:B------:R-:W-:Y:S01]  /*2810*/  FADD.FTZ R148, R148, -R155 ;  /* 0x8000009b94947221 */ /* 0x000fe20000010000 */
[----:B------:R-:W-:Y:S01]  /*2820*/  @P1 FSEL R80, R63, RZ, P6 ;  /* 0x000000ff3f501208 */ /* 0x000fe20003000000 */
[----:B------:R-:W-:Y:S01]  /*2830*/  @P0 IMAD.U32 R63, R36, 0x10000, RZ ;  /* 0x00010000243f0824 */ /* 0x000fe200078e00ff */
[----:B------:R-:W-:Y:S01]  /*2840*/  LOP3.LUT P6, RZ, R81, 0xff, RZ, 0xc0, !PT ;  /* 0x000000ff51ff7812 */ /* 0x000fe200078cc0ff */
[----:B------:R-:W-:Y:S01]  /*2850*/  FADD.FTZ R152, R173, -R152 ;  /* 0x80000098ad987221 */ /* 0x000fe20000010000 */
[----:B------:R-:W-:Y:S01]  /*2860*/  FADD.FTZ R164, R175, -R164 ;  /* 0x800000a4afa47221 */ /* 0x000fe20000010000 */
[----:B------:R-:W-:Y:S01]  /*2870*/  @P0 FADD.FTZ R184, R184, R63 ;  /* 0x0000003fb8b80221 */ /* 0x000fe20000010000 */
[----:B------:R-:W-:Y:S01]  /*2880*/  FSEL R182, R166, RZ, P6 ;  /* 0x000000ffa6b67208 */ /* 0x000fe20003000000 */
[----:B------:R-:W-:Y:S01]  /*2890*/  FADD.FTZ R172, R172, -R49 ;  /* 0x80000031acac7221 */ /* 0x000fe20000010000 */
[----:B------:R-:W-:Y:S01]  /*28a0*/  @P1 LOP3.LUT P6, RZ, R73, 0xff, RZ, 0xc0, !PT ;  /* 0x000000ff49ff1812 */ /* 0x000fe200078cc0ff */
[----:B------:R-:W-:Y:S01]  /*28b0*/  @P0 FADD.FTZ R66, R66, R65 ;  /* 0x0000004142420221 */ /* 0x000fe20000010000 */
[----:B------:R-:W-:Y:S01]  /*28c0*/  @P0 PRMT R48, R36, 0x7632, R48 ;  /* 0x0000763224300816 */ /* 0x000fe20000000030 */
[C---:B------:R-:W-:Y:S01]  /*28d0*/  FMUL.FTZ R68, R139.reuse, R68 ;  /* 0x000000448b447220 */ /* 0x040fe20000410000 */
[----:B------:R-:W-:Y:S01]  /*28e0*/  @P1 FSEL R166, R166, RZ, P6 ;  /* 0x000000ffa6a61208 */ /* 0x000fe20003000000 */
[----:B------:R-:W-:Y:S01]  /*28f0*/  FMUL.FTZ R148, R139, R148 ;  /* 0x000000948b947220 */ /* 0x000fe20000410000 */
[----:B------:R-:W-:Y:S01]  /*2900*/  LOP3.LUT P6, RZ, R81, 0xff00, RZ, 0xc0, !PT ;  /* 0x0000ff0051ff7812 */ /* 0x000fe200078cc0ff */
[C---:B------:R-:W-:Y:S01]  /*2910*/  FMUL.FTZ R152, R139.reuse, R152 ;  /* 0x000000988b987220 */ /* 0x040fe20000410000 */
[----:B------:R-:W-:Y:S01]  /*2920*/  FMUL.FTZ R164, R139, R164 ;  /* 0x000000a48ba47220 */ /* 0x000fe20000410000 */
[----:B------:R-:W-:Y:S01]  /*2930*/  @P0 IMAD.U32 R65, R64, 0x10000, RZ ;  /* 0x0001000040410824 */ /* 0x000fe200078e00ff */
[----:B------:R-:W-:Y:S01]  /*2940*/  FSEL R171, R169, RZ, P6 ;  /* 0x000000ffa9ab7208 */ /* 0x000fe20003000000 */
[----:B------:R-:W-:Y:S01]  /*2950*/  FMUL.FTZ R139, R139, R172 ;  /* 0x000000ac8b8b7220 */ /* 0x000fe20000410000 */
[----:B------:R-:W-:Y:S01]  /*2960*/  @P1 LOP3.LUT P6, RZ, R73, 0xff00, RZ, 0xc0, !PT ;  /* 0x0000ff0049ff1812 */ /* 0x000fe200078cc0ff */
[----:B------:R-:W-:Y:S01]  /*2970*/  @P0 FADD.FTZ R152, R152, R65 ;  /* 0x0000004198980221 */ /* 0x000fe20000010000 */
[----:B------:R-:W-:-:S02]  /*2980*/  @P0 SHF.L.U32 R49, R48, 0x10, RZ ;  /* 0x0000001030310819 */ /* 0x000fc400000006ff */
[----:B------:R-:W-:Y:S02]  /*2990*/  @P1 FSEL R169, R169, RZ, P6 ;  /* 0x000000ffa9a91208 */ /* 0x000fe40003000000 */
[----:B------:R-:W-:Y:S01]  /*29a0*/  LOP3.LUT P6, RZ, R81, 0xff0000, RZ, 0xc0, !PT ;  /* 0x00ff000051ff7812 */ /* 0x000fe200078cc0ff */
[----:B------:R-:W-:Y:S01]  /*29b0*/  @P0 FADD.FTZ R68, R68, R49 ;  /* 0x0000003144440221 */ /* 0x000fe20000010000 */
[----:B------:R-:W-:Y:S02]  /*29c0*/  @P2 F2FP.BF16.F32.PACK_AB R0, RZ, R0 ;  /* 0x00000000ff00223e */ /* 0x000fe400000010ff */
[----:B------:R-:W-:Y:S02]  /*29d0*/  FSEL R186, R168, RZ, P6 ;  /* 0x000000ffa8ba7208 */ /* 0x000fe40003000000 */
[----:B------:R-:W-:Y:S02]  /*29e0*/  @P1 LOP3.LUT P6, RZ, R73, 0xff0000, RZ, 0xc0, !PT ;  /* 0x00ff000049ff1812 */ /* 0x000fe400078cc0ff */
[----:B------:R-:W-:-:S02]  /*29f0*/  @P2 F2FP.BF16.F32.PACK_AB R50, RZ, R50 ;  /* 0x00000032ff32223e */ /* 0x000fc400000010ff */
[----:B------:R-:W-:Y:S02]  /*2a00*/  @P1 FSEL R168, R168, RZ, P6 ;  /* 0x000000ffa8a81208 */ /* 0x000fe40003000000 */
[----:B------:R-:W-:Y:S01]  /*2a10*/  LOP3.LUT P6, RZ, R81, 0xff000000, RZ, 0xc0, !PT ;  /* 0xff00000051ff7812 */ /* 0x000fe200078cc0ff */
[----:B------:R-:W-:Y:S01]  /*2a20*/  IMAD.MOV.U32 R81, RZ, RZ, R76 ;  /* 0x000000ffff517224 */ /* 0x000fe200078e004c */
[----:B------:R-:W-:Y:S02]  /*2a30*/  @P2 F2FP.BF16.F32.PACK_AB R157, RZ, R157 ;  /* 0x0000009dff9d223e */ /* 0x000fe400000010ff */
[----:B------:R-:W-:Y:S02]  /*2a40*/  FSEL R187, R170, RZ, P6 ;  /* 0x000000ffaabb7208 */ /* 0x000fe40003000000 */
[----:B------:R-:W-:Y:S02]  /*2a50*/  @P1 LOP3.LUT P6, RZ, R73, 0xff000000, RZ, 0xc0, !PT ;  /* 0xff00000049ff1812 */ /* 0x000fe400078cc0ff */
[----:B------:R-:W-:-:S02]  /*2a60*/  @P2 F2FP.BF16.F32.PACK_AB R163, RZ, R163 ;  /* 0x000000a3ffa3223e */ /* 0x000fc400000010ff */
[----:B------:R-:W-:Y:S02]  /*2a70*/  @P1 FSEL R170, R170, RZ, P6 ;  /* 0x000000ffaaaa1208 */ /* 0x000fe40003000000 */
[C---:B------:R-:W-:Y:S02]  /*2a80*/  @P2 IADD3 R58, P6, R141.reuse, UR16, RZ ;  /* 0x000000108d3a2c10 */ /* 0x040fe4000ffde0ff */
[----:B------:R-:W-:Y:S02]  /*2a90*/  @P2 F2FP.BF16.F32.PACK_AB R158, RZ, R158 ;  /* 0x0000009eff9e223e */ /* 0x000fe400000010ff */
[----:B------:R-:W-:Y:S02]  /*2aa0*/  @P2 IADD3.X R59, R138, UR17, RZ, P6, !PT ;  /* 0x000000118a3b2c10 */ /* 0x000fe4000b7fe4ff */
[----:B------:R-:W-:Y:S02]  /*2ab0*/  IADD3 R60, P6, R141, UR20, RZ ;  /* 0x000000148d3c7c10 */ /* 0x000fe4000ffde0ff */
[----:B------:R-:W-:-:S02]  /*2ac0*/  @P2 F2FP.BF16.F32.PACK_AB R162, RZ, R162 ;  /* 0x000000a2ffa2223e */ /* 0x000fc400000010ff */
[C---:B------:R-:W-:Y:S02]  /*2ad0*/  IADD3.X R61, R138.reuse, UR21, RZ, P6, !PT ;  /* 0x000000158a3d7c10 */ /* 0x040fe4000b7fe4ff */
[----:B------:R-:W-:Y:S01]  /*2ae0*/  @P1 IADD3 R62, P6, R141, R78, RZ ;  /* 0x0000004e8d3e1210 */ /* 0x000fe20007fde0ff */
[----:B------:R-:W-:Y:S01]  /*2af0*/  @P1 IMAD.MOV.U32 R141, RZ, RZ, R2 ;  /* 0x000000ffff8d1224 */ /* 0x000fe200078e0002 */
[----:B------:R-:W-:Y:S02]  /*2b00*/  @P2 F2FP.BF16.F32.PACK_AB R178, RZ, R178 ;  /* 0x000000b2ffb2223e */ /* 0x000fe400000010ff */
[----:B------:R-:W-:Y:S01]  /*2b10*/  @P1 IADD3.X R63, R138, R79, RZ, P6, !PT ;  /* 0x0000004f8a3f1210 */ /* 0x000fe200037fe4ff */
[----:B------:R-:W-:Y:S01]  /*2b20*/  FMUL.FTZ R138, R184, UR18 ;  /* 0x00000012b88a7c20 */ /* 0x000fe20008410000 */
[----:B------:R-:W-:Y:S02]  /*2b30*/  LOP3.LUT P6, RZ, R81, 0xff, RZ, 0xc0, !PT ;  /* 0x000000ff51ff7812 */ /* 0x000fe400078cc0ff */
[----:B------:R-:W-:-:S02]  /*2b40*/  @P2 PRMT R40, R0, 0x7610, R40 ;  /* 0x0000761000282816 */ /* 0x000fc40000000028 */
[----:B------:R-:W-:Y:S02]  /*2b50*/  FSEL R81, R138, RZ, P6 ;  /* 0x000000ff8a517208 */ /* 0x000fe40003000000 */
[----:B------:R-:W-:Y:S02]  /*2b60*/  @P1 LOP3.LUT P6, RZ, R141, 0xff, RZ, 0xc0, !PT ;  /* 0x000000ff8dff1812 */ /* 0x000fe400078cc0ff */
[----:B------:R-:W-:Y:S02]  /*2b70*/  @P0 PRMT R141, R39, 0x7632, R141 ;  /* 0x00007632278d0816 */ /* 0x000fe4000000008d */
[----:B------:R-:W-:Y:S02]  /*2b80*/  @P2 PRMT R41, R50, 0x7610, R41 ;  /* 0x0000761032292816 */ /* 0x000fe40000000029 */
[----:B------:R-:W-:Y:S01]  /*2b90*/  @P2 PRMT R42, R157, 0x7610, R42 ;  /* 0x000076109d2a2816 */ /* 0x000fe2000000002a */
[----:B------:R-:W-:Y:S01]  /*2ba0*/  @P0 IMAD.U32 R64, R141, 0x10000, RZ ;  /* 0x000100008d400824 */ /* 0x000fe200078e00ff */
[----:B------:R-:W-:-:S02]  /*2bb0*/  @P2 PRMT R43, R163, 0x7610, R43 ;  /* 0x00007610a32b2816 */ /* 0x000fc4000000002b */
[----:B------:R-:W-:Y:S01]  /*2bc0*/  @P0 PRMT R48, R37, 0x7632, R48 ;  /* 0x0000763225300816 */ /* 0x000fe20000000030 */
[----:B------:R-:W-:Y:S01]  /*2bd0*/  @P0 FADD.FTZ R139, R139, R64 ;  /* 0x000000408b8b0221 */ /* 0x000fe20000010000 */
[----:B------:R-:W-:Y:S02]  /*2be0*/  @P2 F2FP.BF16.F32.PACK_AB R64, RZ, R51 ;  /* 0x00000033ff40223e */ /* 0x000fe400000010ff */
[----:B------:R-:W-:Y:S01]  /*2bf0*/  @P2 PRMT R41, R41, 0x5410, R158 ;  /* 0x0000541029292816 */ /* 0x000fe2000000009e */
[----:B------:R-:W-:Y:S01]  /*2c00*/  @P0 IMAD.U32 R49, R48, 0x10000, RZ ;  /* 0x0001000030310824 */ /* 0x000fe200078e00ff */
[----:B------:R-:W-:Y:S01]  /*2c10*/  @P2 PRMT R40, R40, 0x5410, R64 ;  /* 0x0000541028282816 */ /* 0x000fe20000000040 */
[----:B------:R-:W-:Y:S01]  /*2c20*/  FMUL.FTZ R64, R68, UR18 ;  /* 0x0000001244407c20 */ /* 0x000fe20008410000 */
[----:B------:R-:W-:Y:S01]  /*2c30*/  @P2 PRMT R42, R42, 0x5410, R162 ;  /* 0x000054102a2a2816 */ /* 0x000fe200000000a2 */
[----:B------:R-:W-:Y:S01]  /*2c40*/  @P0 FADD.FTZ R148, R148, R49 ;  /* 0x0000003194940221 */ /* 0x000fe20000010000 */
[----:B------:R-:W-:-:S02]  /*2c50*/  @P2 PRMT R43, R43, 0x5410, R178 ;  /* 0x000054102b2b2816 */ /* 0x000fc400000000b2 */
[----:B------:R-:W-:Y:S02]  /*2c60*/  @P1 FSEL R138, R138, RZ, P6 ;  /* 0x000000ff8a8a1208 */ /* 0x000fe40003000000 */
[----:B------:R-:W-:Y:S01]  /*2c70*/  @P1 F2FP.BF16.F32.PACK_AB R144, RZ, R144 ;  /* 0x00000090ff90123e */ /* 0x000fe200000010ff */
[----:B------:R0:W-:Y:S01]  /*2c80*/  @P2 STG.E.128 desc[UR4][R52.64], R40 ;  /* 0x0000002834002986 */ /* 0x0001e2000c101d04 */
[----:B------:R-:W-:Y:S02]  /*2c90*/  @P1 F2FP.BF16.F32.PACK_AB R146, RZ, R146 ;  /* 0x00000092ff92123e */ /* 0x000fe400000010ff */
[----:B------:R-:W-:Y:S02]  /*2ca0*/  @P1 F2FP.BF16.F32.PACK_AB R82, RZ, R82 ;  /* 0x00000052ff52123e */ /* 0x000fe400000010ff */
[----:B------:R-:W-:Y:S02]  /*2cb0*/  @P1 F2FP.BF16.F32.PACK_AB R149, RZ, R149 ;  /* 0x00000095ff95123e */ /* 0x000fe400000010ff */
[----:B------:R-:W-:-:S02]  /*2cc0*/  @P1 LOP3.LUT P6, RZ, R2, 0xff00, RZ, 0xc0, !PT ;  /* 0x0000ff0002ff1812 */ /* 0x000fc400078cc0ff */
[----:B------:R-:W-:Y:S02]  /*2cd0*/  @P0 SHF.L.U32 R48, R38, 0x10, RZ ;  /* 0x0000001026300819 */ /* 0x000fe400000006ff */
[----:B------:R-:W-:Y:S02]  /*2ce0*/  @P2 F2FP.BF16.F32.PACK_AB R142, RZ, R142 ;  /* 0x0000008eff8e223e */ /* 0x000fe400000010ff */
[----:B------:R-:W-:Y:S01]  /*2cf0*/  @P2 F2FP.BF16.F32.PACK_AB R180, RZ, R180 ;  /* 0x000000b4ffb4223e */ /* 0x000fe200000010ff */
[----:B------:R-:W-:Y:S01]  /*2d00*/  @P0 FADD.FTZ R67, R67, R48 ;  /* 0x0000003043430221 */ /* 0x000fe20000010000 */
[----:B------:R-:W-:Y:S02]  /*2d10*/  @P2 F2FP.BF16.F32.PACK_AB R183, RZ, R183 ;  /* 0x000000b7ffb7223e */ /* 0x000fe400000010ff */
[----:B------:R-:W-:Y:S01]  /*2d20*/  @P2 F2FP.BF16.F32.PACK_AB R188, RZ, R188 ;  /* 0x000000bcffbc223e */ /* 0x000fe200000010ff */
[----:B0-----:R-:W-:Y:S01]  /*2d30*/  FMUL.FTZ R52, R66, UR18 ;  /* 0x0000001242347c20 */ /* 0x001fe20008410000 */
[----:B------:R-:W-:-:S02]  /*2d40*/  @P1 F2FP.BF16.F32.PACK_AB R147, RZ, R147 ;  /* 0x00000093ff93123e */ /* 0x000fc400000010ff */
[----:B------:R-:W-:Y:S02]  /*2d50*/  @P1 F2FP.BF16.F32.PACK_AB R150, RZ, R150 ;  /* 0x00000096ff96123e */ /* 0x000fe400000010ff */
[----:B------:R-:W-:Y:S02]  /*2d60*/  @P1 F2FP.BF16.F32.PACK_AB R151, RZ, R151 ;  /* 0x00000097ff97123e */ /* 0x000fe400000010ff */
[----:B------:R-:W-:Y:S02]  /*2d70*/  @P1 F2FP.BF16.F32.PACK_AB R83, RZ, R83 ;  /* 0x00000053ff53123e */ /* 0x000fe400000010ff */
[----:B------:R-:W-:Y:S02]  /*2d80*/  @P1 PRMT R44, R144, 0x7610, R44 ;  /* 0x00007610902c1816 */ /* 0x000fe4000000002c */
[----:B------:R-:W-:Y:S02]  /*2d90*/  @P1 PRMT R45, R146, 0x7610, R45 ;  /* 0x00007610922d1816 */ /* 0x000fe4000000002d */
[----:B------:R-:W-:-:S02]  /*2da0*/  @P1 PRMT R46, R82, 0x7610, R46 ;  /* 0x00007610522e1816 */ /* 0x000fc4000000002e */
[----:B------:R-:W-:Y:S02]  /*2db0*/  @P1 PRMT R47, R149, 0x7610, R47 ;  /* 0x00007610952f1816 */ /* 0x000fe4000000002f */
[----:B------:R-:W-:Y:S02]  /*2dc0*/  @P1 FSEL R0, R64, RZ, P6 ;  /* 0x000000ff40001208 */ /* 0x000fe40003000000 */
[----:B------:R-:W-:Y:S02]  /*2dd0*/  LOP3.LUT P6, RZ, R76, 0xff0000, RZ, 0xc0, !PT ;  /* 0x00ff00004cff7812 */ /* 0x000fe400078cc0ff */
[----:B------:R-:W-:Y:S02]  /*2de0*/  F2FP.BF16.F32.PACK_AB R51, R179, R176 ;  /* 0x000000b0b333723e */ /* 0x000fe400000010ff */
[----:B------:R-:W-:Y:S02]  /*2df0*/  F2FP.BF16.F32.PACK_AB R50, R174, R161 ;  /* 0x000000a1ae32723e */ /* 0x000fe400000010ff */
[----:B------:R-:W-:-:S02]  /*2e00*/  F2FP.BF16.F32.PACK_AB R49, R160, R159 ;  /* 0x0000009fa031723e */ /* 0x000fc400000010ff */
[----:B------:R-:W-:Y:S02]  /*2e10*/  F2FP.BF16.F32.PACK_AB R48, R154, R153 ;  /* 0x000000999a30723e */ /* 0x000fe400000010ff */
[----:B------:R-:W-:Y:S02]  /*2e20*/  @P2 F2FP.BF16.F32.PACK_AB R165, RZ, R165 ;  /* 0x000000a5ffa5223e */ /* 0x000fe400000010ff */
[----:B------:R-:W-:Y:S01]  /*2e30*/  @P2 F2FP.BF16.F32.PACK_AB R181, RZ, R181 ;  /* 0x000000b5ffb5223e */ /* 0x000fe200000010ff */
[----:B------:R0:W-:Y:S01]  /*2e40*/  STG.E.128 desc[UR4][R56.64], R48 ;  /* 0x0000003038007986 */ /* 0x0001e2000c101d04 */
[----:B------:R-:W-:Y:S02]  /*2e50*/  @P2 F2FP.BF16.F32.PACK_AB R185, RZ, R185 ;  /* 0x000000b9ffb9223e */ /* 0x000fe400000010ff */
[----:B------:R-:W-:Y:S02]  /*2e60*/  @P2 F2FP.BF16.F32.PACK_AB R189, RZ, R189 ;  /* 0x000000bdffbd223e */ /* 0x000fe400000010ff */
[----:B------:R-:W-:-:S02]  /*2e70*/  @P1 PRMT R44, R44, 0x5410, R147 ;  /* 0x000054102c2c1816 */ /* 0x000fc40000000093 */
[----:B------:R-:W-:Y:S02]  /*2e80*/  @P1 PRMT R45, R45, 0x5410, R150 ;  /* 0x000054102d2d1816 */ /* 0x000fe40000000096 */
[----:B------:R-:W-:Y:S02]  /*2e90*/  @P1 PRMT R46, R46, 0x5410, R151 ;  /* 0x000054102e2e1816 */ /* 0x000fe40000000097 */
[----:B------:R-:W-:Y:S02]  /*2ea0*/  @P1 PRMT R47, R47, 0x5410, R83 ;  /* 0x000054102f2f1816 */ /* 0x000fe40000000053 */
[----:B------:R-:W-:Y:S02]  /*2eb0*/  @P2 PRMT R40, R142, 0x7610, R40 ;  /* 0x000076108e282816 */ /* 0x000fe40000000028 */
[----:B------:R-:W-:Y:S01]  /*2ec0*/  @P2 PRMT R41, R180, 0x7610, R41 ;  /* 0x00007610b4292816 */ /* 0x000fe20000000029 */
[----:B------:R1:W-:Y:S01]  /*2ed0*/  @P1 STG.E.128 desc[UR4][R54.64], R44 ;  /* 0x0000002c36001986 */ /* 0x0003e2000c101d04 */
[----:B------:R-:W-:Y:S01]  /*2ee0*/  @P2 PRMT R42, R183, 0x7610, R42 ;  /* 0x00007610b72a2816 */ /* 0x000fe2000000002a */
[----:B0-----:R-:W-:Y:S01]  /*2ef0*/  FMUL.FTZ R57, R152, UR18 ;  /* 0x0000001298397c20 */ /* 0x001fe20008410000 */
[----:B------:R-:W-:-:S02]  /*2f00*/  @P2 PRMT R43, R188, 0x7610, R43 ;  /* 0x00007610bc2b2816 */ /* 0x000fc4000000002b */
[----:B------:R-:W-:Y:S02]  /*2f10*/  FSEL R65, R52, RZ, P6 ;  /* 0x000000ff34417208 */ /* 0x000fe40003000000 */
[----:B------:R-:W-:Y:S02]  /*2f20*/  @P1 LOP3.LUT P6, RZ, R2, 0xff0000, RZ, 0xc0, !PT ;  /* 0x00ff000002ff1812 */ /* 0x000fe400078cc0ff */
[----:B------:R-:W-:Y:S02]  /*2f30*/  @P2 PRMT R40, R40, 0x5410, R165 ;  /* 0x0000541028282816 */ /* 0x000fe400000000a5 */
[----:B------:R-:W-:Y:S02]  /*2f40*/  @P2 PRMT R41, R41, 0x5410, R181 ;  /* 0x0000541029292816 */ /* 0x000fe400000000b5 */
[----:B------:R-:W-:Y:S02]  /*2f50*/  @P2 PRMT R42, R42, 0x5410, R185 ;  /* 0x000054102a2a2816 */ /* 0x000fe400000000b9 */
[----:B------:R-:W-:-:S02]  /*2f60*/  @P2 PRMT R43, R43, 0x5410, R189 ;  /* 0x000054102b2b2816 */ /* 0x000fc400000000bd */
[----:B------:R-:W-:Y:S01]  /*2f70*/  F2FP.BF16.F32.PACK_AB R51, R187, R186 ;  /* 0x000000babb33723e */ /* 0x000fe200000010ff */
[----:B-1----:R-:W-:Y:S01]  /*2f80*/  FMUL.FTZ R55, R148, UR18 ;  /* 0x0000001294377c20 */ /* 0x002fe20008410000 */
[----:B------:R-:W-:Y:S01]  /*2f90*/  F2FP.BF16.F32.PACK_AB R50, R171, R182 ;  /* 0x000000b6ab32723e */ /* 0x000fe200000010ff */
[----:B------:R0:W-:Y:S01]  /*2fa0*/  @P2 STG.E.128 desc[UR4][R58.64], R40 ;  /* 0x000000283a002986 */ /* 0x0001e2000c101d04 */
[----:B------:R-:W-:Y:S02]  /*2fb0*/  F2FP.BF16.F32.PACK_AB R49, R167, R156 ;  /* 0x0000009ca731723e */ /* 0x000fe400000010ff */
[----:B------:R-:W-:Y:S02]  /*2fc0*/  F2FP.BF16.F32.PACK_AB R48, R140, R71 ;  /* 0x000000478c30723e */ /* 0x000fe400000010ff */
[----:B------:R-:W-:Y:S02]  /*2fd0*/  @P1 FSEL R52, R52, RZ, P6 ;  /* 0x000000ff34341208 */ /* 0x000fe40003000000 */
[----:B------:R-:W-:Y:S01]  /*2fe0*/  LOP3.LUT P6, RZ, R76, 0xff000000, RZ, 0xc0, !PT ;  /* 0xff0000004cff7812 */ /* 0x000fe200078cc0ff */
[----:B------:R1:W-:Y:S01]  /*2ff0*/  STG.E.128 desc[UR4][R60.64], R48 ;  /* 0x000000303c007986 */ /* 0x0003e2000c101d04 */
[----:B------:R-:W-:-:S02]  /*3000*/  @P0 SHF.L.U32 R69, R39, 0x10, RZ ;  /* 0x0000001027450819 */ /* 0x000fc400000006ff */
[----:B------:R-:W-:Y:S02]  /*3010*/  @P2 F2FP.BF16.F32.PACK_AB R53, RZ, R67 ;  /* 0x00000043ff35223e */ /* 0x000fe400000010ff */
[----:B------:R-:W-:Y:S01]  /*3020*/  @P1 F2FP.BF16.F32.PACK_AB R70, RZ, R70 ;  /* 0x00000046ff46123e */ /* 0x000fe200000010ff */
[----:B------:R-:W-:Y:S01]  /*3030*/  @P0 FADD.FTZ R164, R164, R69 ;  /* 0x00000045a4a40221 */ /* 0x000fe20000010000 */
[----:B------:R-:W-:Y:S02]  /*3040*/  @P1 F2FP.BF16.F32.PACK_AB R145, RZ, R145 ;  /* 0x00000091ff91123e */ /* 0x000fe400000010ff */
[----:B------:R-:W-:Y:S01]  /*3050*/  @P1 PRMT R44, R70, 0x7610, R44 ;  /* 0x00007610462c1816 */ /* 0x000fe2000000002c */
[----:B0-----:R-:W-:Y:S01]  /*3060*/  FMUL.FTZ R58, R164, UR18 ;  /* 0x00000012a43a7c20 */ /* 0x001fe20008410000 */
[----:B------:R-:W-:Y:S02]  /*3070*/  @P1 F2FP.BF16.F32.PACK_AB R166, RZ, R166 ;  /* 0x000000a6ffa6123e */ /* 0x000fe400000010ff */
[----:B------:R-:W-:-:S02]  /*3080*/  @P1 F2FP.BF16.F32.PACK_AB R168, RZ, R168 ;  /* 0x000000a8ffa8123e */ /* 0x000fc400000010ff */
[----:B------:R-:W-:Y:S02]  /*3090*/  @P2 F2FP.BF16.F32.PACK_AB R184, RZ, R184 ;  /* 0x000000b8ffb8223e */ /* 0x000fe400000010ff */
[----:B------:R-:W-:Y:S01]  /*30a0*/  @P2 F2FP.BF16.F32.PACK_AB R66, RZ, R66 ;  /* 0x00000042ff42223e */ /* 0x000fe200000010ff */
[----:B-1----:R-:W-:Y:S01]  /*30b0*/  FMUL.FTZ R51, R67, UR18 ;  /* 0x0000001243337c20 */ /* 0x002fe20008410000 */
[C---:B------:R-:W-:Y:S02]  /*30c0*/  FSEL R60, R55.reuse, RZ, P6 ;  /* 0x000000ff373c7208 */ /* 0x040fe40003000000 */
[----:B------:R-:W-:Y:S02]  /*30d0*/  @P1 LOP3.LUT P6, RZ, R2, 0xff000000, RZ, 0xc0, !PT ;  /* 0xff00000002ff1812 */ /* 0x000fe400078cc0ff */
[----:B------:R-:W-:Y:S02]  /*30e0*/  @P2 F2FP.BF16.F32.PACK_AB R48, RZ, R164 ;  /* 0x000000a4ff30223e */ /* 0x000fe400000010ff */
[----:B------:R-:W-:-:S02]  /*30f0*/  @P1 FSEL R50, R55, RZ, P6 ;  /* 0x000000ff37321208 */ /* 0x000fc40003000000 */
[----:B------:R-:W-:Y:S02]  /*3100*/  LOP3.LUT P6, RZ, R77, 0xff, RZ, 0xc0, !PT ;  /* 0x000000ff4dff7812 */ /* 0x000fe400078cc0ff */
[----:B------:R-:W-:Y:S01]  /*3110*/  @P2 F2FP.BF16.F32.PACK_AB R55, RZ, R139 ;  /* 0x0000008bff37223e */ /* 0x000fe200000010ff */
[----:B------:R-:W-:Y:S01]  /*3120*/  FMUL.FTZ R139, R139, UR18 ;  /* 0x000000128b8b7c20 */ /* 0x000fe20008410000 */
[----:B------:R-:W-:Y:S02]  /*3130*/  FSEL R61, R51, RZ, P6 ;  /* 0x000000ff333d7208 */ /* 0x000fe40003000000 */
[----:B------:R-:W-:Y:S02]  /*3140*/  @P1 LOP3.LUT P6, RZ, R3, 0xff, RZ, 0xc0, !PT ;  /* 0x000000ff03ff1812 */ /* 0x000fe400078cc0ff */
[----:B------:R-:W-:Y:S02]  /*3150*/  @P2 PRMT R42, R53, 0x7610, R42 ;  /* 0x00007610352a2816 */ /* 0x000fe4000000002a */
[----:B------:R-:W-:-:S02]  /*3160*/  @P1 FSEL R51, R51, RZ, P6 ;  /* 0x000000ff33331208 */ /* 0x000fc40003000000 */
[----:B------:R-:W-:Y:S02]  /*3170*/  LOP3.LUT P6, RZ, R77, 0xff00, RZ, 0xc0, !PT ;  /* 0x0000ff004dff7812 */ /* 0x000fe400078cc0ff */
[----:B------:R-:W-:Y:S02]  /*3180*/  @P1 F2FP.BF16.F32.PACK_AB R143, RZ, R143 ;  /* 0x0000008fff8f123e */ /* 0x000fe400000010ff */
[----:B------:R-:W-:Y:S02]  /*3190*/  FSEL R82, R57, RZ, P6 ;  /* 0x000000ff39527208 */ /* 0x000fe40003000000 */
[----:B------:R-:W-:Y:S02]  /*31a0*/  @P1 LOP3.LUT P6, RZ, R3, 0xff00, RZ, 0xc0, !PT ;  /* 0x0000ff0003ff1812 */ /* 0x000fe400078cc0ff */
[----:B------:R-:W-:Y:S02]  /*31b0*/  @P1 F2FP.BF16.F32.PACK_AB R80, RZ, R80 ;  /* 0x00000050ff50123e */ /* 0x000fe400000010ff */
[----:B------:R-:W-:-:S02]  /*31c0*/  @P1 FSEL R57, R57, RZ, P6 ;  /* 0x000000ff39391208 */ /* 0x000fc40003000000 */
[----:B------:R-:W-:Y:S02]  /*31d0*/  LOP3.LUT P6, RZ, R77, 0xff0000, RZ, 0xc0, !PT ;  /* 0x00ff00004dff7812 */ /* 0x000fe400078cc0ff */
[----:B------:R-:W-:Y:S02]  /*31e0*/  @P1 F2FP.BF16.F32.PACK_AB R169, RZ, R169 ;  /* 0x000000a9ffa9123e */ /* 0x000fe400000010ff */
[C---:B------:R-:W-:Y:S02]  /*31f0*/  FSEL R67, R58.reuse, RZ, P6 ;  /* 0x000000ff3a437208 */ /* 0x040fe40003000000 */
[----:B------:R-:W-:Y:S02]  /*3200*/  @P1 LOP3.LUT P6, RZ, R3, 0xff0000, RZ, 0xc0, !PT ;  /* 0x00ff000003ff1812 */ /* 0x000fe400078cc0ff */
[----:B------:R-:W-:Y:S02]  /*3210*/  @P1 F2FP.BF16.F32.PACK_AB R170, RZ, R170 ;  /* 0x000000aaffaa123e */ /* 0x000fe400000010ff */
[----:B------:R-:W-:-:S02]  /*3220*/  @P1 FSEL R58, R58, RZ, P6 ;  /* 0x000000ff3a3a1208 */ /* 0x000fc40003000000 */
[----:B------:R-:W-:Y:S02]  /*3230*/  LOP3.LUT P6, RZ, R77, 0xff000000, RZ, 0xc0, !PT ;  /* 0xff0000004dff7812 */ /* 0x000fe400078cc0ff */
[----:B------:R-:W-:Y:S02]  /*3240*/  @P1 PRMT R45, R145, 0x7610, R45 ;  /* 0x00007610912d1816 */ /* 0x000fe4000000002d */
[----:B------:R-:W-:Y:S02]  /*3250*/  FSEL R70, R139, RZ, P6 ;  /* 0x000000ff8b467208 */ /* 0x000fe40003000000 */
[----:B------:R-:W-:Y:S02]  /*3260*/  @P1 LOP3.LUT P6, RZ, R3, 0xff000000, RZ, 0xc0, !PT ;  /* 0xff00000003ff1812 */ /* 0x000fe400078cc0ff */
[----:B------:R-:W-:Y:S02]  /*3270*/  @P1 PRMT R46, R166, 0x7610, R46 ;  /* 0x00007610a62e1816 */ /* 0x000fe4000000002e */
[----:B------:R-:W-:-:S02]  /*3280*/  @P1 PRMT R47, R168, 0x7610, R47 ;  /* 0x00007610a82f1816 */ /* 0x000fc4000000002f */
[----:B------:R-:W-:Y:S02]  /*3290*/  @P2 PRMT R43, R48, 0x7610, R43 ;  /* 0x00007610302b2816 */ /* 0x000fe4000000002b */
[----:B------:R-:W-:Y:S02]  /*32a0*/  @P1 FSEL R53, R139, RZ, P6 ;  /* 0x000000ff8b351208 */ /* 0x000fe40003000000 */
[----:B------:R-:W-:Y:S02]  /*32b0*/  @P2 F2FP.BF16.F32.PACK_AB R68, RZ, R68 ;  /* 0x00000044ff44223e */ /* 0x000fe400000010ff */
[----:B------:R-:W-:Y:S02]  /*32c0*/  @P2 F2FP.BF16.F32.PACK_AB R148, RZ, R148 ;  /* 0x00000094ff94223e */ /* 0x000fe400000010ff */
[----:B------:R-:W-:Y:S02]  /*32d0*/  @P2 F2FP.BF16.F32.PACK_AB R54, RZ, R152 ;  /* 0x00000098ff36223e */ /* 0x000fe400000010ff */
[----:B------:R-:W-:-:S02]  /*32e0*/  @P2 PRMT R40, R184, 0x7610, R40 ;  /* 0x00007610b8282816 */ /* 0x000fc40000000028 */
[----:B------:R-:W-:Y:S02]  /*32f0*/  @P2 PRMT R41, R66, 0x7610, R41 ;  /* 0x0000761042292816 */ /* 0x000fe40000000029 */
[----:B------:R-:W-:Y:S02]  /*3300*/  @P2 IADD3 R48, P6, R137, UR16, RZ ;  /* 0x0000001089302c10 */ /* 0x000fe4000ffde0ff */
[----:B------:R-:W-:Y:S02]  /*3310*/  @P1 PRMT R44, R44, 0x5410, R143 ;  /* 0x000054102c2c1816 */ /* 0x000fe4000000008f */
[----:B------:R-:W-:Y:S02]  /*3320*/  @P1 PRMT R45, R45, 0x5410, R80 ;  /* 0x000054102d2d1816 */ /* 0x000fe40000000050 */
[----:B------:R-:W-:Y:S02]  /*3330*/  @P1 PRMT R46, R46, 0x5410, R169 ;  /* 0x000054102e2e1816 */ /* 0x000fe400000000a9 */
[----:B------:R-:W-:-:S02]  /*3340*/  @P1 PRMT R47, R47, 0x5410, R170 ;  /* 0x000054102f2f1816 */ /* 0x000fc400000000aa */
[----:B------:R-:W-:Y:S02]  /*3350*/  @P2 PRMT R40, R40, 0x5410, R68 ;  /* 0x0000541028282816 */ /* 0x000fe40000000044 */
[----:B------:R-:W-:Y:S01]  /*3360*/  @P2 IADD3.X R49, R130, UR17, RZ, P6, !PT ;  /* 0x0000001182312c10 */ /* 0x000fe2000b7fe4ff */
[----:B------:R0:W-:Y:S01]  /*3370*/  @P1 STG.E.128 desc[UR4][R62.64], R44 ;  /* 0x0000002c3e001986 */ /* 0x0001e2000c101d04 */
[----:B------:R-:W-:Y:S02]  /*3380*/  @P2 PRMT R41, R41, 0x5410, R148 ;  /* 0x0000541029292816 */ /* 0x000fe40000000094 */
[----:B------:R-:W-:Y:S02]  /*3390*/  @P2 PRMT R42, R42, 0x5410, R54 ;  /* 0x000054102a2a2816 */ /* 0x000fe40000000036 */
[----:B------:R-:W-:Y:S02]  /*33a0*/  @P2 PRMT R43, R43, 0x5410, R55 ;  /* 0x000054102b2b2816 */ /* 0x000fe40000000037 */
[----:B------:R-:W-:-:S02]  /*33b0*/  @P1 F2FP.BF16.F32.PACK_AB R138, RZ, R138 ;  /* 0x0000008aff8a123e */ /* 0x000fc400000010ff */
[----:B------:R-:W-:Y:S01]  /*33c0*/  @P1 F2FP.BF16.F32.PACK_AB R54, RZ, R52 ;  /* 0x00000034ff36123e */ /* 0x000fe200000010ff */
[----:B------:R1:W-:Y:S01]  /*33d0*/  @P2 STG.E.128 desc[UR4][R48.64], R40 ;  /* 0x0000002830002986 */ /* 0x0003e2000c101d04 */
[----:B------:R-:W-:Y:S02]  /*33e0*/  LOP3.LUT P2, RZ, R76, 0xff00, RZ, 0xc0, !PT ;  /* 0x0000ff004cff7812 */ /* 0x000fe4000784c0ff */
[----:B------:R-:W-:Y:S02]  /*33f0*/  @P1 F2FP.BF16.F32.PACK_AB R56, RZ, R51 ;  /* 0x00000033ff38123e */ /* 0x000fe400000010ff */
[----:B------:R-:W-:Y:S02]  /*3400*/  @P1 F2FP.BF16.F32.PACK_AB R58, RZ, R58 ;  /* 0x0000003aff3a123e */ /* 0x000fe400000010ff */
[----:B------:R-:W-:Y:S02]  /*3410*/  @P1 IADD3 R78, P6, R137, R78, RZ ;  /* 0x0000004e894e1210 */ /* 0x000fe40007fde0ff */
[----:B------:R-:W-:-:S02]  /*3420*/  @P1 F2FP.BF16.F32.PACK_AB R0, RZ, R0 ;  /* 0x00000000ff00123e */ /* 0x000fc400000010ff */
[----:B------:R-:W-:Y:S02]  /*3430*/  @P1 F2FP.BF16.F32.PACK_AB R55, RZ, R50 ;  /* 0x00000032ff37123e */ /* 0x000fe400000010ff */
[----:B------:R-:W-:Y:S02]  /*3440*/  @P1 F2FP.BF16.F32.PACK_AB R57, RZ, R57 ;  /* 0x00000039ff39123e */ /* 0x000fe400000010ff */
[----:B------:R-:W-:Y:S02]  /*3450*/  @P1 F2FP.BF16.F32.PACK_AB R59, RZ, R53 ;  /* 0x00000035ff3b123e */ /* 0x000fe400000010ff */
[----:B0-----:R-:W-:Y:S02]  /*3460*/  @P1 PRMT R44, R138, 0x7610, R44 ;  /* 0x000076108a2c1816 */ /* 0x001fe4000000002c */
[----:B-1----:R-:W-:Y:S02]  /*3470*/  FSEL R48, R64, RZ, P2 ;  /* 0x000000ff40307208 */ /* 0x002fe40001000000 */
[----:B------:R-:W-:-:S02]  /*3480*/  IADD3 R52, P2, R137, UR20, RZ ;  /* 0x0000001489347c10 */ /* 0x000fc4000ff5e0ff */
[----:B------:R-:W-:Y:S02]  /*3490*/  @P1 PRMT R45, R54, 0x7610, R45 ;  /* 0x00007610362d1816 */ /* 0x000fe4000000002d */
[----:B------:R-:W-:Y:S02]  /*34a0*/  @P1 PRMT R46, R56, 0x7610, R46 ;  /* 0x00007610382e1816 */ /* 0x000fe4000000002e */
[----:B------:R-:W-:Y:S02]  /*34b0*/  @P1 PRMT R47, R58, 0x7610, R47 ;  /* 0x000076103a2f1816 */ /* 0x000fe4000000002f */
[----:B------:R-:W-:Y:S02]  /*34c0*/  F2FP.BF16.F32.PACK_AB R51, R70, R67 ;  /* 0x000000434633723e */ /* 0x000fe400000010ff */
[----:B------:R-:W-:Y:S02]  /*34d0*/  F2FP.BF16.F32.PACK_AB R50, R82, R61 ;  /* 0x0000003d5232723e */ /* 0x000fe400000010ff */
[----:B------:R-:W-:-:S02]  /*34e0*/  F2FP.BF16.F32.PACK_AB R49, R60, R65 ;  /* 0x000000413c31723e */ /* 0x000fc400000010ff */
[----:B------:R-:W-:Y:S02]  /*34f0*/  F2FP.BF16.F32.PACK_AB R48, R48, R81 ;  /* 0x000000513030723e */ /* 0x000fe400000010ff */
[C---:B------:R-:W-:Y:S02]  /*3500*/  IADD3.X R53, R130.reuse, UR21, RZ, P2, !PT ;  /* 0x0000001582357c10 */ /* 0x040fe400097fe4ff */
[----:B------:R-:W-:Y:S02]  /*3510*/  @P1 IADD3.X R79, R130, R79, RZ, P6, !PT ;  /* 0x0000004f824f1210 */ /* 0x000fe400037fe4ff */
        /* <DEDUP_REMOVED lines=54> */
[----:B------:R-:W-:-:S07]  /*3880*/  IMAD.MOV.U32 R51, RZ, RZ, R87 ;  /* 0x000000ffff337224 */ /* 0x000fce00078e0057 */
.L_x_911:
        /* <DEDUP_REMOVED lines=23> */
.L_x_912:
[----:B------:R-:W-:Y:S01]  /*3a00*/  HFMA2.MMA R180, -RZ, RZ, 0, 1.847743988037109375e-06 ;  /* 0x0000001fffb47435 */ /* 0x000fe200000001ff */
[----:B------:R-:W-:Y:S01]  /*3a10*/  MOV R178, R53 ;  /* 0x0000003500b27202 */ /* 0x000fe20000000f00 */
[----:B------:R-:W-:Y:S02]  /*3a20*/  IMAD.MOV.U32 R179, RZ, RZ, 0x10 ;  /* 0x00000010ffb37424 */ /* 0x000fe400078e00ff */
[----:B------:R-:W-:-:S07]  /*3a30*/  IMAD.MOV.U32 R57, RZ, RZ, -0x1 ;  /* 0xffffffffff397424 */ /* 0x000fce00078e00ff */
[----:B-----5:R-:W-:Y:S05]  /*3a40*/  WARPSYNC.COLLECTIVE R57, `(.L_x_914) ;  /* 0x0000000039087348 */ /* 0x020fea0003c00000 */
[----:B------:R0:W1:Y:S02]  /*3a50*/  SHFL.DOWN P2, R174, R178, R179, R180 ;  /* 0x080000b3b2ae7389 */ /* 0x00006400000400b4 */
[----:B01---5:R-:W-:Y:S01]  /*3a60*/  ENDCOLLECTIVE ;  /* 0x000000000000791b */ /* 0x023fe20003800000 */
.L_x_914:
[----:B------:R-:W-:Y:S01]  /*3a70*/  IMAD.MOV.U32 R178, RZ, RZ, R51 ;  /* 0x000000ffffb27224 */ /* 0x000fe200078e0033 */
[----:B------:R-:W-:-:S07]  /*3a80*/  MOV R48, R174 ;  /* 0x000000ae00307202 */ /* 0x000fce0000000f00 */
[----:B------:R-:W-:Y:S05]  /*3a90*/  WARPSYNC.COLLECTIVE R57, `(.L_x_915) ;  /* 0x0000000039087348 */ /* 0x000fea0003c00000 */
[----:B------:R0:W1:Y:S02]  /*3aa0*/  SHFL.DOWN P2, R174, R178, R179, R180 ;  /* 0x080000b3b2ae7389 */ /* 0x00006400000400b4 */
[----:B01----:R-:W-:Y:S01]  /*3ab0*/  ENDCOLLECTIVE ;  /* 0x000000000000791b */ /* 0x003fe20003800000 */
.L_x_915:
[----:B------:R-:W-:Y:S01]  /*3ac0*/  FADD.FTZ R48, R53, R48 ;  /* 0x0000003035307221 */ /* 0x000fe20000010000 */
[----:B------:R-:W-:-:S03]  /*3ad0*/  HFMA2.MMA R179, -RZ, RZ, 0, 4.76837158203125e-07 ;  /* 0x00000008ffb37435 */ /* 0x000fc600000001ff */
[----:B------:R-:W-:Y:S01]  /*3ae0*/  IMAD.MOV.U32 R178, RZ, RZ, R48 ;  /* 0x000000ffffb27224 */ /* 0x000fe200078e0030 */
[----:B------:R-:W-:-:S07]  /*3af0*/  MOV R50, R174 ;  /* 0x000000ae00327202 */ /* 0x000fce0000000f00 */
[----:B------:R-:W-:Y:S05]  /*3b00*/  WARPSYNC.COLLECTIVE R57, `(.L_x_916) ;  /* 0x0000000039087348 */ /* 0x000fea0003c00000 */
[----:B------:R0:W1:Y:S02]  /*3b10*/  SHFL.DOWN P2, R174, R178, R179, R180 ;  /* 0x080000b3b2ae7389 */ /* 0x00006400000400b4 */
[----:B01----:R-:W-:Y:S01]  /*3b20*/  ENDCOLLECTIVE ;  /* 0x000000000000791b */ /* 0x003fe20003800000 */
.L_x_916:
[----:B------:R-:W-:-:S05]  /*3b30*/  FADD.FTZ R50, R51, R50 ;  /* 0x0000003233327221 */ /* 0x000fca0000010000 */
[----:B------:R-:W-:Y:S01]  /*3b40*/  MOV R178, R50 ;  /* 0x0000003200b27202 */ /* 0x000fe20000000f00 */
[----:B------:R-:W-:-:S07]  /*3b50*/  IMAD.MOV.U32 R49, RZ, RZ, R174 ;  /* 0x000000ffff317224 */ /* 0x000fce00078e00ae */
[----:B------:R-:W-:Y:S05]  /*3b60*/  WARPSYNC.COLLECTIVE R57, `(.L_x_917) ;  /* 0x0000000039087348 */ /* 0x000fea0003c00000 */
[----:B------:R0:W1:Y:S02]  /*3b70*/  SHFL.DOWN P2, R174, R178, R179, R180 ;  /* 0x080000b3b2ae7389 */ /* 0x00006400000400b4 */
[----:B01----:R-:W-:Y:S01]  /*3b80*/  ENDCOLLECTIVE ;  /* 0x000000000000791b */ /* 0x003fe20003800000 */
.L_x_917:
[----:B------:R-:W-:-:S05]  /*3b90*/  FADD.FTZ R49, R48, R49 ;  /* 0x0000003130317221 */ /* 0x000fca0000010000 */
[----:B------:R-:W-:Y:S01]  /*3ba0*/  MOV R178, R49 ;  /* 0x0000003100b27202 */ /* 0x000fe20000000f00 */
[----:B------:R-:W-:Y:S02]  /*3bb0*/  IMAD.MOV.U32 R179, RZ, RZ, 0x4 ;  /* 0x00000004ffb37424 */ /* 0x000fe400078e00ff */
[----:B------:R-:W-:-:S07]  /*3bc0*/  IMAD.MOV.U32 R55, RZ, RZ, R174 ;  /* 0x000000ffff377224 */ /* 0x000fce00078e00ae */
[----:B------:R-:W-:Y:S05]  /*3bd0*/  WARPSYNC.COLLECTIVE R57, `(.L_x_918) ;  /* 0x0000000039087348 */ /* 0x000fea0003c00000 */
[----:B------:R0:W1:Y:S02]  /*3be0*/  SHFL.DOWN P2, R174, R178, R179, R180 ;  /* 0x080000b3b2ae7389 */ /* 0x00006400000400b4 */
[----:B01----:R-:W-:Y:S01]  /*3bf0*/  ENDCOLLECTIVE ;  /* 0x000000000000791b */ /* 0x003fe20003800000 */
.L_x_918:
[----:B------:R-:W-:-:S04]  /*3c00*/  FADD.FTZ R55, R50, R55 ;  /* 0x0000003732377221 */ /* 0x000fc80000010000 */
[----:B------:R-:W-:Y:S01]  /*3c10*/  IMAD.MOV.U32 R178, RZ, RZ, R55 ;  /* 0x000000ffffb27224 */ /* 0x000fe200078e0037 */
[----:B------:R-:W-:-:S07]  /*3c20*/  MOV R52, R174 ;  /* 0x000000ae00347202 */ /* 0x000fce0000000f00 */
[----:B------:R-:W-:Y:S05]  /*3c30*/  WARPSYNC.COLLECTIVE R57, `(.L_x_919) ;  /* 0x0000000039087348 */ /* 0x000fea0003c00000 */
[----:B------:R0:W1:Y:S02]  /*3c40*/  SHFL.DOWN P2, R174, R178, R179, R180 ;  /* 0x080000b3b2ae7389 */ /* 0x00006400000400b4 */
[----:B01----:R-:W-:Y:S01]  /*3c50*/  ENDCOLLECTIVE ;  /* 0x000000000000791b */ /* 0x003fe20003800000 */
.L_x_919:
[----:B------:R-:W-:Y:S01]  /*3c60*/  FADD.FTZ R52, R49, R52 ;  /* 0x0000003431347221 */ /* 0x000fe20000010000 */
[----:B------:R-:W-:-:S03]  /*3c70*/  HFMA2.MMA R179, -RZ, RZ, 0, 1.1920928955078125e-07 ;  /* 0x00000002ffb37435 */ /* 0x000fc600000001ff */
[----:B------:R-:W-:Y:S01]  /*3c80*/  IMAD.MOV.U32 R178, RZ, RZ, R52 ;  /* 0x000000ffffb27224 */ /* 0x000fe200078e0034 */
[----:B------:R-:W-:-:S07]  /*3c90*/  MOV R54, R174 ;  /* 0x000000ae00367202 */ /* 0x000fce0000000f00 */
[----:B------:R-:W-:Y:S05]  /*3ca0*/  WARPSYNC.COLLECTIVE R57, `(.L_x_920) ;  /* 0x0000000039087348 */ /* 0x000fea0003c00000 */
[----:B------:R0:W1:Y:S02]  /*3cb0*/  SHFL.DOWN P2, R174, R178, R179, R180 ;  /* 0x080000b3b2ae7389 */ /* 0x00006400000400b4 */
[----:B01----:R-:W-:Y:S01]  /*3cc0*/  ENDCOLLECTIVE ;  /* 0x000000000000791b */ /* 0x003fe20003800000 */
.L_x_920:
[----:B------:R-:W-:-:S05]  /*3cd0*/  FADD.FTZ R54, R55, R54 ;  /* 0x0000003637367221 */ /* 0x000fca0000010000 */
[----:B------:R-:W-:Y:S01]  /*3ce0*/  MOV R178, R54 ;  /* 0x0000003600b27202 */ /* 0x000fe20000000f00 */
[----:B------:R-:W-:-:S07]  /*3cf0*/  IMAD.MOV.U32 R51, RZ, RZ, R174 ;  /* 0x000000ffff337224 */ /* 0x000fce00078e00ae */
[----:B------:R-:W-:Y:S05]  /*3d00*/  WARPSYNC.COLLECTIVE R57, `(.L_x_921) ;  /* 0x0000000039087348 */ /* 0x000fea0003c00000 */
[----:B------:R0:W1:Y:S02]  /*3d10*/  SHFL.DOWN P2, R174, R178, R179, R180 ;  /* 0x080000b3b2ae7389 */ /* 0x00006400000400b4 */
[----:B01----:R-:W-:Y:S01]  /*3d20*/  ENDCOLLECTIVE ;  /* 0x000000000000791b */ /* 0x003fe20003800000 */
.L_x_921:
[----:B------:R-:W-:-:S05]  /*3d30*/  FADD.FTZ R51, R52, R51 ;  /* 0x0000003334337221 */ /* 0x000fca0000010000 */
[----:B------:R-:W-:Y:S01]  /*3d40*/  MOV R178, R51 ;  /* 0x0000003300b27202 */ /* 0x000fe20000000f00 */
[----:B------:R-:W-:Y:S02]  /*3d50*/  IMAD.MOV.U32 R179, RZ, RZ, 0x1 ;  /* 0x00000001ffb37424 */ /* 0x000fe400078e00ff */
[----:B------:R-:W-:-:S07]  /*3d60*/  IMAD.MOV.U32 R53, RZ, RZ, R174 ;  /* 0x000000ffff357224 */ /* 0x000fce00078e00ae */
[----:B------:R-:W-:Y:S05]  /*3d70*/  WARPSYNC.COLLECTIVE R57, `(.L_x_922) ;  /* 0x0000000039087348 */ /* 0x000fea0003c00000 */
[----:B------:R0:W1:Y:S02]  /*3d80*/  SHFL.DOWN P2, R174, R178, R179, R180 ;  /* 0x080000b3b2ae7389 */ /* 0x00006400000400b4 */
[----:B01----:R-:W-:Y:S01]  /*3d90*/  ENDCOLLECTIVE ;  /* 0x000000000000791b */ /* 0x003fe20003800000 */
.L_x_922:
[----:B------:R-:W-:-:S04]  /*3da0*/  FADD.FTZ R53, R54, R53 ;  /* 0x0000003536357221 */ /* 0x000fc80000010000 */
[----:B------:R-:W-:Y:S01]  /*3db0*/  IMAD.MOV.U32 R178, RZ, RZ, R53 ;  /* 0x000000ffffb27224 */ /* 0x000fe200078e0035 */
[----:B------:R-:W-:-:S07]  /*3dc0*/  MOV R56, R174 ;  /* 0x000000ae00387202 */ /* 0x000fce0000000f00 */
[----:B------:R-:W-:Y:S05]  /*3dd0*/  WARPSYNC.COLLECTIVE R57, `(.L_x_923) ;  /* 0x0000000039087348 */ /* 0x000fea0003c00000 */
[----:B------:R0:W1:Y:S02]  /*3de0*/  SHFL.DOWN P2, R174, R178, R179, R180 ;  /* 0x080000b3b2ae7389 */ /* 0x00006400000400b4 */
[----:B01----:R-:W-:Y:S01]  /*3df0*/  ENDCOLLECTIVE ;  /* 0x000000000000791b */ /* 0x003fe20003800000 */
.L_x_923:
[----:B------:R-:W-:Y:S01]  /*3e00*/  MOV R48, R174 ;  /* 0x000000ae00307202 */ /* 0x000fe20000000f00 */
[----:B------:R-:W-:Y:S06]  /*3e10*/  BRA `(.L_x_924) ;  /* 0xffffffdc00387947 */ /* 0x000fec000383ffff */
.L_x_925:
        /* <DEDUP_REMOVED lines=14> */
.L_x_3249:


//--------------------- .text._ZN10layer_norm31ln_parallel_residual_bwd_kernelINS_13Kernel_traitsI13__nv_bfloat16S2_fS2_fjLj3072ELj1ELj1ELj4ELj16ENS_18Kernel_traits_baseILj3072ES2_S2_fS2_fjLj128EEEEELb0ELb0ELb0EEEvNS_9BwdParamsE --------------------------
	.section	.text._ZN10layer_norm31ln_parallel_residual_bwd_kernelINS_13Kernel_traitsI13__nv_bfloat16S2_fS2_fjLj3072ELj1ELj1ELj4ELj16ENS_18Kernel_traits_baseILj3072ES2_S2_fS2_fjLj128EEEEELb0ELb0ELb0EEEvNS_9BwdParamsE,"ax",@progbits
	.align	128
        .global         _ZN10layer_norm31ln_parallel_residual_bwd_kernelINS_13Kernel_traitsI13__nv_bfloat16S2_fS2_fjLj3072ELj1ELj1ELj4ELj16ENS_18Kernel_traits_baseILj3072ES2_S2_fS2_fjLj128EEEEELb0ELb0ELb0EEEvNS_9BwdParamsE
        .type           _ZN10layer_norm31ln_parallel_residual_bwd_kernelINS_13Kernel_traitsI13__nv_bfloat16S2_fS2_fjLj3072ELj1ELj1ELj4ELj16ENS_18Kernel_traits_baseILj3072ES2_S2_fS2_fjLj128EEEEELb0ELb0ELb0EEEvNS_9BwdParamsE,@function
        .size           _ZN10layer_norm31ln_parallel_residual_bwd_kernelINS_13Kernel_traitsI13__nv_bfloat16S2_fS2_fjLj3072ELj1ELj1ELj4ELj16ENS_18Kernel_traits_baseILj3072ES2_S2_fS2_fjLj128EEEEELb0ELb0ELb0EEEvNS_9BwdParamsE,(.L_x_3250 - _ZN10layer_norm31ln_parallel_residual_bwd_kernelINS_13Kernel_traitsI13__nv_bfloat16S2_fS2_fjLj3072ELj1ELj1ELj4ELj16ENS_18Kernel_traits_baseILj3072ES2_S2_fS2_fjLj128EEEEELb0ELb0ELb0EEEvNS_9BwdParamsE)
        .other          _ZN10layer_norm31ln_parallel_residual_bwd_kernelINS_13Kernel_traitsI13__nv_bfloat16S2_fS2_fjLj3072ELj1ELj1ELj4ELj16ENS_18Kernel_traits_baseILj3072ES2_S2_fS2_fjLj128EEEEELb0ELb0ELb0EEEvNS_9BwdParamsE,@"STO_CUDA_ENTRY STV_DEFAULT"
_ZN10layer_norm31ln_parallel_residual_bwd_kernelINS_13Kernel_traitsI13__nv_bfloat16S2_fS2_fjLj3072ELj1ELj1ELj4ELj16ENS_18Kernel_traits_baseILj3072ES2_S2_fS2_fjLj128EEEEELb0ELb0ELb0EEEvNS_9BwdParamsE:
.text._ZN10layer_norm31ln_parallel_residual_bwd_kernelINS_13Kernel_traitsI13__nv_bfloat16S2_fS2_fjLj3072ELj1ELj1ELj4ELj16ENS_18Kernel_traits_baseILj3072ES2_S2_fS2_fjLj128EEEEELb0ELb0ELb0EEEvNS_9BwdParamsE:
        /* <DEDUP_REMOVED lines=34> */
[C---:B----4-:R-:W-:Y:S01]  /*0220*/  @P3 IMAD.WIDE.U32 R26, R11.reuse, 0x10, R22 ;  /* 0x000000100b1a3825 */ /* 0x050fe200078e0016 */
[----:B------:R-:W-:-:S04]  /*0230*/  @P3 IADD3 R11, R11, 0x80, RZ ;  /* 0x000000800b0b3810 */ /* 0x000fc80007ffe0ff */
[----:B------:R-:W5:Y:S01]  /*0240*/  @P3 LDG.E.128 R216, desc[UR4][R26.64] ;  /* 0x000000041ad83981 */ /* 0x000f62000c1e1d00 */
        /* <DEDUP_REMOVED lines=57> */
[C---:B-----5:R-:W-:Y:S02]  /*05e0*/  @P4 PRMT R211, R12.reuse, 0x7632, R211 ;  /* 0x000076320cd34816 */ /* 0x060fe400000000d3 */
[----:B------:R-:W-:Y:S01]  /*05f0*/  SHF.L.U32 R213, R12, 0x10, RZ ;  /* 0x000000100cd57819 */ /* 0x000fe200000006ff */
[----:B------:R-:W-:Y:S01]  /*0600*/  HFMA2.MMA R12, -RZ, RZ, 0, 5.9604644775390625e-08 ;  /* 0x00000001ff0c7435 */ /* 0x000fe200000001ff */
[C---:B------:R-:W-:Y:S02]  /*0610*/  @P2 PRMT R241, R233.reuse, 0x7632, R241 ;  /* 0x00007632e9f12816 */ /* 0x040fe400000000f1 */
[----:B------:R-:W-:Y:S02]  /*0620*/  SHF.L.U32 R243, R233, 0x10, RZ ;  /* 0x00000010e9f37819 */ /* 0x000fe400000006ff */
[----:B------:R-:W-:Y:S02]  /*0630*/  @P3 PRMT R2, R19, 0x7632, R2 ;  /* 0x0000763213023816 */ /* 0x000fe40000000002 */
[----:B------:R-:W-:-:S02]  /*0640*/  @P3 PRMT R225, R217, 0x7632, R225 ;  /* 0x00007632d9e13816 */ /* 0x000fc400000000e1 */
[----:B------:R-:W-:Y:S02]  /*0650*/  SHF.L.U32 R227, R217, 0x10, RZ ;  /* 0x00000010d9e37819 */ /* 0x000fe400000006ff */
[----:B------:R-:W-:Y:S02]  /*0660*/  @P4 PRMT R3, R14, 0x7632, R3 ;  /* 0x000076320e034816 */ /* 0x000fe40000000003 */
[C---:B------:R-:W-:Y:S02]  /*0670*/  @P4 PRMT R205, R5.reuse, 0x7632, R205 ;  /* 0x0000763205cd4816 */ /* 0x040fe400000000cd */
[----:B------:R-:W-:Y:S02]  /*0680*/  SHF.L.U32 R207, R5, 0x10, RZ ;  /* 0x0000001005cf7819 */ /* 0x000fe400000006ff */
[----:B------:R-:W-:Y:S02]  /*0690*/  @P2 PRMT R246, R32, 0x7632, R246 ;  /* 0x0000763220f62816 */ /* 0x000fe400000000f6 */
[----:B------:R-:W-:-:S02]  /*06a0*/  @P2 PRMT R242, R33, 0x7632, R242 ;  /* 0x0000763221f22816 */ /* 0x000fc400000000f2 */
        /* <DEDUP_REMOVED lines=38> */
[----:B------:R-:W-:Y:S02]  /*0910*/  MOV R7, R20 ;  /* 0x0000001400077202 */ /* 0x000fe40000000f00 */
[----:B------:R-:W-:Y:S02]  /*0920*/  MOV R129, RZ ;  /* 0x000000ff00817202 */ /* 0x000fe40000000f00 */
        /* <DEDUP_REMOVED lines=22> */
[----:B0-----:R-:W-:-:S07]  /*0a90*/  PRMT R2, R12, 0x7610, R2 ;  /* 0x000076100c027816 */ /* 0x001fce0000000002 */
.L_x_940:
[----:B0----5:R-:W0:Y:S08]  /*0aa0*/  LDC.64 R10, c[0x0][0x250] ;  /* 0x00009400ff0a7b82 */ /* 0x021e300000000a00 */
[----:B-12---:R-:W1:Y:S01]  /*0ab0*/  LDC.64 R160, c[0x0][0x258] ;  /* 0x00009600ffa07b82 */ /* 0x006e620000000a00 */
[----:B0-----:R-:W-:-:S05]  /*0ac0*/  IMAD.WIDE R10, R7, 0x4, R10 ;  /* 0x00000004070a7825 */ /* 0x001fca00078e020a */
[----:B------:R0:W5:Y:S01]  /*0ad0*/  LDG.E R210, desc[UR4][R10.64] ;  /* 0x000000040ad27981 */ /* 0x000162000c1e1900 */
[----:B-1----:R-:W-:-:S05]  /*0ae0*/  IMAD.WIDE R160, R7, 0x4, R160 ;  /* 0x0000000407a07825 */ /* 0x002fca00078e02a0 */
[----:B------:R1:W5:Y:S01]  /*0af0*/  LDG.E R11, desc[UR4][R160.64] ;  /* 0x00000004a00b7981 */ /* 0x000362000c1e1900 */
[----:B0-----:R-:W-:Y:S02]  /*0b00*/  MOV R10, UR18 ;  /* 0x00000012000a7c02 */ /* 0x001fe40008000f00 */
[----:B------:R-:W-:-:S03]  /*0b10*/  LOP3.LUT P5, RZ, R2, 0xff, RZ, 0xc0, !PT ;  /* 0x000000ff02ff7812 */ /* 0x000fc600078ac0ff */
[----:B------:R-:W-:-:S05]  /*0b20*/  IMAD R2, R7, R10, RZ ;  /* 0x0000000a07027224 */ /* 0x000fca00078e02ff */
[----:B------:R-:W-:-:S04]  /*0b30*/  SHF.R.S32.HI R163, RZ, 0x1f, R2 ;  /* 0x0000001fffa37819 */ /* 0x000fc80000011402 */
[----:B------:R-:W-:Y:S02]  /*0b40*/  LEA.HI R2, R163, R2, RZ, 0x3 ;  /* 0x00000002a3027211 */ /* 0x000fe400078f18ff */
[----:B------:R-:W-:Y:S01]  /*0b50*/  LOP3.LUT R163, R250, 0x7f, RZ, 0xc0, !PT ;  /* 0x0000007ffaa37812 */ /* 0x000fe200078ec0ff */
[----:B------:R-:W-:Y:S03]  /*0b60*/  BSSY B0, `(.L_x_927) ;  /* 0x0000080000007945 */ /* 0x000fe60003800000 */
[----:B------:R-:W-:Y:S02]  /*0b70*/  LEA.HI.SX32 R2, R2, R163, 0x1d ;  /* 0x000000a302027211 */ /* 0x000fe400078feaff */
[----:B------:R-:W-:Y:S02]  /*0b80*/  CS2R R214, SRZ ;  /* 0x0000000000d67805 */ /* 0x000fe4000001ff00 */
[----:B------:R-:W-:Y:S01]  /*0b90*/  MOV R216, R2 ;  /* 0x0000000200d87202 */ /* 0x000fe20000000f00 */
[----:B-1----:R-:W-:Y:S06]  /*0ba0*/  @!P2 BRA `(.L_x_928) ;  /* 0x0000000400eca947 */ /* 0x002fec0003800000 */
[----:B------:R-:W0:Y:S01]  /*0bb0*/  LDC.64 R160, c[0x0][0x2c0] ;  /* 0x0000b000ffa07b82 */ /* 0x000e220000000a00 */
[----:B------:R-:W-:-:S04]  /*0bc0*/  LEA R188, P0, R2, UR10, 0x5 ;  /* 0x0000000a02bc7c11 */ /* 0x000fc8000f8028ff */
[----:B------:R-:W-:-:S03]  /*0bd0*/  LEA.HI.X R189, R2, UR11, RZ, 0x5, P0 ;  /* 0x0000000b02bd7c11 */ /* 0x000fc600080f2cff */
[----:B------:R-:W1:Y:S02]  /*0be0*/  LDC.64 R164, c[0x0][0x2b8] ;  /* 0x0000ae00ffa47b82 */ /* 0x000e640000000a00 */
[----:B------:R-:W2:Y:S04]  /*0bf0*/  LDG.E.128 R184, desc[UR4][R188.64] ;  /* 0x00000004bcb87981 */ /* 0x000ea8000c1e1d00 */
[----:B------:R-:W3:Y:S01]  /*0c00*/  LDG.E.128 R188, desc[UR4][R188.64+0x10] ;  /* 0x00001004bcbc7981 */ /* 0x000ee2000c1e1d00 */
[----:B0-----:R-:W-:-:S06]  /*0c10*/  IMAD.WIDE.U32 R160, R2, 0x10, R160 ;  /* 0x0000001002a07825 */ /* 0x001fcc00078e00a0 */
[----:B------:R-:W4:Y:S01]  /*0c20*/  LDG.E.128 R160, desc[UR4][R160.64] ;  /* 0x00000004a0a07981 */ /* 0x000f22000c1e1d00 */
[----:B-1----:R-:W-:-:S06]  /*0c30*/  IMAD.WIDE.U32 R164, R2, 0x10, R164 ;  /* 0x0000001002a47825 */ /* 0x002fcc00078e00a4 */
[----:B------:R-:W4:Y:S01]  /*0c40*/  LDG.E.128 R164, desc[UR4][R164.64] ;  /* 0x00000004a4a47981 */ /* 0x000f22000c1e1d00 */
[----:B------:R-:W-:-:S04]  /*0c50*/  ISETP.NE.U32.AND P0, PT, RZ, UR8, PT ;  /* 0x00000008ff007c0c */ /* 0x000fc8000bf05070 */
[----:B------:R-:W-:-:S13]  /*0c60*/  ISETP.NE.AND.EX P0, PT, RZ, UR9, PT, P0 ;  /* 0x00000009ff007c0c */ /* 0x000fda000bf05300 */
[----:B------:R-:W-:-:S04]  /*0c70*/  @P0 LEA R14, P1, R2, UR8, 0x5 ;  /* 0x00000008020e0c11 */ /* 0x000fc8000f8228ff */
[----:B------:R-:W-:-:S05]  /*0c80*/  @P0 LEA.HI.X R15, R2, UR9, RZ, 0x5, P1 ;  /* 0x00000009020f0c11 */ /* 0x000fca00088f2cff */
[----:B------:R-:W5:Y:S04]  /*0c90*/  @P0 LDG.E.128 R32, desc[UR4][R14.64] ;  /* 0x000000040e200981 */ /* 0x000f68000c1e1d00 */
[----:B------:R0:W5:Y:S01]  /*0ca0*/  @P0 LDG.E.128 R28, desc[UR4][R14.64+0x10] ;  /* 0x000010040e1c0981 */ /* 0x000162000c1e1d00 */
[----:B------:R-:W-:-:S04]  /*0cb0*/  ISETP.NE.AND P0, PT, R249, RZ, PT ;  /* 0x000000fff900720c */ /* 0x000fc80003f05270 */
[----:B-----5:R-:W-:Y:S02]  /*0cc0*/  FSEL R0, R210, RZ, !P0 ;  /* 0x000000ffd2007208 */ /* 0x020fe40004000000 */
[----:B------:R-:W-:-:S03]  /*0cd0*/  IADD3 R216, R2, 0x80, RZ ;  /* 0x0000008002d87810 */ /* 0x000fc60007ffe0ff */
[--C-:B--2---:R-:W-:Y:S01]  /*0ce0*/  FADD.FTZ R16, R184, -R0.reuse ;  /* 0x80000000b8107221 */ /* 0x104fe20000010000 */
[--C-:B------:R-:W-:Y:S01]  /*0cf0*/  FADD.FTZ R18, R185, -R0.reuse ;  /* 0x80000000b9127221 */ /* 0x100fe20000010000 */
[--C-:B------:R-:W-:Y:S01]  /*0d00*/  FADD.FTZ R186, R186, -R0.reuse ;  /* 0x80000000baba7221 */ /* 0x100fe20000010000 */
[----:B------:R-:W-:Y:S01]  /*0d10*/  FADD.FTZ R24, R187, -R0 ;  /* 0x80000000bb187221 */ /* 0x000fe20000010000 */
[C---:B---3--:R-:W-:Y:S01]  /*0d20*/  FADD.FTZ R26, -R0.reuse, R188 ;  /* 0x000000bc001a7221 */ /* 0x048fe20000010100 */
[C---:B------:R-:W-:Y:S01]  /*0d30*/  FADD.FTZ R188, -R0.reuse, R189 ;  /* 0x000000bd00bc7221 */ /* 0x040fe20000010100 */
[C---:B------:R-:W-:Y:S01]  /*0d40*/  FADD.FTZ R190, -R0.reuse, R190 ;  /* 0x000000be00be7221 */ /* 0x040fe20000010100 */
[----:B------:R-:W-:Y:S01]  /*0d50*/  FADD.FTZ R184, -R0, R191 ;  /* 0x000000bf00b87221 */ /* 0x000fe20000010100 */
[----:B------:R-:W-:Y:S01]  /*0d60*/  FMUL.FTZ R0, R11, R16 ;  /* 0x000000100b007220 */ /* 0x000fe20000410000 */
[C---:B----4-:R-:W-:Y:S02]  /*0d70*/  SHF.L.U32 R17, R160.reuse, 0x10, RZ ;  /* 0x00000010a0117819 */ /* 0x050fe400000006ff */
[----:B------:R-:W-:-:S03]  /*0d80*/  PRMT R160, R160, 0x7632, R160 ;  /* 0x00007632a0a07816 */ /* 0x000fc600000000a0 */
[-C--:B------:R-:W-:Y:S01]  /*0d90*/  FMUL.FTZ R23, R247, R17.reuse ;  /* 0x00000011f7177220 */ /* 0x080fe20000410000 */
[----:B------:R-:W-:Y:S02]  /*0da0*/  SHF.L.U32 R160, R160, 0x10, RZ ;  /* 0x00000010a0a07819 */ /* 0x000fe400000006ff */
[C---:B0-----:R-:W-:Y:S02]  /*0db0*/  SHF.L.U32 R15, R164.reuse, 0x10, RZ ;  /* 0x00000010a40f7819 */ /* 0x041fe400000006ff */
[----:B------:R-:W-:Y:S01]  /*0dc0*/  PRMT R164, R164, 0x7632, R164 ;  /* 0x00007632a4a47816 */ /* 0x000fe200000000a4 */
[----:B------:R-:W-:Y:S01]  /*0dd0*/  FADD.FTZ R56, R56, R17 ;  /* 0x0000001138387221 */ /* 0x000fe20000010000 */
[----:B------:R-:W-:Y:S01]  /*0de0*/  FFMA.FTZ R80, R0, R17, R80 ;  /* 0x0000001100507223 */ /* 0x000fe20000010050 */
[----:B------:R-:W-:Y:S01]  /*0df0*/  FADD.FTZ R104, R104, R15 ;  /* 0x0000000f68687221 */ /* 0x000fe20000010000 */
[-C--:B------:R-:W-:Y:S01]  /*0e00*/  FFMA.FTZ R128, R0, R15.reuse, R128 ;  /* 0x0000000f00807223 */ /* 0x080fe20000010080 */
[----:B------:R-:W-:Y:S01]  /*0e10*/  FFMA.FTZ R14, R248, R15, R23 ;  /* 0x0000000ff80e7223 */ /* 0x000fe20000010017 */
[----:B------:R-:W-:Y:S01]  /*0e20*/  SHF.L.U32 R164, R164, 0x10, RZ ;  /* 0x00000010a4a47819 */ /* 0x000fe200000006ff */
[----:B------:R-:W-:Y:S01]  /*0e30*/  FMUL.FTZ R15, R11, R18 ;  /* 0x000000120b0f7220 */ /* 0x000fe20000410000 */
[----:B------:R-:W-:Y:S01]  /*0e40*/  FMUL.FTZ R17, R245, R160 ;  /* 0x000000a0f5117220 */ /* 0x000fe20000410000 */
[----:B------:R-:W-:-:S02]  /*0e50*/  SHF.L.U32 R25, R161, 0x10, RZ ;  /* 0x00000010a1197819 */ /* 0x000fc400000006ff */
[----:B------:R-:W-:Y:S01]  /*0e60*/  PRMT R161, R161, 0x7632, R161 ;  /* 0x00007632a1a17816 */ /* 0x000fe200000000a1 */
[----:B------:R-:W-:Y:S01]  /*0e70*/  FADD.FTZ R105, R105, R164 ;  /* 0x000000a469697221 */ /* 0x000fe20000010000 */
[-C--:B------:R-:W-:Y:S01]  /*0e80*/  FFMA.FTZ R129, R15, R164.reuse, R129 ;  /* 0x000000a40f817223 */ /* 0x080fe20000010081 */
[----:B------:R-:W-:Y:S01]  /*0e90*/  FFMA.FTZ R16, R246, R164, R17 ;  /* 0x000000a4f6107223 */ /* 0x000fe20000010011 */
[----:B------:R-:W-:Y:S01]  /*0ea0*/  SHF.L.U32 R23, R165, 0x10, RZ ;  /* 0x00000010a5177819 */ /* 0x000fe200000006ff */
[----:B------:R-:W-:Y:S01]  /*0eb0*/  FMUL.FTZ R17, R11, R186 ;  /* 0x000000ba0b117220 */ /* 0x000fe20000410000 */
[----:B------:R-:W-:Y:S02]  /*0ec0*/  PRMT R165, R165, 0x7632, R165 ;  /* 0x00007632a5a57816 */ /* 0x000fe400000000a5 */
[----:B------:R-:W-:Y:S01]  /*0ed0*/  SHF.L.U32 R164, R161, 0x10, RZ ;  /* 0x00000010a1a47819 */ /* 0x000fe200000006ff */
[----:B------:R-:W-:Y:S01]  /*0ee0*/  FADD.FTZ R57, R57, R160 ;  /* 0x000000a039397221 */ /* 0x000fe20000010000 */
[----:B------:R-:W-:Y:S01]  /*0ef0*/  FFMA.FTZ R81, R15, R160, R81 ;  /* 0x000000a00f517223 */ /* 0x000fe20000010051 */
[-C--:B------:R-:W-:Y:S01]  /*0f00*/  FMUL.FTZ R185, R243, R25.reuse ;  /* 0x00000019f3b97220 */ /* 0x080fe20000410000 */
[----:B------:R-:W-:Y:S01]  /*0f10*/  FADD.FTZ R58, R58, R25 ;  /* 0x000000193a3a7221 */ /* 0x000fe20000010000 */
[----:B------:R-:W-:Y:S01]  /*0f20*/  FFMA.FTZ R82, R17, R25, R82 ;  /* 0x0000001911527223 */ /* 0x000fe20000010052 */
[----:B------:R-:W-:Y:S01]  /*0f30*/  SHF.L.U32 R160, R165, 0x10, RZ ;  /* 0x00000010a5a07819 */ /* 0x000fe200000006ff */
[----:B------:R-:W-:Y:S01]  /*0f40*/  FMUL.FTZ R25, R241, R164 ;  /* 0x000000a4f1197220 */ /* 0x000fe20000410000 */
[----:B------:R-:W-:Y:S01]  /*0f50*/  SHF.L.U32 R165, R162, 0x10, RZ ;  /* 0x00000010a2a57819 */ /* 0x000fe200000006ff */
[----:B------:R-:W-:Y:S01]  /*0f60*/  FADD.FTZ R106, R106, R23 ;  /* 0x000000176a6a7221 */ /* 0x000fe20000010000 */
[-C--:B------:R-:W-:Y:S01]  /*0f70*/  FFMA.FTZ R130, R17, R23.reuse, R130 ;  /* 0x0000001711827223 */ /* 0x080fe20000010082 */
[----:B------:R-:W-:Y:S01]  /*0f80*/  FFMA.FTZ R18, R244, R23, R185 ;  /* 0x00000017f4127223 */ /* 0x000fe200000100b9 */
[C---:B------:R-:W-:Y:S01]  /*0f90*/  FMUL.FTZ R23, R11.reuse, R24 ;  /* 0x000000180b177220 */ /* 0x040fe20000410000 */
[----:B------:R-:W-:Y:S01]  /*0fa0*/  FFMA.FTZ R24, R242, R160, R25 ;  /* 0x000000a0f2187223 */ /* 0x000fe20000010019 */
[----:B------:R-:W-:Y:S01]  /*0fb0*/  SHF.L.U32 R161, R166, 0x10, RZ ;  /* 0x00000010a6a17819 */ /* 0x000fe200000006ff */
[----:B------:R-:W-:Y:S01]  /*0fc0*/  FMUL.FTZ R25, R11, R26 ;  /* 0x0000001a0b197220 */ /* 0x000fe20000410000 */
[----:B------:R-:W-:-:S03]  /*0fd0*/  FMUL.FTZ R185, R239, R165 ;  /* 0x000000a5efb97220 */ /* 0x000fc60000410000 */
[----:B------:R-:W-:Y:S01]  /*0fe0*/  FADD.FTZ R100, R100, R161 ;  /* 0x000000a164647221 */ /* 0x000fe20000010000 */
[-C--:B------:R-:W-:Y:S01]  /*0ff0*/  FFMA.FTZ R124, R25, R161.reuse, R124 ;  /* 0x000000a1197c7223 */ /* 0x080fe2000001007c */
[----:B------:R-:W-:Y:S01]  /*1000*/  FFMA.FTZ R26, R240, R161, R185 ;  /* 0x000000a1f01a7223 */ /* 0x000fe200000100b9 */
[C---:B------:R-:W-:Y:S02]  /*1010*/  SHF.L.U32 R161, R163.reuse, 0x10, RZ ;  /* 0x00000010a3a17819 */ /* 0x040fe400000006ff */
[----:B------:R-:W-:Y:S01]  /*1020*/  PRMT R163, R163, 0x7632, R163 ;  /* 0x00007632a3a37816 */ /* 0x000fe200000000a3 */
[----:B------:R-:W-:Y:S01]  /*1030*/  FADD.FTZ R107, R107, R160 ;  /* 0x000000a06b6b7221 */ /* 0x000fe20000010000 */
[----:B------:R-:W-:Y:S01]  /*1040*/  SHF.L.U32 R191, R167, 0x10, RZ ;  /* 0x00000010a7bf7819 */ /* 0x000fe200000006ff */
[----:B------:R-:W-:Y:S01]  /*1050*/  FFMA.FTZ R131, R23, R160, R131 ;  /* 0x000000a017837223 */ /* 0x000fe20000010083 */
[----:B------:R-:W-:Y:S01]  /*1060*/  PRMT R167, R167, 0x7632, R167 ;  /* 0x00007632a7a77816 */ /* 0x000fe200000000a7 */
[----:B------:R-:W-:Y:S01]  /*1070*/  FMUL.FTZ R190, R11, R190 ;  /* 0x000000be0bbe7220 */ /* 0x000fe20000410000 */
[----:B------:R-:W-:Y:S01]  /*1080*/  SHF.L.U32 R160, R163, 0x10, RZ ;  /* 0x00000010a3a07819 */ /* 0x000fe200000006ff */
[----:B------:R-:W-:Y:S01]  /*1090*/  FADD.FTZ R52, R52, R165 ;  /* 0x000000a534347221 */ /* 0x000fe20000010000 */
[----:B------:R-:W-:Y:S01]  /*10a0*/  FFMA.FTZ R76, R25, R165, R76 ;  /* 0x000000a5194c7223 */ /* 0x000fe2000001004c */
[----:B------:R-:W-:Y:S01]  /*10b0*/  SHF.L.U32 R200, R167, 0x10, RZ ;  /* 0x00000010a7c87819 */ /* 0x000fe200000006ff */
[-C--:B------:R-:W-:Y:S01]  /*10c0*/  FMUL.FTZ R165, R235, R161.reuse ;  /* 0x000000a1eba57220 */ /* 0x080fe20000410000 */
[----:B------:R-:W-:Y:S01]  /*10d0*/  FADD.FTZ R54, R54, R161 ;  /* 0x000000a136367221 */ /* 0x000fe20000010000 */
[----:B------:R-:W-:Y:S01]  /*10e0*/  FFMA.FTZ R78, R190, R161, R78 ;  /* 0x000000a1be4e7223 */ /* 0x000fe2000001004e */
[----:B------:R-:W-:Y:S01]  /*10f0*/  FMUL.FTZ R199, R11, R184 ;  /* 0x000000b80bc77220 */ /* 0x000fe20000410000 */
[----:B------:R-:W-:Y:S01]  /*1100*/  FMUL.FTZ R161, R233, R160 ;  /* 0x000000a0e9a17220 */ /* 0x000fe20000410000 */
[----:B------:R-:W-:-:S02]  /*1110*/  FADD.FTZ R103, R103, R200 ;  /* 0x000000c867677221 */ /* 0x000fc40000010000 */
[-C--:B------:R-:W-:Y:S01]  /*1120*/  FFMA.FTZ R127, R199, R200.reuse, R127 ;  /* 0x000000c8c77f7223 */ /* 0x080fe2000001007f */
[----:B------:R-:W-:Y:S01]  /*1130*/  FFMA.FTZ R200, R234, R200, R161 ;  /* 0x000000c8eac87223 */ /* 0x000fe200000100a1 */
[----:B------:R-:W-:Y:S01]  /*1140*/  FADD.FTZ R55, R55, R160 ;  /* 0x000000a037377221 */ /* 0x000fe20000010000 */
[----:B------:R-:W-:Y:S01]  /*1150*/  FFMA.FTZ R79, R199, R160, R79 ;  /* 0x000000a0c74f7223 */ /* 0x000fe2000001004f */
[----:B------:R-:W-:Y:S01]  /*1160*/  FADD.FTZ R161, RZ, R14 ;  /* 0x0000000effa17221 */ /* 0x000fe20000010000 */
[----:B------:R-:W-:Y:S01]  /*1170*/  FFMA.FTZ R160, R0, R14, RZ ;  /* 0x0000000e00a07223 */ /* 0x000fe200000100ff */
[----:B------:R-:W-:Y:S02]  /*1180*/  PRMT R162, R162, 0x7632, R162 ;  /* 0x00007632a2a27816 */ /* 0x000fe400000000a2 */
[----:B------:R-:W-:Y:S01]  /*1190*/  FADD.FTZ R161, R161, R16 ;  /* 0x00000010a1a17221 */ /* 0x000fe20000010000 */
[----:B------:R-:W-:Y:S01]  /*11a0*/  FFMA.FTZ R160, R15, R16, R160 ;  /* 0x000000100fa07223 */ /* 0x000fe200000100a0 */
[----:B------:R-:W-:-:S02]  /*11b0*/  PRMT R166, R166, 0x7632, R166 ;  /* 0x00007632a6a67816 */ /* 0x000fc400000000a6 */
[----:B------:R-:W-:Y:S01]  /*11c0*/  SHF.L.U32 R162, R162, 0x10, RZ ;  /* 0x00000010a2a27819 */ /* 0x000fe200000006ff */
[----:B------:R-:W-:Y:S01]  /*11d0*/  FADD.FTZ R161, R161, R18 ;  /* 0x00000012a1a17221 */ /* 0x000fe20000010000 */
[----:B------:R-:W-:Y:S01]  /*11e0*/  FFMA.FTZ R160, R17, R18, R160 ;  /* 0x0000001211a07223 */ /* 0x000fe200000100a0 */
[----:B------:R-:W-:Y:S01]  /*11f0*/  FMUL.FTZ R188, R11, R188 ;  /* 0x000000bc0bbc7220 */ /* 0x000fe20000410000 */
[----:B------:R-:W-:Y:S01]  /*1200*/  SHF.L.U32 R166, R166, 0x10, RZ ;  /* 0x00000010a6a67819 */ /* 0x000fe200000006ff */
[----:B------:R-:W-:Y:S01]  /*1210*/  FADD.FTZ R161, R161, R24 ;  /* 0x00000018a1a17221 */ /* 0x000fe20000010000 */
[----:B------:R-:W-:Y:S01]  /*1220*/  FMUL.FTZ R189, R237, R162 ;  /* 0x000000a2edbd7220 */ /* 0x000fe20000410000 */
[----:B------:R-:W-:Y:S01]  /*1230*/  FFMA.FTZ R160, R23, R24, R160 ;  /* 0x0000001817a07223 */ /* 0x000fe200000100a0 */
[----:B------:R-:W-:Y:S01]  /*1240*/  FADD.FTZ R53, R53, R162 ;  /* 0x000000a235357221 */ /* 0x000fe20000010000 */
[----:B------:R-:W-:Y:S01]  /*1250*/  FFMA.FTZ R77, R188, R162, R77 ;  /* 0x000000a2bc4d7223 */ /* 0x000fe2000001004d */
[----:B------:R-:W-:Y:S01]  /*1260*/  FADD.FTZ R162, R161, R26 ;  /* 0x0000001aa1a27221 */ /* 0x000fe20000010000 */
[----:B------:R-:W-:Y:S01]  /*1270*/  FFMA.FTZ R189, R238, R166, R189 ;  /* 0x000000a6eebd7223 */ /* 0x000fe200000100bd */
        /* <DEDUP_REMOVED lines=14> */
.L_x_928:
[----:B------:R-:W-:Y:S05]  /*1360*/  BSYNC B0 ;  /* 0x0000000000007941 */ /* 0x000fea0003800000 */
.L_x_927:
[----:B------:R-:W-:Y:S04]  /*1370*/  BSSY B0, `(.L_x_929) ;  /* 0x000007d000007945 */ /* 0x000fe80003800000 */
[----:B------:R-:W-:Y:S05]  /*1380*/  @!P3 BRA `(.L_x_930) ;  /* 0x0000000400ecb947 */ /* 0x000fea0003800000 */
        /* <DEDUP_REMOVED lines=19> */
[C---:B--2---:R-:W-:Y:S01]  /*14c0*/  FADD.FTZ R196, -R19.reuse, R180 ;  /* 0x000000b413c47221 */ /* 0x044fe20000010100 */
[C---:B------:R-:W-:Y:S01]  /*14d0*/  FADD.FTZ R22, -R19.reuse, R182 ;  /* 0x000000b613167221 */ /* 0x040fe20000010100 */
[C---:B------:R-:W-:Y:S01]  /*14e0*/  FADD.FTZ R20, -R19.reuse, R181 ;  /* 0x000000b513147221 */ /* 0x040fe20000010100 */
[----:B------:R-:W-:Y:S01]  /*14f0*/  FADD.FTZ R180, -R19, R183 ;  /* 0x000000b713b47221 */ /* 0x000fe20000010100 */
[----:B0-----:R-:W-:Y:S01]  /*1500*/  FMUL.FTZ R13, R11, R196 ;  /* 0x000000c40b0d7220 */ /* 0x001fe20000410000 */
[C---:B---3--:R-:W-:Y:S01]  /*1510*/  FADD.FTZ R182, -R19.reuse, R184 ;  /* 0x000000b813b67221 */ /* 0x048fe20000010100 */
[C---:B------:R-:W-:Y:S01]  /*1520*/  FADD.FTZ R194, -R19.reuse, R185 ;  /* 0x000000b913c27221 */ /* 0x040fe20000010100 */
[C---:B------:R-:W-:Y:S01]  /*1530*/  FADD.FTZ R186, -R19.reuse, R186 ;  /* 0x000000ba13ba7221 */ /* 0x040fe20000010100 */
[----:B------:R-:W-:Y:S01]  /*1540*/  FADD.FTZ R184, -R19, R187 ;  /* 0x000000bb13b87221 */ /* 0x000fe20000010100 */
[C---:B----4-:R-:W-:Y:S02]  /*1550*/  SHF.L.U32 R21, R160.reuse, 0x10, RZ ;  /* 0x00000010a0157819 */ /* 0x050fe400000006ff */
[----:B------:R-:W-:-:S03]  /*1560*/  PRMT R160, R160, 0x7632, R160 ;  /* 0x00007632a0a07816 */ /* 0x000fc600000000a0 */
[-C--:B------:R-:W-:Y:S01]  /*1570*/  FMUL.FTZ R179, R231, R21.reuse ;  /* 0x00000015e7b37220 */ /* 0x080fe20000410000 */
[----:B------:R-:W-:Y:S02]  /*1580*/  SHF.L.U32 R160, R160, 0x10, RZ ;  /* 0x00000010a0a07819 */ /* 0x000fe400000006ff */
[C---:B------:R-:W-:Y:S02]  /*1590*/  SHF.L.U32 R19, R164.reuse, 0x10, RZ ;  /* 0x00000010a4137819 */ /* 0x040fe400000006ff */
[----:B------:R-:W-:Y:S01]  /*15a0*/  PRMT R164, R164, 0x7632, R164 ;  /* 0x00007632a4a47816 */ /* 0x000fe200000000a4 */
[----:B------:R-:W-:Y:S01]  /*15b0*/  FADD.FTZ R48, R48, R21 ;  /* 0x0000001530307221 */ /* 0x000fe20000010000 */
[C---:B------:R-:W-:Y:S01]  /*15c0*/  FFMA.FTZ R72, R13.reuse, R21, R72 ;  /* 0x000000150d487223 */ /* 0x040fe20000010048 */
        /* <DEDUP_REMOVED lines=11> */
[C---:B------:R-:W-:Y:S02]  /*1680*/  SHF.L.U32 R179, R165.reuse, 0x10, RZ ;  /* 0x00000010a5b37819 */ /* 0x040fe400000006ff */
[----:B------:R-:W-:Y:S02]  /*1690*/  PRMT R165, R165, 0x7632, R165 ;  /* 0x00007632a5a57816 */ /* 0x000fe400000000a5 */
[----:B------:R-:W-:Y:S01]  /*16a0*/  SHF.L.U32 R164, R161, 0x10, RZ ;  /* 0x00000010a1a47819 */ /* 0x000fe200000006ff */
[----:B------:R-:W-:Y:S01]  /*16b0*/  FADD.FTZ R49, R49, R160 ;  /* 0x000000a031317221 */ /* 0x000fe20000010000 */
[----:B------:R-:W-:Y:S01]  /*16c0*/  FFMA.FTZ R73, R19, R160, R73 ;  /* 0x000000a013497223 */ /* 0x000fe20000010049 */
[----:B------:R-:W-:Y:S01]  /*16d0*/  FMUL.FTZ R21, R11, R22 ;  /* 0x000000160b157220 */ /* 0x000fe20000410000 */
[----:B------:R-:W-:Y:S01]  /*16e0*/  FMUL.FTZ R183, R227, R181 ;  /* 0x000000b5e3b77220 */ /* 0x000fe20000410000 */
[----:B------:R-:W-:Y:S01]  /*16f0*/  SHF.L.U32 R160, R165, 0x10, RZ ;  /* 0x00000010a5a07819 */ /* 0x000fe200000006ff */
[----:B------:R-:W-:Y:S01]  /*1700*/  FMUL.FTZ R161, R225, R164 ;  /* 0x000000a4e1a17220 */ /* 0x000fe20000410000 */
[----:B------:R-:W-:Y:S01]  /*1710*/  SHF.L.U32 R165, R162, 0x10, RZ ;  /* 0x00000010a2a57819 */ /* 0x000fe200000006ff */
[----:B------:R-:W-:Y:S01]  /*1720*/  FADD.FTZ R98, R98, R179 ;  /* 0x000000b362627221 */ /* 0x000fe20000010000 */
[-C--:B------:R-:W-:Y:S01]  /*1730*/  FFMA.FTZ R122, R21, R179.reuse, R122 ;  /* 0x000000b3157a7223 */ /* 0x080fe2000001007a */
[----:B------:R-:W-:Y:S01]  /*1740*/  FFMA.FTZ R22, R228, R179, R183 ;  /* 0x000000b3e4167223 */ /* 0x000fe200000100b7 */
[----:B------:R-:W-:Y:S01]  /*1750*/  PRMT R162, R162, 0x7632, R162 ;  /* 0x00007632a2a27816 */ /* 0x000fe200000000a2 */
[----:B------:R-:W-:Y:S01]  /*1760*/  FMUL.FTZ R179, R11, R180 ;  /* 0x000000b40bb37220 */ /* 0x000fe20000410000 */
[----:B------:R-:W-:Y:S01]  /*1770*/  FFMA.FTZ R180, R226, R160, R161 ;  /* 0x000000a0e2b47223 */ /* 0x000fe200000100a1 */
[----:B------:R-:W-:Y:S01]  /*1780*/  FADD.FTZ R50, R50, R181 ;  /* 0x000000b532327221 */ /* 0x000fe20000010000 */
[----:B------:R-:W-:Y:S01]  /*1790*/  FFMA.FTZ R74, R21, R181, R74 ;  /* 0x000000b5154a7223 */ /* 0x000fe2000001004a */
[C---:B------:R-:W-:Y:S01]  /*17a0*/  SHF.L.U32 R161, R166.reuse, 0x10, RZ ;  /* 0x00000010a6a17819 */ /* 0x040fe200000006ff */
[----:B------:R-:W-:Y:S01]  /*17b0*/  FMUL.FTZ R181, R11, R182 ;  /* 0x000000b60bb57220 */ /* 0x000fe20000410000 */
[----:B------:R-:W-:Y:S01]  /*17c0*/  FMUL.FTZ R183, R223, R165 ;  /* 0x000000a5dfb77220 */ /* 0x000fe20000410000 */
[----:B------:R-:W-:-:S02]  /*17d0*/  PRMT R166, R166, 0x7632, R166 ;  /* 0x00007632a6a67816 */ /* 0x000fc400000000a6 */
[----:B------:R-:W-:Y:S01]  /*17e0*/  SHF.L.U32 R162, R162, 0x10, RZ ;  /* 0x00000010a2a27819 */ /* 0x000fe200000006ff */
[----:B------:R-:W-:Y:S01]  /*17f0*/  FADD.FTZ R92, R92, R161 ;  /* 0x000000a15c5c7221 */ /* 0x000fe20000010000 */
[-C--:B------:R-:W-:Y:S01]  /*1800*/  FFMA.FTZ R116, R181, R161.reuse, R116 ;  /* 0x000000a1b5747223 */ /* 0x080fe20000010074 */
[----:B------:R-:W-:Y:S01]  /*1810*/  FFMA.FTZ R182, R224, R161, R183 ;  /* 0x000000a1e0b67223 */ /* 0x000fe200000100b7 */
[----:B------:R-:W-:Y:S01]  /*1820*/  SHF.L.U32 R166, R166, 0x10, RZ ;  /* 0x00000010a6a67819 */ /* 0x000fe200000006ff */
[----:B------:R-:W-:Y:S01]  /*1830*/  FMUL.FTZ R161, R221, R162 ;  /* 0x000000a2dda17220 */ /* 0x000fe20000410000 */
[----:B------:R-:W-:Y:S01]  /*1840*/  FADD.FTZ R44, R44, R165 ;  /* 0x000000a52c2c7221 */ /* 0x000fe20000010000 */
[----:B------:R-:W-:Y:S01]  /*1850*/  FFMA.FTZ R68, R181, R165, R68 ;  /* 0x000000a5b5447223 */ /* 0x000fe20000010044 */
[----:B------:R-:W-:Y:S01]  /*1860*/  SHF.L.U32 R165, R163, 0x10, RZ ;  /* 0x00000010a3a57819 */ /* 0x000fe200000006ff */
[----:B------:R-:W-:Y:S01]  /*1870*/  FMUL.FTZ R183, R11, R194 ;  /* 0x000000c20bb77220 */ /* 0x000fe20000410000 */
[----:B------:R-:W-:Y:S01]  /*1880*/  PRMT R163, R163, 0x7632, R163 ;  /* 0x00007632a3a37816 */ /* 0x000fe200000000a3 */
[----:B------:R-:W-:Y:S01]  /*1890*/  FFMA.FTZ R194, R222, R166, R161 ;  /* 0x000000a6dec27223 */ /* 0x000fe200000100a1 */
[----:B------:R-:W-:Y:S01]  /*18a0*/  SHF.L.U32 R161, R167, 0x10, RZ ;  /* 0x00000010a7a17819 */ /* 0x000fe200000006ff */
[----:B------:R-:W-:Y:S01]  /*18b0*/  FADD.FTZ R99, R99, R160 ;  /* 0x000000a063637221 */ /* 0x000fe20000010000 */
[----:B------:R-:W-:Y:S01]  /*18c0*/  FFMA.FTZ R123, R179, R160, R123 ;  /* 0x000000a0b37b7223 */ /* 0x000fe2000001007b */
[----:B------:R-:W-:Y:S01]  /*18d0*/  PRMT R167, R167, 0x7632, R167 ;  /* 0x00007632a7a77816 */ /* 0x000fe200000000a7 */
[----:B------:R-:W-:Y:S01]  /*18e0*/  FMUL.FTZ R195, R11, R186 ;  /* 0x000000ba0bc37220 */ /* 0x000fe20000410000 */
[----:B------:R-:W-:Y:S01]  /*18f0*/  FMUL.FTZ R185, R219, R165 ;  /* 0x000000a5dbb97220 */ /* 0x000fe20000410000 */
[----:B------:R-:W-:Y:S01]  /*1900*/  SHF.L.U32 R160, R163, 0x10, RZ ;  /* 0x00000010a3a07819 */ /* 0x000fe200000006ff */
[----:B------:R-:W-:Y:S01]  /*1910*/  FADD.FTZ R94, R94, R161 ;  /* 0x000000a15e5e7221 */ /* 0x000fe20000010000 */
[----:B------:R-:W-:Y:S01]  /*1920*/  SHF.L.U32 R202, R167, 0x10, RZ ;  /* 0x00000010a7ca7819 */ /* 0x000fe200000006ff */
[-C--:B------:R-:W-:Y:S01]  /*1930*/  FFMA.FTZ R118, R195, R161.reuse, R118 ;  /* 0x000000a1c3767223 */ /* 0x080fe20000010076 */
[----:B------:R-:W-:Y:S01]  /*1940*/  FFMA.FTZ R196, R220, R161, R185 ;  /* 0x000000a1dcc47223 */ /* 0x000fe200000100b9 */
[----:B------:R-:W-:Y:S01]  /*1950*/  FMUL.FTZ R201, R11, R184 ;  /* 0x000000b80bc97220 */ /* 0x000fe20000410000 */
[----:B------:R-:W-:Y:S01]  /*1960*/  FMUL.FTZ R161, R217, R160 ;  /* 0x000000a0d9a17220 */ /* 0x000fe20000410000 */
[----:B------:R-:W-:Y:S01]  /*1970*/  FADD.FTZ R95, R95, R202 ;  /* 0x000000ca5f5f7221 */ /* 0x000fe20000010000 */
[----:B------:R-:W-:Y:S01]  /*1980*/  FADD.FTZ R47, R47, R160 ;  /* 0x000000a02f2f7221 */ /* 0x000fe20000010000 */
[CC--:B------:R-:W-:Y:S01]  /*1990*/  FFMA.FTZ R119, R201.reuse, R202.reuse, R119 ;  /* 0x000000cac9777223 */ /* 0x0c0fe20000010077 */
[----:B------:R-:W-:Y:S01]  /*19a0*/  FFMA.FTZ R202, R218, R202, R161 ;  /* 0x000000cadaca7223 */ /* 0x000fe200000100a1 */
[----:B------:R-:W-:Y:S01]  /*19b0*/  FFMA.FTZ R71, R201, R160, R71 ;  /* 0x000000a0c9477223 */ /* 0x000fe20000010047 */
[----:B------:R-:W-:Y:S01]  /*19c0*/  FADD.FTZ R161, R214, R12 ;  /* 0x0000000cd6a17221 */ /* 0x000fe20000010000 */
[----:B------:R-:W-:-:S03]  /*19d0*/  FFMA.FTZ R160, R13, R12, R215 ;  /* 0x0000000c0da07223 */ /* 0x000fc600000100d7 */
        /* <DEDUP_REMOVED lines=22> */
.L_x_930:
[----:B------:R-:W-:Y:S05]  /*1b40*/  BSYNC B0 ;  /* 0x0000000000007941 */ /* 0x000fea0003800000 */
.L_x_929:
        /* <DEDUP_REMOVED lines=11> */
[----:B------:R-:W3:Y:S01]  /*1c00*/  LDG.E.128 R172, desc[UR4][R172.64] ;  /* 0x00000004acac7981 */ /* 0x000ee2000c1e1d00 */
[----:B------:R-:W-:-:S04]  /*1c10*/  ISETP.NE.U32.AND P0, PT, RZ, UR8, PT ;  /* 0x00000008ff007c0c */ /* 0x000fc8000bf05070 */
[----:B------:R-:W-:-:S13]  /*1c20*/  ISETP.NE.AND.EX P0, PT, RZ, UR9, PT, P0 ;  /* 0x00000009ff007c0c */ /* 0x000fda000bf05300 */
[----:B------:R-:W-:-:S04]  /*1c30*/  @P0 LEA R176, P1, R216, UR8, 0x5 ;  /* 0x00000008d8b00c11 */ /* 0x000fc8000f8228ff */
[----:B------:R-:W-:-:S05]  /*1c40*/  @P0 LEA.HI.X R177, R216, UR9, RZ, 0x5, P1 ;  /* 0x00000009d8b10c11 */ /* 0x000fca00088f2cff */
[----:B------:R-:W5:Y:S04]  /*1c50*/  @P0 LDG.E.128 R140, desc[UR4][R176.64] ;  /* 0x00000004b08c0981 */ /* 0x000f68000c1e1d00 */
[----:B------:R0:W5:Y:S01]  /*1c60*/  @P0 LDG.E.128 R144, desc[UR4][R176.64+0x10] ;  /* 0x00001004b0900981 */ /* 0x000162000c1e1d00 */
[----:B------:R-:W-:-:S04]  /*1c70*/  ISETP.NE.AND P0, PT, R249, RZ, PT ;  /* 0x000000fff900720c */ /* 0x000fc80003f05270 */
[----:B-----5:R-:W-:-:S05]  /*1c80*/  FSEL R210, R210, RZ, !P0 ;  /* 0x000000ffd2d27208 */ /* 0x020fca0004000000 */
[C---:B--2---:R-:W-:Y:S01]  /*1c90*/  FADD.FTZ R192, -R210.reuse, R161 ;  /* 0x000000a1d2c07221 */ /* 0x044fe20000010100 */
[----:B------:R-:W-:-:S04]  /*1ca0*/  FADD.FTZ R186, -R210, R160 ;  /* 0x000000a0d2ba7221 */ /* 0x000fc80000010100 */
[----:B0-----:R-:W-:Y:S01]  /*1cb0*/  FMUL.FTZ R176, R11, R186 ;  /* 0x000000ba0bb07220 */ /* 0x001fe20000410000 */
[C---:B------:R-:W-:Y:S01]  /*1cc0*/  FADD.FTZ R184, -R210.reuse, R163 ;  /* 0x000000a3d2b87221 */ /* 0x040fe20000010100 */
[----:B------:R-:W-:Y:S01]  /*1cd0*/  FADD.FTZ R178, -R210, R162 ;  /* 0x000000a2d2b27221 */ /* 0x000fe20000010100 */
[C---:B----4-:R-:W-:Y:S02]  /*1ce0*/  SHF.L.U32 R161, R168.reuse, 0x10, RZ ;  /* 0x00000010a8a17819 */ /* 0x050fe400000006ff */
[----:B------:R-:W-:-:S03]  /*1cf0*/  PRMT R168, R168, 0x7632, R168 ;  /* 0x00007632a8a87816 */ /* 0x000fc600000000a8 */
[----:B------:R-:W-:Y:S01]  /*1d00*/  FMUL.FTZ R186, R212, R161 ;  /* 0x000000a1d4ba7220 */ /* 0x000fe20000410000 */
[C---:B---3--:R-:W-:Y:S02]  /*1d10*/  SHF.L.U32 R27, R172.reuse, 0x10, RZ ;  /* 0x00000010ac1b7819 */ /* 0x048fe400000006ff */
[----:B------:R-:W-:-:S03]  /*1d20*/  PRMT R172, R172, 0x7632, R172 ;  /* 0x00007632acac7816 */ /* 0x000fc600000000ac */
[----:B------:R-:W-:Y:S01]  /*1d30*/  FADD.FTZ R88, R88, R27 ;  /* 0x0000001b58587221 */ /* 0x000fe20000010000 */
[-C--:B------:R-:W-:Y:S01]  /*1d40*/  FFMA.FTZ R112, R176, R27.reuse, R112 ;  /* 0x0000001bb0707223 */ /* 0x080fe20000010070 */
[----:B------:R-:W-:Y:S01]  /*1d50*/  FFMA.FTZ R27, R213, R27, R186 ;  /* 0x0000001bd51b7223 */ /* 0x000fe200000100ba */
[----:B------:R-:W-:Y:S02]  /*1d60*/  SHF.L.U32 R186, R168, 0x10, RZ ;  /* 0x00000010a8ba7819 */ /* 0x000fe400000006ff */
[----:B------:R-:W-:Y:S01]  /*1d70*/  SHF.L.U32 R163, R169, 0x10, RZ ;  /* 0x00000010a9a37819 */ /* 0x000fe200000006ff */
[----:B------:R-:W-:Y:S01]  /*1d80*/  FMUL.FTZ R168, R11, R192 ;  /* 0x000000c00ba87220 */ /* 0x000fe20000410000 */
[----:B------:R-:W-:Y:S01]  /*1d90*/  SHF.L.U32 R172, R172, 0x10, RZ ;  /* 0x00000010acac7819 */ /* 0x000fe200000006ff */
[----:B------:R-:W-:Y:S01]  /*1da0*/  FADD.FTZ R40, R40, R161 ;  /* 0x000000a128287221 */ /* 0x000fe20000010000 */
[----:B------:R-:W-:Y:S01]  /*1db0*/  FFMA.FTZ R64, R176, R161, R64 ;  /* 0x000000a1b0407223 */ /* 0x000fe20000010040 */
[----:B------:R-:W-:Y:S01]  /*1dc0*/  FMUL.FTZ R192, R209, R186 ;  /* 0x000000bad1c07220 */ /* 0x000fe20000410000 */
[----:B------:R-:W-:Y:S01]  /*1dd0*/  FADD.FTZ R162, -R210, R165 ;  /* 0x000000a5d2a27221 */ /* 0x000fe20000010100 */
[----:B------:R-:W-:Y:S01]  /*1de0*/  SHF.L.U32 R161, R173, 0x10, RZ ;  /* 0x00000010ada17819 */ /* 0x000fe200000006ff */
[----:B------:R-:W-:Y:S01]  /*1df0*/  FMUL.FTZ R177, R11, R178 ;  /* 0x000000b20bb17220 */ /* 0x000fe20000410000 */
[----:B------:R-:W-:Y:S01]  /*1e00*/  PRMT R169, R169, 0x7632, R169 ;  /* 0x00007632a9a97816 */ /* 0x000fe200000000a9 */
[----:B------:R-:W-:Y:S01]  /*1e10*/  FMUL.FTZ R165, R207, R163 ;  /* 0x000000a3cfa57220 */ /* 0x000fe20000410000 */
[----:B------:R-:W-:Y:S01]  /*1e20*/  FADD.FTZ R89, R89, R172 ;  /* 0x000000ac59597221 */ /* 0x000fe20000010000 */
[-C--:B------:R-:W-:Y:S01]  /*1e30*/  FFMA.FTZ R113, R168, R172.reuse, R113 ;  /* 0x000000aca8717223 */ /* 0x080fe20000010071 */
[----:B------:R-:W-:Y:S01]  /*1e40*/  FFMA.FTZ R172, R211, R172, R192 ;  /* 0x000000acd3ac7223 */ /* 0x000fe200000100c0 */
[----:B------:R-:W-:Y:S01]  /*1e50*/  PRMT R173, R173, 0x7632, R173 ;  /* 0x00007632adad7816 */ /* 0x000fe200000000ad */
[----:B------:R-:W-:Y:S01]  /*1e60*/  FADD.FTZ R90, R90, R161 ;  /* 0x000000a15a5a7221 */ /* 0x000fe20000010000 */
[----:B------:R-:W-:Y:S01]  /*1e70*/  SHF.L.U32 R192, R169, 0x10, RZ ;  /* 0x00000010a9c07819 */ /* 0x000fe200000006ff */
[-C--:B------:R-:W-:Y:S01]  /*1e80*/  FFMA.FTZ R114, R177, R161.reuse, R114 ;  /* 0x000000a1b1727223 */ /* 0x080fe20000010072 */
[----:B------:R-:W-:Y:S01]  /*1e90*/  FFMA.FTZ R178, R208, R161, R165 ;  /* 0x000000a1d0b27223 */ /* 0x000fe200000100a5 */
[----:B------:R-:W-:Y:S01]  /*1ea0*/  FMUL.FTZ R169, R11, R184 ;  /* 0x000000b80ba97220 */ /* 0x000fe20000410000 */
[----:B------:R-:W-:Y:S01]  /*1eb0*/  FADD.FTZ R164, -R210, R164 ;  /* 0x000000a4d2a47221 */ /* 0x000fe20000010100 */
[----:B------:R-:W-:Y:S01]  /*1ec0*/  SHF.L.U32 R161, R170, 0x10, RZ ;  /* 0x00000010aaa17819 */ /* 0x000fe200000006ff */
[----:B------:R-:W-:Y:S01]  /*1ed0*/  FADD.FTZ R41, R41, R186 ;  /* 0x000000ba29297221 */ /* 0x000fe20000010000 */
[----:B------:R-:W-:Y:S01]  /*1ee0*/  FFMA.FTZ R65, R168, R186, R65 ;  /* 0x000000baa8417223 */ /* 0x000fe20000010041 */
[----:B------:R-:W-:Y:S01]  /*1ef0*/  PRMT R170, R170, 0x7632, R170 ;  /* 0x00007632aaaa7816 */ /* 0x000fe200000000aa */
[----:B------:R-:W-:Y:S01]  /*1f00*/  FADD.FTZ R43, R43, R192 ;  /* 0x000000c02b2b7221 */ /* 0x000fe20000010000 */
[----:B------:R-:W-:Y:S01]  /*1f10*/  SHF.L.U32 R186, R173, 0x10, RZ ;  /* 0x00000010adba7819 */ /* 0x000fe200000006ff */
[-C--:B------:R-:W-:Y:S01]  /*1f20*/  FMUL.FTZ R173, R205, R192.reuse ;  /* 0x000000c0cdad7220 */ /* 0x080fe20000410000 */
[----:B------:R-:W-:Y:S01]  /*1f30*/  FFMA.FTZ R67, R169, R192, R67 ;  /* 0x000000c0a9437223 */ /* 0x000fe20000010043 */
[C---:B------:R-:W-:Y:S01]  /*1f40*/  SHF.L.U32 R193, R174.reuse, 0x10, RZ ;  /* 0x00000010aec17819 */ /* 0x040fe200000006ff */
[----:B------:R-:W-:Y:S01]  /*1f50*/  FMUL.FTZ R192, R11, R164 ;  /* 0x000000a40bc07220 */ /* 0x000fe20000410000 */
[----:B------:R-:W-:-:S02]  /*1f60*/  PRMT R174, R174, 0x7632, R174 ;  /* 0x00007632aeae7816 */ /* 0x000fc400000000ae */
        /* <DEDUP_REMOVED lines=15> */
[----:B------:R-:W-:-:S02]  /*2060*/  PRMT R171, R171, 0x7632, R171 ;  /* 0x00007632abab7816 */ /* 0x000fc400000000ab */
[----:B------:R-:W-:Y:S01]  /*2070*/  SHF.L.U32 R198, R175, 0x10, RZ ;  /* 0x00000010afc67819 */ /* 0x000fe200000006ff */
[----:B------:R-:W-:Y:S01]  /*2080*/  FADD.FTZ R37, R37, R164 ;  /* 0x000000a425257221 */ /* 0x000fe20000010000 */
[----:B------:R-:W-:Y:S01]  /*2090*/  FFMA.FTZ R61, R170, R164, R61 ;  /* 0x000000a4aa3d7223 */ /* 0x000fe2000001003d */
[-C--:B------:R-:W-:Y:S01]  /*20a0*/  FMUL.FTZ R162, R8, R161.reuse ;  /* 0x000000a108a27220 */ /* 0x080fe20000410000 */
[----:B------:R-:W-:Y:S01]  /*20b0*/  PRMT R175, R175, 0x7632, R175 ;  /* 0x00007632afaf7816 */ /* 0x000fe200000000af */
[----:B------:R-:W-:Y:S01]  /*20c0*/  FADD.FTZ R160, -R210, R167 ;  /* 0x000000a7d2a07221 */ /* 0x000fe20000010100 */
[----:B------:R-:W-:Y:S01]  /*20d0*/  SHF.L.U32 R164, R171, 0x10, RZ ;  /* 0x00000010aba47819 */ /* 0x000fe200000006ff */
[----:B------:R-:W-:Y:S01]  /*20e0*/  FADD.FTZ R38, R38, R161 ;  /* 0x000000a126267221 */ /* 0x000fe20000010000 */
[C---:B------:R-:W-:Y:S01]  /*20f0*/  FFMA.FTZ R62, R197.reuse, R161, R62 ;  /* 0x000000a1c53e7223 */ /* 0x040fe2000001003e */
[----:B------:R-:W-:Y:S01]  /*2100*/  FADD.FTZ R86, R86, R198 ;  /* 0x000000c656567221 */ /* 0x000fe20000010000 */
[-C--:B------:R-:W-:Y:S01]  /*2110*/  FFMA.FTZ R110, R197, R198.reuse, R110 ;  /* 0x000000c6c56e7223 */ /* 0x080fe2000001006e */
[----:B------:R-:W-:Y:S01]  /*2120*/  FADD.FTZ R161, R214, R27 ;  /* 0x0000001bd6a17221 */ /* 0x000fe20000010000 */
[----:B------:R-:W-:Y:S01]  /*2130*/  FFMA.FTZ R215, R176, R27, R215 ;  /* 0x0000001bb0d77223 */ /* 0x000fe200000100d7 */
        /* <DEDUP_REMOVED lines=8> */
[----:B------:R-:W-:Y:S01]  /*21c0*/  FFMA.FTZ R175, R4, R162, R175 ;  /* 0x000000a204af7223 */ /* 0x000fe200000100af */
[----:B------:R-:W-:Y:S01]  /*21d0*/  FFMA.FTZ R173, R206, R186, R173 ;  /* 0x000000bacead7223 */ /* 0x000fe200000100ad */
        /* <DEDUP_REMOVED lines=19> */
.L_x_932:
[----:B------:R-:W-:Y:S05]  /*2310*/  BSYNC B0 ;  /* 0x0000000000007941 */ /* 0x000fea0003800000 */
.L_x_931:
[----:B------:R-:W-:Y:S01]  /*2320*/  SHF.R.U32.HI R161, RZ, 0x5, R250 ;  /* 0x00000005ffa17819 */ /* 0x000fe200000116fa */
[----:B------:R-:W-:Y:S01]  /*2330*/  UMOV UR13, 0xffffffff ;  /* 0xffffffff000d7882 */ /* 0x000fe20000000000 */
[----:B------:R-:W-:Y:S02]  /*2340*/  LOP3.LUT P0, RZ, R250, 0x1f, RZ, 0xc0, !PT ;  /* 0x0000001ffaff7812 */ /* 0x000fe4000780c0ff */
[----:B------:R-:W-:-:S04]  /*2350*/  LOP3.LUT R162, R161, 0x7fffffc, RZ, 0xc0, !PT ;  /* 0x07fffffca1a27812 */ /* 0x000fc800078ec0ff */
        /* <DEDUP_REMOVED lines=20> */
.L_x_955:
[----:B------:R-:W3:Y:S01]  /*24a0*/  S2R R164, SR_CgaCtaId ;  /* 0x0000000000a47919 */ /* 0x000ee20000008800 */
[----:B-1----:R-:W-:Y:S01]  /*24b0*/  FADD.FTZ R160, R184, R163 ;  /* 0x000000a3b8a07221 */ /* 0x002fe20000010000 */
[----:B------:R-:W-:Y:S01]  /*24c0*/  MOV R163, 0x400 ;  /* 0x0000040000a37802 */ /* 0x000fe20000000f00 */
[----:B------:R-:W-:Y:S05]  /*24d0*/  WARPSYNC.ALL ;  /* 0x0000000000007948 */ /* 0x000fea0003800000 */
[----:B------:R-:W-:Y:S01]  /*24e0*/  @!P0 LOP3.LUT R161, R161, 0x3, RZ, 0xc0, !PT ;  /* 0x00000003a1a18812 */ /* 0x000fe200078ec0ff */
[----:B------:R-:W-:Y:S01]  /*24f0*/  BSSY B0, `(.L_x_934) ;  /* 0x0000064000007945 */ /* 0x000fe20003800000 */
[----:B---3--:R-:W-:-:S02]  /*2500*/  LEA R164, R164, R163, 0x18 ;  /* 0x000000a3a4a47211 */ /* 0x008fc400078ec0ff */
[C---:B------:R-:W-:Y:S01]  /*2510*/  @!P0 IADD3 R163, R162.reuse, R161, RZ ;  /* 0x000000a1a2a38210 */ /* 0x040fe20007ffe0ff */
[----:B--2---:R-:W-:Y:S01]  /*2520*/  FADD.FTZ R161, R185, R186 ;  /* 0x000000bab9a17221 */ /* 0x004fe20000010000 */
[-C--:B0-----:R-:W-:Y:S02]  /*2530*/  LEA R185, R162, R164.reuse, 0x3 ;  /* 0x000000a4a2b97211 */ /* 0x081fe400078e18ff */
[----:B------:R-:W-:-:S05]  /*2540*/  @!P0 LEA R184, R163, R164, 0x3 ;  /* 0x000000a4a3b88211 */ /* 0x000fca00078e18ff */
[----:B------:R-:W-:Y:S01]  /*2550*/  @!P0 STS.64 [R184+0x3000], R160 ;  /* 0x003000a0b8008388 */ /* 0x000fe20000000a00 */
[----:B------:R-:W-:Y:S01]  /*2560*/  BAR.SYNC.DEFER_BLOCKING 0x0 ;  /* 0x0000000000007b1d */ /* 0x000fe20000010000 */
[----:B------:R-:W-:-:S05]  /*2570*/  ISETP.NE.AND P0, PT, R249, RZ, PT ;  /* 0x000000fff900720c */ /* 0x000fca0003f05270 */
[----:B------:R-:W0:Y:S04]  /*2580*/  LDS.128 R160, [R185+0x3000] ;  /* 0x00300000b9a07984 */ /* 0x000e280000000c00 */
[----:B------:R-:W1:Y:S01]  /*2590*/  LDS.128 R164, [R185+0x3010] ;  /* 0x00301000b9a47984 */ /* 0x000e620000000c00 */
[----:B0-----:R-:W-:-:S04]  /*25a0*/  FADD.FTZ R187, RZ, R160 ;  /* 0x000000a0ffbb7221 */ /* 0x001fc80000010000 */
[----:B------:R-:W-:Y:S01]  /*25b0*/  FADD.FTZ R187, R162, R187 ;  /* 0x000000bba2bb7221 */ /* 0x000fe20000010000 */
[----:B------:R-:W-:-:S03]  /*25c0*/  FADD.FTZ R162, RZ, R161 ;  /* 0x000000a1ffa27221 */ /* 0x000fc60000010000 */
[----:B-1----:R-:W-:Y:S01]  /*25d0*/  FADD.FTZ R187, R187, R164 ;  /* 0x000000a4bbbb7221 */ /* 0x002fe20000010000 */
[----:B------:R-:W-:-:S03]  /*25e0*/  FADD.FTZ R162, R163, R162 ;  /* 0x000000a2a3a27221 */ /* 0x000fc60000010000 */
[----:B------:R-:W-:Y:S01]  /*25f0*/  FADD.FTZ R166, R166, R187 ;  /* 0x000000bba6a67221 */ /* 0x000fe20000010000 */
[----:B------:R-:W-:-:S03]  /*2600*/  FADD.FTZ R162, R162, R165 ;  /* 0x000000a5a2a27221 */ /* 0x000fc60000010000 */
[----:B------:R-:W-:Y:S01]  /*2610*/  FMUL.FTZ R166, R166, UR12 ;  /* 0x0000000ca6a67c20 */ /* 0x000fe20008410000 */
[----:B------:R-:W-:-:S04]  /*2620*/  FADD.FTZ R162, R167, R162 ;  /* 0x000000a2a7a27221 */ /* 0x000fc80000010000 */
[----:B------:R-:W-:Y:S01]  /*2630*/  FMUL.FTZ R184, R162, UR12 ;  /* 0x0000000ca2b87c20 */ /* 0x000fe20008410000 */
        /* <DEDUP_REMOVED lines=10> */
[-C--:B------:R-:W-:Y:S01]  /*26e0*/  FFMA.FTZ R163, R23, R184.reuse, R186 ;  /* 0x000000b817a37223 */ /* 0x080fe200000100ba */
[----:B------:R-:W-:Y:S01]  /*26f0*/  FADD.FTZ R185, R191, -R160 ;  /* 0x800000a0bfb97221 */ /* 0x000fe20000010000 */
[----:B------:R-:W-:Y:S01]  /*2700*/  FADD.FTZ R216, R18, -R161 ;  /* 0x800000a112d87221 */ /* 0x000fe20000010000 */
[-CC-:B------:R-:W-:Y:S01]  /*2710*/  FFMA.FTZ R161, R199, R184.reuse, R186.reuse ;  /* 0x000000b8c7a17223 */ /* 0x180fe200000100ba */
[--C-:B------:R-:W-:Y:S01]  /*2720*/  FFMA.FTZ R165, R25, R184, R186.reuse ;  /* 0x000000b819a57223 */ /* 0x100fe200000100ba */
[----:B------:R-:W-:Y:S01]  /*2730*/  FADD.FTZ R164, R24, -R163 ;  /* 0x800000a318a47221 */ /* 0x000fe20000010000 */
[----:B------:R-:W-:Y:S01]  /*2740*/  ISETP.NE.U32.AND P1, PT, RZ, UR8, PT ;  /* 0x00000008ff007c0c */ /* 0x000fe2000bf25070 */
[----:B-----5:R-:W-:Y:S01]  /*2750*/  FADD.FTZ R210, R200, -R161 ;  /* 0x800000a1c8d27221 */ /* 0x020fe20000010000 */
[----:B------:R-:W-:Y:S01]  /*2760*/  FADD.FTZ R214, R26, -R165 ;  /* 0x800000a51ad67221 */ /* 0x000fe20000010000 */
[----:B------:R-:W0:Y:S01]  /*2770*/  @P6 LDC.64 R160, c[0x0][0x308] ;  /* 0x0000c200ffa06b82 */ /* 0x000e220000000a00 */
[----:B------:R-:W-:Y:S01]  /*2780*/  ISETP.NE.AND.EX P1, PT, RZ, UR9, PT, P1 ;  /* 0x00000009ff007c0c */ /* 0x000fe2000bf25310 */
[C---:B------:R-:W-:Y:S01]  /*2790*/  FMUL.FTZ R215, R11.reuse, R164 ;  /* 0x000000a40bd77220 */ /* 0x040fe20000410000 */
[----:B------:R-:W-:Y:S01]  /*27a0*/  FFMA.FTZ R252, R188, R184, R186 ;  /* 0x000000b8bcfc7223 */ /* 0x000fe200000100ba */
[----:B------:R-:W-:Y:S01]  /*27b0*/  ISETP.NE.U32.AND P0, PT, RZ, UR6, PT ;  /* 0x00000006ff007c0c */ /* 0x000fe2000bf05070 */
[C---:B------:R-:W-:Y:S01]  /*27c0*/  FMUL.FTZ R187, R11.reuse, R214 ;  /* 0x000000d60bbb7220 */ /* 0x040fe20000410000 */
[----:B------:R-:W-:Y:S01]  /*27d0*/  FMUL.FTZ R163, R11, R166 ;  /* 0x000000a60ba37220 */ /* 0x000fe20000410000 */
[----:B------:R-:W-:Y:S01]  /*27e0*/  FADD.FTZ R252, R189, -R252 ;  /* 0x800000fcbdfc7221 */ /* 0x000fe20000010000 */
[----:B------:R-:W1:Y:S01]  /*27f0*/  LDC.64 R164, c[0x0][0x2f8] ;  /* 0x0000be00ffa47b82 */ /* 0x000e620000000a00 */
[C---:B------:R-:W-:Y:S01]  /*2800*/  FMUL.FTZ R162, R11.reuse, R162 ;  /* 0x000000a20ba27220 */ /* 0x040fe20000410000 */
[C---:B------:R-:W-:Y:S01]  /*2810*/  FMUL.FTZ R216, R11.reuse, R216 ;  /* 0x000000d80bd87220 */ /* 0x040fe20000410000 */
[C---:B------:R-:W-:Y:S01]  /*2820*/  FMUL.FTZ R214, R11.reuse, R252 ;  /* 0x000000fc0bd67220 */ /* 0x040fe20000410000 */
[C---:B------:R-:W-:Y:S01]  /*2830*/  FMUL.FTZ R185, R11.reuse, R185 ;  /* 0x000000b90bb97220 */ /* 0x040fe20000410000 */
[----:B------:R-:W-:Y:S01]  /*2840*/  FMUL.FTZ R210, R11, R210 ;  /* 0x000000d20bd27220 */ /* 0x000fe20000410000 */
[----:B------:R-:W-:Y:S01]  /*2850*/  ISETP.NE.AND.EX P0, PT, RZ, UR7, PT, P0 ;  /* 0x00000007ff007c0c */ /* 0x000fe2000bf05300 */
[----:B------:R-:W-:Y:S01]  /*2860*/  @P1 FADD.FTZ R163, R32, R163 ;  /* 0x000000a320a31221 */ /* 0x000fe20000010000 */
[----:B------:R-:W-:Y:S01]  /*2870*/  @P1 FADD.FTZ R162, R33, R162 ;  /* 0x000000a221a21221 */ /* 0x000fe20000010000 */
[----:B------:R-:W-:Y:S01]  /*2880*/  @P1 FADD.FTZ R216, R34, R216 ;  /* 0x000000d822d81221 */ /* 0x000fe20000010000 */
[----:B------:R-:W-:Y:S01]  /*2890*/  @P1 FADD.FTZ R215, R35, R215 ;  /* 0x000000d723d71221 */ /* 0x000fe20000010000 */
[----:B------:R-:W-:Y:S01]  /*28a0*/  @P1 FADD.FTZ R187, R28, R187 ;  /* 0x000000bb1cbb1221 */ /* 0x000fe20000010000 */
[----:B------:R-:W-:Y:S01]  /*28b0*/  @P1 FADD.FTZ R214, R29, R214 ;  /* 0x000000d61dd61221 */ /* 0x000fe20000010000 */
[----:B------:R-:W-:Y:S01]  /*28c0*/  @P1 FADD.FTZ R185, R30, R185 ;  /* 0x000000b91eb91221 */ /* 0x000fe20000010000 */
[----:B------:R-:W-:Y:S01]  /*28d0*/  @P1 FADD.FTZ R210, R31, R210 ;  /* 0x000000d21fd21221 */ /* 0x000fe20000010000 */
[----:B------:R-:W-:Y:S01]  /*28e0*/  SEL R148, R163, R148, P6 ;  /* 0x00000094a3947207 */ /* 0x000fe20003000000 */
[----:B0-----:R-:W-:Y:S01]  /*28f0*/  @P6 IMAD.WIDE.U32 R166, R2, 0x20, R160 ;  /* 0x0000002002a66825 */ /* 0x001fe200078e00a0 */
[----:B------:R-:W-:-:S02]  /*2900*/  SEL R149, R162, R149, P6 ;  /* 0x00000095a2957207 */ /* 0x000fc40003000000 */
[----:B------:R-:W-:Y:S02]  /*2910*/  SEL R150, R216, R150, P6 ;  /* 0x00000096d8967207 */ /* 0x000fe40003000000 */
[----:B------:R-:W-:Y:S02]  /*2920*/  SEL R151, R215, R151, P6 ;  /* 0x00000097d7977207 */ /* 0x000fe40003000000 */
[----:B------:R-:W-:Y:S01]  /*2930*/  SEL R152, R187, R152, P6 ;  /* 0x00000098bb987207 */ /* 0x000fe20003000000 */
[----:B-1----:R-:W-:Y:S01]  /*2940*/  IMAD.WIDE.U32 R164, R2, 0x10, R164 ;  /* 0x0000001002a47825 */ /* 0x002fe200078e00a4 */
[----:B------:R-:W-:Y:S01]  /*2950*/  SEL R153, R214, R153, P6 ;  /* 0x00000099d6997207 */ /* 0x000fe20003000000 */
[----:B------:R-:W-:Y:S01]  /*2960*/  @P6 STG.E.128 desc[UR4][R166.64], R148 ;  /* 0x00000094a6006986 */ /* 0x000fe2000c101d04 */
[----:B------:R-:W-:Y:S02]  /*2970*/  SEL R154, R185, R154, P6 ;  /* 0x0000009ab99a7207 */ /* 0x000fe40003000000 */
[----:B------:R-:W-:-:S02]  /*2980*/  SEL R155, R210, R155, P6 ;  /* 0x0000009bd29b7207 */ /* 0x000fc40003000000 */
[----:B------:R-:W-:Y:S02]  /*2990*/  F2FP.BF16.F32.PACK_AB R160, R162, R163 ;  /* 0x000000a3a2a0723e */ /* 0x000fe400000010ff */
[-C--:B------:R-:W-:Y:S01]  /*29a0*/  F2FP.BF16.F32.PACK_AB R161, R215, R216.reuse ;  /* 0x000000d8d7a1723e */ /* 0x080fe200000010ff */
[----:B------:R0:W-:Y:S01]  /*29b0*/  @P6 STG.E.128 desc[UR4][R166.64+0x10], R152 ;  /* 0x00001098a6006986 */ /* 0x0001e2000c101d04 */
[----:B------:R-:W-:Y:S02]  /*29c0*/  @P0 F2FP.BF16.F32.PACK_AB R216, RZ, R216 ;  /* 0x000000d8ffd8023e */ /* 0x000fe400000010ff */
[----:B------:R-:W-:Y:S02]  /*29d0*/  @P0 F2FP.BF16.F32.PACK_AB R215, RZ, R215 ;  /* 0x000000d7ffd7023e */ /* 0x000fe400000010ff */
[----:B------:R-:W-:-:S04]  /*29e0*/  @P0 PRMT R157, R216, 0x7610, R157 ;  /* 0x00007610d89d0816 */ /* 0x000fc8000000009d */
[----:B------:R-:W-:Y:S02]  /*29f0*/  @P0 PRMT R157, R157, 0x5410, R215 ;  /* 0x000054109d9d0816 */ /* 0x000fe400000000d7 */
[----:B0-----:R-:W-:Y:S02]  /*2a00*/  @P0 F2FP.BF16.F32.PACK_AB R166, RZ, R163 ;  /* 0x000000a3ffa6023e */ /* 0x001fe400000010ff */
[----:B------:R-:W-:Y:S02]  /*2a10*/  @P0 F2FP.BF16.F32.PACK_AB R167, RZ, R162 ;  /* 0x000000a2ffa7023e */ /* 0x000fe400000010ff */
[----:B------:R-:W-:Y:S02]  /*2a20*/  F2FP.BF16.F32.PACK_AB R162, R214, R187 ;  /* 0x000000bbd6a2723e */ /* 0x000fe400000010ff */
[----:B------:R-:W-:Y:S02]  /*2a30*/  F2FP.BF16.F32.PACK_AB R163, R210, R185 ;  /* 0x000000b9d2a3723e */ /* 0x000fe400000010ff */
[----:B------:R-:W-:-:S02]  /*2a40*/  @P0 F2FP.BF16.F32.PACK_AB R187, RZ, R187 ;  /* 0x000000bbffbb023e */ /* 0x000fc400000010ff */
[----:B------:R-:W-:Y:S01]  /*2a50*/  @P0 F2FP.BF16.F32.PACK_AB R185, RZ, R185 ;  /* 0x000000b9ffb9023e */ /* 0x000fe200000010ff */
[----:B------:R0:W-:Y:S01]  /*2a60*/  STG.E.128 desc[UR4][R164.64], R160 ;  /* 0x000000a0a4007986 */ /* 0x0001e2000c101d04 */
[----:B------:R-:W-:Y:S02]  /*2a70*/  @P0 F2FP.BF16.F32.PACK_AB R214, RZ, R214 ;  /* 0x000000d6ffd6023e */ /* 0x000fe400000010ff */
[----:B------:R-:W-:Y:S02]  /*2a80*/  @P0 F2FP.BF16.F32.PACK_AB R210, RZ, R210 ;  /* 0x000000d2ffd2023e */ /* 0x000fe400000010ff */
[----:B------:R-:W-:Y:S02]  /*2a90*/  @P0 PRMT R156, R166, 0x7610, R156 ;  /* 0x00007610a69c0816 */ /* 0x000fe4000000009c */
[----:B------:R-:W-:Y:S02]  /*2aa0*/  @P0 PRMT R158, R187, 0x7610, R158 ;  /* 0x00007610bb9e0816 */ /* 0x000fe4000000009e */
[----:B------:R-:W-:-:S02]  /*2ab0*/  @P0 PRMT R159, R185, 0x7610, R159 ;  /* 0x00007610b99f0816 */ /* 0x000fc4000000009f */
[----:B------:R-:W-:Y:S02]  /*2ac0*/  @P0 PRMT R156, R156, 0x5410, R167 ;  /* 0x000054109c9c0816 */ /* 0x000fe400000000a7 */
[----:B------:R-:W-:Y:S02]  /*2ad0*/  @P0 PRMT R158, R158, 0x5410, R214 ;  /* 0x000054109e9e0816 */ /* 0x000fe400000000d6 */
[----:B------:R-:W-:Y:S02]  /*2ae0*/  @P0 PRMT R159, R159, 0x5410, R210 ;  /* 0x000054109f9f0816 */ /* 0x000fe400000000d2 */
[----:B0-----:R-:W-:-:S04]  /*2af0*/  @P0 LEA R160, P1, R2, UR6, 0x4 ;  /* 0x0000000602a00c11 */ /* 0x001fc8000f8220ff */
[C---:B------:R-:W-:Y:S02]  /*2b00*/  @P0 LEA.HI.X R161, R2.reuse, UR7, RZ, 0x4, P1 ;  /* 0x0000000702a10c11 */ /* 0x040fe400088f24ff */
[----:B------:R-:W-:-:S03]  /*2b10*/  IADD3 R2, R2, 0x80, RZ ;  /* 0x0000008002027810 */ /* 0x000fc60007ffe0ff */
[----:B------:R0:W-:Y:S04]  /*2b20*/  @P0 STG.E.128 desc[UR4][R160.64], R156 ;  /* 0x0000009ca0000986 */ /* 0x0001e8000c101d04 */
.L_x_935:
[----:B------:R-:W-:Y:S05]  /*2b30*/  BSYNC B0 ;  /* 0x0000000000007941 */ /* 0x000fea0003800000 */
.L_x_934:
[----:B------:R-:W-:Y:S04]  /*2b40*/  BSSY B0, `(.L_x_936) ;  /* 0x000004f000007945 */ /* 0x000fe80003800000 */
[----:B------:R-:W-:Y:S05]  /*2b50*/  @!P3 BRA `(.L_x_937) ;  /* 0x000000040034b947 */ /* 0x000fea0003800000 */
[----:B------:R-:W-:Y:S01]  /*2b60*/  ISETP.NE.U32.AND P6, PT, RZ, UR14, PT ;  /* 0x0000000eff007c0c */ /* 0x000fe2000bfc5070 */
[-CC-:B0-----:R-:W-:Y:S01]  /*2b70*/  FFMA.FTZ R161, R13, R184.reuse, R186.reuse ;  /* 0x000000b80da17223 */ /* 0x181fe200000100ba */
[-CC-:B------:R-:W-:Y:S01]  /*2b80*/  FFMA.FTZ R163, R19, R184.reuse, R186.reuse ;  /* 0x000000b813a37223 */ /* 0x180fe200000100ba */
[-CC-:B------:R-:W-:Y:S01]  /*2b90*/  FFMA.FTZ R165, R181, R184.reuse, R186.reuse ;  /* 0x000000b8b5a57223 */ /* 0x180fe200000100ba */
[----:B------:R-:W-:Y:S01]  /*2ba0*/  ISETP.NE.AND.EX P6, PT, RZ, UR15, PT, P6 ;  /* 0x0000000fff007c0c */ /* 0x000fe2000bfc5360 */
[----:B------:R-:W-:Y:S01]  /*2bb0*/  FADD.FTZ R166, R12, -R161 ;  /* 0x800000a10ca67221 */ /* 0x000fe20000010000 */
[-CC-:B------:R-:W-:Y:S01]  /*2bc0*/  FFMA.FTZ R161, R21, R184.reuse, R186.reuse ;  /* 0x000000b815a17223 */ /* 0x180fe200000100ba */
[----:B------:R-:W-:Y:S01]  /*2bd0*/  FADD.FTZ R162, R20, -R163 ;  /* 0x800000a314a27221 */ /* 0x000fe20000010000 */
[-CC-:B------:R-:W-:Y:S01]  /*2be0*/  FFMA.FTZ R163, R179, R184.reuse, R186.reuse ;  /* 0x000000b8b3a37223 */ /* 0x180fe200000100ba */
[----:B------:R-:W-:Y:S01]  /*2bf0*/  ISETP.NE.U32.AND P1, PT, RZ, UR8, PT ;  /* 0x00000008ff007c0c */ /* 0x000fe2000bf25070 */
[----:B------:R-:W-:Y:S01]  /*2c00*/  FADD.FTZ R216, R22, -R161 ;  /* 0x800000a116d87221 */ /* 0x000fe20000010000 */
[--C-:B------:R-:W-:Y:S01]  /*2c10*/  FFMA.FTZ R161, R183, R184, R186.reuse ;  /* 0x000000b8b7a17223 */ /* 0x100fe200000100ba */
[----:B------:R-:W-:Y:S01]  /*2c20*/  FADD.FTZ R164, R180, -R163 ;  /* 0x800000a3b4a47221 */ /* 0x000fe20000010000 */
[----:B------:R-:W-:Y:S01]  /*2c30*/  ISETP.NE.AND.EX P1, PT, RZ, UR9, PT, P1 ;  /* 0x00000009ff007c0c */ /* 0x000fe2000bf25310 */
[----:B------:R-:W-:Y:S01]  /*2c40*/  FADD.FTZ R214, R182, -R165 ;  /* 0x800000a5b6d67221 */ /* 0x000fe20000010000 */
[----:B------:R-:W-:Y:S01]  /*2c50*/  FADD.FTZ R252, R194, -R161 ;  /* 0x800000a1c2fc7221 */ /* 0x000fe20000010000 */
[----:B-----5:R-:W-:Y:S01]  /*2c60*/  FMUL.FTZ R215, R11, R164 ;  /* 0x000000a40bd77220 */ /* 0x020fe20000410000 */
[----:B------:R-:W0:Y:S01]  /*2c70*/  @P6 LDC.64 R160, c[0x0][0x308] ;  /* 0x0000c200ffa06b82 */ /* 0x000e220000000a00 */
[-CC-:B------:R-:W-:Y:S01]  /*2c80*/  FFMA.FTZ R185, R195, R184.reuse, R186.reuse ;  /* 0x000000b8c3b97223 */ /* 0x180fe200000100ba */
[----:B------:R-:W-:Y:S01]  /*2c90*/  FFMA.FTZ R163, R201, R184, R186 ;  /* 0x000000b8c9a37223 */ /* 0x000fe200000100ba */
[----:B------:R-:W-:Y:S01]  /*2ca0*/  ISETP.NE.U32.AND P0, PT, RZ, UR6, PT ;  /* 0x00000006ff007c0c */ /* 0x000fe2000bf05070 */
[C---:B------:R-:W-:Y:S01]  /*2cb0*/  FMUL.FTZ R187, R11.reuse, R214 ;  /* 0x000000d60bbb7220 */ /* 0x040fe20000410000 */
[----:B------:R-:W-:Y:S01]  /*2cc0*/  FADD.FTZ R185, R196, -R185 ;  /* 0x800000b9c4b97221 */ /* 0x000fe20000010000 */
[----:B------:R-:W-:Y:S01]  /*2cd0*/  FADD.FTZ R210, R202, -R163 ;  /* 0x800000a3cad27221 */ /* 0x000fe20000010000 */
[C---:B------:R-:W-:Y:S01]  /*2ce0*/  FMUL.FTZ R163, R11.reuse, R166 ;  /* 0x000000a60ba37220 */ /* 0x040fe20000410000 */
        /* <DEDUP_REMOVED lines=52> */
.L_x_937:
[----:B------:R-:W-:Y:S05]  /*3030*/  BSYNC B0 ;  /* 0x0000000000007941 */ /* 0x000fea0003800000 */
.L_x_936:
[----:B------:R-:W-:Y:S04]  /*3040*/  BSSY B0, `(.L_x_938) ;  /* 0x000004e000007945 */ /* 0x000fe80003800000 */
[----:B------:R-:W-:Y:S05]  /*3050*/  @!P4 BRA `(.L_x_939) ;  /* 0x000000040030c947 */ /* 0x000fea0003800000 */
[----:B------:R-:W-:Y:S01]  /*3060*/  ISETP.NE.U32.AND P1, PT, RZ, UR14, PT ;  /* 0x0000000eff007c0c */ /* 0x000fe2000bf25070 */
[-CC-:B------:R-:W-:Y:S01]  /*3070*/  FFMA.FTZ R164, R169, R184.reuse, R186.reuse ;  /* 0x000000b8a9a47223 */ /* 0x180fe200000100ba */
[----:B------:R-:W-:Y:S01]  /*3080*/  ISETP.NE.U32.AND P0, PT, RZ, UR8, PT ;  /* 0x00000008ff007c0c */ /* 0x000fe2000bf05070 */
        /* <DEDUP_REMOVED lines=8> */
[----:B------:R-:W-:Y:S01]  /*3110*/  ISETP.NE.AND.EX P0, PT, RZ, UR9, PT, P0 ;  /* 0x00000009ff007c0c */ /* 0x000fe2000bf05300 */
[----:B------:R-:W-:Y:S01]  /*3120*/  FFMA.FTZ R186, R171, R184, R186 ;  /* 0x000000b8abba7223 */ /* 0x000fe200000100ba */
[----:B------:R-:W-:Y:S01]  /*3130*/  FADD.FTZ R214, R27, -R160 ;  /* 0x800000a01bd67221 */ /* 0x000fe20000010000 */
[----:B------:R-:W-:Y:S01]  /*3140*/  FADD.FTZ R162, R172, -R161 ;  /* 0x800000a1aca27221 */ /* 0x000fe20000010000 */
[----:B------:R-:W-:Y:S01]  /*3150*/  FADD.FTZ R184, R174, -R165 ;  /* 0x800000a5aeb87221 */ /* 0x000fe20000010000 */
[----:B-----5:R-:W-:Y:S01]  /*3160*/  FADD.FTZ R210, R178, -R163 ;  /* 0x800000a3b2d27221 */ /* 0x020fe20000010000 */
[----:B------:R-:W-:Y:S01]  /*3170*/  FADD.FTZ R166, R193, -R166 ;  /* 0x800000a6c1a67221 */ /* 0x000fe20000010000 */
[----:B------:R-:W-:Y:S01]  /*3180*/  FADD.FTZ R216, R198, -R167 ;  /* 0x800000a7c6d87221 */ /* 0x000fe20000010000 */
[----:B------:R-:W0:Y:S01]  /*3190*/  @P1 LDC.64 R160, c[0x0][0x308] ;  /* 0x0000c200ffa01b82 */ /* 0x000e220000000a00 */
[----:B------:R-:W-:Y:S01]  /*31a0*/  FMUL.FTZ R187, R11, R164 ;  /* 0x000000a40bbb7220 */ /* 0x000fe20000410000 */
[----:B------:R-:W-:Y:S01]  /*31b0*/  FADD.FTZ R252, R175, -R186 ;  /* 0x800000baaffc7221 */ /* 0x000fe20000010000 */
[C---:B------:R-:W-:Y:S01]  /*31c0*/  FMUL.FTZ R185, R11.reuse, R184 ;  /* 0x000000b80bb97220 */ /* 0x040fe20000410000 */
[C---:B------:R-:W-:Y:S01]  /*31d0*/  FMUL.FTZ R214, R11.reuse, R214 ;  /* 0x000000d60bd67220 */ /* 0x040fe20000410000 */
[C---:B------:R-:W-:Y:S01]  /*31e0*/  FMUL.FTZ R215, R11.reuse, R162 ;  /* 0x000000a20bd77220 */ /* 0x040fe20000410000 */
[C---:B------:R-:W-:Y:S01]  /*31f0*/  FMUL.FTZ R210, R11.reuse, R210 ;  /* 0x000000d20bd27220 */ /* 0x040fe20000410000 */
[C---:B------:R-:W-:Y:S01]  /*3200*/  FMUL.FTZ R186, R11.reuse, R166 ;  /* 0x000000a60bba7220 */ /* 0x040fe20000410000 */
[----:B------:R-:W1:Y:S01]  /*3210*/  LDC.64 R164, c[0x0][0x2f8] ;  /* 0x0000be00ffa47b82 */ /* 0x000e620000000a00 */
[C---:B------:R-:W-:Y:S01]  /*3220*/  FMUL.FTZ R184, R11.reuse, R216 ;  /* 0x000000d80bb87220 */ /* 0x040fe20000410000 */
[----:B------:R-:W-:Y:S01]  /*3230*/  FMUL.FTZ R11, R11, R252 ;  /* 0x000000fc0b0b7220 */ /* 0x000fe20000410000 */
        /* <DEDUP_REMOVED lines=8> */
[----:B------:R-:W-:-:S02]  /*32c0*/  ISETP.NE.U32.AND P0, PT, RZ, UR6, PT ;  /* 0x00000006ff007c0c */ /* 0x000fc4000bf05070 */
[----:B------:R-:W-:Y:S02]  /*32d0*/  SEL R148, R214, R148, P1 ;  /* 0x00000094d6947207 */ /* 0x000fe40000800000 */
[----:B------:R-:W-:Y:S01]  /*32e0*/  ISETP.NE.AND.EX P0, PT, RZ, UR7, PT, P0 ;  /* 0x00000007ff007c0c */ /* 0x000fe2000bf05300 */
[----:B0-----:R-:W-:Y:S01]  /*32f0*/  @P1 IMAD.WIDE.U32 R166, R2, 0x20, R160 ;  /* 0x0000002002a61825 */ /* 0x001fe200078e00a0 */
[----:B------:R-:W-:Y:S02]  /*3300*/  SEL R149, R215, R149, P1 ;  /* 0x00000095d7957207 */ /* 0x000fe40000800000 */
[----:B------:R-:W-:Y:S02]  /*3310*/  SEL R150, R210, R150, P1 ;  /* 0x00000096d2967207 */ /* 0x000fe40000800000 */
[----:B------:R-:W-:Y:S02]  /*3320*/  SEL R151, R187, R151, P1 ;  /* 0x00000097bb977207 */ /* 0x000fe40000800000 */
[----:B------:R-:W-:Y:S01]  /*3330*/  SEL R152, R186, R152, P1 ;  /* 0x00000098ba987207 */ /* 0x000fe20000800000 */
[----:B-1----:R-:W-:Y:S01]  /*3340*/  IMAD.WIDE.U32 R164, R2, 0x10, R164 ;  /* 0x0000001002a47825 */ /* 0x002fe200078e00a4 */
[----:B------:R-:W-:Y:S01]  /*3350*/  SEL R153, R185, R153, P1 ;  /* 0x00000099b9997207 */ /* 0x000fe20000800000 */
[----:B------:R-:W-:Y:S01]  /*3360*/  @P1 STG.E.128 desc[UR4][R166.64], R148 ;  /* 0x00000094a6001986 */ /* 0x000fe2000c101d04 */
[----:B------:R-:W-:-:S02]  /*3370*/  SEL R154, R184, R154, P1 ;  /* 0x0000009ab89a7207 */ /* 0x000fc40000800000 */
[----:B------:R-:W-:Y:S02]  /*3380*/  SEL R155, R11, R155, P1 ;  /* 0x0000009b0b9b7207 */ /* 0x000fe40000800000 */
[----:B------:R-:W-:Y:S02]  /*3390*/  F2FP.BF16.F32.PACK_AB R162, R185, R186 ;  /* 0x000000bab9a2723e */ /* 0x000fe400000010ff */
[----:B------:R-:W-:Y:S01]  /*33a0*/  F2FP.BF16.F32.PACK_AB R161, R187, R210 ;  /* 0x000000d2bba1723e */ /* 0x000fe200000010ff */
[----:B------:R-:W-:Y:S01]  /*33b0*/  @P1 STG.E.128 desc[UR4][R166.64+0x10], R152 ;  /* 0x00001098a6001986 */ /* 0x000fe2000c101d04 */
[----:B------:R-:W-:Y:S02]  /*33c0*/  F2FP.BF16.F32.PACK_AB R160, R215, R214 ;  /* 0x000000d6d7a0723e */ /* 0x000fe400000010ff */
[----:B------:R-:W-:Y:S02]  /*33d0*/  F2FP.BF16.F32.PACK_AB R163, R11, R184 ;  /* 0x000000b80ba3723e */ /* 0x000fe400000010ff */
[----:B------:R-:W-:-:S02]  /*33e0*/  @P0 F2FP.BF16.F32.PACK_AB R186, RZ, R186 ;  /* 0x000000baffba023e */ /* 0x000fc400000010ff */
[----:B------:R-:W-:Y:S01]  /*33f0*/  @P0 F2FP.BF16.F32.PACK_AB R210, RZ, R210 ;  /* 0x000000d2ffd2023e */ /* 0x000fe200000010ff */
[----:B------:R0:W-:Y:S01]  /*3400*/  STG.E.128 desc[UR4][R164.64], R160 ;  /* 0x000000a0a4007986 */ /* 0x0001e2000c101d04 */
[----:B------:R-:W-:Y:S02]  /*3410*/  @P0 F2FP.BF16.F32.PACK_AB R214, RZ, R214 ;  /* 0x000000d6ffd6023e */ /* 0x000fe400000010ff */
[----:B------:R-:W-:Y:S02]  /*3420*/  @P0 F2FP.BF16.F32.PACK_AB R184, RZ, R184 ;  /* 0x000000b8ffb8023e */ /* 0x000fe400000010ff */
[----:B------:R-:W-:Y:S02]  /*3430*/  @P0 F2FP.BF16.F32.PACK_AB R185, RZ, R185 ;  /* 0x000000b9ffb9023e */ /* 0x000fe400000010ff */
[----:B------:R-:W-:Y:S02]  /*3440*/  @P0 F2FP.BF16.F32.PACK_AB R187, RZ, R187 ;  /* 0x000000bbffbb023e */ /* 0x000fe400000010ff */
[----:B------:R-:W-:-:S02]  /*3450*/  @P0 F2FP.BF16.F32.PACK_AB R215, RZ, R215 ;  /* 0x000000d7ffd7023e */ /* 0x000fc400000010ff */
[----:B------:R-:W-:Y:S02]  /*3460*/  @P0 F2FP.BF16.F32.PACK_AB R11, RZ, R11 ;  /* 0x0000000bff0b023e */ /* 0x000fe400000010ff */
[----:B------:R-:W-:Y:S02]  /*3470*/  @P0 PRMT R158, R186, 0x7610, R158 ;  /* 0x00007610ba9e0816 */ /* 0x000fe4000000009e */
[----:B------:R-:W-:Y:S02]  /*3480*/  @P0 PRMT R157, R210, 0x7610, R157 ;  /* 0x00007610d29d0816 */ /* 0x000fe4000000009d */
[----:B------:R-:W-:Y:S02]  /*3490*/  @P0 PRMT R156, R214, 0x7610, R156 ;  /* 0x00007610d69c0816 */ /* 0x000fe4000000009c */
[----:B------:R-:W-:Y:S02]  /*34a0*/  @P0 PRMT R159, R184, 0x7610, R159 ;  /* 0x00007610b89f0816 */ /* 0x000fe4000000009f */
[----:B0-----:R-:W-:-:S02]  /*34b0*/  @P0 LEA R160, P1, R2, UR6, 0x4 ;  /* 0x0000000602a00c11 */ /* 0x001fc4000f8220ff */
[----:B------:R-:W-:Y:S02]  /*34c0*/  @P0 PRMT R158, R158, 0x5410, R185 ;  /* 0x000054109e9e0816 */ /* 0x000fe400000000b9 */
[----:B------:R-:W-:Y:S02]  /*34d0*/  @P0 PRMT R157, R157, 0x5410, R187 ;  /* 0x000054109d9d0816 */ /* 0x000fe400000000bb */
[----:B------:R-:W-:Y:S02]  /*34e0*/  @P0 LEA.HI.X R161, R2, UR7, RZ, 0x4, P1 ;  /* 0x0000000702a10c11 */ /* 0x000fe400088f24ff */
[----:B------:R-:W-:Y:S02]  /*34f0*/  @P0 PRMT R156, R156, 0x5410, R215 ;  /* 0x000054109c9c0816 */ /* 0x000fe400000000d7 */
[----:B------:R-:W-:-:S05]  /*3500*/  @P0 PRMT R159, R159, 0x5410, R11 ;  /* 0x000054109f9f0816 */ /* 0x000fca000000000b */
[----:B------:R2:W-:Y:S02]  /*3510*/  @P0 STG.E.128 desc[UR4][R160.64], R156 ;  /* 0x0000009ca0000986 */ /* 0x0005e4000c101d04 */
.L_x_939:
[----:B------:R-:W-:Y:S05]  /*3520*/  BSYNC B0 ;  /* 0x0000000000007941 */ /* 0x000fea0003800000 */
.L_x_938:
[----:B------:R-:W-:Y:S02]  /*3530*/  IADD3 R7, R7, UR16, RZ ;  /* 0x0000001007077c10 */ /* 0x000fe4000fffe0ff */
[----:B------:R-:W-:Y:S02]  /*3540*/  SEL R2, RZ, 0x1, P5 ;  /* 0x00000001ff027807 */ /* 0x000fe40002800000 */
[----:B------:R-:W-:-:S13]  /*3550*/  ISETP.GE.AND P0, PT, R7, UR17, PT ;  /* 0x0000001107007c0c */ /* 0x000fda000bf06270 */
[----:B------:R-:W-:Y:S05]  /*3560*/  @!P0 BRA `(.L_x_940) ;  /* 0xffffffd4004c8947 */ /* 0x000fea000383ffff */
.L_x_926:
        /* <DEDUP_REMOVED lines=25> */
.L_x_942:
[----:B------:R-:W-:Y:S05]  /*3700*/  BSYNC B0 ;  /* 0x0000000000007941 */ /* 0x000fea0003800000 */
.L_x_941:
        /* <DEDUP_REMOVED lines=19> */
.L_x_944:
[----:B------:R-:W-:Y:S05]  /*3840*/  BSYNC B0 ;  /* 0x0000000000007941 */ /* 0x000fea0003800000 */
.L_x_943:
        /* <DEDUP_REMOVED lines=18> */
.L_x_933:
[----:B-----5:R-:W-:Y:S01]  /*3970*/  HFMA2.MMA R210, -RZ, RZ, 0, 9.5367431640625e-07 ;  /* 0x00000010ffd27435 */ /* 0x020fe200000001ff */
[----:B------:R-:W-:Y:S02]  /*3980*/  MOV R251, 0x1f ;  /* 0x0000001f00fb7802 */ /* 0x000fe40000000f00 */
[----:B------:R-:W-:-:S08]  /*3990*/  MOV R187, 0xffffffff ;  /* 0xffffffff00bb7802 */ /* 0x000fd00000000f00 */
[----:B------:R-:W-:Y:S05]  /*39a0*/  WARPSYNC.COLLECTIVE R187, `(.L_x_945) ;  /* 0x00000000bb087348 */ /* 0x000fea0003c00000 */
[----:B------:R0:W1:Y:S02]  /*39b0*/  SHFL.DOWN P1, R186, R214, R210, R251 ;  /* 0x080000d2d6ba7389 */ /* 0x00006400000200fb */
[----:B01----:R-:W-:Y:S01]  /*39c0*/  ENDCOLLECTIVE ;  /* 0x000000000000791b */ /* 0x003fe20003800000 */
.L_x_945:
[----:B------:R-:W-:-:S05]  /*39d0*/  MOV R163, R186 ;  /* 0x000000ba00a37202 */ /* 0x000fca0000000f00 */
[----:B------:R-:W-:Y:S01]  /*39e0*/  FADD.FTZ R163, R163, R214 ;  /* 0x000000d6a3a37221 */ /* 0x000fe20000010000 */
[----:B------:R-:W-:-:S07]  /*39f0*/  MOV R214, R215 ;  /* 0x000000d700d67202 */ /* 0x000fce0000000f00 */
[----:B------:R-:W-:Y:S05]  /*3a00*/  WARPSYNC.COLLECTIVE R187, `(.L_x_946) ;  /* 0x00000000bb087348 */ /* 0x000fea0003c00000 */
[----:B------:R0:W1:Y:S02]  /*3a10*/  SHFL.DOWN P1, R186, R214, R210, R251 ;  /* 0x080000d2d6ba7389 */ /* 0x00006400000200fb */
[----:B01----:R-:W-:Y:S01]  /*3a20*/  ENDCOLLECTIVE ;  /* 0x000000000000791b */ /* 0x003fe20003800000 */
.L_x_946:
[----:B------:R-:W-:Y:S01]  /*3a30*/  HFMA2.MMA R210, -RZ, RZ, 0, 4.76837158203125e-07 ;  /* 0x00000008ffd27435 */ /* 0x000fe200000001ff */
[----:B------:R-:W-:Y:S02]  /*3a40*/  MOV R214, R163 ;  /* 0x000000a300d67202 */ /* 0x000fe40000000f00 */
[----:B------:R-:W-:-:S08]  /*3a50*/  MOV R160, R186 ;  /* 0x000000ba00a07202 */ /* 0x000fd00000000f00 */
[----:B------:R-:W-:Y:S05]  /*3a60*/  WARPSYNC.COLLECTIVE R187, `(.L_x_947) ;  /* 0x00000000bb087348 */ /* 0x000fea0003c00000 */
[----:B------:R0:W1:Y:S02]  /*3a70*/  SHFL.DOWN P1, R186, R214, R210, R251 ;  /* 0x080000d2d6ba7389 */ /* 0x00006400000200fb */
[----:B01----:R-:W-:Y:S01]  /*3a80*/  ENDCOLLECTIVE ;  /* 0x000000000000791b */ /* 0x003fe20003800000 */
.L_x_947:
[----:B------:R-:W-:-:S05]  /*3a90*/  FADD.FTZ R160, R160, R215 ;  /* 0x000000d7a0a07221 */ /* 0x000fca0000010000 */
[----:B------:R-:W-:Y:S02]  /*3aa0*/  MOV R214, R160 ;  /* 0x000000a000d67202 */ /* 0x000fe40000000f00 */
[----:B------:R-:W-:-:S07]  /*3ab0*/  MOV R164, R186 ;  /* 0x000000ba00a47202 */ /* 0x000fce0000000f00 */
[----:B------:R-:W-:Y:S05]  /*3ac0*/  WARPSYNC.COLLECTIVE R187, `(.L_x_948) ;  /* 0x00000000bb087348 */ /* 0x000fea0003c00000 */
[----:B------:R0:W1:Y:S02]  /*3ad0*/  SHFL.DOWN P1, R186, R214, R210, R251 ;  /* 0x080000d2d6ba7389 */ /* 0x00006400000200fb */
[----:B01----:R-:W-:Y:S01]  /*3ae0*/  ENDCOLLECTIVE ;  /* 0x000000000000791b */ /* 0x003fe20003800000 */
.L_x_948:
[----:B------:R-:W-:Y:S01]  /*3af0*/  FADD.FTZ R164, R163, R164 ;  /* 0x000000a4a3a47221 */ /* 0x000fe20000010000 */
[----:B------:R-:W-:-:S04]  /*3b00*/  HFMA2.MMA R210, -RZ, RZ, 0, 2.384185791015625e-07 ;  /* 0x00000004ffd27435 */ /* 0x000fc800000001ff */
[----:B------:R-:W-:Y:S02]  /*3b10*/  MOV R214, R164 ;  /* 0x000000a400d67202 */ /* 0x000fe40000000f00 */
[----:B------:R-:W-:-:S07]  /*3b20*/  MOV R165, R186 ;  /* 0x000000ba00a57202 */ /* 0x000fce0000000f00 */
[----:B------:R-:W-:Y:S05]  /*3b30*/  WARPSYNC.COLLECTIVE R187, `(.L_x_949) ;  /* 0x00000000bb087348 */ /* 0x000fea0003c00000 */
[----:B------:R0:W1:Y:S02]  /*3b40*/  SHFL.DOWN P1, R186, R214, R210, R251 ;  /* 0x080000d2d6ba7389 */ /* 0x00006400000200fb */
[----:B01----:R-:W-:Y:S01]  /*3b50*/  ENDCOLLECTIVE ;  /* 0x000000000000791b */ /* 0x003fe20003800000 */
.L_x_949:
[----:B------:R-:W-:-:S05]  /*3b60*/  FADD.FTZ R165, R160, R165 ;  /* 0x000000a5a0a57221 */ /* 0x000fca0000010000 */
[----:B------:R-:W-:Y:S02]  /*3b70*/  MOV R214, R165 ;  /* 0x000000a500d67202 */ /* 0x000fe40000000f00 */
[----:B------:R-:W-:-:S07]  /*3b80*/  MOV R167, R186 ;  /* 0x000000ba00a77202 */ /* 0x000fce0000000f00 */
[----:B------:R-:W-:Y:S05]  /*3b90*/  WARPSYNC.COLLECTIVE R187, `(.L_x_950) ;  /* 0x00000000bb087348 */ /* 0x000fea0003c00000 */
[----:B------:R0:W1:Y:S02]  /*3ba0*/  SHFL.DOWN P1, R186, R214, R210, R251 ;  /* 0x080000d2d6ba7389 */ /* 0x00006400000200fb */
[----:B01----:R-:W-:Y:S01]  /*3bb0*/  ENDCOLLECTIVE ;  /* 0x000000000000791b */ /* 0x003fe20003800000 */
.L_x_950:
[----:B------:R-:W-:Y:S01]  /*3bc0*/  FADD.FTZ R167, R164, R167 ;  /* 0x000000a7a4a77221 */ /* 0x000fe20000010000 */
[----:B------:R-:W-:-:S04]  /*3bd0*/  HFMA2.MMA R210, -RZ, RZ, 0, 1.1920928955078125e-07 ;  /* 0x00000002ffd27435 */ /* 0x000fc800000001ff */
[----:B------:R-:W-:Y:S02]  /*3be0*/  MOV R214, R167 ;  /* 0x000000a700d67202 */ /* 0x000fe40000000f00 */
[----:B------:R-:W-:-:S07]  /*3bf0*/  MOV R166, R186 ;  /* 0x000000ba00a67202 */ /* 0x000fce0000000f00 */
[----:B------:R-:W-:Y:S05]  /*3c00*/  WARPSYNC.COLLECTIVE R187, `(.L_x_951) ;  /* 0x00000000bb087348 */ /* 0x000fea0003c00000 */
[----:B------:R0:W1:Y:S02]  /*3c10*/  SHFL.DOWN P1, R186, R214, R210, R251 ;  /* 0x080000d2d6ba7389 */ /* 0x00006400000200fb */
[----:B01----:R-:W-:Y:S01]  /*3c20*/  ENDCOLLECTIVE ;  /* 0x000000000000791b */ /* 0x003fe20003800000 */
.L_x_951:
[----:B------:R-:W-:-:S05]  /*3c30*/  FADD.FTZ R166, R165, R166 ;  /* 0x000000a6a5a67221 */ /* 0x000fca0000010000 */
[----:B------:R-:W-:Y:S02]  /*3c40*/  MOV R214, R166 ;  /* 0x000000a600d67202 */ /* 0x000fe40000000f00 */
[----:B------:R-:W-:-:S07]  /*3c50*/  MOV R184, R186 ;  /* 0x000000ba00b87202 */ /* 0x000fce0000000f00 */
[----:B------:R-:W-:Y:S05]  /*3c60*/  WARPSYNC.COLLECTIVE R187, `(.L_x_952) ;  /* 0x00000000bb087348 */ /* 0x000fea0003c00000 */
[----:B------:R0:W1:Y:S02]  /*3c70*/  SHFL.DOWN P1, R186, R214, R210, R251 ;  /* 0x080000d2d6ba7389 */ /* 0x00006400000200fb */
[----:B01----:R-:W-:Y:S01]  /*3c80*/  ENDCOLLECTIVE ;  /* 0x000000000000791b */ /* 0x003fe20003800000 */
.L_x_952:
[----:B------:R-:W-:Y:S01]  /*3c90*/  FADD.FTZ R184, R167, R184 ;  /* 0x000000b8a7b87221 */ /* 0x000fe20000010000 */
[----:B------:R-:W-:-:S04]  /*3ca0*/  HFMA2.MMA R210, -RZ, RZ, 0, 5.9604644775390625e-08 ;  /* 0x00000001ffd27435 */ /* 0x000fc800000001ff */
[----:B------:R-:W-:Y:S02]  /*3cb0*/  MOV R214, R184 ;  /* 0x000000b800d67202 */ /* 0x000fe40000000f00 */
[----:B------:R-:W-:-:S07]  /*3cc0*/  MOV R185, R186 ;  /* 0x000000ba00b97202 */ /* 0x000fce0000000f00 */
[----:B------:R-:W-:Y:S05]  /*3cd0*/  WARPSYNC.COLLECTIVE R187, `(.L_x_953) ;  /* 0x00000000bb087348 */ /* 0x000fea0003c00000 */
[----:B------:R0:W1:Y:S02]  /*3ce0*/  SHFL.DOWN P1, R186, R214, R210, R251 ;  /* 0x080000d2d6ba7389 */ /* 0x00006400000200fb */
[----:B01----:R-:W-:Y:S01]  /*3cf0*/  ENDCOLLECTIVE ;  /* 0x000000000000791b */ /* 0x003fe20003800000 */
.L_x_953:
[----:B------:R-:W-:-:S05]  /*3d00*/  FADD.FTZ R185, R166, R185 ;  /* 0x000000b9a6b97221 */ /* 0x000fca0000010000 */
[----:B------:R-:W-:Y:S02]  /*3d10*/  MOV R214, R185 ;  /* 0x000000b900d67202 */ /* 0x000fe40000000f00 */
[----:B------:R-:W-:-:S07]  /*3d20*/  MOV R163, R186 ;  /* 0x000000ba00a37202 */ /* 0x000fce0000000f00 */
[----:B------:R-:W-:Y:S05]  /*3d30*/  WARPSYNC.COLLECTIVE R187, `(.L_x_954) ;  /* 0x00000000bb087348 */ /* 0x000fea0003c00000 */
[----:B------:R0:W1:Y:S02]  /*3d40*/  SHFL.DOWN P1, R186, R214, R210, R251 ;  /* 0x080000d2d6ba7389 */ /* 0x00006400000200fb */
[----:B01----:R-:W-:Y:S01]  /*3d50*/  ENDCOLLECTIVE ;  /* 0x000000000000791b */ /* 0x003fe20003800000 */
.L_x_954:
[----:B------:R-:W-:Y:S05]  /*3d60*/  BRA `(.L_x_955) ;  /* 0xffffffe400cc7947 */ /* 0x000fea000383ffff */
.L_x_956:
        /* <DEDUP_REMOVED lines=9> */
.L_x_3250:


//--------------------- .text._ZN10layer_norm31ln_parallel_residual_bwd_kernelINS_13Kernel_traitsI13__nv_bfloat16S2_fS2_fjLj3072ELj1ELj1ELj4ELj16ENS_18Kernel_traits_baseILj3072ES2_S2_fS2_fjLj128EEEEELb0ELb0ELb1EEEvNS_9BwdParamsE --------------------------
	.section	.text._ZN10layer_norm31ln_parallel_residual_bwd_kernelINS_13Kernel_traitsI13__nv_bfloat16S2_fS2_fjLj3072ELj1ELj1ELj4ELj16ENS_18Kernel_traits_baseILj3072ES2_S2_fS2_fjLj128EEEEELb0ELb0ELb1EEEvNS_9BwdParamsE,"ax",@progbits
	.align	128
        .global         _ZN10layer_norm31ln_parallel_residual_bwd_kernelINS_13Kernel_traitsI13__nv_bfloat16S2_fS2_fjLj3072ELj1ELj1ELj4ELj16ENS_18Kernel_traits_baseILj3072ES2_S2_fS2_fjLj128EEEEELb0ELb0ELb1EEEvNS_9BwdParamsE
        .type           _ZN10layer_norm31ln_parallel_residual_bwd_kernelINS_13Kernel_traitsI13__nv_bfloat16S2_fS2_fjLj3072ELj1ELj1ELj4ELj16ENS_18Kernel_traits_baseILj3072ES2_S2_fS2_fjLj128EEEEELb0ELb0ELb1EEEvNS_9BwdParamsE,@function
        .size           _ZN10layer_norm31ln_parallel_residual_bwd_kernelINS_13Kernel_traitsI13__nv_bfloat16S2_fS2_fjLj3072ELj1ELj1ELj4ELj16ENS_18Kernel_traits_baseILj3072ES2_S2_fS2_fjLj128EEEEELb0ELb0ELb1EEEvNS_9BwdParamsE,(.L_x_3251 - _ZN10layer_norm31ln_parallel_residual_bwd_kernelINS_13Kernel_traitsI13__nv_bfloat16S2_fS2_fjLj3072ELj1ELj1ELj4ELj16ENS_18Kernel_traits_baseILj3072ES2_S2_fS2_fjLj128EEEEELb0ELb0ELb1EEEvNS_9BwdParamsE)
        .other          _ZN10layer_norm31ln_parallel_residual_bwd_kernelINS_13Kernel_traitsI13__nv_bfloat16S2_fS2_fjLj3072ELj1ELj1ELj4ELj16ENS_18Kernel_traits_baseILj3072ES2_S2_fS2_fjLj128EEEEELb0ELb0ELb1EEEvNS_9BwdParamsE,@"STO_CUDA_ENTRY STV_DEFAULT"
_ZN10layer_norm31ln_parallel_residual_bwd_kernelINS_13Kernel_traitsI13__nv_bfloat16S2_fS2_fjLj3072ELj1ELj1ELj4ELj16ENS_18Kernel_traits_baseILj3072ES2_S2_fS2_fjLj128EEEEELb0ELb0ELb1EEEvNS_9BwdParamsE:
.text._ZN10layer_norm31ln_parallel_residual_bwd_kernelINS_13Kernel_traitsI13__nv_bfloat16S2_fS2_fjLj3072ELj1ELj1ELj4ELj16ENS_18Kernel_traits_baseILj3072ES2_S2_fS2_fjLj128EEEEELb0ELb0ELb1EEEvNS_9BwdParamsE:
[----:B------:R-:W-:Y:S01]  /*0000*/  LDC R1, c[0x0][0x28] ;  /* 0x00000a00ff017b82 */ /* 0x000fe20000000800 */
[----:B------:R-:W0:Y:S07]  /*0010*/  S2R R133, SR_TID.X ;  /* 0x0000000000857919 */ /* 0x000e2e0000002100 */
[----:B------:R-:W0:Y:S01]  /*0020*/  S2UR UR4, SR_CTAID.X ;  /* 0x00000000000479c3 */ /* 0x000e220000002500 */
[----:B------:R-:W-:Y:S01]  /*0030*/  ULDC UR8, c[0x0][0x218] ;  /* 0x0000860000087ab9 */ /* 0x000fe20000000800 */
[----:B------:R-:W-:Y:S01]  /*0040*/  ULDC.U8 UR9, c[0x0][0x2a0] ;  /* 0x0000a80000097ab9 */ /* 0x000fe20000000000 */
[----:B------:R-:W-:Y:S01]  /*0050*/  ULDC UR12, c[0x0][0x290] ;  /* 0x0000a400000c7ab9 */ /* 0x000fe20000000800 */
[----:B------:R-:W-:Y:S01]  /*0060*/  ULDC.64 UR18, c[0x0][0x2c8] ;  /* 0x0000b20000127ab9 */ /* 0x000fe20000000a00 */
[----:B------:R-:W-:Y:S01]  /*0070*/  ULDC.64 UR10, c[0x0][0x210] ;  /* 0x00008400000a7ab9 */ /* 0x000fe20000000a00 */
[----:B------:R-:W-:Y:S01]  /*0080*/  ULDC.64 UR14, c[0x0][0x300] ;  /* 0x0000c000000e7ab9 */ /* 0x000fe20000000a00 */
[----:B------:R-:W-:Y:S01]  /*0090*/  ULDC.64 UR16, c[0x0][0x308] ;  /* 0x0000c20000107ab9 */ /* 0x000fe20000000a00 */
[----:B0-----:R-:W-:Y:S01]  /*00a0*/  LEA.HI R232, R133, UR4, RZ, 0x19 ;  /* 0x0000000485e87c11 */ /* 0x001fe2000f8fc8ff */
[----:B------:R-:W-:-:S03]  /*00b0*/  ULDC UR4, c[0x0][0x214] ;  /* 0x0000850000047ab9 */ /* 0x000fc60000000800 */
[----:B------:R-:W-:Y:S01]  /*00c0*/  ISETP.GE.AND P0, PT, R232, UR4, PT ;  /* 0x00000004e8007c0c */ /* 0x000fe2000bf06270 */
[----:B------:R-:W-:-:S12]  /*00d0*/  ULDC.64 UR4, c[0x0][0x208] ;  /* 0x0000820000047ab9 */ /* 0x000fd80000000a00 */
        /* <DEDUP_REMOVED lines=50> */
.L_x_957:
        /* <DEDUP_REMOVED lines=31> */
[----:B------:R-:W-:Y:S02]  /*05f0*/  MOV R132, RZ ;  /* 0x000000ff00847202 */ /* 0x000fe40000000f00 */
        /* <DEDUP_REMOVED lines=31> */
[----:B-1----:R-:W-:Y:S02]  /*07f0*/  CS2R R2, SRZ ;  /* 0x0000000000027805 */ /* 0x002fe4000001ff00 */
[----:B------:R-:W-:Y:S02]  /*0800*/  MOV R196, RZ ;  /* 0x000000ff00c47202 */ /* 0x000fe40000000f00 */
[----:B------:R-:W-:-:S02]  /*0810*/  LOP3.LUT R197, R133, 0x7f, RZ, 0xc0, !PT ;  /* 0x0000007f85c57812 */ /* 0x000fc400078ec0ff */
[C---:B--2---:R-:W-:Y:S01]  /*0820*/  PRMT R229, R216.reuse, 0x7632, R229 ;  /* 0x00007632d8e57816 */ /* 0x044fe200000000e5 */
[C---:B------:R-:W-:Y:S01]  /*0830*/  IMAD.U32 R227, R217.reuse, 0x10000, RZ ;  /* 0x00010000d9e37824 */ /* 0x040fe200078e00ff */
[----:B------:R-:W-:Y:S02]  /*0840*/  SHF.L.U32 R231, R216, 0x10, RZ ;  /* 0x00000010d8e77819 */ /* 0x000fe400000006ff */
[----:B------:R-:W-:Y:S02]  /*0850*/  PRMT R225, R217, 0x7632, R225 ;  /* 0x00007632d9e17816 */ /* 0x000fe400000000e1 */
[----:B------:R-:W-:Y:S02]  /*0860*/  PRMT R221, R218, 0x7632, R221 ;  /* 0x00007632dadd7816 */ /* 0x000fe400000000dd */
[----:B----4-:R-:W-:Y:S02]  /*0870*/  PRMT R216, R11, 0x7632, R216 ;  /* 0x000076320bd87816 */ /* 0x010fe400000000d8 */
[----:B---3--:R-:W-:-:S02]  /*0880*/  PRMT R207, R189, 0x7632, R207 ;  /* 0x00007632bdcf7816 */ /* 0x008fc400000000cf */
        /* <DEDUP_REMOVED lines=26> */
[----:B------:R-:W-:Y:S02]  /*0a30*/  SHF.L.U32 R218, R11, 0x10, RZ ;  /* 0x000000100bda7819 */ /* 0x000fe400000006ff */
[----:B------:R-:W-:-:S02]  /*0a40*/  CS2R R10, SRZ ;  /* 0x00000000000a7805 */ /* 0x000fc4000001ff00 */
[----:B------:R-:W-:Y:S01]  /*0a50*/  SHF.L.U32 R215, R180, 0x10, RZ ;  /* 0x00000010b4d77819 */ /* 0x000fe200000006ff */
[----:B------:R-:W-:Y:S01]  /*0a60*/  IMAD.MOV.U32 R180, RZ, RZ, RZ ;  /* 0x000000ffffb47224 */ /* 0x000fe200078e00ff */
[----:B------:R-:W-:Y:S02]  /*0a70*/  SHF.L.U32 R219, R219, 0x10, RZ ;  /* 0x00000010dbdb7819 */ /* 0x000fe400000006ff */
[----:B------:R-:W-:Y:S02]  /*0a80*/  CS2R R8, SRZ ;  /* 0x0000000000087805 */ /* 0x000fe4000001ff00 */
        /* <DEDUP_REMOVED lines=36> */
.L_x_960:
        /* <DEDUP_REMOVED lines=8> */
[----:B0-----:R-:W-:-:S05]  /*0d50*/  IMAD.WIDE R96, R232, 0x4, R96 ;  /* 0x00000004e8607825 */ /* 0x001fca00078e0260 */
[----:B------:R-:W4:Y:S02]  /*0d60*/  LDG.E R243, desc[UR4][R96.64] ;  /* 0x0000000460f37981 */ /* 0x000f24000c1e1900 */
[----:B------:R-:W0:Y:S01]  /*0d70*/  LDC.64 R120, c[0x0][0x2b8] ;  /* 0x0000ae00ff787b82 */ /* 0x000e220000000a00 */
[----:B-1----:R-:W-:-:S05]  /*0d80*/  IMAD.WIDE.U32 R112, R234, 0x20, R124 ;  /* 0x00000020ea707825 */ /* 0x002fca00078e007c */
[----:B------:R-:W4:Y:S01]  /*0d90*/  LDG.E.128 R80, desc[UR4][R112.64] ;  /* 0x0000000470507981 */ /* 0x000f22000c1e1d00 */
[----:B--2---:R-:W-:Y:S01]  /*0da0*/  IMAD.WIDE.U32 R84, R234, 0x10, R116 ;  /* 0x00000010ea547825 */ /* 0x004fe200078e0074 */
[----:B------:R-:W1:Y:S02]  /*0db0*/  @P0 LDC.64 R126, c[0x0][0x2c8] ;  /* 0x0000b200ff7e0b82 */ /* 0x000e640000000a00 */
[----:B------:R-:W2:Y:S04]  /*0dc0*/  LDG.E.128 R92, desc[UR4][R112.64+0x10] ;  /* 0x00001004705c7981 */ /* 0x000ea8000c1e1d00 */
[----:B------:R-:W2:Y:S01]  /*0dd0*/  LDG.E.128 R84, desc[UR4][R84.64] ;  /* 0x0000000454547981 */ /* 0x000ea2000c1e1d00 */
[----:B---3--:R-:W-:Y:S01]  /*0de0*/  IMAD.WIDE R106, R232, 0x4, R106 ;  /* 0x00000004e86a7825 */ /* 0x008fe200078e026a */
[----:B------:R-:W3:Y:S04]  /*0df0*/  @P0 LDC.64 R238, c[0x0][0x2c8] ;  /* 0x0000b200ffee0b82 */ /* 0x000ee80000000a00 */
[----:B------:R-:W2:Y:S01]  /*0e00*/  LDG.E R235, desc[UR4][R106.64] ;  /* 0x000000046aeb7981 */ /* 0x000ea2000c1e1900 */
[----:B0-----:R-:W-:-:S03]  /*0e10*/  IMAD.WIDE.U32 R88, R234, 0x10, R120 ;  /* 0x00000010ea587825 */ /* 0x001fc600078e0078 */
[----:B------:R-:W0:Y:S03]  /*0e20*/  @P0 LDC.64 R236, c[0x0][0x2c8] ;  /* 0x0000b200ffec0b82 */ /* 0x000e260000000a00 */
[----:B------:R-:W2:Y:S01]  /*0e30*/  LDG.E.128 R88, desc[UR4][R88.64] ;  /* 0x0000000458587981 */ /* 0x000ea2000c1e1d00 */
[----:B------:R-:W-:-:S05]  /*0e40*/  IADD3 R233, R234, 0x80, RZ ;  /* 0x00000080eae97810 */ /* 0x000fca0007ffe0ff */
[----:B------:R-:W-:-:S04]  /*0e50*/  IMAD.WIDE.U32 R100, R233, 0x10, R116 ;  /* 0x00000010e9647825 */ /* 0x000fc800078e0074 */
[C---:B------:R-:W-:Y:S02]  /*0e60*/  IMAD.WIDE.U32 R240, R233.reuse, 0x20, R124 ;  /* 0x00000020e9f07825 */ /* 0x040fe400078e007c */
[----:B------:R-:W2:Y:S02]  /*0e70*/  LDG.E.128 R100, desc[UR4][R100.64] ;  /* 0x0000000464647981 */ /* 0x000ea4000c1e1d00 */
[----:B------:R-:W-:Y:S02]  /*0e80*/  IMAD.WIDE.U32 R104, R233, 0x10, R120 ;  /* 0x00000010e9687825 */ /* 0x000fe400078e0078 */
[----:B------:R-:W2:Y:S04]  /*0e90*/  LDG.E.128 R96, desc[UR4][R240.64] ;  /* 0x00000004f0607981 */ /* 0x000ea8000c1e1d00 */
[----:B------:R-:W2:Y:S04]  /*0ea0*/  LDG.E.128 R104, desc[UR4][R104.64] ;  /* 0x0000000468687981 */ /* 0x000ea8000c1e1d00 */
[----:B------:R0:W2:Y:S01]  /*0eb0*/  LDG.E.128 R108, desc[UR4][R240.64+0x10] ;  /* 0x00001004f06c7981 */ /* 0x0000a2000c1e1d00 */
[----:B------:R-:W-:-:S05]  /*0ec0*/  IADD3 R214, R234, 0x100, RZ ;  /* 0x00000100ead67810 */ /* 0x000fca0007ffe0ff */
[----:B------:R-:W-:-:S04]  /*0ed0*/  IMAD.WIDE.U32 R124, R214, 0x20, R124 ;  /* 0x00000020d67c7825 */ /* 0x000fc800078e007c */
[C---:B------:R-:W-:Y:S01]  /*0ee0*/  IMAD.WIDE.U32 R116, R214.reuse, 0x10, R116 ;  /* 0x00000010d6747825 */ /* 0x040fe200078e0074 */
[----:B------:R-:W2:Y:S03]  /*0ef0*/  LDG.E.128 R112, desc[UR4][R124.64] ;  /* 0x000000047c707981 */ /* 0x000ea6000c1e1d00 */
[C---:B------:R-:W-:Y:S02]  /*0f00*/  IMAD.WIDE.U32 R120, R214.reuse, 0x10, R120 ;  /* 0x00000010d6787825 */ /* 0x040fe400078e0078 */
[----:B------:R-:W2:Y:S04]  /*0f10*/  LDG.E.128 R116, desc[UR4][R116.64] ;  /* 0x0000000474747981 */ /* 0x000ea8000c1e1d00 */
[----:B------:R-:W2:Y:S01]  /*0f20*/  LDG.E.128 R120, desc[UR4][R120.64] ;  /* 0x0000000478787981 */ /* 0x000ea2000c1e1d00 */
[----:B-1----:R-:W-:-:S03]  /*0f30*/  @P0 IMAD.WIDE.U32 R244, R214, 0x20, R126 ;  /* 0x00000020d6f40825 */ /* 0x002fc600078e007e */
[----:B------:R-:W2:Y:S01]  /*0f40*/  LDG.E.128 R124, desc[UR4][R124.64+0x10] ;  /* 0x000010047c7c7981 */ /* 0x000ea2000c1e1d00 */
[----:B------:R-:W-:Y:S01]  /*0f50*/  ISETP.NE.AND P2, PT, RZ, UR9, PT ;  /* 0x00000009ff007c0c */ /* 0x000fe2000bf45270 */
[----:B---3--:R-:W-:Y:S01]  /*0f60*/  @P0 IMAD.WIDE.U32 R238, R234, 0x20, R238 ;  /* 0x00000020eaee0825 */ /* 0x008fe200078e00ee */
[----:B------:R-:W-:Y:S01]  /*0f70*/  LOP3.LUT P6, RZ, R242, 0xff, RZ, 0xc0, !PT ;  /* 0x000000fff2ff7812 */ /* 0x000fe200078cc0ff */
[----:B------:R-:W5:Y:S02]  /*0f80*/  @P0 LDG.E.128 R60, desc[UR4][R244.64] ;  /* 0x00000004f43c0981 */ /* 0x000f64000c1e1d00 */
[----:B0-----:R-:W-:Y:S02]  /*0f90*/  @P0 IMAD.WIDE.U32 R240, R233, 0x20, R236 ;  /* 0x00000020e9f00825 */ /* 0x001fe400078e00ec */
[----:B------:R-:W5:Y:S04]  /*0fa0*/  @P0 LDG.E.128 R44, desc[UR4][R238.64] ;  /* 0x00000004ee2c0981 */ /* 0x000f68000c1e1d00 */
[----:B------:R2:W5:Y:S04]  /*0fb0*/  @P0 LDG.E.128 R48, desc[UR4][R238.64+0x10] ;  /* 0x00001004ee300981 */ /* 0x000568000c1e1d00 */
[----:B------:R-:W5:Y:S04]  /*0fc0*/  @P0 LDG.E.128 R52, desc[UR4][R240.64] ;  /* 0x00000004f0340981 */ /* 0x000f68000c1e1d00 */
[----:B------:R0:W5:Y:S04]  /*0fd0*/  @P0 LDG.E.128 R56, desc[UR4][R240.64+0x10] ;  /* 0x00001004f0380981 */ /* 0x000168000c1e1d00 */
[----:B------:R1:W5:Y:S01]  /*0fe0*/  @P0 LDG.E.128 R64, desc[UR4][R244.64+0x10] ;  /* 0x00001004f4400981 */ /* 0x000362000c1e1d00 */
[----:B----4-:R-:W-:-:S05]  /*0ff0*/  FSEL R243, R243, RZ, !P2 ;  /* 0x000000fff3f37208 */ /* 0x010fca0005000000 */
[--C-:B------:R-:W-:Y:S01]  /*1000*/  FADD.FTZ R80, R80, -R243.reuse ;  /* 0x800000f350507221 */ /* 0x100fe20000010000 */
[----:B------:R-:W-:Y:S01]  /*1010*/  FADD.FTZ R82, R82, -R243 ;  /* 0x800000f352527221 */ /* 0x000fe20000010000 */
[----:B--2---:R-:W-:Y:S02]  /*1020*/  SHF.L.U32 R239, R84, 0x10, RZ ;  /* 0x0000001054ef7819 */ /* 0x004fe400000006ff */
[----:B------:R-:W-:-:S03]  /*1030*/  FMUL.FTZ R236, R235, R80 ;  /* 0x00000050ebec7220 */ /* 0x000fc60000410000 */
[----:B------:R-:W-:Y:S01]  /*1040*/  FADD.FTZ R178, R239, R178 ;  /* 0x000000b2efb27221 */ /* 0x000fe20000010000 */
[-C--:B------:R-:W-:Y:S01]  /*1050*/  FMUL.FTZ R80, R230, R239.reuse ;  /* 0x000000efe6507220 */ /* 0x080fe20000410000 */
[----:B------:R-:W-:Y:S01]  /*1060*/  FFMA.FTZ R179, R236, R239, R179 ;  /* 0x000000efecb37223 */ /* 0x000fe200000100b3 */
[----:B------:R-:W-:Y:S02]  /*1070*/  SHF.L.U32 R239, R85, 0x10, RZ ;  /* 0x0000001055ef7819 */ /* 0x000fe400000006ff */
[----:B------:R-:W-:Y:S01]  /*1080*/  PRMT R84, R84, 0x7632, R84 ;  /* 0x0000763254547816 */ /* 0x000fe20000000054 */
[----:B------:R-:W-:Y:S01]  /*1090*/  IMAD.U32 R237, R88, 0x10000, RZ ;  /* 0x0001000058ed7824 */ /* 0x000fe200078e00ff */
[----:B------:R-:W-:Y:S01]  /*10a0*/  SHF.L.U32 R238, R89, 0x10, RZ ;  /* 0x0000001059ee7819 */ /* 0x000fe200000006ff */
[----:B0-----:R-:W-:Y:S01]  /*10b0*/  FMUL.FTZ R240, R235, R82 ;  /* 0x00000052ebf07220 */ /* 0x001fe20000410000 */
[----:B------:R-:W-:Y:S01]  /*10c0*/  FADD.FTZ R242, R81, -R243 ;  /* 0x800000f351f27221 */ /* 0x000fe20000010000 */
[----:B------:R-:W-:Y:S01]  /*10d0*/  FADD.FTZ R180, R237, R180 ;  /* 0x000000b4edb47221 */ /* 0x000fe20000010000 */
[-C--:B------:R-:W-:Y:S01]  /*10e0*/  FFMA.FTZ R196, R236, R237.reuse, R196 ;  /* 0x000000edecc47223 */ /* 0x080fe200000100c4 */
[----:B------:R-:W-:Y:S01]  /*10f0*/  FFMA.FTZ R237, R231, R237, R80 ;  /* 0x000000ede7ed7223 */ /* 0x000fe20000010050 */
[----:B------:R-:W-:Y:S01]  /*1100*/  FMUL.FTZ R80, R226, R239 ;  /* 0x000000efe2507220 */ /* 0x000fe20000410000 */
[----:B------:R-:W-:-:S02]  /*1110*/  PRMT R88, R88, 0x7632, R88 ;  /* 0x0000763258587816 */ /* 0x000fc40000000058 */
[----:B------:R-:W-:Y:S01]  /*1120*/  SHF.L.U32 R81, R84, 0x10, RZ ;  /* 0x0000001054517819 */ /* 0x000fe200000006ff */
[----:B------:R-:W-:Y:S01]  /*1130*/  FADD.FTZ R172, R238, R172 ;  /* 0x000000aceeac7221 */ /* 0x000fe20000010000 */
[----:B------:R-:W-:Y:S01]  /*1140*/  PRMT R85, R85, 0x7632, R85 ;  /* 0x0000763255557816 */ /* 0x000fe20000000055 */
[-C--:B------:R-:W-:Y:S01]  /*1150*/  FFMA.FTZ R173, R240, R238.reuse, R173 ;  /* 0x000000eef0ad7223 */ /* 0x080fe200000100ad */
[----:B------:R-:W-:Y:S01]  /*1160*/  FFMA.FTZ R238, R227, R238, R80 ;  /* 0x000000eee3ee7223 */ /* 0x000fe20000010050 */
[----:B------:R-:W-:Y:S01]  /*1170*/  SHF.L.U32 R88, R88, 0x10, RZ ;  /* 0x0000001058587819 */ /* 0x000fe200000006ff */
[----:B------:R-:W-:Y:S01]  /*1180*/  FMUL.FTZ R80, R228, R81 ;  /* 0x00000051e4507220 */ /* 0x000fe20000410000 */
[----:B------:R-:W-:Y:S01]  /*1190*/  PRMT R89, R89, 0x7632, R89 ;  /* 0x0000763259597816 */ /* 0x000fe20000000059 */
[----:B-1----:R-:W-:Y:S01]  /*11a0*/  FADD.FTZ R244, R83, -R243 ;  /* 0x800000f353f47221 */ /* 0x002fe20000010000 */
[----:B------:R-:W-:Y:S02]  /*11b0*/  IMAD.U32 R85, R85, 0x10000, RZ ;  /* 0x0001000055557824 */ /* 0x000fe400078e00ff */
[----:B------:R-:W-:Y:S01]  /*11c0*/  FADD.FTZ R170, R239, R170 ;  /* 0x000000aaefaa7221 */ /* 0x000fe20000010000 */
[----:B------:R-:W-:Y:S01]  /*11d0*/  FFMA.FTZ R171, R240, R239, R171 ;  /* 0x000000eff0ab7223 */ /* 0x000fe200000100ab */
[----:B------:R-:W-:Y:S01]  /*11e0*/  FMUL.FTZ R242, R235, R242 ;  /* 0x000000f2ebf27220 */ /* 0x000fe20000410000 */
[----:B------:R-:W-:Y:S01]  /*11f0*/  FFMA.FTZ R239, R229, R88, R80 ;  /* 0x00000058e5ef7223 */ /* 0x000fe20000010050 */
[----:B------:R-:W-:Y:S01]  /*1200*/  SHF.L.U32 R80, R89, 0x10, RZ ;  /* 0x0000001059507819 */ /* 0x000fe200000006ff */
[----:B------:R-:W-:Y:S01]  /*1210*/  FMUL.FTZ R244, R235, R244 ;  /* 0x000000f4ebf47220 */ /* 0x000fe20000410000 */
[----:B------:R-:W-:Y:S01]  /*1220*/  FMUL.FTZ R82, R224, R85 ;  /* 0x00000055e0527220 */ /* 0x000fe20000410000 */
[----:B------:R-:W-:Y:S01]  /*1230*/  FFMA.FTZ R175, R242, R81, R175 ;  /* 0x00000051f2af7223 */ /* 0x000fe200000100af */
[----:B------:R-:W-:Y:S01]  /*1240*/  FADD.FTZ R174, R81, R174 ;  /* 0x000000ae51ae7221 */ /* 0x000fe20000010000 */
[----:B------:R-:W-:Y:S01]  /*1250*/  FADD.FTZ R92, -R243, R92 ;  /* 0x0000005cf35c7221 */ /* 0x000fe20000010100 */
[----:B------:R-:W-:Y:S01]  /*1260*/  SHF.L.U32 R81, R86, 0x10, RZ ;  /* 0x0000001056517819 */ /* 0x000fe200000006ff */
[-C--:B------:R-:W-:Y:S01]  /*1270*/  FFMA.FTZ R169, R244, R80.reuse, R169 ;  /* 0x00000050f4a97223 */ /* 0x080fe200000100a9 */
[----:B------:R-:W-:Y:S01]  /*1280*/  PRMT R86, R86, 0x7632, R86 ;  /* 0x0000763256567816 */ /* 0x000fe20000000056 */
[----:B------:R-:W-:Y:S01]  /*1290*/  FADD.FTZ R168, R80, R168 ;  /* 0x000000a850a87221 */ /* 0x000fe20000010000 */
[----:B------:R-:W-:Y:S01]  /*12a0*/  FFMA.FTZ R241, R225, R80, R82 ;  /* 0x00000050e1f17223 */ /* 0x000fe20000010052 */
[C---:B------:R-:W-:Y:S01]  /*12b0*/  SHF.L.U32 R80, R90.reuse, 0x10, RZ ;  /* 0x000000105a507819 */ /* 0x040fe200000006ff */
[----:B------:R-:W-:Y:S01]  /*12c0*/  FMUL.FTZ R246, R235, R92 ;  /* 0x0000005cebf67220 */ /* 0x000fe20000410000 */
[----:B------:R-:W-:Y:S01]  /*12d0*/  PRMT R90, R90, 0x7632, R90 ;  /* 0x000076325a5a7816 */ /* 0x000fe2000000005a */
[----:B------:R-:W-:Y:S01]  /*12e0*/  FMUL.FTZ R92, R222, R81 ;  /* 0x00000051de5c7220 */ /* 0x000fe20000410000 */
[----:B------:R-:W-:Y:S01]  /*12f0*/  FADD.FTZ R248, -R243, R93 ;  /* 0x0000005df3f87221 */ /* 0x000fe20000010100 */
[----:B------:R-:W-:Y:S01]  /*1300*/  SHF.L.U32 R86, R86, 0x10, RZ ;  /* 0x0000001056567819 */ /* 0x000fe200000006ff */
[----:B------:R-:W-:Y:S01]  /*1310*/  FADD.FTZ R164, R80, R164 ;  /* 0x000000a450a47221 */ /* 0x000fe20000010000 */
[-C--:B------:R-:W-:Y:S01]  /*1320*/  FFMA.FTZ R165, R246, R80.reuse, R165 ;  /* 0x00000050f6a57223 */ /* 0x080fe200000100a5 */
[----:B------:R-:W-:Y:S01]  /*1330*/  FFMA.FTZ R92, R223, R80, R92 ;  /* 0x00000050df5c7223 */ /* 0x000fe2000001005c */
[----:B------:R-:W-:-:S02]  /*1340*/  IMAD.U32 R90, R90, 0x10000, RZ ;  /* 0x000100005a5a7824 */ /* 0x000fc400078e00ff */
[----:B------:R-:W-:Y:S01]  /*1350*/  FMUL.FTZ R248, R235, R248 ;  /* 0x000000f8ebf87220 */ /* 0x000fe20000410000 */
[----:B------:R-:W-:Y:S01]  /*1360*/  FMUL.FTZ R80, R220, R86 ;  /* 0x00000056dc507220 */ /* 0x000fe20000410000 */
[----:B------:R-:W-:Y:S02]  /*1370*/  FADD.FTZ R160, R90, R160 ;  /* 0x000000a05aa07221 */ /* 0x000fe40000010000 */
[-C--:B------:R-:W-:Y:S01]  /*1380*/  FFMA.FTZ R161, R248, R90.reuse, R161 ;  /* 0x0000005af8a17223 */ /* 0x080fe200000100a1 */
[----:B------:R-:W-:Y:S01]  /*1390*/  FFMA.FTZ R90, R221, R90, R80 ;  /* 0x0000005add5a7223 */ /* 0x000fe20000010050 */
[----:B------:R-:W-:Y:S01]  /*13a0*/  SHF.L.U32 R80, R87, 0x10, RZ ;  /* 0x0000001057507819 */ /* 0x000fe200000006ff */
[----:B------:R-:W-:Y:S01]  /*13b0*/  FADD.FTZ R94, -R243, R94 ;  /* 0x0000005ef35e7221 */ /* 0x000fe20000010100 */
[----:B------:R-:W-:Y:S02]  /*13c0*/  PRMT R87, R87, 0x7632, R87 ;  /* 0x0000763257577816 */ /* 0x000fe40000000057 */
[----:B------:R-:W-:Y:S01]  /*13d0*/  SHF.L.U32 R93, R91, 0x10, RZ ;  /* 0x000000105b5d7819 */ /* 0x000fe200000006ff */
[----:B------:R-:W-:Y:S01]  /*13e0*/  FMUL.FTZ R94, R235, R94 ;  /* 0x0000005eeb5e7220 */ /* 0x000fe20000410000 */
[----:B------:R-:W-:Y:S01]  /*13f0*/  PRMT R91, R91, 0x7632, R91 ;  /* 0x000076325b5b7816 */ /* 0x000fe2000000005b */
[----:B------:R-:W-:Y:S01]  /*1400*/  FADD.FTZ R250, -R243, R95 ;  /* 0x0000005ff3fa7221 */ /* 0x000fe20000010100 */
[----:B------:R-:W-:Y:S01]  /*1410*/  SHF.L.U32 R87, R87, 0x10, RZ ;  /* 0x0000001057577819 */ /* 0x000fe200000006ff */
[-C--:B------:R-:W-:Y:S01]  /*1420*/  FMUL.FTZ R82, R218, R80.reuse ;  /* 0x00000050da527220 */ /* 0x080fe20000410000 */
[----:B------:R-:W-:Y:S01]  /*1430*/  SHF.L.U32 R91, R91, 0x10, RZ ;  /* 0x000000105b5b7819 */ /* 0x000fe200000006ff */
[----:B------:R-:W-:Y:S01]  /*1440*/  FADD.FTZ R154, R80, R154 ;  /* 0x0000009a509a7221 */ /* 0x000fe20000010000 */
[----:B------:R-:W-:Y:S01]  /*1450*/  FFMA.FTZ R155, R94, R80, R155 ;  /* 0x000000505e9b7223 */ /* 0x000fe2000001009b */
[----:B------:R-:W-:Y:S01]  /*1460*/  FMUL.FTZ R250, R235, R250 ;  /* 0x000000faebfa7220 */ /* 0x000fe20000410000 */
[----:B------:R-:W-:Y:S01]  /*1470*/  FMUL.FTZ R80, R216, R87 ;  /* 0x00000057d8507220 */ /* 0x000fe20000410000 */
[----:B------:R-:W-:Y:S01]  /*1480*/  FADD.FTZ R162, R81, R162 ;  /* 0x000000a251a27221 */ /* 0x000fe20000010000 */
[----:B------:R-:W-:Y:S01]  /*1490*/  FFMA.FTZ R163, R246, R81, R163 ;  /* 0x00000051f6a37223 */ /* 0x000fe200000100a3 */
[----:B------:R-:W-:Y:S01]  /*14a0*/  FADD.FTZ R96, -R243, R96 ;  /* 0x00000060f3607221 */ /* 0x000fe20000010100 */
[----:B------:R-:W-:-:S02]  /*14b0*/  IMAD.U32 R81, R100, 0x10000, RZ ;  /* 0x0001000064517824 */ /* 0x000fc400078e00ff */
[----:B------:R-:W-:Y:S01]  /*14c0*/  FADD.FTZ R152, R91, R152 ;  /* 0x000000985b987221 */ /* 0x000fe20000010000 */
[----:B------:R-:W-:Y:S01]  /*14d0*/  FFMA.FTZ R153, R250, R91, R153 ;  /* 0x0000005bfa997223 */ /* 0x000fe20000010099 */
[----:B------:R-:W-:Y:S01]  /*14e0*/  FADD.FTZ R156, R93, R156 ;  /* 0x0000009c5d9c7221 */ /* 0x000fe20000010000 */
[----:B------:R-:W-:Y:S01]  /*14f0*/  FFMA.FTZ R157, R94, R93, R157 ;  /* 0x0000005d5e9d7223 */ /* 0x000fe2000001009d */
[----:B------:R-:W-:Y:S01]  /*1500*/  FFMA.FTZ R91, R217, R91, R80 ;  /* 0x0000005bd95b7223 */ /* 0x000fe20000010050 */
[----:B------:R-:W-:Y:S01]  /*1510*/  FFMA.FTZ R93, R219, R93, R82 ;  /* 0x0000005ddb5d7223 */ /* 0x000fe20000010052 */
[----:B------:R-:W-:Y:S01]  /*1520*/  SHF.L.U32 R80, R104, 0x10, RZ ;  /* 0x0000001068507819 */ /* 0x000fe200000006ff */
[----:B------:R-:W-:Y:S01]  /*1530*/  FMUL.FTZ R96, R235, R96 ;  /* 0x00000060eb607220 */ /* 0x000fe20000410000 */
[----:B------:R-:W-:Y:S01]  /*1540*/  FMUL.FTZ R82, R184, R81 ;  /* 0x00000051b8527220 */ /* 0x000fe20000410000 */
[----:B------:R-:W-:Y:S02]  /*1550*/  FADD.FTZ R98, -R243, R98 ;  /* 0x00000062f3627221 */ /* 0x000fe40000010100 */
[----:B------:R-:W-:Y:S01]  /*1560*/  FADD.FTZ R148, R80, R148 ;  /* 0x0000009450947221 */ /* 0x000fe20000010000 */
[-C--:B------:R-:W-:Y:S01]  /*1570*/  FFMA.FTZ R149, R96, R80.reuse, R149 ;  /* 0x0000005060957223 */ /* 0x080fe20000010095 */
[----:B------:R-:W-:Y:S01]  /*1580*/  FFMA.FTZ R95, R215, R80, R82 ;  /* 0x00000050d75f7223 */ /* 0x000fe20000010052 */
[----:B------:R-:W-:Y:S01]  /*1590*/  SHF.L.U32 R80, R101, 0x10, RZ ;  /* 0x0000001065507819 */ /* 0x000fe200000006ff */
[----:B------:R-:W-:Y:S01]  /*15a0*/  FMUL.FTZ R252, R235, R98 ;  /* 0x00000062ebfc7220 */ /* 0x000fe20000410000 */
[----:B------:R-:W-:-:S02]  /*15b0*/  SHF.L.U32 R98, R105, 0x10, RZ ;  /* 0x0000001069627819 */ /* 0x000fc400000006ff */
[----:B------:R-:W-:Y:S01]  /*15c0*/  PRMT R100, R100, 0x7632, R100 ;  /* 0x0000763264647816 */ /* 0x000fe20000000064 */
[----:B------:R-:W-:Y:S01]  /*15d0*/  FADD.FTZ R138, R80, R138 ;  /* 0x0000008a508a7221 */ /* 0x000fe20000010000 */
[-C--:B------:R-:W-:Y:S01]  /*15e0*/  FFMA.FTZ R139, R252, R80.reuse, R139 ;  /* 0x00000050fc8b7223 */ /* 0x080fe2000001008b */
[----:B------:R-:W-:Y:S01]  /*15f0*/  FMUL.FTZ R80, R185, R80 ;  /* 0x00000050b9507220 */ /* 0x000fe20000410000 */
[----:B------:R-:W-:Y:S01]  /*1600*/  FADD.FTZ R146, R81, R146 ;  /* 0x0000009251927221 */ /* 0x000fe20000010000 */
[----:B------:R-:W-:Y:S01]  /*1610*/  FFMA.FTZ R147, R96, R81, R147 ;  /* 0x0000005160937223 */ /* 0x000fe20000010093 */
[----:B------:R-:W-:Y:S01]  /*1620*/  FADD.FTZ R140, R98, R140 ;  /* 0x0000008c628c7221 */ /* 0x000fe20000010000 */
[-C--:B------:R-:W-:Y:S01]  /*1630*/  FFMA.FTZ R141, R252, R98.reuse, R141 ;  /* 0x00000062fc8d7223 */ /* 0x080fe2000001008d */
[----:B------:R-:W-:Y:S01]  /*1640*/  FFMA.FTZ R98, R181, R98, R80 ;  /* 0x00000062b5627223 */ /* 0x000fe20000010050 */
[----:B------:R-:W-:Y:S01]  /*1650*/  PRMT R104, R104, 0x7632, R104 ;  /* 0x0000763268687816 */ /* 0x000fe20000000068 */
[----:B------:R-:W-:Y:S01]  /*1660*/  FADD.FTZ R80, -R243, R97 ;  /* 0x00000061f3507221 */ /* 0x000fe20000010100 */
[----:B------:R-:W-:-:S03]  /*1670*/  SHF.L.U32 R81, R100, 0x10, RZ ;  /* 0x0000001064517819 */ /* 0x000fc600000006ff */
[----:B------:R-:W-:Y:S01]  /*1680*/  FMUL.FTZ R100, R235, R80 ;  /* 0x00000050eb647220 */ /* 0x000fe20000410000 */
[----:B------:R-:W-:Y:S02]  /*1690*/  IMAD.U32 R104, R104, 0x10000, RZ ;  /* 0x0001000068687824 */ /* 0x000fe400078e00ff */
[-C--:B------:R-:W-:Y:S01]  /*16a0*/  FMUL.FTZ R97, R202, R81.reuse ;  /* 0x00000051ca617220 */ /* 0x080fe20000410000 */
[----:B------:R-:W-:Y:S01]  /*16b0*/  PRMT R101, R101, 0x7632, R101 ;  /* 0x0000763265657816 */ /* 0x000fe20000000065 */
[-C--:B------:R-:W-:Y:S01]  /*16c0*/  FFMA.FTZ R145, R100, R104.reuse, R145 ;  /* 0x0000006864917223 */ /* 0x080fe20000010091 */
[----:B------:R-:W-:Y:S01]  /*16d0*/  FADD.FTZ R144, R104, R144 ;  /* 0x0000009068907221 */ /* 0x000fe20000010000 */
[----:B------:R-:W-:Y:S01]  /*16e0*/  FFMA.FTZ R97, R198, R104, R97 ;  /* 0x00000068c6617223 */ /* 0x000fe20000010061 */
[----:B------:R-:W-:Y:S01]  /*16f0*/  FADD.FTZ R104, -R243, R99 ;  /* 0x00000063f3687221 */ /* 0x000fe20000010100 */
[----:B------:R-:W-:Y:S02]  /*1700*/  PRMT R105, R105, 0x7632, R105 ;  /* 0x0000763269697816 */ /* 0x000fe40000000069 */
[----:B------:R-:W-:Y:S01]  /*1710*/  SHF.L.U32 R101, R101, 0x10, RZ ;  /* 0x0000001065657819 */ /* 0x000fe200000006ff */
[----:B------:R-:W-:Y:S01]  /*1720*/  FFMA.FTZ R143, R100, R81, R143 ;  /* 0x00000051648f7223 */ /* 0x000fe2000001008f */
[----:B------:R-:W-:Y:S01]  /*1730*/  FADD.FTZ R142, R81, R142 ;  /* 0x0000008e518e7221 */ /* 0x000fe20000010000 */
[----:B------:R-:W-:Y:S01]  /*1740*/  FMUL.FTZ R104, R235, R104 ;  /* 0x00000068eb687220 */ /* 0x000fe20000410000 */
[----:B------:R-:W-:Y:S01]  /*1750*/  SHF.L.U32 R80, R105, 0x10, RZ ;  /* 0x0000001069507819 */ /* 0x000fe200000006ff */
[-C--:B------:R-:W-:Y:S01]  /*1760*/  FMUL.FTZ R82, R203, R101.reuse ;  /* 0x00000065cb527220 */ /* 0x080fe20000410000 */
[C---:B------:R-:W-:Y:S01]  /*1770*/  SHF.L.U32 R81, R102.reuse, 0x10, RZ ;  /* 0x0000001066517819 */ /* 0x040fe200000006ff */
[----:B------:R-:W-:Y:S01]  /*1780*/  FADD.FTZ R108, -R243, R108 ;  /* 0x0000006cf36c7221 */ /* 0x000fe20000010100 */
[----:B------:R-:W-:Y:S01]  /*1790*/  PRMT R102, R102, 0x7632, R102 ;  /* 0x0000763266667816 */ /* 0x000fe20000000066 */
[----:B------:R-:W-:Y:S01]  /*17a0*/  FFMA.FTZ R135, R104, R101, R135 ;  /* 0x0000006568877223 */ /* 0x000fe20000010087 */
[----:B------:R-:W-:Y:S01]  /*17b0*/  FADD.FTZ R134, R101, R134 ;  /* 0x0000008665867221 */ /* 0x000fe20000010000 */
[----:B------:R-:W-:Y:S01]  /*17c0*/  SHF.L.U32 R101, R106, 0x10, RZ ;  /* 0x000000106a657819 */ /* 0x000fe200000006ff */
[-C--:B------:R-:W-:Y:S01]  /*17d0*/  FFMA.FTZ R137, R104, R80.reuse, R137 ;  /* 0x0000005068897223 */ /* 0x080fe20000010089 */
[----:B------:R-:W-:Y:S01]  /*17e0*/  FADD.FTZ R136, R80, R136 ;  /* 0x0000008850887221 */ /* 0x000fe20000010000 */
[----:B------:R-:W-:Y:S01]  /*17f0*/  FFMA.FTZ R99, R199, R80, R82 ;  /* 0x00000050c7637223 */ /* 0x000fe20000010052 */
[----:B------:R-:W-:Y:S01]  /*1800*/  FMUL.FTZ R105, R235, R108 ;  /* 0x0000006ceb697220 */ /* 0x000fe20000410000 */
[----:B------:R-:W-:Y:S01]  /*1810*/  PRMT R106, R106, 0x7632, R106 ;  /* 0x000076326a6a7816 */ /* 0x000fe2000000006a */
[----:B------:R-:W-:Y:S01]  /*1820*/  FADD.FTZ R80, -R243, R109 ;  /* 0x0000006df3507221 */ /* 0x000fe20000010100 */
[----:B------:R-:W-:-:S02]  /*1830*/  IMAD.U32 R82, R102, 0x10000, RZ ;  /* 0x0001000066527824 */ /* 0x000fc400078e00ff */
[-C--:B------:R-:W-:Y:S01]  /*1840*/  FMUL.FTZ R83, R186, R81.reuse ;  /* 0x00000051ba537220 */ /* 0x080fe20000410000 */
[----:B------:R-:W-:Y:S01]  /*1850*/  FADD.FTZ R131, R81, R131 ;  /* 0x0000008351837221 */ /* 0x000fe20000010000 */
[----:B------:R-:W-:Y:S01]  /*1860*/  FFMA.FTZ R26, R105, R81, R26 ;  /* 0x00000051691a7223 */ /* 0x000fe2000001001a */
[----:B------:R-:W-:Y:S01]  /*1870*/  SHF.L.U32 R106, R106, 0x10, RZ ;  /* 0x000000106a6a7819 */ /* 0x000fe200000006ff */
[----:B------:R-:W-:Y:S01]  /*1880*/  FMUL.FTZ R109, R235, R80 ;  /* 0x00000050eb6d7220 */ /* 0x000fe20000410000 */
[----:B------:R-:W-:Y:S01]  /*1890*/  FMUL.FTZ R81, R204, R82 ;  /* 0x00000052cc517220 */ /* 0x000fe20000410000 */
[----:B------:R-:W-:Y:S01]  /*18a0*/  FADD.FTZ R110, -R243, R110 ;  /* 0x0000006ef36e7221 */ /* 0x000fe20000010100 */
[----:B------:R-:W-:Y:S01]  /*18b0*/  SHF.L.U32 R80, R103, 0x10, RZ ;  /* 0x0000001067507819 */ /* 0x000fe200000006ff */
        /* <DEDUP_REMOVED lines=8> */
[----:B------:R-:W-:Y:S01]  /*1940*/  PRMT R103, R103, 0x7632, R103 ;  /* 0x0000763267677816 */ /* 0x000fe20000000067 */
[----:B------:R-:W-:Y:S01]  /*1950*/  FADD.FTZ R16, R106, R16 ;  /* 0x000000106a107221 */ /* 0x000fe20000010000 */
[-C--:B------:R-:W-:Y:S01]  /*1960*/  FFMA.FTZ R4, R245, R106.reuse, R4 ;  /* 0x0000006af5047223 */ /* 0x080fe20000010004 */
[----:B------:R-:W-:Y:S01]  /*1970*/  FFMA.FTZ R106, R183, R106, R82 ;  /* 0x0000006ab76a7223 */ /* 0x000fe20000010052 */
[----:B------:R-:W-:Y:S01]  /*1980*/  PRMT R107, R107, 0x7632, R107 ;  /* 0x000076326b6b7816 */ /* 0x000fe2000000006b */
[----:B------:R-:W-:Y:S01]  /*1990*/  FADD.FTZ R108, -R243, R111 ;  /* 0x0000006ff36c7221 */ /* 0x000fe20000010100 */
[----:B------:R-:W-:Y:S01]  /*19a0*/  SHF.L.U32 R82, R103, 0x10, RZ ;  /* 0x0000001067527819 */ /* 0x000fe200000006ff */
[----:B------:R-:W-:Y:S01]  /*19b0*/  FADD.FTZ R129, R80, R129 ;  /* 0x0000008150817221 */ /* 0x000fe20000010000 */
[----:B------:R-:W-:Y:S01]  /*19c0*/  FFMA.FTZ R28, R245, R80, R28 ;  /* 0x00000050f51c7223 */ /* 0x000fe2000001001c */
[----:B------:R-:W-:-:S02]  /*19d0*/  IMAD.U32 R80, R107, 0x10000, RZ ;  /* 0x000100006b507824 */ /* 0x000fc400078e00ff */
[----:B------:R-:W-:Y:S01]  /*19e0*/  FMUL.FTZ R108, R235, R108 ;  /* 0x0000006ceb6c7220 */ /* 0x000fe20000410000 */
[----:B------:R-:W-:Y:S01]  /*19f0*/  FMUL.FTZ R84, R205, R82 ;  /* 0x00000052cd547220 */ /* 0x000fe20000410000 */
[----:B------:R-:W-:Y:S01]  /*1a00*/  FADD.FTZ R112, -R243, R112 ;  /* 0x00000070f3707221 */ /* 0x000fe20000010100 */
[----:B------:R-:W-:Y:S01]  /*1a10*/  FADD.FTZ R15, R80, R15 ;  /* 0x0000000f500f7221 */ /* 0x000fe20000010000 */
[-C--:B------:R-:W-:Y:S01]  /*1a20*/  FFMA.FTZ R3, R108, R80.reuse, R3 ;  /* 0x000000506c037223 */ /* 0x080fe20000010003 */
[----:B------:R-:W-:Y:S01]  /*1a30*/  FFMA.FTZ R103, R201, R80, R84 ;  /* 0x00000050c9677223 */ /* 0x000fe20000010054 */
[----:B------:R-:W-:Y:S01]  /*1a40*/  SHF.L.U32 R80, R116, 0x10, RZ ;  /* 0x0000001074507819 */ /* 0x000fe200000006ff */
[----:B------:R-:W-:Y:S01]  /*1a50*/  FMUL.FTZ R111, R235, R112 ;  /* 0x00000070eb6f7220 */ /* 0x000fe20000410000 */
[----:B------:R-:W-:Y:S01]  /*1a60*/  SHF.L.U32 R107, R120, 0x10, RZ ;  /* 0x00000010786b7819 */ /* 0x000fe200000006ff */
[----:B------:R-:W-:Y:S02]  /*1a70*/  FADD.FTZ R114, -R243, R114 ;  /* 0x00000072f3727221 */ /* 0x000fe40000010100 */
[----:B------:R-:W-:Y:S01]  /*1a80*/  FADD.FTZ R43, R80, R43 ;  /* 0x0000002b502b7221 */ /* 0x000fe20000010000 */
[-C--:B------:R-:W-:Y:S01]  /*1a90*/  FFMA.FTZ R30, R111, R80.reuse, R30 ;  /* 0x000000506f1e7223 */ /* 0x080fe2000001001e */
[----:B------:R-:W-:Y:S01]  /*1aa0*/  FMUL.FTZ R81, R192, R80 ;  /* 0x00000050c0517220 */ /* 0x000fe20000410000 */
[----:B------:R-:W-:Y:S01]  /*1ab0*/  SHF.L.U32 R80, R117, 0x10, RZ ;  /* 0x0000001075507819 */ /* 0x000fe200000006ff */
[----:B------:R-:W-:Y:S01]  /*1ac0*/  FADD.FTZ R18, R107, R18 ;  /* 0x000000126b127221 */ /* 0x000fe20000010000 */
[-C--:B------:R-:W-:Y:S01]  /*1ad0*/  FFMA.FTZ R6, R111, R107.reuse, R6 ;  /* 0x0000006b6f067223 */ /* 0x080fe20000010006 */
[----:B------:R-:W-:Y:S01]  /*1ae0*/  FFMA.FTZ R107, R188, R107, R81 ;  /* 0x0000006bbc6b7223 */ /* 0x000fe20000010051 */
[----:B------:R-:W-:Y:S01]  /*1af0*/  PRMT R117, R117, 0x7632, R117 ;  /* 0x0000763275757816 */ /* 0x000fe20000000075 */
[----:B------:R-:W-:Y:S01]  /*1b00*/  FMUL.FTZ R247, R235, R114 ;  /* 0x00000072ebf77220 */ /* 0x000fe20000410000 */
[----:B------:R-:W-:Y:S01]  /*1b10*/  SHF.L.U32 R81, R121, 0x10, RZ ;  /* 0x0000001079517819 */ /* 0x000fe200000006ff */
[-C--:B------:R-:W-:Y:S01]  /*1b20*/  FMUL.FTZ R110, R193, R80.reuse ;  /* 0x00000050c16e7220 */ /* 0x080fe20000410000 */
[----:B------:R-:W-:Y:S01]  /*1b30*/  PRMT R116, R116, 0x7632, R116 ;  /* 0x0000763274747816 */ /* 0x000fe20000000074 */
[C---:B------:R-:W-:Y:S01]  /*1b40*/  FADD.FTZ R112, -R243.reuse, R113 ;  /* 0x00000071f3707221 */ /* 0x040fe20000010100 */
[----:B------:R-:W-:Y:S01]  /*1b50*/  FADD.FTZ R114, -R243, R115 ;  /* 0x00000073f3727221 */ /* 0x000fe20000010100 */
[----:B------:R-:W-:Y:S01]  /*1b60*/  PRMT R121, R121, 0x7632, R121 ;  /* 0x0000763279797816 */ /* 0x000fe20000000079 */
[----:B------:R-:W-:Y:S01]  /*1b70*/  FADD.FTZ R14, R101, R14 ;  /* 0x0000000e650e7221 */ /* 0x000fe20000010000 */
[----:B------:R-:W-:Y:S01]  /*1b80*/  SHF.L.U32 R117, R117, 0x10, RZ ;  /* 0x0000001075757819 */ /* 0x000fe200000006ff */
[-C--:B------:R-:W-:Y:S01]  /*1b90*/  FFMA.FTZ R2, R105, R101.reuse, R2 ;  /* 0x0000006569027223 */ /* 0x080fe20000010002 */
[----:B------:R-:W-:Y:S01]  /*1ba0*/  FFMA.FTZ R101, R182, R101, R83 ;  /* 0x00000065b6657223 */ /* 0x000fe20000010053 */
[----:B------:R-:W-:Y:S01]  /*1bb0*/  FADD.FTZ R20, R81, R20 ;  /* 0x0000001451147221 */ /* 0x000fe20000010000 */
[-C--:B------:R-:W-:Y:S01]  /*1bc0*/  FFMA.FTZ R8, R247, R81.reuse, R8 ;  /* 0x00000051f7087223 */ /* 0x080fe20000010008 */
[----:B------:R-:W-:Y:S01]  /*1bd0*/  FFMA.FTZ R110, R189, R81, R110 ;  /* 0x00000051bd6e7223 */ /* 0x000fe2000001006e */
[----:B------:R-:W-:Y:S01]  /*1be0*/  FADD.FTZ R41, R80, R41 ;  /* 0x0000002950297221 */ /* 0x000fe20000010000 */
[----:B------:R-:W-:Y:S01]  /*1bf0*/  FFMA.FTZ R32, R247, R80, R32 ;  /* 0x00000050f7207223 */ /* 0x000fe20000010020 */
[----:B------:R-:W-:-:S02]  /*1c00*/  IMAD.U32 R81, R116, 0x10000, RZ ;  /* 0x0001000074517824 */ /* 0x000fc400078e00ff */
[C---:B------:R-:W-:Y:S01]  /*1c10*/  FMUL.FTZ R112, R235.reuse, R112 ;  /* 0x00000070eb707220 */ /* 0x040fe20000410000 */
[----:B------:R-:W-:Y:S01]  /*1c20*/  FMUL.FTZ R114, R235, R114 ;  /* 0x00000072eb727220 */ /* 0x000fe20000410000 */
[----:B------:R-:W-:Y:S01]  /*1c30*/  SHF.L.U32 R83, R118, 0x10, RZ ;  /* 0x0000001076537819 */ /* 0x000fe200000006ff */
[----:B------:R-:W-:Y:S01]  /*1c40*/  FADD.FTZ R130, R82, R130 ;  /* 0x0000008252827221 */ /* 0x000fe20000010000 */
[----:B------:R-:W-:Y:S01]  /*1c50*/  FFMA.FTZ R27, R108, R82, R27 ;  /* 0x000000526c1b7223 */ /* 0x000fe2000001001b */
[----:B------:R-:W-:Y:S01]  /*1c60*/  SHF.L.U32 R80, R121, 0x10, RZ ;  /* 0x0000001079507819 */ /* 0x000fe200000006ff */
[----:B------:R-:W-:Y:S01]  /*1c70*/  FADD.FTZ R124, -R243, R124 ;  /* 0x0000007cf37c7221 */ /* 0x000fe20000010100 */
[----:B------:R-:W-:Y:S01]  /*1c80*/  FMUL.FTZ R82, R211, R117 ;  /* 0x00000075d3527220 */ /* 0x000fe20000410000 */
[----:B------:R-:W-:Y:S01]  /*1c90*/  FFMA.FTZ R167, R244, R85, R167 ;  /* 0x00000055f4a77223 */ /* 0x000fe200000100a7 */
[----:B------:R-:W-:Y:S01]  /*1ca0*/  FADD.FTZ R166, R85, R166 ;  /* 0x000000a655a67221 */ /* 0x000fe20000010000 */
[-C--:B------:R-:W-:Y:S01]  /*1cb0*/  FFMA.FTZ R29, R112, R81.reuse, R29 ;  /* 0x00000051701d7223 */ /* 0x080fe2000001001d */
[----:B------:R-:W-:Y:S01]  /*1cc0*/  FADD.FTZ R128, R81, R128 ;  /* 0x0000008051807221 */ /* 0x000fe20000010000 */
[----:B------:R-:W-:Y:S01]  /*1cd0*/  FMUL.FTZ R113, R210, R81 ;  /* 0x00000051d2717220 */ /* 0x000fe20000410000 */
[----:B------:R-:W-:Y:S01]  /*1ce0*/  FFMA.FTZ R31, R114, R117, R31 ;  /* 0x00000075721f7223 */ /* 0x000fe2000001001f */
[----:B------:R-:W-:Y:S01]  /*1cf0*/  FADD.FTZ R42, R117, R42 ;  /* 0x0000002a752a7221 */ /* 0x000fe20000010000 */
[----:B------:R-:W-:-:S02]  /*1d00*/  IMAD.U32 R81, R122, 0x10000, RZ ;  /* 0x000100007a517824 */ /* 0x000fc400078e00ff */
[----:B------:R-:W-:Y:S01]  /*1d10*/  FMUL.FTZ R117, R235, R124 ;  /* 0x0000007ceb757220 */ /* 0x000fe20000410000 */
[----:B------:R-:W-:Y:S01]  /*1d20*/  FMUL.FTZ R85, R194, R83 ;  /* 0x00000053c2557220 */ /* 0x000fe20000410000 */
[----:B------:R-:W-:Y:S01]  /*1d30*/  FFMA.FTZ R115, R207, R80, R82 ;  /* 0x00000050cf737223 */ /* 0x000fe20000010052 */
[----:B------:R-:W-:Y:S01]  /*1d40*/  PRMT R118, R118, 0x7632, R118 ;  /* 0x0000763276767816 */ /* 0x000fe20000000076 */
[----:B------:R-:W-:Y:S01]  /*1d50*/  FADD.FTZ R82, -R243, R125 ;  /* 0x0000007df3527221 */ /* 0x000fe20000010100 */
[----:B------:R-:W-:Y:S01]  /*1d60*/  PRMT R120, R120, 0x7632, R120 ;  /* 0x0000763278787816 */ /* 0x000fe20000000078 */
[----:B------:R-:W-:Y:S01]  /*1d70*/  FADD.FTZ R22, R81, R22 ;  /* 0x0000001651167221 */ /* 0x000fe20000010000 */
[-C--:B------:R-:W-:Y:S01]  /*1d80*/  FFMA.FTZ R10, R117, R81.reuse, R10 ;  /* 0x00000051750a7223 */ /* 0x080fe2000001000a */
[----:B------:R-:W-:Y:S01]  /*1d90*/  FFMA.FTZ R116, R190, R81, R85 ;  /* 0x00000051be747223 */ /* 0x000fe20000010055 */
[----:B------:R-:W-:Y:S01]  /*1da0*/  SHF.L.U32 R81, R118, 0x10, RZ ;  /* 0x0000001076517819 */ /* 0x000fe200000006ff */
[----:B------:R-:W-:Y:S01]  /*1db0*/  FMUL.FTZ R118, R235, R82 ;  /* 0x00000052eb767220 */ /* 0x000fe20000410000 */
[----:B------:R-:W-:Y:S01]  /*1dc0*/  SHF.L.U32 R120, R120, 0x10, RZ ;  /* 0x0000001078787819 */ /* 0x000fe200000006ff */
[----:B------:R-:W-:Y:S01]  /*1dd0*/  FADD.FTZ R126, -R243, R126 ;  /* 0x0000007ef37e7221 */ /* 0x000fe20000010100 */
[----:B------:R-:W-:Y:S01]  /*1de0*/  PRMT R122, R122, 0x7632, R122 ;  /* 0x000076327a7a7816 */ /* 0x000fe2000000007a */
[-C--:B------:R-:W-:Y:S01]  /*1df0*/  FMUL.FTZ R121, R212, R81.reuse ;  /* 0x00000051d4797220 */ /* 0x080fe20000410000 */
[----:B------:R-:W-:Y:S01]  /*1e00*/  FADD.FTZ R40, R81, R40 ;  /* 0x0000002851287221 */ /* 0x000fe20000010000 */
[----:B------:R-:W-:Y:S01]  /*1e10*/  FFMA.FTZ R33, R118, R81, R33 ;  /* 0x0000005176217223 */ /* 0x000fe20000010021 */
[C---:B------:R-:W-:Y:S01]  /*1e20*/  SHF.L.U32 R81, R119.reuse, 0x10, RZ ;  /* 0x0000001077517819 */ /* 0x040fe200000006ff */
[-C--:B------:R-:W-:Y:S01]  /*1e30*/  FFMA.FTZ R5, R112, R120.reuse, R5 ;  /* 0x0000007870057223 */ /* 0x080fe20000010005 */
[----:B------:R-:W-:Y:S01]  /*1e40*/  FADD.FTZ R17, R120, R17 ;  /* 0x0000001178117221 */ /* 0x000fe20000010000 */
[----:B------:R-:W-:Y:S01]  /*1e50*/  FFMA.FTZ R113, R206, R120, R113 ;  /* 0x00000078ce717223 */ /* 0x000fe20000010071 */
[----:B------:R-:W-:Y:S01]  /*1e60*/  PRMT R119, R119, 0x7632, R119 ;  /* 0x0000763277777816 */ /* 0x000fe20000000077 */
[----:B------:R-:W-:Y:S01]  /*1e70*/  FMUL.FTZ R125, R235, R126 ;  /* 0x0000007eeb7d7220 */ /* 0x000fe20000410000 */
[----:B------:R-:W-:Y:S01]  /*1e80*/  SHF.L.U32 R120, R123, 0x10, RZ ;  /* 0x000000107b787819 */ /* 0x000fe200000006ff */
[----:B------:R-:W-:Y:S01]  /*1e90*/  FFMA.FTZ R7, R114, R80, R7 ;  /* 0x0000005072077223 */ /* 0x000fe20000010007 */
[----:B------:R-:W-:Y:S01]  /*1ea0*/  SHF.L.U32 R122, R122, 0x10, RZ ;  /* 0x000000107a7a7819 */ /* 0x000fe200000006ff */
[----:B------:R-:W-:Y:S01]  /*1eb0*/  FADD.FTZ R19, R80, R19 ;  /* 0x0000001350137221 */ /* 0x000fe20000010000 */
[----:B------:R-:W-:Y:S01]  /*1ec0*/  FMUL.FTZ R82, R195, R81 ;  /* 0x00000051c3527220 */ /* 0x000fe20000410000 */
[----:B------:R-:W-:Y:S01]  /*1ed0*/  FADD.FTZ R80, -R243, R127 ;  /* 0x0000007ff3507221 */ /* 0x000fe20000010100 */
[----:B------:R-:W-:Y:S01]  /*1ee0*/  PRMT R123, R123, 0x7632, R123 ;  /* 0x000076327b7b7816 */ /* 0x000fe2000000007b */
[----:B------:R-:W-:-:S02]  /*1ef0*/  IMAD.U32 R84, R119, 0x10000, RZ ;  /* 0x0001000077547824 */ /* 0x000fc400078e00ff */
[----:B------:R-:W-:Y:S01]  /*1f00*/  FADD.FTZ R24, R120, R24 ;  /* 0x0000001878187221 */ /* 0x000fe20000010000 */
[----:B------:R-:W-:Y:S01]  /*1f10*/  FFMA.FTZ R12, R125, R120, R12 ;  /* 0x000000787d0c7223 */ /* 0x000fe2000001000c */
[----:B------:R-:W-:Y:S01]  /*1f20*/  FADD.FTZ R21, R122, R21 ;  /* 0x000000157a157221 */ /* 0x000fe20000010000 */
[-C--:B------:R-:W-:Y:S01]  /*1f30*/  FFMA.FTZ R9, R118, R122.reuse, R9 ;  /* 0x0000007a76097223 */ /* 0x080fe20000010009 */
[----:B------:R-:W-:Y:S01]  /*1f40*/  FFMA.FTZ R121, R208, R122, R121 ;  /* 0x0000007ad0797223 */ /* 0x000fe20000010079 */
[----:B------:R-:W-:Y:S01]  /*1f50*/  FFMA.FTZ R120, R191, R120, R82 ;  /* 0x00000078bf787223 */ /* 0x000fe20000010052 */
[----:B------:R-:W-:Y:S01]  /*1f60*/  SHF.L.U32 R82, R123, 0x10, RZ ;  /* 0x000000107b527819 */ /* 0x000fe200000006ff */
[----:B------:R-:W-:Y:S01]  /*1f70*/  FMUL.FTZ R122, R235, R80 ;  /* 0x00000050eb7a7220 */ /* 0x000fe20000410000 */
[----:B------:R-:W-:Y:S01]  /*1f80*/  FMUL.FTZ R80, R213, R84 ;  /* 0x00000054d5507220 */ /* 0x000fe20000410000 */
[----:B------:R-:W-:Y:S01]  /*1f90*/  FADD.FTZ R37, R81, R37 ;  /* 0x0000002551257221 */ /* 0x000fe20000010000 */
[----:B------:R-:W-:-:S02]  /*1fa0*/  FFMA.FTZ R36, R125, R81, R36 ;  /* 0x000000517d247223 */ /* 0x000fc40000010024 */
[----:B------:R-:W-:Y:S01]  /*1fb0*/  FFMA.FTZ R119, R209, R82, R80 ;  /* 0x00000052d1777223 */ /* 0x000fe20000010050 */
[----:B------:R-:W-:Y:S01]  /*1fc0*/  FADD.FTZ R80, RZ, R237 ;  /* 0x000000edff507221 */ /* 0x000fe20000010000 */
[----:B------:R-:W-:Y:S01]  /*1fd0*/  FFMA.FTZ R81, R236, R237, RZ ;  /* 0x000000edec517223 */ /* 0x000fe200000100ff */
[----:B------:R-:W-:Y:S01]  /*1fe0*/  FADD.FTZ R39, R83, R39 ;  /* 0x0000002753277221 */ /* 0x000fe20000010000 */
        /* <DEDUP_REMOVED lines=43> */
[----:B------:R-:W-:Y:S02]  /*22a0*/  SHF.R.U32.HI R81, RZ, 0x5, R133 ;  /* 0x00000005ff517819 */ /* 0x000fe40000011685 */
[----:B------:R-:W-:Y:S01]  /*22b0*/  FADD.FTZ R85, R82, R121 ;  /* 0x0000007952557221 */ /* 0x000fe20000010000 */
[----:B------:R-:W-:Y:S01]  /*22c0*/  FFMA.FTZ R82, R118, R121, R83 ;  /* 0x0000007976527223 */ /* 0x000fe20000010053 */
[----:B------:R-:W-:Y:S01]  /*22d0*/  FADD.FTZ R38, R84, R38 ;  /* 0x0000002654267221 */ /* 0x000fe20000010000 */
[----:B------:R-:W-:Y:S01]  /*22e0*/  FFMA.FTZ R35, R122, R84, R35 ;  /* 0x000000547a237223 */ /* 0x000fe20000010023 */
[----:B------:R-:W-:Y:S01]  /*22f0*/  UMOV UR6, 0xffffffff ;  /* 0xffffffff00067882 */ /* 0x000fe20000000000 */
[----:B------:R-:W-:Y:S01]  /*2300*/  IADD3 R232, R232, UR10, RZ ;  /* 0x0000000ae8e87c10 */ /* 0x000fe2000fffe0ff */
[----:B------:R-:W-:Y:S01]  /*2310*/  FADD.FTZ R84, R85, R120 ;  /* 0x0000007855547221 */ /* 0x000fe20000010000 */
[----:B------:R-:W-:Y:S01]  /*2320*/  LOP3.LUT R80, R81, 0x7fffffc, RZ, 0xc0, !PT ;  /* 0x07fffffc51507812 */ /* 0x000fe200078ec0ff */
[----:B------:R-:W-:Y:S01]  /*2330*/  FFMA.FTZ R83, R125, R120, R82 ;  /* 0x000000787d537223 */ /* 0x000fe20000010052 */
[----:B------:R-:W-:Y:S01]  /*2340*/  FFMA.FTZ R177, R242, R88, R177 ;  /* 0x00000058f2b17223 */ /* 0x000fe200000100b1 */
[----:B------:R-:W-:Y:S01]  /*2350*/  FADD.FTZ R176, R88, R176 ;  /* 0x000000b058b07221 */ /* 0x000fe20000010000 */
[----:B------:R-:W-:Y:S01]  /*2360*/  FADD.FTZ R158, R86, R158 ;  /* 0x0000009e569e7221 */ /* 0x000fe20000010000 */
[----:B------:R-:W-:Y:S01]  /*2370*/  FFMA.FTZ R159, R248, R86, R159 ;  /* 0x00000056f89f7223 */ /* 0x000fe2000001009f */
[----:B------:R-:W-:Y:S01]  /*2380*/  FADD.FTZ R150, R87, R150 ;  /* 0x0000009657967221 */ /* 0x000fe20000010000 */
[----:B------:R-:W-:Y:S01]  /*2390*/  FFMA.FTZ R151, R250, R87, R151 ;  /* 0x00000057fa977223 */ /* 0x000fe20000010097 */
[----:B------:R-:W-:Y:S01]  /*23a0*/  LOP3.LUT P1, RZ, R133, 0x1f, RZ, 0xc0, !PT ;  /* 0x0000001f85ff7812 */ /* 0x000fe2000782c0ff */
[----:B------:R-:W-:Y:S01]  /*23b0*/  FADD.FTZ R84, R84, R119 ;  /* 0x0000007754547221 */ /* 0x000fe20000010000 */
[----:B------:R-:W-:Y:S01]  /*23c0*/  ISETP.GE.AND P5, PT, R232, UR11, PT ;  /* 0x0000000be8007c0c */ /* 0x000fe2000bfa6270 */
[----:B------:R-:W-:Y:S01]  /*23d0*/  FFMA.FTZ R83, R122, R119, R83 ;  /* 0x000000777a537223 */ /* 0x000fe20000010053 */
        /* <DEDUP_REMOVED lines=20> */
.L_x_971:
[----:B------:R-:W3:Y:S01]  /*2520*/  S2R R85, SR_CgaCtaId ;  /* 0x0000000000557919 */ /* 0x000ee20000008800 */
[----:B------:R-:W-:Y:S01]  /*2530*/  @!P1 LOP3.LUT R81, R81, 0x3, RZ, 0xc0, !PT ;  /* 0x0000000351519812 */ /* 0x000fe200078ec0ff */
[----:B0-2---:R-:W-:Y:S01]  /*2540*/  FADD.FTZ R89, R89, R86 ;  /* 0x0000005659597221 */ /* 0x005fe20000010000 */
[----:B------:R-:W-:Y:S01]  /*2550*/  MOV R82, 0x400 ;  /* 0x0000040000527802 */ /* 0x000fe20000000f00 */
[----:B-1----:R-:W-:Y:S01]  /*2560*/  FADD.FTZ R88, R88, R83 ;  /* 0x0000005358587221 */ /* 0x002fe20000010000 */
[----:B------:R-:W-:Y:S01]  /*2570*/  @!P1 IADD3 R81, R80, R81, RZ ;  /* 0x0000005150519210 */ /* 0x000fe20007ffe0ff */
[----:B------:R-:W-:Y:S05]  /*2580*/  WARPSYNC.ALL ;  /* 0x0000000000007948 */ /* 0x000fea0003800000 */
[----:B------:R-:W-:-:S02]  /*2590*/  ISETP.NE.U32.AND P3, PT, RZ, UR14, PT ;  /* 0x0000000eff007c0c */ /* 0x000fc4000bf65070 */
[----:B------:R-:W-:Y:S02]  /*25a0*/  ISETP.NE.U32.AND P4, PT, RZ, UR16, PT ;  /* 0x00000010ff007c0c */ /* 0x000fe4000bf85070 */
[----:B------:R-:W-:Y:S02]  /*25b0*/  ISETP.NE.AND.EX P3, PT, RZ, UR15, PT, P3 ;  /* 0x0000000fff007c0c */ /* 0x000fe4000bf65330 */
[----:B------:R-:W-:Y:S02]  /*25c0*/  ISETP.NE.AND.EX P4, PT, RZ, UR17, PT, P4 ;  /* 0x00000011ff007c0c */ /* 0x000fe4000bf85340 */
[----:B---3--:R-:W-:-:S04]  /*25d0*/  LEA R82, R85, R82, 0x18 ;  /* 0x0000005255527211 */ /* 0x008fc800078ec0ff */
[----:B------:R-:W-:Y:S01]  /*25e0*/  LEA R124, R80, R82, 0x3 ;  /* 0x00000052507c7211 */ /* 0x000fe200078e18ff */
[----:B------:R-:W-:-:S05]  /*25f0*/  @!P1 IMAD R123, R81, 0x8, R82 ;  /* 0x00000008517b9824 */ /* 0x000fca00078e0252 */
        /* <DEDUP_REMOVED lines=26> */
[----:B------:R-:W-:Y:S01]  /*27a0*/  FADD.FTZ R104, R99, -R104 ;  /* 0x8000006863687221 */ /* 0x000fe20000010000 */
[--C-:B------:R-:W-:Y:S01]  /*27b0*/  FFMA.FTZ R250, R250, R80, R81.reuse ;  /* 0x00000050fafa7223 */ /* 0x100fe20000010051 */
[----:B------:R-:W-:Y:S01]  /*27c0*/  FADD.FTZ R88, R95, -R96 ;  /* 0x800000605f587221 */ /* 0x000fe20000010000 */
[----:B------:R-:W-:Y:S01]  /*27d0*/  FMUL.FTZ R99, R235, R94 ;  /* 0x0000005eeb637220 */ /* 0x000fe20000410000 */
[-C--:B------:R-:W-:Y:S01]  /*27e0*/  FFMA.FTZ R83, R240, R80.reuse, R81 ;  /* 0x00000050f0537223 */ /* 0x080fe20000010051 */
[----:B------:R-:W0:Y:S01]  /*27f0*/  @P3 LDC.64 R94, c[0x0][0x300] ;  /* 0x0000c000ff5e3b82 */ /* 0x000e220000000a00 */
[----:B------:R-:W-:Y:S01]  /*2800*/  FADD.FTZ R92, R92, -R85 ;  /* 0x800000555c5c7221 */ /* 0x000fe20000010000 */
[-CC-:B------:R-:W-:Y:S01]  /*2810*/  FFMA.FTZ R242, R242, R80.reuse, R81.reuse ;  /* 0x00000050f2f27223 */ /* 0x180fe20000010051 */
[-C--:B------:R-:W-:Y:S01]  /*2820*/  FFMA.FTZ R244, R244, R80.reuse, R81 ;  /* 0x00000050f4f47223 */ /* 0x080fe20000010051 */
[----:B------:R-:W-:Y:S01]  /*2830*/  FADD.FTZ R236, R237, -R236 ;  /* 0x800000ecedec7221 */ /* 0x000fe20000010000 */
[----:B------:R-:W-:Y:S01]  /*2840*/  FADD.FTZ R90, R90, -R87 ;  /* 0x800000575a5a7221 */ /* 0x000fe20000010000 */
        /* <DEDUP_REMOVED lines=15> */
[----:B------:R-:W-:Y:S01]  /*2940*/  FMUL.FTZ R87, R235, R92 ;  /* 0x0000005ceb577220 */ /* 0x000fe20000410000 */
[----:B------:R-:W-:Y:S01]  /*2950*/  FFMA.FTZ R80, R122, R80, R81 ;  /* 0x000000507a507223 */ /* 0x000fe20000010051 */
[----:B------:R-:W-:Y:S01]  /*2960*/  FADD.FTZ R242, R239, -R242 ;  /* 0x800000f2eff27221 */ /* 0x000fe20000010000 */
[----:B------:R-:W-:Y:S01]  /*2970*/  FADD.FTZ R244, R241, -R244 ;  /* 0x800000f4f1f47221 */ /* 0x000fe20000010000 */
[C---:B------:R-:W-:Y:S01]  /*2980*/  FMUL.FTZ R83, R235.reuse, R236 ;  /* 0x000000eceb537220 */ /* 0x040fe20000410000 */
[C---:B------:R-:W-:Y:S01]  /*2990*/  FMUL.FTZ R86, R235.reuse, R90 ;  /* 0x0000005aeb567220 */ /* 0x040fe20000410000 */
[----:B------:R-:W-:Y:S01]  /*29a0*/  FMUL.FTZ R90, R235, R250 ;  /* 0x000000faeb5a7220 */ /* 0x000fe20000410000 */
[----:B-----5:R-:W-:Y:S01]  /*29b0*/  @P2 FADD.FTZ R99, R50, R99 ;  /* 0x0000006332632221 */ /* 0x020fe20000010000 */
[----:B------:R-:W-:Y:S01]  /*29c0*/  FADD.FTZ R98, R98, -R89 ;  /* 0x8000005962627221 */ /* 0x000fe20000010000 */
[----:B------:R-:W-:Y:S01]  /*29d0*/  FADD.FTZ R82, R101, -R82 ;  /* 0x8000005265527221 */ /* 0x000fe20000010000 */
[----:B------:R-:W-:Y:S01]  /*29e0*/  FADD.FTZ R102, R102, -R109 ;  /* 0x8000006d66667221 */ /* 0x000fe20000010000 */
[----:B------:R-:W-:Y:S01]  /*29f0*/  FADD.FTZ R122, R107, -R84 ;  /* 0x800000546b7a7221 */ /* 0x000fe20000010000 */
[----:B------:R-:W-:Y:S01]  /*2a00*/  @P2 FADD.FTZ R87, R48, R87 ;  /* 0x0000005730572221 */ /* 0x000fe20000010000 */
[----:B------:R-:W-:Y:S01]  /*2a10*/  FADD.FTZ R80, R119, -R80 ;  /* 0x8000005077507221 */ /* 0x000fe20000010000 */
[C---:B------:R-:W-:Y:S01]  /*2a20*/  FMUL.FTZ R84, R235.reuse, R242 ;  /* 0x000000f2eb547220 */ /* 0x040fe20000410000 */
[C---:B------:R-:W-:Y:S01]  /*2a30*/  FMUL.FTZ R89, R235.reuse, R238 ;  /* 0x000000eeeb597220 */ /* 0x040fe20000410000 */
[----:B------:R-:W-:Y:S01]  /*2a40*/  FMUL.FTZ R244, R235, R244 ;  /* 0x000000f4ebf47220 */ /* 0x000fe20000410000 */
[----:B------:R-:W-:Y:S01]  /*2a50*/  @P2 FADD.FTZ R83, R44, R83 ;  /* 0x000000532c532221 */ /* 0x000fe20000010000 */
[----:B------:R-:W-:Y:S01]  /*2a60*/  @P2 FADD.FTZ R90, R51, R90 ;  /* 0x0000005a335a2221 */ /* 0x000fe20000010000 */
[----:B------:R-:W-:Y:S01]  /*2a70*/  FADD.FTZ R126, R110, -R247 ;  /* 0x800000f76e7e7221 */ /* 0x000fe20000010000 */
[----:B------:R-:W-:Y:S01]  /*2a80*/  @P3 F2FP.BF16.F32.PACK_AB R85, RZ, R99 ;  /* 0x00000063ff55323e */ /* 0x000fe200000010ff */
[C---:B------:R-:W-:Y:S01]  /*2a90*/  FMUL.FTZ R111, R235.reuse, R82 ;  /* 0x00000052eb6f7220 */ /* 0x040fe20000410000 */
[----:B------:R-:W-:Y:S01]  /*2aa0*/  FMUL.FTZ R110, R235, R102 ;  /* 0x00000066eb6e7220 */ /* 0x000fe20000410000 */
[----:B------:R-:W-:Y:S01]  /*2ab0*/  FADD.FTZ R240, R115, -R114 ;  /* 0x8000007273f07221 */ /* 0x000fe20000010000 */
[----:B------:R-:W-:Y:S01]  /*2ac0*/  FMUL.FTZ R102, R235, R80 ;  /* 0x00000050eb667220 */ /* 0x000fe20000410000 */
[----:B------:R-:W-:Y:S01]  /*2ad0*/  @P3 F2FP.BF16.F32.PACK_AB R82, RZ, R87 ;  /* 0x00000057ff52323e */ /* 0x000fe200000010ff */
[----:B------:R-:W-:Y:S01]  /*2ae0*/  @P2 FADD.FTZ R89, R46, R89 ;  /* 0x000000592e592221 */ /* 0x000fe20000010000 */
[----:B------:R-:W-:Y:S01]  /*2af0*/  @P2 FADD.FTZ R244, R47, R244 ;  /* 0x000000f42ff42221 */ /* 0x000fe20000010000 */
[----:B------:R-:W-:Y:S01]  /*2b00*/  @P2 FADD.FTZ R84, R45, R84 ;  /* 0x000000542d542221 */ /* 0x000fe20000010000 */
[----:B------:R-:W-:Y:S01]  /*2b10*/  FMUL.FTZ R115, R235, R88 ;  /* 0x00000058eb737220 */ /* 0x000fe20000410000 */
[----:B------:R-:W-:Y:S01]  /*2b20*/  @P2 FADD.FTZ R86, R49, R86 ;  /* 0x0000005631562221 */ /* 0x000fe20000010000 */
[----:B------:R-:W-:Y:S01]  /*2b30*/  @P3 F2FP.BF16.F32.PACK_AB R80, RZ, R83 ;  /* 0x00000053ff50323e */ /* 0x000fe200000010ff */
[----:B------:R-:W-:Y:S01]  /*2b40*/  FADD.FTZ R100, R97, -R100 ;  /* 0x8000006461647221 */ /* 0x000fe20000010000 */
[----:B------:R-:W-:Y:S01]  /*2b50*/  @P3 F2FP.BF16.F32.PACK_AB R88, RZ, R90 ;  /* 0x0000005aff58323e */ /* 0x000fe200000010ff */
[----:B------:R-:W-:Y:S01]  /*2b60*/  FADD.FTZ R124, R113, -R112 ;  /* 0x80000070717c7221 */ /* 0x000fe20000010000 */
[----:B------:R-:W-:Y:S01]  /*2b70*/  @P3 PRMT R71, R85, 0x7610, R71 ;  /* 0x0000761055473816 */ /* 0x000fe20000000047 */
[----:B------:R-:W1:Y:S01]  /*2b80*/  @P1 LDC.64 R96, c[0x0][0x308] ;  /* 0x0000c200ff601b82 */ /* 0x000e620000000a00 */
[----:B------:R-:W-:Y:S01]  /*2b90*/  FMUL.FTZ R113, R235, R98 ;  /* 0x00000062eb717220 */ /* 0x000fe20000410000 */
[----:B------:R-:W-:Y:S01]  /*2ba0*/  @P3 PRMT R70, R82, 0x7610, R70 ;  /* 0x0000761052463816 */ /* 0x000fe20000000046 */
[----:B------:R-:W-:Y:S01]  /*2bb0*/  FADD.FTZ R116, R116, -R117 ;  /* 0x8000007574747221 */ /* 0x000fe20000010000 */
[-C--:B------:R-:W-:Y:S01]  /*2bc0*/  @P3 F2FP.BF16.F32.PACK_AB R81, RZ, R89.reuse ;  /* 0x00000059ff51323e */ /* 0x080fe200000010ff */
[----:B------:R-:W-:Y:S01]  /*2bd0*/  FADD.FTZ R106, R106, -R245 ;  /* 0x800000f56a6a7221 */ /* 0x000fe20000010000 */
[----:B------:R-:W-:Y:S01]  /*2be0*/  @P3 F2FP.BF16.F32.PACK_AB R98, RZ, R84 ;  /* 0x00000054ff62323e */ /* 0x000fe200000010ff */
[----:B------:R-:W-:Y:S01]  /*2bf0*/  FADD.FTZ R108, R103, -R108 ;  /* 0x8000006c676c7221 */ /* 0x000fe20000010000 */
[----:B------:R-:W2:Y:S01]  /*2c00*/  LDC.64 R92, c[0x0][0x2f8] ;  /* 0x0000be00ff5c7b82 */ /* 0x000ea20000000a00 */
[----:B------:R-:W-:Y:S01]  /*2c10*/  @P3 PRMT R68, R80, 0x7610, R68 ;  /* 0x0000761050443816 */ /* 0x000fe20000000044 */
[----:B------:R-:W-:Y:S01]  /*2c20*/  FADD.FTZ R118, R121, -R118 ;  /* 0x8000007679767221 */ /* 0x000fe20000010000 */
[----:B------:R-:W-:Y:S01]  /*2c30*/  F2FP.BF16.F32.PACK_AB R85, R244, R89 ;  /* 0x00000059f455723e */ /* 0x000fe200000010ff */
[----:B------:R-:W-:Y:S01]  /*2c40*/  FADD.FTZ R120, R120, -R125 ;  /* 0x8000007d78787221 */ /* 0x000fe20000010000 */
[----:B------:R-:W-:Y:S01]  /*2c50*/  SEL R82, R89, R74, P4 ;  /* 0x0000004a59527207 */ /* 0x000fe20002000000 */
[C---:B------:R-:W-:Y:S01]  /*2c60*/  FMUL.FTZ R114, R235.reuse, R100 ;  /* 0x00000064eb727220 */ /* 0x040fe20000410000 */
[----:B------:R-:W-:Y:S01]  /*2c70*/  @P3 F2FP.BF16.F32.PACK_AB R117, RZ, R86 ;  /* 0x00000056ff75323e */ /* 0x000fe200000010ff */
[----:B------:R-:W-:Y:S01]  /*2c80*/  FMUL.FTZ R112, R235, R104 ;  /* 0x00000068eb707220 */ /* 0x000fe20000410000 */
[----:B------:R-:W-:Y:S01]  /*2c90*/  @P3 PRMT R71, R71, 0x5410, R88 ;  /* 0x0000541047473816 */ /* 0x000fe20000000058 */
[C---:B------:R-:W-:Y:S01]  /*2ca0*/  FMUL.FTZ R109, R235.reuse, R106 ;  /* 0x0000006aeb6d7220 */ /* 0x040fe20000410000 */
[C---:B------:R-:W-:Y:S01]  /*2cb0*/  SEL R89, R86.reuse, R77, P4 ;  /* 0x0000004d56597207 */ /* 0x040fe20002000000 */
[C---:B------:R-:W-:Y:S01]  /*2cc0*/  FMUL.FTZ R108, R235.reuse, R108 ;  /* 0x0000006ceb6c7220 */ /* 0x040fe20000410000 */
[----:B------:R-:W-:Y:S01]  /*2cd0*/  F2FP.BF16.F32.PACK_AB R86, R86, R87 ;  /* 0x000000575656723e */ /* 0x000fe200000010ff */
[----:B------:R-:W-:Y:S01]  /*2ce0*/  FMUL.FTZ R107, R235, R122 ;  /* 0x0000007aeb6b7220 */ /* 0x000fe20000410000 */
[----:B------:R-:W-:Y:S01]  /*2cf0*/  SEL R88, R87, R76, P4 ;  /* 0x0000004c57587207 */ /* 0x000fe20002000000 */
[----:B-1----:R-:W-:Y:S01]  /*2d00*/  @P1 IMAD.WIDE.U32 R96, R234, 0x20, R96 ;  /* 0x00000020ea601825 */ /* 0x002fe200078e0060 */
[----:B------:R-:W-:-:S03]  /*2d10*/  SEL R91, R90, R79, P4 ;  /* 0x0000004f5a5b7207 */ /* 0x000fc60002000000 */
[C---:B------:R-:W-:Y:S01]  /*2d20*/  FMUL.FTZ R106, R235.reuse, R124 ;  /* 0x0000007ceb6a7220 */ /* 0x040fe20000410000 */
[----:B------:R-:W-:Y:S01]  /*2d30*/  F2FP.BF16.F32.PACK_AB R87, R90, R99 ;  /* 0x000000635a57723e */ /* 0x000fe200000010ff */
[----:B------:R-:W-:Y:S01]  /*2d40*/  FMUL.FTZ R105, R235, R126 ;  /* 0x0000007eeb697220 */ /* 0x000fe20000410000 */
[----:B------:R-:W-:Y:S01]  /*2d50*/  SEL R90, R99, R78, P4 ;  /* 0x0000004e635a7207 */ /* 0x000fe20002000000 */
[----:B------:R-:W-:Y:S01]  /*2d60*/  FMUL.FTZ R104, R235, R240 ;  /* 0x000000f0eb687220 */ /* 0x000fe20000410000 */
[----:B------:R-:W-:Y:S01]  /*2d70*/  @P3 PRMT R68, R68, 0x5410, R98 ;  /* 0x0000541044443816 */ /* 0x000fe20000000062 */
[----:B0-----:R-:W-:Y:S01]  /*2d80*/  @P3 IMAD.WIDE.U32 R98, R234, 0x10, R94 ;  /* 0x00000010ea623825 */ /* 0x001fe200078e005e */
[----:B------:R-:W-:Y:S01]  /*2d90*/  @P3 PRMT R69, R81, 0x7610, R69 ;  /* 0x0000761051453816 */ /* 0x000fe20000000045 */
[----:B------:R-:W0:Y:S01]  /*2da0*/  @P1 LDC.64 R94, c[0x0][0x308] ;  /* 0x0000c200ff5e1b82 */ /* 0x000e220000000a00 */
[C---:B------:R-:W-:Y:S01]  /*2db0*/  SEL R81, R84.reuse, R73, P4 ;  /* 0x0000004954517207 */ /* 0x040fe20002000000 */
[C---:B------:R-:W-:Y:S01]  /*2dc0*/  FMUL.FTZ R103, R235.reuse, R116 ;  /* 0x00000074eb677220 */ /* 0x040fe20000410000 */
[----:B------:R-:W-:Y:S01]  /*2dd0*/  F2FP.BF16.F32.PACK_AB R84, R84, R83 ;  /* 0x000000535454723e */ /* 0x000fe200000010ff */
[----:B------:R-:W-:Y:S01]  /*2de0*/  FMUL.FTZ R100, R235, R118 ;  /* 0x00000076eb647220 */ /* 0x000fe20000410000 */
[----:B------:R-:W-:Y:S01]  /*2df0*/  SEL R80, R83, R72, P4 ;  /* 0x0000004853507207 */ /* 0x000fe20002000000 */
[----:B------:R-:W-:Y:S01]  /*2e00*/  FMUL.FTZ R101, R235, R120 ;  /* 0x00000078eb657220 */ /* 0x000fe20000410000 */
[----:B------:R-:W-:Y:S01]  /*2e10*/  SEL R83, R244, R75, P4 ;  /* 0x0000004bf4537207 */ /* 0x000fe20002000000 */
[----:B--2---:R-:W-:Y:S01]  /*2e20*/  IMAD.WIDE.U32 R234, R234, 0x10, R92 ;  /* 0x00000010eaea7825 */ /* 0x004fe200078e005c */
[----:B------:R-:W-:-:S03]  /*2e30*/  @P3 F2FP.BF16.F32.PACK_AB R116, RZ, R244 ;  /* 0x000000f4ff74323e */ /* 0x000fc600000010ff */
[----:B------:R-:W-:Y:S01]  /*2e40*/  @P2 FADD.FTZ R113, R54, R113 ;  /* 0x0000007136712221 */ /* 0x000fe20000010000 */
[----:B------:R-:W-:Y:S01]  /*2e50*/  @P2 FADD.FTZ R112, R55, R112 ;  /* 0x0000007037702221 */ /* 0x000fe20000010000 */
[----:B------:R-:W-:Y:S01]  /*2e60*/  @P2 FADD.FTZ R115, R52, R115 ;  /* 0x0000007334732221 */ /* 0x000fe20000010000 */
[----:B------:R-:W-:Y:S01]  /*2e70*/  @P2 FADD.FTZ R114, R53, R114 ;  /* 0x0000007235722221 */ /* 0x000fe20000010000 */
[----:B------:R1:W-:Y:S01]  /*2e80*/  @P1 STG.E.128 desc[UR4][R96.64], R80 ;  /* 0x0000005060001986 */ /* 0x0003e2000c101d04 */
[----:B------:R-:W-:Y:S01]  /*2e90*/  @P3 PRMT R70, R70, 0x5410, R117 ;  /* 0x0000541046463816 */ /* 0x000fe20000000075 */
[----:B------:R-:W-:Y:S01]  /*2ea0*/  @P2 FADD.FTZ R111, R56, R111 ;  /* 0x0000006f386f2221 */ /* 0x000fe20000010000 */
[----:B------:R-:W-:Y:S01]  /*2eb0*/  @P3 PRMT R69, R69, 0x5410, R116 ;  /* 0x0000541045453816 */ /* 0x000fe20000000074 */
[----:B------:R2:W-:Y:S01]  /*2ec0*/  @P1 STG.E.128 desc[UR4][R96.64+0x10], R88 ;  /* 0x0000105860001986 */ /* 0x0005e2000c101d04 */
[----:B------:R-:W-:Y:S01]  /*2ed0*/  @P2 FADD.FTZ R110, R57, R110 ;  /* 0x0000006e396e2221 */ /* 0x000fe20000010000 */
[----:B------:R-:W-:Y:S01]  /*2ee0*/  @P2 FADD.FTZ R109, R58, R109 ;  /* 0x0000006d3a6d2221 */ /* 0x000fe20000010000 */
[----:B------:R-:W-:Y:S01]  /*2ef0*/  @P2 FADD.FTZ R108, R59, R108 ;  /* 0x0000006c3b6c2221 */ /* 0x000fe20000010000 */
[----:B------:R3:W-:Y:S01]  /*2f00*/  STG.E.128 desc[UR4][R234.64], R84 ;  /* 0x00000054ea007986 */ /* 0x0007e2000c101d04 */
[----:B------:R-:W-:Y:S01]  /*2f10*/  @P2 FADD.FTZ R107, R60, R107 ;  /* 0x0000006b3c6b2221 */ /* 0x000fe20000010000 */
[----:B0-----:R-:W-:-:S04]  /*2f20*/  @P1 IMAD.WIDE.U32 R94, R233, 0x20, R94 ;  /* 0x00000020e95e1825 */ /* 0x001fc800078e005e */
[----:B------:R-:W-:Y:S01]  /*2f30*/  @P2 FADD.FTZ R105, R62, R105 ;  /* 0x000000693e692221 */ /* 0x000fe20000010000 */
[----:B------:R0:W-:Y:S01]  /*2f40*/  @P3 STG.E.128 desc[UR4][R98.64], R68 ;  /* 0x0000004462003986 */ /* 0x0001e2000c101d04 */
[----:B------:R-:W-:Y:S01]  /*2f50*/  @P3 F2FP.BF16.F32.PACK_AB R116, RZ, R108 ;  /* 0x0000006cff74323e */ /* 0x000fe200000010ff */
[----:B------:R-:W-:Y:S01]  /*2f60*/  @P2 FADD.FTZ R103, R64, R103 ;  /* 0x0000006740672221 */ /* 0x000fe20000010000 */
[----:B------:R-:W-:Y:S01]  /*2f70*/  @P2 FADD.FTZ R101, R66, R101 ;  /* 0x0000006542652221 */ /* 0x000fe20000010000 */
[----:B------:R-:W-:Y:S01]  /*2f80*/  @P2 FADD.FTZ R106, R61, R106 ;  /* 0x0000006a3d6a2221 */ /* 0x000fe20000010000 */
[----:B------:R-:W-:Y:S01]  /*2f90*/  @P2 FADD.FTZ R104, R63, R104 ;  /* 0x000000683f682221 */ /* 0x000fe20000010000 */
[----:B-1----:R-:W-:Y:S01]  /*2fa0*/  @P3 F2FP.BF16.F32.PACK_AB R81, RZ, R113 ;  /* 0x00000071ff51323e */ /* 0x002fe200000010ff */
[----:B------:R-:W-:Y:S01]  /*2fb0*/  @P2 FADD.FTZ R100, R65, R100 ;  /* 0x0000006441642221 */ /* 0x000fe20000010000 */
[----:B------:R-:W-:Y:S01]  /*2fc0*/  @P3 F2FP.BF16.F32.PACK_AB R80, RZ, R115 ;  /* 0x00000073ff50323e */ /* 0x000fe200000010ff */
[----:B------:R-:W-:Y:S01]  /*2fd0*/  @P2 FADD.FTZ R102, R67, R102 ;  /* 0x0000006643662221 */ /* 0x000fe20000010000 */
[----:B--2---:R-:W1:Y:S01]  /*2fe0*/  @P3 LDC.64 R96, c[0x0][0x300] ;  /* 0x0000c000ff603b82 */ /* 0x004e620000000a00 */
[----:B------:R-:W-:-:S02]  /*2ff0*/  @P3 F2FP.BF16.F32.PACK_AB R88, RZ, R111 ;  /* 0x0000006fff58323e */ /* 0x000fc400000010ff */
[----:B------:R-:W-:Y:S02]  /*3000*/  @P3 F2FP.BF16.F32.PACK_AB R89, RZ, R110 ;  /* 0x0000006eff59323e */ /* 0x000fe400000010ff */
[----:B---3--:R-:W-:Y:S02]  /*3010*/  SEL R85, R114, R73, P4 ;  /* 0x0000004972557207 */ /* 0x008fe40002000000 */
[----:B------:R-:W-:Y:S02]  /*3020*/  SEL R84, R115, R72, P4 ;  /* 0x0000004873547207 */ /* 0x000fe40002000000 */
[----:B------:R-:W-:Y:S02]  /*3030*/  SEL R87, R112, R75, P4 ;  /* 0x0000004b70577207 */ /* 0x000fe40002000000 */
[----:B------:R-:W-:Y:S02]  /*3040*/  SEL R86, R113, R74, P4 ;  /* 0x0000004a71567207 */ /* 0x000fe40002000000 */
[----:B0-----:R-:W-:-:S02]  /*3050*/  @P3 PRMT R70, R88, 0x7610, R70 ;  /* 0x0000761058463816 */ /* 0x001fc40000000046 */
[----:B------:R-:W-:Y:S01]  /*3060*/  @P3 F2FP.BF16.F32.PACK_AB R99, RZ, R109 ;  /* 0x0000006dff63323e */ /* 0x000fe200000010ff */
[----:B------:R0:W-:Y:S01]  /*3070*/  @P1 STG.E.128 desc[UR4][R94.64], R84 ;  /* 0x000000545e001986 */ /* 0x0001e2000c101d04 */
[----:B------:R-:W-:Y:S02]  /*3080*/  @P3 F2FP.BF16.F32.PACK_AB R83, RZ, R112 ;  /* 0x00000070ff53323e */ /* 0x000fe400000010ff */
[----:B------:R-:W-:Y:S02]  /*3090*/  @P3 F2FP.BF16.F32.PACK_AB R82, RZ, R114 ;  /* 0x00000072ff52323e */ /* 0x000fe400000010ff */
[----:B------:R-:W-:Y:S02]  /*30a0*/  @P3 PRMT R69, R81, 0x7610, R69 ;  /* 0x0000761051453816 */ /* 0x000fe40000000045 */
[----:B------:R-:W-:Y:S01]  /*30b0*/  @P3 PRMT R68, R80, 0x7610, R68 ;  /* 0x0000761050443816 */ /* 0x000fe20000000044 */
[----:B-1----:R-:W-:Y:S01]  /*30c0*/  @P3 IMAD.WIDE.U32 R96, R233, 0x10, R96 ;  /* 0x00000010e9603825 */ /* 0x002fe200078e0060 */
[----:B------:R-:W-:-:S02]  /*30d0*/  @P3 PRMT R70, R70, 0x5410, R89 ;  /* 0x0000541046463816 */ /* 0x000fc40000000059 */
[----:B------:R-:W-:Y:S01]  /*30e0*/  @P3 PRMT R71, R99, 0x7610, R71 ;  /* 0x0000761063473816 */ /* 0x000fe20000000047 */
[----:B------:R-:W-:Y:S01]  /*30f0*/  IMAD.WIDE.U32 R98, R233, 0x10, R92 ;  /* 0x00000010e9627825 */ /* 0x000fe200078e005c */
[----:B------:R-:W-:Y:S02]  /*3100*/  @P3 PRMT R69, R69, 0x5410, R83 ;  /* 0x0000541045453816 */ /* 0x000fe40000000053 */
[----:B------:R-:W-:Y:S01]  /*3110*/  @P3 PRMT R68, R68, 0x5410, R82 ;  /* 0x0000541044443816 */ /* 0x000fe20000000052 */
[----:B------:R-:W-:Y:S01]  /*3120*/  IMAD.WIDE.U32 R92, R214, 0x10, R92 ;  /* 0x00000010d65c7825 */ /* 0x000fe200078e005c */
[----:B------:R-:W-:Y:S01]  /*3130*/  SEL R89, R110, R77, P4 ;  /* 0x0000004d6e597207 */ /* 0x000fe20002000000 */
[----:B0-----:R-:W0:Y:S01]  /*3140*/  @P1 LDC.64 R86, c[0x0][0x308] ;  /* 0x0000c200ff561b82 */ /* 0x001e220000000a00 */
[----:B------:R-:W-:Y:S02]  /*3150*/  SEL R88, R111, R76, P4 ;  /* 0x0000004c6f587207 */ /* 0x000fe40002000000 */
[----:B------:R-:W-:-:S02]  /*3160*/  SEL R91, R108, R79, P4 ;  /* 0x0000004f6c5b7207 */ /* 0x000fc40002000000 */
[----:B------:R-:W-:Y:S02]  /*3170*/  SEL R90, R109, R78, P4 ;  /* 0x0000004e6d5a7207 */ /* 0x000fe40002000000 */
[----:B------:R-:W-:Y:S01]  /*3180*/  F2FP.BF16.F32.PACK_AB R80, R114, R115 ;  /* 0x000000737250723e */ /* 0x000fe200000010ff */
[----:B------:R-:W1:Y:S01]  /*3190*/  @P3 LDC.64 R84, c[0x0][0x300] ;  /* 0x0000c000ff543b82 */ /* 0x000e620000000a00 */
[----:B------:R-:W-:Y:S01]  /*31a0*/  F2FP.BF16.F32.PACK_AB R81, R112, R113 ;  /* 0x000000717051723e */ /* 0x000fe200000010ff */
[----:B------:R2:W-:Y:S01]  /*31b0*/  @P1 STG.E.128 desc[UR4][R94.64+0x10], R88 ;  /* 0x000010585e001986 */ /* 0x0005e2000c101d04 */
[----:B------:R-:W-:Y:S02]  /*31c0*/  F2FP.BF16.F32.PACK_AB R82, R110, R111 ;  /* 0x0000006f6e52723e */ /* 0x000fe400000010ff */
[----:B------:R-:W-:Y:S02]  /*31d0*/  F2FP.BF16.F32.PACK_AB R83, R108, R109 ;  /* 0x0000006d6c53723e */ /* 0x000fe400000010ff */
[----:B------:R-:W-:-:S02]  /*31e0*/  @P3 PRMT R71, R71, 0x5410, R116 ;  /* 0x0000541047473816 */ /* 0x000fc40000000074 */
[----:B------:R-:W-:Y:S01]  /*31f0*/  @P3 F2FP.BF16.F32.PACK_AB R109, RZ, R101 ;  /* 0x00000065ff6d323e */ /* 0x000fe200000010ff */
[----:B------:R3:W-:Y:S01]  /*3200*/  STG.E.128 desc[UR4][R98.64], R80 ;  /* 0x0000005062007986 */ /* 0x0007e2000c101d04 */
[----:B------:R-:W-:Y:S02]  /*3210*/  @P3 F2FP.BF16.F32.PACK_AB R110, RZ, R102 ;  /* 0x00000066ff6e323e */ /* 0x000fe400000010ff */
[----:B------:R-:W-:Y:S01]  /*3220*/  @P3 F2FP.BF16.F32.PACK_AB R108, RZ, R100 ;  /* 0x00000064ff6c323e */ /* 0x000fe200000010ff */
[----:B------:R4:W-:Y:S01]  /*3230*/  @P3 STG.E.128 desc[UR4][R96.64], R68 ;  /* 0x0000004460003986 */ /* 0x0009e2000c101d04 */
[----:B------:R-:W-:Y:S01]  /*3240*/  SEL R72, R107, R72, P4 ;  /* 0x000000486b487207 */ /* 0x000fe20002000000 */
[----:B0-----:R-:W-:Y:S01]  /*3250*/  @P1 IMAD.WIDE.U32 R86, R214, 0x20, R86 ;  /* 0x00000020d6561825 */ /* 0x001fe200078e0056 */
[----:B------:R-:W-:Y:S02]  /*3260*/  SEL R73, R106, R73, P4 ;  /* 0x000000496a497207 */ /* 0x000fe40002000000 */
[----:B------:R-:W-:-:S02]  /*3270*/  SEL R74, R105, R74, P4 ;  /* 0x0000004a694a7207 */ /* 0x000fc40002000000 */
[----:B--2---:R-:W-:Y:S02]  /*3280*/  @P3 F2FP.BF16.F32.PACK_AB R95, RZ, R105 ;  /* 0x00000069ff5f323e */ /* 0x004fe400000010ff */
[----:B------:R-:W-:Y:S01]  /*3290*/  @P3 F2FP.BF16.F32.PACK_AB R88, RZ, R107 ;  /* 0x0000006bff58323e */ /* 0x000fe200000010ff */
[----:B-1----:R-:W-:Y:S01]  /*32a0*/  @P3 IMAD.WIDE.U32 R84, R214, 0x10, R84 ;  /* 0x00000010d6543825 */ /* 0x002fe200078e0054 */
[----:B------:R-:W-:Y:S02]  /*32b0*/  @P3 F2FP.BF16.F32.PACK_AB R89, RZ, R106 ;  /* 0x0000006aff59323e */ /* 0x000fe400000010ff */
[----:B------:R-:W-:Y:S02]  /*32c0*/  SEL R75, R104, R75, P4 ;  /* 0x0000004b684b7207 */ /* 0x000fe40002000000 */
[----:B---3--:R-:W-:Y:S02]  /*32d0*/  @P3 F2FP.BF16.F32.PACK_AB R99, RZ, R103 ;  /* 0x00000067ff63323e */ /* 0x008fe400000010ff */
[----:B------:R-:W-:Y:S01]  /*32e0*/  SEL R76, R103, R76, P4 ;  /* 0x0000004c674c7207 */ /* 0x000fe20002000000 */
[----:B------:R0:W-:Y:S01]  /*32f0*/  @P1 STG.E.128 desc[UR4][R86.64], R72 ;  /* 0x0000004856001986 */ /* 0x0001e2000c101d04 */
[----:B----4-:R-:W-:-:S02]  /*3300*/  @P3 F2FP.BF16.F32.PACK_AB R97, RZ, R104 ;  /* 0x00000068ff61323e */ /* 0x010fc400000010ff */
[----:B------:R-:W-:Y:S02]  /*3310*/  @P3 PRMT R71, R109, 0x7610, R71 ;  /* 0x000076106d473816 */ /* 0x000fe40000000047 */
[----:B------:R-:W-:Y:S02]  /*3320*/  @P3 PRMT R70, R99, 0x7610, R70 ;  /* 0x0000761063463816 */ /* 0x000fe40000000046 */
[----:B------:R-:W-:Y:S02]  /*3330*/  @P3 PRMT R69, R95, 0x7610, R69 ;  /* 0x000076105f453816 */ /* 0x000fe40000000045 */
[----:B------:R-:W-:Y:S02]  /*3340*/  @P3 PRMT R68, R88, 0x7610, R68 ;  /* 0x0000761058443816 */ /* 0x000fe40000000044 */
[----:B------:R-:W-:Y:S02]  /*3350*/  SEL R77, R100, R77, P4 ;  /* 0x0000004d644d7207 */ /* 0x000fe40002000000 */
[----:B------:R-:W-:-:S02]  /*3360*/  SEL R78, R101, R78, P4 ;  /* 0x0000004e654e7207 */ /* 0x000fc40002000000 */
[----:B------:R-:W-:Y:S02]  /*3370*/  SEL R79, R102, R79, P4 ;  /* 0x0000004f664f7207 */ /* 0x000fe40002000000 */
[----:B------:R-:W-:Y:S02]  /*3380*/  F2FP.BF16.F32.PACK_AB R80, R106, R107 ;  /* 0x0000006b6a50723e */ /* 0x000fe400000010ff */
[----:B------:R-:W-:Y:S01]  /*3390*/  F2FP.BF16.F32.PACK_AB R81, R104, R105 ;  /* 0x000000696851723e */ /* 0x000fe200000010ff */
[----:B------:R0:W-:Y:S01]  /*33a0*/  @P1 STG.E.128 desc[UR4][R86.64+0x10], R76 ;  /* 0x0000104c56001986 */ /* 0x0001e2000c101d04 */
[----:B------:R-:W-:Y:S02]  /*33b0*/  F2FP.BF16.F32.PACK_AB R82, R100, R103 ;  /* 0x000000676452723e */ /* 0x000fe400000010ff */
[----:B------:R-:W-:Y:S02]  /*33c0*/  F2FP.BF16.F32.PACK_AB R83, R102, R101 ;  /* 0x000000656653723e */ /* 0x000fe400000010ff */
        /* <DEDUP_REMOVED lines=94> */
.L_x_958:
        /* <DEDUP_REMOVED lines=39> */
.L_x_959:
[----:B------:R-:W-:Y:S01]  /*3c20*/  HFMA2.MMA R85, -RZ, RZ, 0, 9.5367431640625e-07 ;  /* 0x00000010ff557435 */ /* 0x000fe200000001ff */
[----:B------:R-:W-:Y:S02]  /*3c30*/  MOV R82, 0x1f ;  /* 0x0000001f00527802 */ /* 0x000fe40000000f00 */
[----:B------:R-:W-:-:S08]  /*3c40*/  MOV R87, 0xffffffff ;  /* 0xffffffff00577802 */ /* 0x000fd00000000f00 */
[----:B-----5:R-:W-:Y:S05]  /*3c50*/  WARPSYNC.COLLECTIVE R87, `(.L_x_961) ;  /* 0x0000000057087348 */ /* 0x020fea0003c00000 */
[----:B------:R0:W1:Y:S02]  /*3c60*/  SHFL.DOWN P3, R86, R84, R85, R82 ;  /* 0x0800005554567389 */ /* 0x0000640000060052 */
[----:B01---5:R-:W-:Y:S01]  /*3c70*/  ENDCOLLECTIVE ;  /* 0x000000000000791b */ /* 0x023fe20003800000 */
.L_x_961:
[----:B------:R-:W-:Y:S01]  /*3c80*/  FADD.FTZ R89, R84, R86 ;  /* 0x0000005654597221 */ /* 0x000fe20000010000 */
[----:B------:R-:W-:-:S07]  /*3c90*/  IMAD.MOV.U32 R84, RZ, RZ, R83 ;  /* 0x000000ffff547224 */ /* 0x000fce00078e0053 */
[----:B------:R-:W-:Y:S05]  /*3ca0*/  WARPSYNC.COLLECTIVE R87, `(.L_x_962) ;  /* 0x0000000057087348 */ /* 0x000fea0003c00000 */
[----:B------:R0:W1:Y:S02]  /*3cb0*/  SHFL.DOWN P3, R86, R84, R85, R82 ;  /* 0x0800005554567389 */ /* 0x0000640000060052 */
[----:B01----:R-:W-:Y:S01]  /*3cc0*/  ENDCOLLECTIVE ;  /* 0x000000000000791b */ /* 0x003fe20003800000 */
.L_x_962:
[----:B------:R-:W-:Y:S01]  /*3cd0*/  HFMA2.MMA R85, -RZ, RZ, 0, 4.76837158203125e-07 ;  /* 0x00000008ff557435 */ /* 0x000fe200000001ff */
[----:B------:R-:W-:Y:S02]  /*3ce0*/  MOV R84, R89 ;  /* 0x0000005900547202 */ /* 0x000fe40000000f00 */
[----:B------:R-:W-:-:S08]  /*3cf0*/  MOV R88, R86 ;  /* 0x0000005600587202 */ /* 0x000fd00000000f00 */
[----:B------:R-:W-:Y:S05]  /*3d00*/  WARPSYNC.COLLECTIVE R87, `(.L_x_963) ;  /* 0x0000000057087348 */ /* 0x000fea0003c00000 */
[----:B------:R0:W1:Y:S02]  /*3d10*/  SHFL.DOWN P3, R86, R84, R85, R82 ;  /* 0x0800005554567389 */ /* 0x0000640000060052 */
[----:B01----:R-:W-:Y:S01]  /*3d20*/  ENDCOLLECTIVE ;  /* 0x000000000000791b */ /* 0x003fe20003800000 */
.L_x_963:
[----:B------:R-:W-:-:S05]  /*3d30*/  FADD.FTZ R123, R83, R88 ;  /* 0x00000058537b7221 */ /* 0x000fca0000010000 */
[----:B------:R-:W-:Y:S01]  /*3d40*/  MOV R84, R123 ;  /* 0x0000007b00547202 */ /* 0x000fe20000000f00 */
[----:B------:R-:W-:-:S07]  /*3d50*/  FADD.FTZ R124, R89, R86 ;  /* 0x00000056597c7221 */ /* 0x000fce0000010000 */
[----:B------:R-:W-:Y:S05]  /*3d60*/  WARPSYNC.COLLECTIVE R87, `(.L_x_964) ;  /* 0x0000000057087348 */ /* 0x000fea0003c00000 */
[----:B------:R0:W1:Y:S02]  /*3d70*/  SHFL.DOWN P3, R86, R84, R85, R82 ;  /* 0x0800005554567389 */ /* 0x0000640000060052 */
[----:B01----:R-:W-:Y:S01]  /*3d80*/  ENDCOLLECTIVE ;  /* 0x000000000000791b */ /* 0x003fe20003800000 */
.L_x_964:
[----:B------:R-:W-:Y:S01]  /*3d90*/  HFMA2.MMA R85, -RZ, RZ, 0, 2.384185791015625e-07 ;  /* 0x00000004ff557435 */ /* 0x000fe200000001ff */
[----:B------:R-:W-:Y:S01]  /*3da0*/  IMAD.MOV.U32 R84, RZ, RZ, R124 ;  /* 0x000000ffff547224 */ /* 0x000fe200078e007c */
[----:B------:R-:W-:-:S09]  /*3db0*/  MOV R88, R86 ;  /* 0x0000005600587202 */ /* 0x000fd20000000f00 */
[----:B------:R-:W-:Y:S05]  /*3dc0*/  WARPSYNC.COLLECTIVE R87, `(.L_x_965) ;  /* 0x0000000057087348 */ /* 0x000fea0003c00000 */
[----:B------:R0:W1:Y:S02]  /*3dd0*/  SHFL.DOWN P3, R86, R84, R85, R82 ;  /* 0x0800005554567389 */ /* 0x0000640000060052 */
[----:B01----:R-:W-:Y:S01]  /*3de0*/  ENDCOLLECTIVE ;  /* 0x000000000000791b */ /* 0x003fe20003800000 */
.L_x_965:
[----:B------:R-:W-:-:S05]  /*3df0*/  FADD.FTZ R126, R123, R88 ;  /* 0x000000587b7e7221 */ /* 0x000fca0000010000 */
[----:B------:R-:W-:Y:S01]  /*3e00*/  MOV R84, R126 ;  /* 0x0000007e00547202 */ /* 0x000fe20000000f00 */
[----:B------:R-:W-:-:S07]  /*3e10*/  FADD.FTZ R243, R124, R86 ;  /* 0x000000567cf37221 */ /* 0x000fce0000010000 */
[----:B------:R-:W-:Y:S05]  /*3e20*/  WARPSYNC.COLLECTIVE R87, `(.L_x_966) ;  /* 0x0000000057087348 */ /* 0x000fea0003c00000 */
[----:B------:R0:W1:Y:S02]  /*3e30*/  SHFL.DOWN P3, R86, R84, R85, R82 ;  /* 0x0800005554567389 */ /* 0x0000640000060052 */
[----:B01----:R-:W-:Y:S01]  /*3e40*/  ENDCOLLECTIVE ;  /* 0x000000000000791b */ /* 0x003fe20003800000 */
.L_x_966:
[----:B------:R-:W-:Y:S01]  /*3e50*/  HFMA2.MMA R85, -RZ, RZ, 0, 1.1920928955078125e-07 ;  /* 0x00000002ff557435 */ /* 0x000fe200000001ff */
[----:B------:R-:W-:Y:S02]  /*3e60*/  MOV R84, R243 ;  /* 0x000000f300547202 */ /* 0x000fe40000000f00 */
[----:B------:R-:W-:-:S08]  /*3e70*/  MOV R127, R86 ;  /* 0x00000056007f7202 */ /* 0x000fd00000000f00 */
[----:B------:R-:W-:Y:S05]  /*3e80*/  WARPSYNC.COLLECTIVE R87, `(.L_x_967) ;  /* 0x0000000057087348 */ /* 0x000fea0003c00000 */
[----:B------:R0:W1:Y:S02]  /*3e90*/  SHFL.DOWN P3, R86, R84, R85, R82 ;  /* 0x0800005554567389 */ /* 0x0000640000060052 */
[----:B01----:R-:W-:Y:S01]  /*3ea0*/  ENDCOLLECTIVE ;  /* 0x000000000000791b */ /* 0x003fe20003800000 */
.L_x_967:
[----:B------:R-:W-:-:S04]  /*3eb0*/  FADD.FTZ R127, R126, R127 ;  /* 0x0000007f7e7f7221 */ /* 0x000fc80000010000 */
[----:B------:R-:W-:Y:S02]  /*3ec0*/  IMAD.MOV.U32 R84, RZ, RZ, R127 ;  /* 0x000000ffff547224 */ /* 0x000fe400078e007f */
[----:B------:R-:W-:-:S07]  /*3ed0*/  FADD.FTZ R88, R243, R86 ;  /* 0x00000056f3587221 */ /* 0x000fce0000010000 */
[----:B------:R-:W-:Y:S05]  /*3ee0*/  WARPSYNC.COLLECTIVE R87, `(.L_x_968) ;  /* 0x0000000057087348 */ /* 0x000fea0003c00000 */
[----:B------:R0:W1:Y:S02]  /*3ef0*/  SHFL.DOWN P3, R86, R84, R85, R82 ;  /* 0x0800005554567389 */ /* 0x0000640000060052 */
[----:B01----:R-:W-:Y:S01]  /*3f00*/  ENDCOLLECTIVE ;  /* 0x000000000000791b */ /* 0x003fe20003800000 */
.L_x_968:
[----:B------:R-:W-:Y:S01]  /*3f10*/  HFMA2.MMA R85, -RZ, RZ, 0, 5.9604644775390625e-08 ;  /* 0x00000001ff557435 */ /* 0x000fe200000001ff */
[----:B------:R-:W-:Y:S02]  /*3f20*/  MOV R84, R88 ;  /* 0x0000005800547202 */ /* 0x000fe40000000f00 */
[----:B------:R-:W-:-:S08]  /*3f30*/  MOV R83, R86 ;  /* 0x0000005600537202 */ /* 0x000fd00000000f00 */
[----:B------:R-:W-:Y:S05]  /*3f40*/  WARPSYNC.COLLECTIVE R87, `(.L_x_969) ;  /* 0x0000000057087348 */ /* 0x000fea0003c00000 */
[----:B------:R0:W1:Y:S02]  /*3f50*/  SHFL.DOWN P3, R86, R84, R85, R82 ;  /* 0x0800005554567389 */ /* 0x0000640000060052 */
[----:B01----:R-:W-:Y:S01]  /*3f60*/  ENDCOLLECTIVE ;  /* 0x000000000000791b */ /* 0x003fe20003800000 */
.L_x_969:
[----:B------:R-:W-:-:S05]  /*3f70*/  FADD.FTZ R89, R127, R83 ;  /* 0x000000537f597221 */ /* 0x000fca0000010000 */
[----:B------:R-:W-:Y:S02]  /*3f80*/  MOV R84, R89 ;  /* 0x0000005900547202 */ /* 0x000fe40000000f00 */
[----:B------:R-:W-:-:S07]  /*3f90*/  MOV R83, R86 ;  /* 0x0000005600537202 */ /* 0x000fce0000000f00 */
[----:B------:R-:W-:Y:S05]  /*3fa0*/  WARPSYNC.COLLECTIVE R87, `(.L_x_970) ;  /* 0x0000000057087348 */ /* 0x000fea0003c00000 */
[----:B------:R0:W1:Y:S02]  /*3fb0*/  SHFL.DOWN P3, R86, R84, R85, R82 ;  /* 0x0800005554567389 */ /* 0x0000640000060052 */
[----:B01----:R-:W-:Y:S01]  /*3fc0*/  ENDCOLLECTIVE ;  /* 0x000000000000791b */ /* 0x003fe20003800000 */
.L_x_970:
[----:B------:R-:W-:Y:S05]  /*3fd0*/  BRA `(.L_x_971) ;  /* 0xffffffe400507947 */ /* 0x000fea000383ffff */
.L_x_972:
        /* <DEDUP_REMOVED lines=10> */
.L_x_3251:


//--------------------- .text._ZN10layer_norm31ln_parallel_residual_bwd_kernelINS_13Kernel_traitsI13__nv_bfloat16S2_fS2_fjLj3072ELj1ELj1ELj4ELj16ENS_18Kernel_traits_baseILj3072ES2_S2_fS2_fjLj128EEEEELb0ELb1ELb0EEEvNS_9BwdParamsE --------------------------
	.section	.text._ZN10layer_norm31ln_parallel_residual_bwd_kernelINS_13Kernel_traitsI13__nv_bfloat16S2_fS2_fjLj3072ELj1ELj1ELj4ELj16ENS_18Kernel_traits_baseILj3072ES2_S2_fS2_fjLj128EEEEELb0ELb1ELb0EEEvNS_9BwdParamsE,"ax",@progbits
	.align	128
        .global         _ZN10layer_norm31ln_parallel_residual_bwd_kernelINS_13Kernel_traitsI13__nv_bfloat16S2_fS2_fjLj3072ELj1ELj1ELj4ELj16ENS_18Kernel_traits_baseILj3072ES2_S2_fS2_fjLj128EEEEELb0ELb1ELb0EEEvNS_9BwdParamsE
        .type           _ZN10layer_norm31ln_parallel_residual_bwd_kernelINS_13Kernel_traitsI13__nv_bfloat16S2_fS2_fjLj3072ELj1ELj1ELj4ELj16ENS_18Kernel_traits_baseILj3072ES2_S2_fS2_fjLj128EEEEELb0ELb1ELb0EEEvNS_9BwdParamsE,@function
        .size           _ZN10layer_norm31ln_parallel_residual_bwd_kernelINS_13Kernel_traitsI13__nv_bfloat16S2_fS2_fjLj3072ELj1ELj1ELj4ELj16ENS_18Kernel_traits_baseILj3072ES2_S2_fS2_fjLj128EEEEELb0ELb1ELb0EEEvNS_9BwdParamsE,(.L_x_3252 - _ZN10layer_norm31ln_parallel_residual_bwd_kernelINS_13Kernel_traitsI13__nv_bfloat16S2_fS2_fjLj3072ELj1ELj1ELj4ELj16ENS_18Kernel_traits_baseILj3072ES2_S2_fS2_fjLj128EEEEELb0ELb1ELb0EEEvNS_9BwdParamsE)
        .other          _ZN10layer_norm31ln_parallel_residual_bwd_kernelINS_13Kernel_traitsI13__nv_bfloat16S2_fS2_fjLj3072ELj1ELj1ELj4ELj16ENS_18Kernel_traits_baseILj3072ES2_S2_fS2_fjLj128EEEEELb0ELb1ELb0EEEvNS_9BwdParamsE,@"STO_CUDA_ENTRY STV_DEFAULT"
_ZN10layer_norm31ln_parallel_residual_bwd_kernelINS_13Kernel_traitsI13__nv_bfloat16S2_fS2_fjLj3072ELj1ELj1ELj4ELj16ENS_18Kernel_traits_baseILj3072ES2_S2_fS2_fjLj128EEEEELb0ELb1ELb0EEEvNS_9BwdParamsE:
.text._ZN10layer_norm31ln_parallel_residual_bwd_kernelINS_13Kernel_traitsI13__nv_bfloat16S2_fS2_fjLj3072ELj1ELj1ELj4ELj16ENS_18Kernel_traits_baseILj3072ES2_S2_fS2_fjLj128EEEEELb0ELb1ELb0EEEvNS_9BwdParamsE:
        /* <DEDUP_REMOVED lines=63> */
[----:B-----5:R-:W-:Y:S01]  /*03f0*/  @P1 PRMT R112, R100, 0x7632, R112 ;  /* 0x0000763264701816 */ /* 0x020fe20000000070 */
[----:B------:R-:W-:Y:S01]  /*0400*/  UISETP.NE.AND UP0, UPT, UR6, URZ, UPT ;  /* 0x0000003f0600728c */ /* 0x000fe2000bf05270 */
[----:B------:R-:W-:Y:S01]  /*0410*/  @P1 PRMT R114, R101, 0x7632, R114 ;  /* 0x0000763265721816 */ /* 0x000fe20000000072 */
[----:B------:R-:W-:Y:S01]  /*0420*/  HFMA2.MMA R92, -RZ, RZ, 0, 5.9604644775390625e-08 ;  /* 0x00000001ff5c7435 */ /* 0x000fe200000001ff */
        /* <DEDUP_REMOVED lines=22> */
[----:B------:R-:W-:Y:S02]  /*0590*/  MOV R49, RZ ;  /* 0x000000ff00317202 */ /* 0x000fe40000000f00 */
[----:B------:R-:W-:Y:S02]  /*05a0*/  SHF.L.U32 R112, R112, 0x10, RZ ;  /* 0x0000001070707819 */ /* 0x000fe400000006ff */
[----:B------:R-:W-:Y:S02]  /*05b0*/  SHF.L.U32 R114, R114, 0x10, RZ ;  /* 0x0000001072727819 */ /* 0x000fe400000006ff */
[----:B------:R-:W-:Y:S02]  /*05c0*/  SHF.L.U32 R115, R115, 0x10, RZ ;  /* 0x0000001073737819 */ /* 0x000fe400000006ff */
[----:B------:R-:W-:Y:S02]  /*05d0*/  SHF.L.U32 R116, R116, 0x10, RZ ;  /* 0x0000001074747819 */ /* 0x000fe400000006ff */
[----:B------:R-:W-:-:S02]  /*05e0*/  SHF.L.U32 R117, R117, 0x10, RZ ;  /* 0x0000001075757819 */ /* 0x000fc400000006ff */
[----:B------:R-:W-:Y:S02]  /*05f0*/  SHF.L.U32 R118, R118, 0x10, RZ ;  /* 0x0000001076767819 */ /* 0x000fe400000006ff */
[----:B------:R-:W-:Y:S02]  /*0600*/  SHF.L.U32 R119, R119, 0x10, RZ ;  /* 0x0000001077777819 */ /* 0x000fe400000006ff */
[----:B------:R-:W-:Y:S02]  /*0610*/  PLOP3.LUT P4, PT, PT, PT, UP0, 0x80, 0x0 ;  /* 0x000000000000781c */ /* 0x000fe40003f8f008 */
[----:B------:R-:W-:Y:S02]  /*0620*/  SHF.L.U32 R120, R120, 0x10, RZ ;  /* 0x0000001078787819 */ /* 0x000fe400000006ff */
[----:B------:R-:W-:Y:S02]  /*0630*/  SHF.L.U32 R121, R121, 0x10, RZ ;  /* 0x0000001079797819 */ /* 0x000fe400000006ff */
[----:B------:R-:W-:-:S02]  /*0640*/  SHF.L.U32 R122, R122, 0x10, RZ ;  /* 0x000000107a7a7819 */ /* 0x000fc400000006ff */
[----:B------:R-:W-:Y:S02]  /*0650*/  SHF.L.U32 R123, R123, 0x10, RZ ;  /* 0x000000107b7b7819 */ /* 0x000fe400000006ff */
[----:B------:R-:W-:-:S07]  /*0660*/  SHF.L.U32 R124, R124, 0x10, RZ ;  /* 0x000000107c7c7819 */ /* 0x000fce00000006ff */
.L_x_987:
[----:B------:R-:W0:Y:S08]  /*0670*/  LDC.64 R88, c[0x0][0x250] ;  /* 0x00009400ff587b82 */ /* 0x000e300000000a00 */
[----:B------:R-:W1:Y:S01]  /*0680*/  LDC.64 R90, c[0x0][0x258] ;  /* 0x00009600ff5a7b82 */ /* 0x000e620000000a00 */
[----:B0-----:R-:W-:-:S06]  /*0690*/  IMAD.WIDE R88, R113, 0x4, R88 ;  /* 0x0000000471587825 */ /* 0x001fcc00078e0258 */
[----:B------:R-:W2:Y:S01]  /*06a0*/  LDG.E R88, desc[UR4][R88.64] ;  /* 0x0000000458587981 */ /* 0x000ea2000c1e1900 */
[----:B-1----:R-:W-:-:S05]  /*06b0*/  IMAD.WIDE R90, R113, 0x4, R90 ;  /* 0x00000004715a7825 */ /* 0x002fca00078e025a */
[----:B-----5:R0:W5:Y:S01]  /*06c0*/  LDG.E R157, desc[UR4][R90.64] ;  /* 0x000000045a9d7981 */ /* 0x020162000c1e1900 */
[----:B------:R-:W-:Y:S01]  /*06d0*/  MOV R0, UR20 ;  /* 0x0000001400007c02 */ /* 0x000fe20008000f00 */
[----:B------:R-:W-:Y:S01]  /*06e0*/  BSSY B0, `(.L_x_974) ;  /* 0x0000060000007945 */ /* 0x000fe20003800000 */
[----:B------:R-:W-:Y:S02]  /*06f0*/  SHF.R.U32.HI R173, RZ, 0x5, R179 ;  /* 0x00000005ffad7819 */ /* 0x000fe400000116b3 */
[----:B------:R-:W-:Y:S01]  /*0700*/  LOP3.LUT P5, RZ, R92, 0xff, RZ, 0xc0, !PT ;  /* 0x000000ff5cff7812 */ /* 0x000fe200078ac0ff */
[----:B------:R-:W-:Y:S01]  /*0710*/  IMAD R93, R113, R0, RZ ;  /* 0x00000000715d7224 */ /* 0x000fe200078e02ff */
[----:B------:R-:W-:Y:S02]  /*0720*/  LOP3.LUT P6, RZ, R179, 0x1f, RZ, 0xc0, !PT ;  /* 0x0000001fb3ff7812 */ /* 0x000fe400078cc0ff */
[----:B------:R-:W-:Y:S02]  /*0730*/  MOV R177, RZ ;  /* 0x000000ff00b17202 */ /* 0x000fe40000000f00 */
[----:B------:R-:W-:-:S02]  /*0740*/  SHF.R.S32.HI R94, RZ, 0x1f, R93 ;  /* 0x0000001fff5e7819 */ /* 0x000fc4000001145d */
[----:B------:R-:W-:Y:S02]  /*0750*/  MOV R178, RZ ;  /* 0x000000ff00b27202 */ /* 0x000fe40000000f00 */
[----:B------:R-:W-:Y:S02]  /*0760*/  LEA.HI R93, R94, R93, RZ, 0x3 ;  /* 0x0000005d5e5d7211 */ /* 0x000fe400078f18ff */
[----:B------:R-:W-:Y:S02]  /*0770*/  LOP3.LUT R175, R173, 0x7fffffc, RZ, 0xc0, !PT ;  /* 0x07fffffcadaf7812 */ /* 0x000fe400078ec0ff */
[----:B------:R-:W-:-:S04]  /*0780*/  LEA.HI.SX32 R125, R93, R2, 0x1d ;  /* 0x000000025d7d7211 */ /* 0x000fc800078feaff */
[----:B------:R-:W-:Y:S02]  /*0790*/  MOV R181, R125 ;  /* 0x0000007d00b57202 */ /* 0x000fe40000000f00 */
[----:B--2---:R-:W-:Y:S01]  /*07a0*/  FSEL R176, R88, RZ, !P4 ;  /* 0x000000ff58b07208 */ /* 0x004fe20006000000 */
[----:B0-----:R-:W-:Y:S06]  /*07b0*/  @!P1 BRA `(.L_x_975) ;  /* 0x0000000400489947 */ /* 0x001fec0003800000 */
[----:B------:R-:W0:Y:S01]  /*07c0*/  LDC.64 R96, c[0x0][0x2b8] ;  /* 0x0000ae00ff607b82 */ /* 0x000e220000000a00 */
[----:B------:R-:W-:-:S04]  /*07d0*/  LEA R162, P0, R125, UR10, 0x5 ;  /* 0x0000000a7da27c11 */ /* 0x000fc8000f8028ff */
[----:B------:R-:W-:-:S05]  /*07e0*/  LEA.HI.X R163, R125, UR11, RZ, 0x5, P0 ;  /* 0x0000000b7da37c11 */ /* 0x000fca00080f2cff */
[----:B------:R-:W2:Y:S04]  /*07f0*/  LDG.E.128 R92, desc[UR4][R162.64] ;  /* 0x00000004a25c7981 */ /* 0x000ea8000c1e1d00 */
[----:B------:R-:W3:Y:S01]  /*0800*/  LDG.E.128 R88, desc[UR4][R162.64+0x10] ;  /* 0x00001004a2587981 */ /* 0x000ee2000c1e1d00 */
[----:B0-----:R-:W-:-:S06]  /*0810*/  IMAD.WIDE.U32 R96, R125, 0x10, R96 ;  /* 0x000000107d607825 */ /* 0x001fcc00078e0060 */
[----:B------:R-:W4:Y:S01]  /*0820*/  LDG.E.128 R96, desc[UR4][R96.64] ;  /* 0x0000000460607981 */ /* 0x000f22000c1e1d00 */
[----:B------:R-:W-:-:S04]  /*0830*/  ISETP.NE.U32.AND P0, PT, RZ, UR8, PT ;  /* 0x00000008ff007c0c */ /* 0x000fc8000bf05070 */
[----:B------:R-:W-:-:S13]  /*0840*/  ISETP.NE.AND.EX P0, PT, RZ, UR9, PT, P0 ;  /* 0x00000009ff007c0c */ /* 0x000fda000bf05300 */
[----:B------:R-:W-:-:S04]  /*0850*/  @P0 LEA R160, P4, R125, UR8, 0x5 ;  /* 0x000000087da00c11 */ /* 0x000fc8000f8828ff */
[----:B------:R-:W-:-:S05]  /*0860*/  @P0 LEA.HI.X R161, R125, UR9, RZ, 0x5, P4 ;  /* 0x000000097da10c11 */ /* 0x000fca000a0f2cff */
[----:B------:R-:W5:Y:S04]  /*0870*/  @P0 LDG.E.128 R52, desc[UR4][R160.64] ;  /* 0x00000004a0340981 */ /* 0x000f68000c1e1d00 */
[----:B------:R0:W5:Y:S01]  /*0880*/  @P0 LDG.E.128 R56, desc[UR4][R160.64+0x10] ;  /* 0x00001004a0380981 */ /* 0x000162000c1e1d00 */
[----:B------:R-:W-:Y:S01]  /*0890*/  IADD3 R181, R125, 0x80, RZ ;  /* 0x000000807db57810 */ /* 0x000fe20007ffe0ff */
[C---:B--2---:R-:W-:Y:S01]  /*08a0*/  FADD.FTZ R166, -R176.reuse, R93 ;  /* 0x0000005db0a67221 */ /* 0x044fe20000010100 */
[C---:B------:R-:W-:Y:S01]  /*08b0*/  FADD.FTZ R168, -R176.reuse, R95 ;  /* 0x0000005fb0a87221 */ /* 0x040fe20000010100 */
[C---:B------:R-:W-:Y:S01]  /*08c0*/  FADD.FTZ R92, -R176.reuse, R92 ;  /* 0x0000005cb05c7221 */ /* 0x040fe20000010100 */
[----:B---3--:R-:W-:-:S03]  /*08d0*/  FADD.FTZ R88, -R176, R88 ;  /* 0x00000058b0587221 */ /* 0x008fc60000010100 */
[C---:B-----5:R-:W-:Y:S01]  /*08e0*/  FMUL.FTZ R3, R157.reuse, R92 ;  /* 0x0000005c9d037220 */ /* 0x060fe20000410000 */
[C---:B------:R-:W-:Y:S01]  /*08f0*/  FADD.FTZ R170, -R176.reuse, R89 ;  /* 0x00000059b0aa7221 */ /* 0x040fe20000010100 */
[C---:B0-----:R-:W-:Y:S01]  /*0900*/  FMUL.FTZ R161, R157.reuse, R88 ;  /* 0x000000589da17220 */ /* 0x041fe20000410000 */
[----:B------:R-:W-:Y:S01]  /*0910*/  FADD.FTZ R94, -R176, R94 ;  /* 0x0000005eb05e7221 */ /* 0x000fe20000010100 */
[----:B------:R-:W-:Y:S01]  /*0920*/  FMUL.FTZ R166, R157, R166 ;  /* 0x000000a69da67220 */ /* 0x000fe20000410000 */
[C---:B----4-:R-:W-:Y:S02]  /*0930*/  PRMT R93, R96.reuse, 0x7632, R93 ;  /* 0x00007632605d7816 */ /* 0x050fe4000000005d */
[----:B------:R-:W-:Y:S02]  /*0940*/  SHF.L.U32 R95, R96, 0x10, RZ ;  /* 0x00000010605f7819 */ /* 0x000fe400000006ff */
[----:B------:R-:W-:Y:S02]  /*0950*/  PRMT R163, R98, 0x7632, R163 ;  /* 0x0000763262a37816 */ /* 0x000fe400000000a3 */
[----:B------:R-:W-:Y:S01]  /*0960*/  SHF.L.U32 R93, R93, 0x10, RZ ;  /* 0x000000105d5d7819 */ /* 0x000fe200000006ff */
[----:B------:R-:W-:Y:S01]  /*0970*/  FMUL.FTZ R160, R100, R95 ;  /* 0x0000005f64a07220 */ /* 0x000fe20000410000 */
[----:B------:R-:W-:-:S02]  /*0980*/  PRMT R96, R97, 0x7632, R96 ;  /* 0x0000763261607816 */ /* 0x000fc40000000060 */
[----:B------:R-:W-:Y:S01]  /*0990*/  SHF.L.U32 R92, R163, 0x10, RZ ;  /* 0x00000010a35c7819 */ /* 0x000fe200000006ff */
[----:B------:R-:W-:Y:S01]  /*09a0*/  FMUL.FTZ R163, R112, R93 ;  /* 0x0000005d70a37220 */ /* 0x000fe20000410000 */
[----:B------:R-:W-:Y:S01]  /*09b0*/  SHF.L.U32 R97, R97, 0x10, RZ ;  /* 0x0000001061617819 */ /* 0x000fe200000006ff */
[----:B------:R-:W-:Y:S01]  /*09c0*/  FADD.FTZ R88, RZ, R160 ;  /* 0x000000a0ff587221 */ /* 0x000fe20000010000 */
[----:B------:R-:W-:Y:S01]  /*09d0*/  FFMA.FTZ R89, R3, R160, RZ ;  /* 0x000000a003597223 */ /* 0x000fe200000100ff */
[----:B------:R-:W-:Y:S01]  /*09e0*/  SHF.L.U32 R165, R98, 0x10, RZ ;  /* 0x0000001062a57819 */ /* 0x000fe200000006ff */
[C---:B------:R-:W-:Y:S01]  /*09f0*/  FADD.FTZ R174, -R176.reuse, R91 ;  /* 0x0000005bb0ae7221 */ /* 0x040fe20000010100 */
[----:B------:R-:W-:Y:S01]  /*0a00*/  FADD.FTZ R90, -R176, R90 ;  /* 0x0000005ab05a7221 */ /* 0x000fe20000010100 */
[----:B------:R-:W-:Y:S01]  /*0a10*/  SHF.L.U32 R96, R96, 0x10, RZ ;  /* 0x0000001060607819 */ /* 0x000fe200000006ff */
[----:B------:R-:W-:Y:S01]  /*0a20*/  FADD.FTZ R91, R88, R163 ;  /* 0x000000a3585b7221 */ /* 0x000fe20000010000 */
[----:B------:R-:W-:Y:S01]  /*0a30*/  FMUL.FTZ R159, R157, R94 ;  /* 0x0000005e9d9f7220 */ /* 0x000fe20000410000 */
[----:B------:R-:W-:Y:S01]  /*0a40*/  FMUL.FTZ R162, R101, R97 ;  /* 0x0000006165a27220 */ /* 0x000fe20000410000 */
[----:B------:R-:W-:Y:S01]  /*0a50*/  FFMA.FTZ R88, R166, R163, R89 ;  /* 0x000000a3a6587223 */ /* 0x000fe20000010059 */
[----:B------:R-:W-:Y:S01]  /*0a60*/  FADD.FTZ R20, R20, R165 ;  /* 0x000000a514147221 */ /* 0x000fe20000010000 */
[-C--:B------:R-:W-:Y:S01]  /*0a70*/  FFMA.FTZ R44, R161, R165.reuse, R44 ;  /* 0x000000a5a12c7223 */ /* 0x080fe2000001002c */
[----:B------:R-:W-:Y:S01]  /*0a80*/  FMUL.FTZ R164, R102, R165 ;  /* 0x000000a566a47220 */ /* 0x000fe20000410000 */
[C---:B------:R-:W-:Y:S01]  /*0a90*/  FMUL.FTZ R167, R157.reuse, R90 ;  /* 0x0000005a9da77220 */ /* 0x040fe20000410000 */
[----:B------:R-:W-:Y:S01]  /*0aa0*/  FMUL.FTZ R168, R157, R168 ;  /* 0x000000a89da87220 */ /* 0x000fe20000410000 */
[----:B------:R-:W-:Y:S01]  /*0ab0*/  FMUL.FTZ R165, R114, R96 ;  /* 0x0000006072a57220 */ /* 0x000fe20000410000 */
[----:B------:R-:W-:Y:S01]  /*0ac0*/  FADD.FTZ R90, R91, R162 ;  /* 0x000000a25b5a7221 */ /* 0x000fe20000010000 */
[----:B------:R-:W-:Y:S01]  /*0ad0*/  FFMA.FTZ R89, R159, R162, R88 ;  /* 0x000000a29f597223 */ /* 0x000fe20000010058 */
[----:B------:R-:W-:-:S02]  /*0ae0*/  PRMT R98, R99, 0x7632, R98 ;  /* 0x0000763263627816 */ /* 0x000fc40000000062 */
        /* <DEDUP_REMOVED lines=29> */
[----:B------:R-:W-:Y:S01]  /*0cc0*/  FADD.FTZ R177, R90, R171 ;  /* 0x000000ab5ab17221 */ /* 0x000fe20000010000 */
[----:B------:R-:W-:-:S07]  /*0cd0*/  FFMA.FTZ R178, R174, R171, R88 ;  /* 0x000000abaeb27223 */ /* 0x000fce0000010058 */
.L_x_975:
[----:B------:R-:W-:Y:S05]  /*0ce0*/  BSYNC B0 ;  /* 0x0000000000007941 */ /* 0x000fea0003800000 */
.L_x_974:
[----:B------:R-:W-:Y:S04]  /*0cf0*/  BSSY B0, `(.L_x_976) ;  /* 0x0000054000007945 */ /* 0x000fe80003800000 */
[----:B------:R-:W-:Y:S05]  /*0d00*/  @!P2 BRA `(.L_x_977) ;  /* 0x000000040048a947 */ /* 0x000fea0003800000 */
        /* <DEDUP_REMOVED lines=18> */
[C---:B0----5:R-:W-:Y:S01]  /*0e30*/  FMUL.FTZ R133, R157.reuse, R92 ;  /* 0x0000005c9d857220 */ /* 0x061fe20000410000 */
[----:B------:R-:W-:Y:S01]  /*0e40*/  FMUL.FTZ R137, R157, R88 ;  /* 0x000000589d897220 */ /* 0x000fe20000410000 */
[C---:B------:R-:W-:Y:S01]  /*0e50*/  FADD.FTZ R142, -R176.reuse, R89 ;  /* 0x00000059b08e7221 */ /* 0x040fe20000010100 */
[----:B------:R-:W-:Y:S01]  /*0e60*/  FADD.FTZ R94, -R176, R94 ;  /* 0x0000005eb05e7221 */ /* 0x000fe20000010100 */
[C---:B----4-:R-:W-:Y:S02]  /*0e70*/  PRMT R93, R96.reuse, 0x7632, R93 ;  /* 0x00007632605d7816 */ /* 0x050fe4000000005d */
[----:B------:R-:W-:Y:S02]  /*0e80*/  SHF.L.U32 R95, R96, 0x10, RZ ;  /* 0x00000010605f7819 */ /* 0x000fe400000006ff */
[C---:B------:R-:W-:Y:S02]  /*0e90*/  PRMT R136, R98.reuse, 0x7632, R136 ;  /* 0x0000763262887816 */ /* 0x040fe40000000088 */
[----:B------:R-:W-:Y:S01]  /*0ea0*/  SHF.L.U32 R139, R98, 0x10, RZ ;  /* 0x00000010628b7819 */ /* 0x000fe200000006ff */
[----:B------:R-:W-:Y:S01]  /*0eb0*/  FADD.FTZ R98, -R176, R90 ;  /* 0x0000005ab0627221 */ /* 0x000fe20000010100 */
[----:B------:R-:W-:Y:S01]  /*0ec0*/  SHF.L.U32 R90, R93, 0x10, RZ ;  /* 0x000000105d5a7819 */ /* 0x000fe200000006ff */
[----:B------:R-:W-:Y:S01]  /*0ed0*/  FMUL.FTZ R132, R104, R95 ;  /* 0x0000005f68847220 */ /* 0x000fe20000410000 */
[----:B------:R-:W-:Y:S01]  /*0ee0*/  SHF.L.U32 R92, R136, 0x10, RZ ;  /* 0x00000010885c7819 */ /* 0x000fe200000006ff */
[----:B------:R-:W-:Y:S01]  /*0ef0*/  FADD.FTZ R12, R12, R139 ;  /* 0x0000008b0c0c7221 */ /* 0x000fe20000010000 */
[----:B------:R-:W-:Y:S01]  /*0f00*/  PRMT R96, R97, 0x7632, R96 ;  /* 0x0000763261607816 */ /* 0x000fe20000000060 */
[-C--:B------:R-:W-:Y:S01]  /*0f10*/  FFMA.FTZ R36, R137, R139.reuse, R36 ;  /* 0x0000008b89247223 */ /* 0x080fe20000010024 */
[----:B------:R-:W-:Y:S01]  /*0f20*/  FMUL.FTZ R136, R106, R139 ;  /* 0x0000008b6a887220 */ /* 0x000fe20000410000 */
[----:B------:R-:W-:Y:S01]  /*0f30*/  SHF.L.U32 R97, R97, 0x10, RZ ;  /* 0x0000001061617819 */ /* 0x000fe200000006ff */
[----:B------:R-:W-:Y:S01]  /*0f40*/  FADD.FTZ R88, R177, R132 ;  /* 0x00000084b1587221 */ /* 0x000fe20000010000 */
[----:B------:R-:W-:Y:S01]  /*0f50*/  FMUL.FTZ R139, R117, R90 ;  /* 0x0000005a758b7220 */ /* 0x000fe20000410000 */
[----:B------:R-:W-:Y:S01]  /*0f60*/  FMUL.FTZ R138, R157, R138 ;  /* 0x0000008a9d8a7220 */ /* 0x000fe20000410000 */
[----:B------:R-:W-:Y:S01]  /*0f70*/  FFMA.FTZ R89, R133, R132, R178 ;  /* 0x0000008485597223 */ /* 0x000fe200000100b2 */
[----:B------:R-:W-:Y:S01]  /*0f80*/  FADD.FTZ R148, -R176, R91 ;  /* 0x0000005bb0947221 */ /* 0x000fe20000010100 */
[----:B------:R-:W-:Y:S01]  /*0f90*/  PRMT R141, R99, 0x7632, R141 ;  /* 0x00007632638d7816 */ /* 0x000fe2000000008d */
[----:B------:R-:W-:Y:S01]  /*0fa0*/  FADD.FTZ R91, R88, R139 ;  /* 0x0000008b585b7221 */ /* 0x000fe20000010000 */
[----:B------:R-:W-:Y:S01]  /*0fb0*/  SHF.L.U32 R96, R96, 0x10, RZ ;  /* 0x0000001060607819 */ /* 0x000fe200000006ff */
[----:B------:R-:W-:Y:S01]  /*0fc0*/  FMUL.FTZ R135, R157, R94 ;  /* 0x0000005e9d877220 */ /* 0x000fe20000410000 */
[----:B------:R-:W-:Y:S01]  /*0fd0*/  FMUL.FTZ R134, R105, R97 ;  /* 0x0000006169867220 */ /* 0x000fe20000410000 */
[C---:B------:R-:W-:Y:S01]  /*0fe0*/  FFMA.FTZ R88, R138.reuse, R139, R89 ;  /* 0x0000008b8a587223 */ /* 0x040fe20000010059 */
[----:B------:R-:W-:Y:S01]  /*0ff0*/  SHF.L.U32 R93, R141, 0x10, RZ ;  /* 0x000000108d5d7819 */ /* 0x000fe200000006ff */
[----:B------:R-:W-:Y:S01]  /*1000*/  FADD.FTZ R17, R17, R90 ;  /* 0x0000005a11117221 */ /* 0x000fe20000010000 */
[----:B------:R-:W-:Y:S01]  /*1010*/  FFMA.FTZ R41, R138, R90, R41 ;  /* 0x0000005a8a297223 */ /* 0x000fe20000010029 */
[----:B------:R-:W-:Y:S01]  /*1020*/  FMUL.FTZ R140, R157, R140 ;  /* 0x0000008c9d8c7220 */ /* 0x000fe20000410000 */
[----:B------:R-:W-:Y:S01]  /*1030*/  FMUL.FTZ R141, R118, R96 ;  /* 0x00000060768d7220 */ /* 0x000fe20000410000 */
[----:B------:R-:W-:Y:S01]  /*1040*/  FADD.FTZ R90, R91, R134 ;  /* 0x000000865b5a7221 */ /* 0x000fe20000010000 */
[----:B------:R-:W-:-:S03]  /*1050*/  FFMA.FTZ R89, R135, R134, R88 ;  /* 0x0000008687597223 */ /* 0x000fc60000010058 */
[----:B------:R-:W-:Y:S01]  /*1060*/  FADD.FTZ R91, R90, R141 ;  /* 0x0000008d5a5b7221 */ /* 0x000fe20000010000 */
        /* <DEDUP_REMOVED lines=25> */
[C---:B------:R-:W-:Y:S01]  /*1200*/  FFMA.FTZ R39, R148.reuse, R93, R39 ;  /* 0x0000005d94277223 */ /* 0x040fe20000010027 */
[----:B------:R-:W-:Y:S01]  /*1210*/  FADD.FTZ R177, R91, R146 ;  /* 0x000000925bb17221 */ /* 0x000fe20000010000 */
[----:B------:R-:W-:-:S07]  /*1220*/  FFMA.FTZ R178, R148, R146, R89 ;  /* 0x0000009294b27223 */ /* 0x000fce0000010059 */
.L_x_977:
[----:B------:R-:W-:Y:S05]  /*1230*/  BSYNC B0 ;  /* 0x0000000000007941 */ /* 0x000fea0003800000 */
.L_x_976:
[----:B------:R-:W-:Y:S04]  /*1240*/  BSSY B0, `(.L_x_978) ;  /* 0x0000053000007945 */ /* 0x000fe80003800000 */
[----:B------:R-:W-:Y:S05]  /*1250*/  @!P3 BRA `(.L_x_979) ;  /* 0x000000040044b947 */ /* 0x000fea0003800000 */
[----:B------:R-:W0:Y:S01]  /*1260*/  LDC.64 R92, c[0x0][0x2b8] ;  /* 0x0000ae00ff5c7b82 */ /* 0x000e220000000a00 */
[----:B------:R-:W-:-:S04]  /*1270*/  LEA R128, P0, R181, UR10, 0x5 ;  /* 0x0000000ab5807c11 */ /* 0x000fc8000f8028ff */
[----:B------:R-:W-:-:S05]  /*1280*/  LEA.HI.X R129, R181, UR11, RZ, 0x5, P0 ;  /* 0x0000000bb5817c11 */ /* 0x000fca00080f2cff */
[----:B------:R-:W2:Y:S04]  /*1290*/  LDG.E.128 R88, desc[UR4][R128.64] ;  /* 0x0000000480587981 */ /* 0x000ea8000c1e1d00 */
[----:B------:R1:W3:Y:S01]  /*12a0*/  LDG.E.128 R96, desc[UR4][R128.64+0x10] ;  /* 0x0000100480607981 */ /* 0x0002e2000c1e1d00 */
        /* <DEDUP_REMOVED lines=8> */
[C---:B--2---:R-:W-:Y:S01]  /*1330*/  FADD.FTZ R156, -R176.reuse, R89 ;  /* 0x00000059b09c7221 */ /* 0x044fe20000010100 */
[C---:B------:R-:W-:Y:S01]  /*1340*/  FADD.FTZ R158, -R176.reuse, R91 ;  /* 0x0000005bb09e7221 */ /* 0x040fe20000010100 */
[C---:B------:R-:W-:Y:S01]  /*1350*/  FADD.FTZ R88, -R176.reuse, R88 ;  /* 0x00000058b0587221 */ /* 0x040fe20000010100 */
[----:B------:R-:W-:-:S03]  /*1360*/  FADD.FTZ R130, -R176, R90 ;  /* 0x0000005ab0827221 */ /* 0x000fc60000010100 */
[C---:B-----5:R-:W-:Y:S01]  /*1370*/  FMUL.FTZ R147, R157.reuse, R88 ;  /* 0x000000589d937220 */ /* 0x060fe20000410000 */
[----:B------:R-:W-:Y:S01]  /*1380*/  FMUL.FTZ R156, R157, R156 ;  /* 0x0000009c9d9c7220 */ /* 0x000fe20000410000 */
[C---:B----4-:R-:W-:Y:S02]  /*1390*/  PRMT R89, R92.reuse, 0x7632, R89 ;  /* 0x000076325c597816 */ /* 0x050fe40000000059 */
[----:B------:R-:W-:Y:S02]  /*13a0*/  SHF.L.U32 R91, R92, 0x10, RZ ;  /* 0x000000105c5b7819 */ /* 0x000fe400000006ff */
[----:B------:R-:W-:-:S03]  /*13b0*/  SHF.L.U32 R90, R89, 0x10, RZ ;  /* 0x00000010595a7819 */ /* 0x000fc600000006ff */
[-C--:B------:R-:W-:Y:S01]  /*13c0*/  FMUL.FTZ R150, R108, R91.reuse ;  /* 0x0000005b6c967220 */ /* 0x080fe20000410000 */
[----:B------:R-:W-:Y:S01]  /*13d0*/  PRMT R92, R93, 0x7632, R92 ;  /* 0x000076325d5c7816 */ /* 0x000fe2000000005c */
[----:B------:R-:W-:Y:S01]  /*13e0*/  FMUL.FTZ R153, R121, R90 ;  /* 0x0000005a79997220 */ /* 0x000fe20000410000 */
[----:B------:R-:W-:Y:S01]  /*13f0*/  SHF.L.U32 R93, R93, 0x10, RZ ;  /* 0x000000105d5d7819 */ /* 0x000fe200000006ff */
[----:B------:R-:W-:Y:S01]  /*1400*/  FADD.FTZ R88, R177, R150 ;  /* 0x00000096b1587221 */ /* 0x000fe20000010000 */
[C---:B------:R-:W-:Y:S01]  /*1410*/  FFMA.FTZ R89, R147.reuse, R150, R178 ;  /* 0x0000009693597223 */ /* 0x040fe200000100b2 */
[----:B------:R-:W-:Y:S01]  /*1420*/  FADD.FTZ R8, R8, R91 ;  /* 0x0000005b08087221 */ /* 0x000fe20000010000 */
[----:B------:R-:W-:Y:S01]  /*1430*/  FFMA.FTZ R32, R147, R91, R32 ;  /* 0x0000005b93207223 */ /* 0x000fe20000010020 */
[----:B------:R-:W-:Y:S01]  /*1440*/  SHF.L.U32 R92, R92, 0x10, RZ ;  /* 0x000000105c5c7819 */ /* 0x000fe200000006ff */
[----:B------:R-:W-:Y:S01]  /*1450*/  FADD.FTZ R91, R88, R153 ;  /* 0x00000099585b7221 */ /* 0x000fe20000010000 */
[----:B------:R-:W-:Y:S01]  /*1460*/  FMUL.FTZ R149, R157, R130 ;  /* 0x000000829d957220 */ /* 0x000fe20000410000 */
[----:B------:R-:W-:Y:S01]  /*1470*/  FMUL.FTZ R152, R109, R93 ;  /* 0x0000005d6d987220 */ /* 0x000fe20000410000 */
[----:B------:R-:W-:Y:S01]  /*1480*/  FFMA.FTZ R88, R156, R153, R89 ;  /* 0x000000999c587223 */ /* 0x000fe20000010059 */
[C---:B-1----:R-:W-:Y:S01]  /*1490*/  PRMT R128, R94.reuse, 0x7632, R128 ;  /* 0x000076325e807816 */ /* 0x042fe20000000080 */
[----:B------:R-:W-:Y:S01]  /*14a0*/  FADD.FTZ R9, R9, R90 ;  /* 0x0000005a09097221 */ /* 0x000fe20000010000 */
[----:B------:R-:W-:Y:S01]  /*14b0*/  SHF.L.U32 R129, R94, 0x10, RZ ;  /* 0x000000105e817819 */ /* 0x000fe200000006ff */
[----:B------:R-:W-:Y:S01]  /*14c0*/  FFMA.FTZ R33, R156, R90, R33 ;  /* 0x0000005a9c217223 */ /* 0x000fe20000010021 */
[----:B---3--:R-:W-:Y:S01]  /*14d0*/  FADD.FTZ R96, -R176, R96 ;  /* 0x00000060b0607221 */ /* 0x008fe20000010100 */
[----:B------:R-:W-:Y:S01]  /*14e0*/  FMUL.FTZ R158, R157, R158 ;  /* 0x0000009e9d9e7220 */ /* 0x000fe20000410000 */
[----:B------:R-:W-:Y:S01]  /*14f0*/  FMUL.FTZ R155, R122, R92 ;  /* 0x0000005c7a9b7220 */ /* 0x000fe20000410000 */
[----:B------:R-:W-:Y:S01]  /*1500*/  FADD.FTZ R90, R91, R152 ;  /* 0x000000985b5a7221 */ /* 0x000fe20000010000 */
[----:B------:R-:W-:Y:S01]  /*1510*/  FFMA.FTZ R89, R149, R152, R88 ;  /* 0x0000009895597223 */ /* 0x000fe20000010058 */
[----:B------:R-:W-:Y:S01]  /*1520*/  SHF.L.U32 R128, R128, 0x10, RZ ;  /* 0x0000001080807819 */ /* 0x000fe200000006ff */
[----:B0-----:R-:W-:Y:S01]  /*1530*/  FADD.FTZ R126, -R176, R97 ;  /* 0x00000061b07e7221 */ /* 0x001fe20000010100 */
[----:B------:R-:W-:Y:S01]  /*1540*/  FMUL.FTZ R151, R157, R96 ;  /* 0x000000609d977220 */ /* 0x000fe20000410000 */
[----:B------:R-:W-:Y:S01]  /*1550*/  FMUL.FTZ R154, R110, R129 ;  /* 0x000000816e9a7220 */ /* 0x000fe20000410000 */
[----:B------:R-:W-:Y:S01]  /*1560*/  FADD.FTZ R91, R90, R155 ;  /* 0x0000009b5a5b7221 */ /* 0x000fe20000010000 */
[----:B------:R-:W-:Y:S01]  /*1570*/  FFMA.FTZ R88, R158, R155, R89 ;  /* 0x0000009b9e587223 */ /* 0x000fe20000010059 */
[C---:B------:R-:W-:Y:S01]  /*1580*/  PRMT R94, R95.reuse, 0x7632, R94 ;  /* 0x000076325f5e7816 */ /* 0x040fe2000000005e */
[----:B------:R-:W-:Y:S01]  /*1590*/  FADD.FTZ R98, -R176, R98 ;  /* 0x00000062b0627221 */ /* 0x000fe20000010100 */
[----:B------:R-:W-:Y:S01]  /*15a0*/  SHF.L.U32 R95, R95, 0x10, RZ ;  /* 0x000000105f5f7819 */ /* 0x000fe200000006ff */
[----:B------:R-:W-:Y:S01]  /*15b0*/  FMUL.FTZ R126, R157, R126 ;  /* 0x0000007e9d7e7220 */ /* 0x000fe20000410000 */
[----:B------:R-:W-:Y:S01]  /*15c0*/  FMUL.FTZ R131, R123, R128 ;  /* 0x000000807b837220 */ /* 0x000fe20000410000 */
[----:B------:R-:W-:Y:S01]  /*15d0*/  FADD.FTZ R90, R91, R154 ;  /* 0x0000009a5b5a7221 */ /* 0x000fe20000010000 */
[----:B------:R-:W-:Y:S01]  /*15e0*/  FFMA.FTZ R89, R151, R154, R88 ;  /* 0x0000009a97597223 */ /* 0x000fe20000010058 */
[----:B------:R-:W-:Y:S01]  /*15f0*/  SHF.L.U32 R94, R94, 0x10, RZ ;  /* 0x000000105e5e7819 */ /* 0x000fe200000006ff */
[----:B------:R-:W-:Y:S01]  /*1600*/  FADD.FTZ R176, -R176, R99 ;  /* 0x00000063b0b07221 */ /* 0x000fe20000010100 */
        /* <DEDUP_REMOVED lines=22> */
.L_x_979:
[----:B------:R-:W-:Y:S05]  /*1770*/  BSYNC B0 ;  /* 0x0000000000007941 */ /* 0x000fea0003800000 */
.L_x_978:
[----:B------:R-:W-:Y:S01]  /*1780*/  UMOV UR6, 0xffffffff ;  /* 0xffffffff00067882 */ /* 0x000fe20000000000 */
[----:B------:R-:W-:Y:S02]  /*1790*/  @!P5 IADD3 R175, R175, 0x4, RZ ;  /* 0x00000004afafd810 */ /* 0x000fe40007ffe0ff */
[----:B------:R-:W-:Y:S05]  /*17a0*/  BRA.DIV UR6, `(.L_x_980) ;  /* 0x0000001606207947 */ /* 0x000fea000b800000 */
        /* <DEDUP_REMOVED lines=18> */
.L_x_1002:
[----:B------:R-:W3:Y:S01]  /*18d0*/  S2R R92, SR_CgaCtaId ;  /* 0x00000000005c7919 */ /* 0x000ee20000008800 */
[----:B------:R-:W-:Y:S01]  /*18e0*/  MOV R91, 0x400 ;  /* 0x00000400005b7802 */ /* 0x000fe20000000f00 */
[----:B------:R-:W-:Y:S01]  /*18f0*/  UISETP.NE.AND UP0, UPT, UR13, URZ, UPT ;  /* 0x0000003f0d00728c */ /* 0x000fe2000bf05270 */
[----:B------:R-:W-:Y:S01]  /*1900*/  @!P6 LOP3.LUT R90, R173, 0x3, RZ, 0xc0, !PT ;  /* 0x00000003ad5ae812 */ /* 0x000fe200078ec0ff */
[----:B-1----:R-:W-:Y:S01]  /*1910*/  FADD.FTZ R98, R95, R88 ;  /* 0x000000585f627221 */ /* 0x002fe20000010000 */
[----:B--2---:R-:W-:Y:S02]  /*1920*/  FADD.FTZ R99, R94, R89 ;  /* 0x000000595e637221 */ /* 0x004fe40000010000 */
[----:B------:R-:W-:Y:S02]  /*1930*/  @!P6 IADD3 R90, R175, R90, RZ ;  /* 0x0000005aaf5ae210 */ /* 0x000fe40007ffe0ff */
        /* <DEDUP_REMOVED lines=8> */
[----:B------:R-:W1:Y:S04]  /*19c0*/  LDS.128 R88, [R175+0x3000] ;  /* 0x00300000af587984 */ /* 0x000e680000000c00 */
[----:B0-----:R-:W0:Y:S01]  /*19d0*/  LDS.128 R92, [R175+0x3010] ;  /* 0x00301000af5c7984 */ /* 0x001e220000000c00 */
[----:B-1----:R-:W-:Y:S01]  /*19e0*/  FADD.FTZ R97, RZ, R88 ;  /* 0x00000058ff617221 */ /* 0x002fe20000010000 */
[----:B------:R-:W-:-:S03]  /*19f0*/  FADD.FTZ R88, RZ, R89 ;  /* 0x00000059ff587221 */ /* 0x000fc60000010000 */
[----:B------:R-:W-:Y:S01]  /*1a00*/  FADD.FTZ R97, R90, R97 ;  /* 0x000000615a617221 */ /* 0x000fe20000010000 */
[----:B------:R-:W-:-:S03]  /*1a10*/  FADD.FTZ R88, R91, R88 ;  /* 0x000000585b587221 */ /* 0x000fc60000010000 */
[----:B0-----:R-:W-:Y:S01]  /*1a20*/  FADD.FTZ R97, R97, R92 ;  /* 0x0000005c61617221 */ /* 0x001fe20000010000 */
        /* <DEDUP_REMOVED lines=9> */
[----:B------:R-:W-:Y:S01]  /*1ac0*/  ISETP.NE.U32.AND P6, PT, RZ, UR8, PT ;  /* 0x00000008ff007c0c */ /* 0x000fe2000bfc5070 */
[-CC-:B------:R-:W-:Y:S01]  /*1ad0*/  FFMA.FTZ R88, R166, R96.reuse, R97.reuse ;  /* 0x00000060a6587223 */ /* 0x180fe20000010061 */
[----:B------:R-:W-:Y:S01]  /*1ae0*/  ISETP.NE.AND.EX P0, PT, RZ, UR15, PT, P0 ;  /* 0x0000000fff007c0c */ /* 0x000fe2000bf05300 */
        /* <DEDUP_REMOVED lines=12> */
[----:B------:R-:W-:Y:S01]  /*1bb0*/  FADD.FTZ R180, R169, -R180 ;  /* 0x800000b4a9b47221 */ /* 0x000fe20000010000 */
[----:B------:R-:W-:Y:S01]  /*1bc0*/  FADD.FTZ R182, R172, -R95 ;  /* 0x8000005facb67221 */ /* 0x000fe20000010000 */
[----:B------:R-:W-:Y:S01]  /*1bd0*/  FADD.FTZ R184, R171, -R184 ;  /* 0x800000b8abb87221 */ /* 0x000fe20000010000 */
[----:B------:R-:W0:Y:S01]  /*1be0*/  @P0 LDC.64 R88, c[0x0][0x308] ;  /* 0x0000c200ff580b82 */ /* 0x000e220000000a00 */
        /* <DEDUP_REMOVED lines=16> */
[----:B------:R-:W-:Y:S01]  /*1cf0*/  ISETP.NE.U32.AND P6, PT, RZ, UR16, PT ;  /* 0x00000010ff007c0c */ /* 0x000fe2000bfc5070 */
[----:B------:R-:W1:Y:S01]  /*1d00*/  LDC.64 R92, c[0x0][0x2f8] ;  /* 0x0000be00ff5c7b82 */ /* 0x000e620000000a00 */
[----:B------:R-:W-:-:S02]  /*1d10*/  SEL R76, R95, R76, P0 ;  /* 0x0000004c5f4c7207 */ /* 0x000fc40000000000 */
[----:B------:R-:W-:Y:S02]  /*1d20*/  ISETP.NE.AND.EX P6, PT, RZ, UR17, PT, P6 ;  /* 0x00000011ff007c0c */ /* 0x000fe4000bfc5360 */
[----:B------:R-:W-:Y:S01]  /*1d30*/  SEL R77, R98, R77, P0 ;  /* 0x0000004d624d7207 */ /* 0x000fe20000000000 */
[----:B0-----:R-:W-:Y:S01]  /*1d40*/  @P0 IMAD.WIDE.U32 R90, R125, 0x20, R88 ;  /* 0x000000207d5a0825 */ /* 0x001fe200078e0058 */
[----:B------:R-:W-:Y:S02]  /*1d50*/  SEL R78, R173, R78, P0 ;  /* 0x0000004ead4e7207 */ /* 0x000fe40000000000 */
[----:B------:R-:W-:Y:S02]  /*1d60*/  SEL R79, R176, R79, P0 ;  /* 0x0000004fb04f7207 */ /* 0x000fe40000000000 */
[----:B------:R-:W-:Y:S02]  /*1d70*/  SEL R80, R181, R80, P0 ;  /* 0x00000050b5507207 */ /* 0x000fe40000000000 */
[----:B------:R-:W-:Y:S01]  /*1d80*/  SEL R81, R180, R81, P0 ;  /* 0x00000051b4517207 */ /* 0x000fe20000000000 */
[----:B------:R-:W-:Y:S01]  /*1d90*/  @P0 STG.E.128 desc[UR4][R90.64], R76 ;  /* 0x0000004c5a000986 */ /* 0x000fe2000c101d04 */
[----:B------:R-:W-:-:S02]  /*1da0*/  SEL R82, R183, R82, P0 ;  /* 0x00000052b7527207 */ /* 0x000fc40000000000 */
[----:B------:R-:W-:Y:S02]  /*1db0*/  SEL R83, R186, R83, P0 ;  /* 0x00000053ba537207 */ /* 0x000fe40000000000 */
[----:B------:R-:W-:Y:S02]  /*1dc0*/  @P6 F2FP.BF16.F32.PACK_AB R94, RZ, R95 ;  /* 0x0000005fff5e623e */ /* 0x000fe400000010ff */
[----:B------:R-:W-:Y:S01]  /*1dd0*/  @P6 F2FP.BF16.F32.PACK_AB R175, RZ, R173 ;  /* 0x000000adffaf623e */ /* 0x000fe200000010ff */
[----:B------:R0:W-:Y:S01]  /*1de0*/  @P0 STG.E.128 desc[UR4][R90.64+0x10], R80 ;  /* 0x000010505a000986 */ /* 0x0001e2000c101d04 */
[----:B------:R-:W-:Y:S01]  /*1df0*/  @P6 F2FP.BF16.F32.PACK_AB R178, RZ, R181 ;  /* 0x000000b5ffb2623e */ /* 0x000fe200000010ff */
[----:B-1----:R-:W-:Y:S01]  /*1e00*/  IMAD.WIDE.U32 R92, R125, 0x10, R92 ;  /* 0x000000107d5c7825 */ /* 0x002fe200078e005c */
[----:B------:R-:W-:Y:S02]  /*1e10*/  @P6 F2FP.BF16.F32.PACK_AB R184, RZ, R183 ;  /* 0x000000b7ffb8623e */ /* 0x000fe400000010ff */
[----:B------:R-:W-:-:S02]  /*1e20*/  @P6 PRMT R84, R94, 0x7610, R84 ;  /* 0x000076105e546816 */ /* 0x000fc40000000054 */
[----:B------:R-:W-:Y:S02]  /*1e30*/  @P6 F2FP.BF16.F32.PACK_AB R99, RZ, R98 ;  /* 0x00000062ff63623e */ /* 0x000fe400000010ff */
[----:B------:R-:W-:Y:S02]  /*1e40*/  @P6 F2FP.BF16.F32.PACK_AB R177, RZ, R176 ;  /* 0x000000b0ffb1623e */ /* 0x000fe400000010ff */
[----:B------:R-:W-:Y:S02]  /*1e50*/  @P6 F2FP.BF16.F32.PACK_AB R182, RZ, R180 ;  /* 0x000000b4ffb6623e */ /* 0x000fe400000010ff */
[----:B------:R-:W-:Y:S02]  /*1e60*/  @P6 F2FP.BF16.F32.PACK_AB R185, RZ, R186 ;  /* 0x000000baffb9623e */ /* 0x000fe400000010ff */
[----:B------:R-:W-:Y:S02]  /*1e70*/  @P6 PRMT R85, R175, 0x7610, R85 ;  /* 0x00007610af556816 */ /* 0x000fe40000000055 */
[----:B------:R-:W-:-:S02]  /*1e80*/  @P6 PRMT R86, R178, 0x7610, R86 ;  /* 0x00007610b2566816 */ /* 0x000fc40000000056 */
[----:B------:R-:W-:Y:S02]  /*1e90*/  @P6 LEA R94, P0, R125, UR16, 0x4 ;  /* 0x000000107d5e6c11 */ /* 0x000fe4000f8020ff */
[----:B------:R-:W-:Y:S02]  /*1ea0*/  @P6 PRMT R87, R184, 0x7610, R87 ;  /* 0x00007610b8576816 */ /* 0x000fe40000000057 */
[----:B------:R-:W-:Y:S02]  /*1eb0*/  F2FP.BF16.F32.PACK_AB R88, R98, R95 ;  /* 0x0000005f6258723e */ /* 0x000fe400000010ff */
[----:B------:R-:W-:Y:S02]  /*1ec0*/  F2FP.BF16.F32.PACK_AB R89, R176, R173 ;  /* 0x000000adb059723e */ /* 0x000fe400000010ff */
[----:B0-----:R-:W-:Y:S02]  /*1ed0*/  F2FP.BF16.F32.PACK_AB R90, R180, R181 ;  /* 0x000000b5b45a723e */ /* 0x001fe400000010ff */
[----:B------:R-:W-:-:S02]  /*1ee0*/  F2FP.BF16.F32.PACK_AB R91, R186, R183 ;  /* 0x000000b7ba5b723e */ /* 0x000fc400000010ff */
[----:B------:R-:W-:Y:S02]  /*1ef0*/  @P6 PRMT R84, R84, 0x5410, R99 ;  /* 0x0000541054546816 */ /* 0x000fe40000000063 */
[----:B------:R-:W-:Y:S01]  /*1f00*/  @P6 LEA.HI.X R95, R125, UR17, RZ, 0x4, P0 ;  /* 0x000000117d5f6c11 */ /* 0x000fe200080f24ff */
[----:B------:R0:W-:Y:S01]  /*1f10*/  STG.E.128 desc[UR4][R92.64], R88 ;  /* 0x000000585c007986 */ /* 0x0001e2000c101d04 */
[----:B------:R-:W-:Y:S02]  /*1f20*/  @P6 PRMT R85, R85, 0x5410, R177 ;  /* 0x0000541055556816 */ /* 0x000fe400000000b1 */
[----:B------:R-:W-:Y:S02]  /*1f30*/  @P6 PRMT R86, R86, 0x5410, R182 ;  /* 0x0000541056566816 */ /* 0x000fe400000000b6 */
[----:B------:R-:W-:Y:S02]  /*1f40*/  @P6 PRMT R87, R87, 0x5410, R185 ;  /* 0x0000541057576816 */ /* 0x000fe400000000b9 */
[----:B------:R-:W-:-:S03]  /*1f50*/  IADD3 R125, R125, 0x80, RZ ;  /* 0x000000807d7d7810 */ /* 0x000fc60007ffe0ff */
[----:B------:R0:W-:Y:S04]  /*1f60*/  @P6 STG.E.128 desc[UR4][R94.64], R84 ;  /* 0x000000545e006986 */ /* 0x0001e8000c101d04 */
.L_x_982:
[----:B------:R-:W-:Y:S05]  /*1f70*/  BSYNC B0 ;  /* 0x0000000000007941 */ /* 0x000fea0003800000 */
.L_x_981:
[----:B------:R-:W-:Y:S04]  /*1f80*/  BSSY B0, `(.L_x_983) ;  /* 0x000004f000007945 */ /* 0x000fe80003800000 */
[----:B------:R-:W-:Y:S05]  /*1f90*/  @!P2 BRA `(.L_x_984) ;  /* 0x000000040034a947 */ /* 0x000fea0003800000 */
[----:B------:R-:W-:Y:S01]  /*1fa0*/  ISETP.NE.U32.AND P0, PT, RZ, UR14, PT ;  /* 0x0000000eff007c0c */ /* 0x000fe2000bf05070 */
[-CC-:B0-----:R-:W-:Y:S01]  /*1fb0*/  FFMA.FTZ R89, R133, R96.reuse, R97.reuse ;  /* 0x0000006085597223 */ /* 0x181fe20000010061 */
        /* <DEDUP_REMOVED lines=75> */
.L_x_984:
[----:B------:R-:W-:Y:S05]  /*2470*/  BSYNC B0 ;  /* 0x0000000000007941 */ /* 0x000fea0003800000 */
.L_x_983:
[----:B------:R-:W-:Y:S04]  /*2480*/  BSSY B0, `(.L_x_985) ;  /* 0x000004e000007945 */ /* 0x000fe80003800000 */
[----:B------:R-:W-:Y:S05]  /*2490*/  @!P3 BRA `(.L_x_986) ;  /* 0x000000040030b947 */ /* 0x000fea0003800000 */
[----:B------:R-:W-:Y:S01]  /*24a0*/  ISETP.NE.U32.AND P0, PT, RZ, UR14, PT ;  /* 0x0000000eff007c0c */ /* 0x000fe2000bf05070 */
[-CC-:B01----:R-:W-:Y:S01]  /*24b0*/  FFMA.FTZ R89, R147, R96.reuse, R97.reuse ;  /* 0x0000006093597223 */ /* 0x183fe20000010061 */
[-CC-:B------:R-:W-:Y:S01]  /*24c0*/  FFMA.FTZ R88, R156, R96.reuse, R97.reuse ;  /* 0x000000609c587223 */ /* 0x180fe20000010061 */
[----:B------:R-:W-:Y:S01]  /*24d0*/  ISETP.NE.U32.AND P6, PT, RZ, UR8, PT ;  /* 0x00000008ff007c0c */ /* 0x000fe2000bfc5070 */
[-CC-:B------:R-:W-:Y:S01]  /*24e0*/  FFMA.FTZ R91, R149, R96.reuse, R97.reuse ;  /* 0x00000060955b7223 */ /* 0x180fe20000010061 */
[----:B------:R-:W-:Y:S01]  /*24f0*/  ISETP.NE.AND.EX P0, PT, RZ, UR15, PT, P0 ;  /* 0x0000000fff007c0c */ /* 0x000fe2000bf05300 */
[-CC-:B------:R-:W-:Y:S01]  /*2500*/  FFMA.FTZ R98, R158, R96.reuse, R97.reuse ;  /* 0x000000609e627223 */ /* 0x180fe20000010061 */
        /* <DEDUP_REMOVED lines=8> */
[----:B------:R-:W-:Y:S01]  /*2590*/  FADD.FTZ R98, R155, -R98 ;  /* 0x800000629b627221 */ /* 0x000fe20000010000 */
[----:B------:R-:W-:Y:S01]  /*25a0*/  FADD.FTZ R178, R154, -R93 ;  /* 0x8000005d9ab27221 */ /* 0x000fe20000010000 */
[----:B------:R-:W-:Y:S01]  /*25b0*/  FADD.FTZ R180, R131, -R176 ;  /* 0x800000b083b47221 */ /* 0x000fe20000010000 */
[----:B------:R-:W0:Y:S01]  /*25c0*/  @P0 LDC.64 R88, c[0x0][0x308] ;  /* 0x0000c200ff580b82 */ /* 0x000e220000000a00 */
        /* <DEDUP_REMOVED lines=21> */
[----:B------:R-:W-:Y:S01]  /*2720*/  ISETP.NE.AND.EX P6, PT, RZ, UR17, PT, P6 ;  /* 0x00000011ff007c0c */ /* 0x000fe2000bfc5360 */
[----:B0-----:R-:W-:Y:S01]  /*2730*/  @P0 IMAD.WIDE.U32 R94, R125, 0x20, R88 ;  /* 0x000000207d5e0825 */ /* 0x001fe200078e0058 */
[----:B------:R-:W-:Y:S02]  /*2740*/  SEL R77, R96, R77, P0 ;  /* 0x0000004d604d7207 */ /* 0x000fe40000000000 */
        /* <DEDUP_REMOVED lines=19> */
[----:B------:R-:W-:-:S02]  /*2880*/  F2FP.BF16.F32.PACK_AB R88, R96, R91 ;  /* 0x0000005b6058723e */ /* 0x000fc400000010ff */
[----:B0-----:R-:W-:Y:S02]  /*2890*/  @P6 F2FP.BF16.F32.PACK_AB R95, RZ, R91 ;  /* 0x0000005bff5f623e */ /* 0x001fe400000010ff */
[----:B------:R-:W-:Y:S02]  /*28a0*/  @P6 LEA R94, P0, R125, UR16, 0x4 ;  /* 0x000000107d5e6c11 */ /* 0x000fe4000f8020ff */
[----:B------:R-:W-:Y:S02]  /*28b0*/  @P6 PRMT R84, R95, 0x7610, R84 ;  /* 0x000076105f546816 */ /* 0x000fe40000000054 */
[----:B------:R-:W-:Y:S02]  /*28c0*/  F2FP.BF16.F32.PACK_AB R90, R90, R173 ;  /* 0x000000ad5a5a723e */ /* 0x000fe400000010ff */
[----:B------:R-:W-:Y:S02]  /*28d0*/  F2FP.BF16.F32.PACK_AB R89, R176, R99 ;  /* 0x00000063b059723e */ /* 0x000fe400000010ff */
[----:B------:R-:W-:-:S02]  /*28e0*/  F2FP.BF16.F32.PACK_AB R91, R184, R181 ;  /* 0x000000b5b85b723e */ /* 0x000fc400000010ff */
[----:B------:R-:W-:Y:S02]  /*28f0*/  @P6 PRMT R86, R86, 0x5410, R177 ;  /* 0x0000541056566816 */ /* 0x000fe400000000b1 */
[----:B------:R-:W-:Y:S01]  /*2900*/  @P6 LEA.HI.X R95, R125, UR17, RZ, 0x4, P0 ;  /* 0x000000117d5f6c11 */ /* 0x000fe200080f24ff */
[----:B------:R2:W-:Y:S01]  /*2910*/  STG.E.128 desc[UR4][R92.64], R88 ;  /* 0x000000585c007986 */ /* 0x0005e2000c101d04 */
[----:B------:R-:W-:Y:S02]  /*2920*/  @P6 PRMT R85, R85, 0x5410, R157 ;  /* 0x0000541055556816 */ /* 0x000fe4000000009d */
[----:B------:R-:W-:Y:S02]  /*2930*/  @P6 PRMT R84, R84, 0x5410, R97 ;  /* 0x0000541054546816 */ /* 0x000fe40000000061 */
[----:B------:R-:W-:-:S05]  /*2940*/  @P6 PRMT R87, R87, 0x5410, R180 ;  /* 0x0000541057576816 */ /* 0x000fca00000000b4 */
[----:B------:R2:W-:Y:S02]  /*2950*/  @P6 STG.E.128 desc[UR4][R94.64], R84 ;  /* 0x000000545e006986 */ /* 0x0005e4000c101d04 */
.L_x_986:
[----:B------:R-:W-:Y:S05]  /*2960*/  BSYNC B0 ;  /* 0x0000000000007941 */ /* 0x000fea0003800000 */
.L_x_985:
[----:B------:R-:W-:Y:S02]  /*2970*/  IADD3 R113, R113, UR18, RZ ;  /* 0x0000001271717c10 */ /* 0x000fe4000fffe0ff */
[----:B012---:R-:W-:Y:S02]  /*2980*/  SEL R92, RZ, 0x1, P5 ;  /* 0x00000001ff5c7807 */ /* 0x007fe40002800000 */
[----:B------:R-:W-:-:S13]  /*2990*/  ISETP.GE.AND P0, PT, R113, UR19, PT ;  /* 0x0000001371007c0c */ /* 0x000fda000bf06270 */
[----:B------:R-:W-:Y:S05]  /*29a0*/  @!P0 BRA `(.L_x_987) ;  /* 0xffffffdc00308947 */ /* 0x000fea000383ffff */
.L_x_973:
        /* <DEDUP_REMOVED lines=17> */
.L_x_989:
[----:B------:R-:W-:Y:S05]  /*2ac0*/  BSYNC B0 ;  /* 0x0000000000007941 */ /* 0x000fea0003800000 */
.L_x_988:
        /* <DEDUP_REMOVED lines=11> */
.L_x_991:
[----:B------:R-:W-:Y:S05]  /*2b80*/  BSYNC B0 ;  /* 0x0000000000007941 */ /* 0x000fea0003800000 */
.L_x_990:
        /* <DEDUP_REMOVED lines=10> */
.L_x_980:
[----:B------:R-:W-:Y:S01]  /*2c30*/  HFMA2.MMA R98, -RZ, RZ, 0, 9.5367431640625e-07 ;  /* 0x00000010ff627435 */ /* 0x000fe200000001ff */
[----:B------:R-:W-:Y:S02]  /*2c40*/  MOV R99, R177 ;  /* 0x000000b100637202 */ /* 0x000fe40000000f00 */
[----:B------:R-:W-:Y:S02]  /*2c50*/  MOV R181, 0x1f ;  /* 0x0000001f00b57802 */ /* 0x000fe40000000f00 */
[----:B------:R-:W-:-:S07]  /*2c60*/  MOV R96, 0xffffffff ;  /* 0xffffffff00607802 */ /* 0x000fce0000000f00 */
[----:B-----5:R-:W-:Y:S05]  /*2c70*/  WARPSYNC.COLLECTIVE R96, `(.L_x_992) ;  /* 0x0000000060087348 */ /* 0x020fea0003c00000 */
[----:B------:R0:W1:Y:S02]  /*2c80*/  SHFL.DOWN P0, R97, R99, R98, R181 ;  /* 0x0800006263617389 */ /* 0x00006400000000b5 */
[----:B01---5:R-:W-:Y:S01]  /*2c90*/  ENDCOLLECTIVE ;  /* 0x000000000000791b */ /* 0x023fe20003800000 */
.L_x_992:
[----:B------:R-:W-:Y:S02]  /*2ca0*/  MOV R99, R178 ;  /* 0x000000b200637202 */ /* 0x000fe40000000f00 */
[----:B------:R-:W-:-:S07]  /*2cb0*/  MOV R88, R97 ;  /* 0x0000006100587202 */ /* 0x000fce0000000f00 */
[----:B------:R-:W-:Y:S05]  /*2cc0*/  WARPSYNC.COLLECTIVE R96, `(.L_x_993) ;  /* 0x0000000060087348 */ /* 0x000fea0003c00000 */
[----:B------:R0:W1:Y:S02]  /*2cd0*/  SHFL.DOWN P0, R97, R99, R98, R181 ;  /* 0x0800006263617389 */ /* 0x00006400000000b5 */
[----:B01----:R-:W-:Y:S01]  /*2ce0*/  ENDCOLLECTIVE ;  /* 0x000000000000791b */ /* 0x003fe20003800000 */
.L_x_993:
[----:B------:R-:W-:Y:S01]  /*2cf0*/  FADD.FTZ R88, R88, R177 ;  /* 0x000000b158587221 */ /* 0x000fe20000010000 */
[----:B------:R-:W-:-:S04]  /*2d00*/  HFMA2.MMA R98, -RZ, RZ, 0, 4.76837158203125e-07 ;  /* 0x00000008ff627435 */ /* 0x000fc800000001ff */
[----:B------:R-:W-:Y:S02]  /*2d10*/  MOV R99, R88 ;  /* 0x0000005800637202 */ /* 0x000fe40000000f00 */
[----:B------:R-:W-:-:S07]  /*2d20*/  MOV R89, R97 ;  /* 0x0000006100597202 */ /* 0x000fce0000000f00 */
[----:B------:R-:W-:Y:S05]  /*2d30*/  WARPSYNC.COLLECTIVE R96, `(.L_x_994) ;  /* 0x0000000060087348 */ /* 0x000fea0003c00000 */
[----:B------:R0:W1:Y:S02]  /*2d40*/  SHFL.DOWN P0, R97, R99, R98, R181 ;  /* 0x0800006263617389 */ /* 0x00006400000000b5 */
[----:B01----:R-:W-:Y:S01]  /*2d50*/  ENDCOLLECTIVE ;  /* 0x000000000000791b */ /* 0x003fe20003800000 */
.L_x_994:
[----:B------:R-:W-:-:S05]  /*2d60*/  FADD.FTZ R89, R89, R178 ;  /* 0x000000b259597221 */ /* 0x000fca0000010000 */
[----:B------:R-:W-:Y:S02]  /*2d70*/  MOV R99, R89 ;  /* 0x0000005900637202 */ /* 0x000fe40000000f00 */
[----:B------:R-:W-:-:S07]  /*2d80*/  MOV R91, R97 ;  /* 0x00000061005b7202 */ /* 0x000fce0000000f00 */
[----:B------:R-:W-:Y:S05]  /*2d90*/  WARPSYNC.COLLECTIVE R96, `(.L_x_995) ;  /* 0x0000000060087348 */ /* 0x000fea0003c00000 */
[----:B------:R0:W1:Y:S02]  /*2da0*/  SHFL.DOWN P0, R97, R99, R98, R181 ;  /* 0x0800006263617389 */ /* 0x00006400000000b5 */
[----:B01----:R-:W-:Y:S01]  /*2db0*/  ENDCOLLECTIVE ;  /* 0x000000000000791b */ /* 0x003fe20003800000 */
.L_x_995:
[----:B------:R-:W-:Y:S01]  /*2dc0*/  FADD.FTZ R91, R88, R91 ;  /* 0x0000005b585b7221 */ /* 0x000fe20000010000 */
[----:B------:R-:W-:-:S04]  /*2dd0*/  HFMA2.MMA R98, -RZ, RZ, 0, 2.384185791015625e-07 ;  /* 0x00000004ff627435 */ /* 0x000fc800000001ff */
[----:B------:R-:W-:Y:S02]  /*2de0*/  MOV R99, R91 ;  /* 0x0000005b00637202 */ /* 0x000fe40000000f00 */
[----:B------:R-:W-:-:S07]  /*2df0*/  MOV R90, R97 ;  /* 0x00000061005a7202 */ /* 0x000fce0000000f00 */
[----:B------:R-:W-:Y:S05]  /*2e00*/  WARPSYNC.COLLECTIVE R96, `(.L_x_996) ;  /* 0x0000000060087348 */ /* 0x000fea0003c00000 */
[----:B------:R0:W1:Y:S02]  /*2e10*/  SHFL.DOWN P0, R97, R99, R98, R181 ;  /* 0x0800006263617389 */ /* 0x00006400000000b5 */
[----:B01----:R-:W-:Y:S01]  /*2e20*/  ENDCOLLECTIVE ;  /* 0x000000000000791b */ /* 0x003fe20003800000 */
.L_x_996:
[----:B------:R-:W-:-:S05]  /*2e30*/  FADD.FTZ R90, R89, R90 ;  /* 0x0000005a595a7221 */ /* 0x000fca0000010000 */
[----:B------:R-:W-:Y:S02]  /*2e40*/  MOV R99, R90 ;  /* 0x0000005a00637202 */ /* 0x000fe40000000f00 */
[----:B------:R-:W-:-:S07]  /*2e50*/  MOV R92, R97 ;  /* 0x00000061005c7202 */ /* 0x000fce0000000f00 */
[----:B------:R-:W-:Y:S05]  /*2e60*/  WARPSYNC.COLLECTIVE R96, `(.L_x_997) ;  /* 0x0000000060087348 */ /* 0x000fea0003c00000 */
[----:B------:R0:W1:Y:S02]  /*2e70*/  SHFL.DOWN P0, R97, R99, R98, R181 ;  /* 0x0800006263617389 */ /* 0x00006400000000b5 */
[----:B01----:R-:W-:Y:S01]  /*2e80*/  ENDCOLLECTIVE ;  /* 0x000000000000791b */ /* 0x003fe20003800000 */
.L_x_997:
[----:B------:R-:W-:Y:S01]  /*2e90*/  FADD.FTZ R92, R91, R92 ;  /* 0x0000005c5b5c7221 */ /* 0x000fe20000010000 */
[----:B------:R-:W-:-:S04]  /*2ea0*/  HFMA2.MMA R98, -RZ, RZ, 0, 1.1920928955078125e-07 ;  /* 0x00000002ff627435 */ /* 0x000fc800000001ff */
[----:B------:R-:W-:Y:S02]  /*2eb0*/  MOV R99, R92 ;  /* 0x0000005c00637202 */ /* 0x000fe40000000f00 */
[----:B------:R-:W-:-:S07]  /*2ec0*/  MOV R93, R97 ;  /* 0x00000061005d7202 */ /* 0x000fce0000000f00 */
[----:B------:R-:W-:Y:S05]  /*2ed0*/  WARPSYNC.COLLECTIVE R96, `(.L_x_998) ;  /* 0x0000000060087348 */ /* 0x000fea0003c00000 */
[----:B------:R0:W1:Y:S02]  /*2ee0*/  SHFL.DOWN P0, R97, R99, R98, R181 ;  /* 0x0800006263617389 */ /* 0x00006400000000b5 */
[----:B01----:R-:W-:Y:S01]  /*2ef0*/  ENDCOLLECTIVE ;  /* 0x000000000000791b */ /* 0x003fe20003800000 */
.L_x_998:
[----:B------:R-:W-:-:S05]  /*2f00*/  FADD.FTZ R93, R90, R93 ;  /* 0x0000005d5a5d7221 */ /* 0x000fca0000010000 */
[----:B------:R-:W-:Y:S02]  /*2f10*/  MOV R99, R93 ;  /* 0x0000005d00637202 */ /* 0x000fe40000000f00 */
[----:B------:R-:W-:-:S07]  /*2f20*/  MOV R95, R97 ;  /* 0x00000061005f7202 */ /* 0x000fce0000000f00 */
[----:B------:R-:W-:Y:S05]  /*2f30*/  WARPSYNC.COLLECTIVE R96, `(.L_x_999) ;  /* 0x0000000060087348 */ /* 0x000fea0003c00000 */
[----:B------:R0:W1:Y:S02]  /*2f40*/  SHFL.DOWN P0, R97, R99, R98, R181 ;  /* 0x0800006263617389 */ /* 0x00006400000000b5 */
[----:B01----:R-:W-:Y:S01]  /*2f50*/  ENDCOLLECTIVE ;  /* 0x000000000000791b */ /* 0x003fe20003800000 */
.L_x_999:
[----:B------:R-:W-:Y:S01]  /*2f60*/  FADD.FTZ R95, R92, R95 ;  /* 0x0000005f5c5f7221 */ /* 0x000fe20000010000 */
[----:B------:R-:W-:-:S04]  /*2f70*/  HFMA2.MMA R98, -RZ, RZ, 0, 5.9604644775390625e-08 ;  /* 0x00000001ff627435 */ /* 0x000fc800000001ff */
[----:B------:R-:W-:Y:S02]  /*2f80*/  MOV R99, R95 ;  /* 0x0000005f00637202 */ /* 0x000fe40000000f00 */
[----:B------:R-:W-:-:S07]  /*2f90*/  MOV R94, R97 ;  /* 0x00000061005e7202 */ /* 0x000fce0000000f00 */
[----:B------:R-:W-:Y:S05]  /*2fa0*/  WARPSYNC.COLLECTIVE R96, `(.L_x_1000) ;  /* 0x0000000060087348 */ /* 0x000fea0003c00000 */
[----:B------:R0:W1:Y:S02]  /*2fb0*/  SHFL.DOWN P0, R97, R99, R98, R181 ;  /* 0x0800006263617389 */ /* 0x00006400000000b5 */
[----:B01----:R-:W-:Y:S01]  /*2fc0*/  ENDCOLLECTIVE ;  /* 0x000000000000791b */ /* 0x003fe20003800000 */
.L_x_1000:
[----:B------:R-:W-:-:S05]  /*2fd0*/  FADD.FTZ R94, R93, R94 ;  /* 0x0000005e5d5e7221 */ /* 0x000fca0000010000 */
[----:B------:R-:W-:Y:S02]  /*2fe0*/  MOV R99, R94 ;  /* 0x0000005e00637202 */ /* 0x000fe40000000f00 */
[----:B------:R-:W-:-:S07]  /*2ff0*/  MOV R88, R97 ;  /* 0x0000006100587202 */ /* 0x000fce0000000f00 */
[----:B------:R-:W-:Y:S05]  /*3000*/  WARPSYNC.COLLECTIVE R96, `(.L_x_1001) ;  /* 0x0000000060087348 */ /* 0x000fea0003c00000 */
[----:B------:R0:W1:Y:S02]  /*3010*/  SHFL.DOWN P0, R97, R99, R98, R181 ;  /* 0x0800006263617389 */ /* 0x00006400000000b5 */
[----:B01----:R-:W-:Y:S01]  /*3020*/  ENDCOLLECTIVE ;  /* 0x000000000000791b */ /* 0x003fe20003800000 */
.L_x_1001:
[----:B------:R-:W-:Y:S01]  /*3030*/  MOV R89, R97 ;  /* 0x0000006100597202 */ /* 0x000fe20000000f00 */
[----:B------:R-:W-:Y:S06]  /*3040*/  BRA `(.L_x_1002) ;  /* 0xffffffe800207947 */ /* 0x000fec000383ffff */
.L_x_1003:
        /* <DEDUP_REMOVED lines=11> */
.L_x_3252:


//--------------------- .text._ZN10layer_norm31ln_parallel_residual_bwd_kernelINS_13Kernel_traitsI13__nv_bfloat16S2_fS2_fjLj3072ELj1ELj1ELj4ELj16ENS_18Kernel_traits_baseILj3072ES2_S2_fS2_fjLj128EEEEELb0ELb1ELb1EEEvNS_9BwdParamsE --------------------------
	.section	.text._ZN10layer_norm31ln_parallel_residual_bwd_kernelINS_13Kernel_traitsI13__nv_bfloat16S2_fS2_fjLj3072ELj1ELj1ELj4ELj16ENS_18Kernel_traits_baseILj3072ES2_S2_fS2_fjLj128EEEEELb0ELb1ELb1EEEvNS_9BwdParamsE,"ax",@progbits
	.align	128
        .global         _ZN10layer_norm31ln_parallel_residual_bwd_kernelINS_13Kernel_traitsI13__nv_bfloat16S2_fS2_fjLj3072ELj1ELj1ELj4ELj16ENS_18Kernel_traits_baseILj3072ES2_S2_fS2_fjLj128EEEEELb0ELb1ELb1EEEvNS_9BwdParamsE
        .type           _ZN10layer_norm31ln_parallel_residual_bwd_kernelINS_13Kernel_traitsI13__nv_bfloat16S2_fS2_fjLj3072ELj1ELj1ELj4ELj16ENS_18Kernel_traits_baseILj3072ES2_S2_fS2_fjLj128EEEEELb0ELb1ELb1EEEvNS_9BwdParamsE,@function
        .size           _ZN10layer_norm31ln_parallel_residual_bwd_kernelINS_13Kernel_traitsI13__nv_bfloat16S2_fS2_fjLj3072ELj1ELj1ELj4ELj16ENS_18Kernel_traits_baseILj3072ES2_S2_fS2_fjLj128EEEEELb0ELb1ELb1EEEvNS_9BwdParamsE,(.L_x_3253 - _ZN10layer_norm31ln_parallel_residual_bwd_kernelINS_13Kernel_traitsI13__nv_bfloat16S2_fS2_fjLj3072ELj1ELj1ELj4ELj16ENS_18Kernel_traits_baseILj3072ES2_S2_fS2_fjLj128EEEEELb0ELb1ELb1EEEvNS_9BwdParamsE)
        .other          _ZN10layer_norm31ln_parallel_residual_bwd_kernelINS_13Kernel_traitsI13__nv_bfloat16S2_fS2_fjLj3072ELj1ELj1ELj4ELj16ENS_18Kernel_traits_baseILj3072ES2_S2_fS2_fjLj128EEEEELb0ELb1ELb1EEEvNS_9BwdParamsE,@"STO_CUDA_ENTRY STV_DEFAULT"
_ZN10layer_norm31ln_parallel_residual_bwd_kernelINS_13Kernel_traitsI13__nv_bfloat16S2_fS2_fjLj3072ELj1ELj1ELj4ELj16ENS_18Kernel_traits_baseILj3072ES2_S2_fS2_fjLj128EEEEELb0ELb1ELb1EEEvNS_9BwdParamsE:
.text._ZN10layer_norm31ln_parallel_residual_bwd_kernelINS_13Kernel_traitsI13__nv_bfloat16S2_fS2_fjLj3072ELj1ELj1ELj4ELj16ENS_18Kernel_traits_baseILj3072ES2_S2_fS2_fjLj128EEEEELb0ELb1ELb1EEEvNS_9BwdParamsE:
        /* <DEDUP_REMOVED lines=40> */
.L_x_1004:
        /* <DEDUP_REMOVED lines=8> */
[----:B------:R-:W4:Y:S01]  /*0300*/  LDG.E.128 R12, desc[UR4][R2.64+0x1000] ;  /* 0x00100004020c7981 */ /* 0x000f22000c1e1d00 */
        /* <DEDUP_REMOVED lines=30> */
[----:B------:R-:W-:Y:S02]  /*04f0*/  LOP3.LUT R135, R76, 0x7f, RZ, 0xc0, !PT ;  /* 0x0000007f4c877812 */ /* 0x000fe400078ec0ff */
[----:B------:R-:W-:Y:S02]  /*0500*/  PLOP3.LUT P4, PT, PT, PT, UP0, 0x80, 0x0 ;  /* 0x000000000000781c */ /* 0x000fe40003f8f008 */
[----:B--2---:R-:W-:Y:S02]  /*0510*/  PRMT R136, R4, 0x7632, R136 ;  /* 0x0000763204887816 */ /* 0x004fe40000000088 */
[----:B------:R-:W-:Y:S02]  /*0520*/  PRMT R137, R5, 0x7632, R137 ;  /* 0x0000763205897816 */ /* 0x000fe40000000089 */
[----:B------:R-:W-:Y:S02]  /*0530*/  PRMT R138, R6, 0x7632, R138 ;  /* 0x00007632068a7816 */ /* 0x000fe4000000008a */
[----:B------:R-:W-:-:S02]  /*0540*/  PRMT R139, R7, 0x7632, R139 ;  /* 0x00007632078b7816 */ /* 0x000fc4000000008b */
[----:B---3--:R-:W-:Y:S02]  /*0550*/  PRMT R140, R8, 0x7632, R140 ;  /* 0x00007632088c7816 */ /* 0x008fe4000000008c */
[----:B------:R-:W-:Y:S02]  /*0560*/  PRMT R141, R9, 0x7632, R141 ;  /* 0x00007632098d7816 */ /* 0x000fe4000000008d */
[----:B------:R-:W-:Y:S02]  /*0570*/  PRMT R142, R10, 0x7632, R142 ;  /* 0x000076320a8e7816 */ /* 0x000fe4000000008e */
[----:B------:R-:W-:Y:S02]  /*0580*/  PRMT R143, R11, 0x7632, R143 ;  /* 0x000076320b8f7816 */ /* 0x000fe4000000008f */
[----:B----4-:R-:W-:Y:S02]  /*0590*/  PRMT R144, R12, 0x7632, R144 ;  /* 0x000076320c907816 */ /* 0x010fe40000000090 */
[----:B------:R-:W-:-:S02]  /*05a0*/  PRMT R145, R13, 0x7632, R145 ;  /* 0x000076320d917816 */ /* 0x000fc40000000091 */
[----:B------:R-:W-:Y:S02]  /*05b0*/  PRMT R146, R14, 0x7632, R146 ;  /* 0x000076320e927816 */ /* 0x000fe40000000092 */
[----:B------:R-:W-:Y:S02]  /*05c0*/  PRMT R147, R15, 0x7632, R147 ;  /* 0x000076320f937816 */ /* 0x000fe40000000093 */
        /* <DEDUP_REMOVED lines=24> */
.L_x_1007:
        /* <DEDUP_REMOVED lines=8> */
[----:B0-----:R-:W-:Y:S01]  /*07d0*/  IMAD.WIDE R2, R77, 0x4, R2 ;  /* 0x000000044d027825 */ /* 0x001fe200078e0202 */
[----:B------:R-:W-:-:S04]  /*07e0*/  IADD3 R152, R153, 0x80, RZ ;  /* 0x0000008099987810 */ /* 0x000fc80007ffe0ff */
[----:B------:R0:W4:Y:S01]  /*07f0*/  LDG.E R164, desc[UR4][R2.64] ;  /* 0x0000000402a47981 */ /* 0x000122000c1e1900 */
[C---:B-1----:R-:W-:Y:S01]  /*0800*/  IMAD.WIDE.U32 R72, R153.reuse, 0x20, R160 ;  /* 0x0000002099487825 */ /* 0x042fe200078e00a0 */
[----:B------:R-:W1:Y:S03]  /*0810*/  @P0 LDC.64 R158, c[0x0][0x2c8] ;  /* 0x0000b200ff9e0b82 */ /* 0x000e660000000a00 */
[C---:B--2---:R-:W-:Y:S01]  /*0820*/  IMAD.WIDE.U32 R44, R153.reuse, 0x10, R68 ;  /* 0x00000010992c7825 */ /* 0x044fe200078e0044 */
[----:B------:R-:W2:Y:S01]  /*0830*/  LDG.E.128 R40, desc[UR4][R72.64] ;  /* 0x0000000448287981 */ /* 0x000ea2000c1e1d00 */
[----:B------:R-:W-:-:S03]  /*0840*/  IADD3 R148, R153, 0x100, RZ ;  /* 0x0000010099947810 */ /* 0x000fc60007ffe0ff */
[----:B------:R-:W1:Y:S01]  /*0850*/  @P0 LDC.64 R162, c[0x0][0x2c8] ;  /* 0x0000b200ffa20b82 */ /* 0x000e620000000a00 */
[----:B------:R-:W-:Y:S01]  /*0860*/  IMAD.WIDE.U32 R156, R152, 0x20, R160 ;  /* 0x00000020989c7825 */ /* 0x000fe200078e00a0 */
[----:B------:R-:W2:Y:S03]  /*0870*/  LDG.E.128 R48, desc[UR4][R72.64+0x10] ;  /* 0x0000100448307981 */ /* 0x000ea6000c1e1d00 */
[----:B---3--:R-:W-:Y:S01]  /*0880*/  IMAD.WIDE R154, R77, 0x4, R154 ;  /* 0x000000044d9a7825 */ /* 0x008fe200078e029a */
[----:B------:R-:W3:Y:S01]  /*0890*/  LDG.E.128 R44, desc[UR4][R44.64] ;  /* 0x000000042c2c7981 */ /* 0x000ee2000c1e1d00 */
[----:B------:R-:W-:Y:S01]  /*08a0*/  LOP3.LUT P6, RZ, R0, 0xff, RZ, 0xc0, !PT ;  /* 0x000000ff00ff7812 */ /* 0x000fe200078cc0ff */
[----:B0-----:R-:W0:Y:S01]  /*08b0*/  @P0 LDC.64 R2, c[0x0][0x2c8] ;  /* 0x0000b200ff020b82 */ /* 0x001e220000000a00 */
[--C-:B------:R-:W-:Y:S01]  /*08c0*/  IMAD.WIDE.U32 R56, R152, 0x10, R68.reuse ;  /* 0x0000001098387825 */ /* 0x100fe200078e0044 */
[----:B------:R-:W3:Y:S04]  /*08d0*/  LDG.E.128 R52, desc[UR4][R156.64] ;  /* 0x000000049c347981 */ /* 0x000ee8000c1e1d00 */
[----:B------:R-:W3:Y:S04]  /*08e0*/  LDG.E R154, desc[UR4][R154.64] ;  /* 0x000000049a9a7981 */ /* 0x000ee8000c1e1900 */
[----:B------:R-:W3:Y:S04]  /*08f0*/  LDG.E.128 R56, desc[UR4][R56.64] ;  /* 0x0000000438387981 */ /* 0x000ee8000c1e1d00 */
[----:B------:R1:W3:Y:S01]  /*0900*/  LDG.E.128 R60, desc[UR4][R156.64+0x10] ;  /* 0x000010049c3c7981 */ /* 0x0002e2000c1e1d00 */
[----:B------:R-:W-:-:S04]  /*0910*/  IMAD.WIDE.U32 R68, R148, 0x10, R68 ;  /* 0x0000001094447825 */ /* 0x000fc800078e0044 */
[----:B------:R-:W-:Y:S02]  /*0920*/  IMAD.WIDE.U32 R160, R148, 0x20, R160 ;  /* 0x0000002094a07825 */ /* 0x000fe400078e00a0 */
[----:B------:R-:W3:Y:S04]  /*0930*/  LDG.E.128 R68, desc[UR4][R68.64] ;  /* 0x0000000444447981 */ /* 0x000ee8000c1e1d00 */
[----:B------:R-:W3:Y:S04]  /*0940*/  LDG.E.128 R64, desc[UR4][R160.64] ;  /* 0x00000004a0407981 */ /* 0x000ee8000c1e1d00 */
[----:B------:R-:W3:Y:S01]  /*0950*/  LDG.E.128 R72, desc[UR4][R160.64+0x10] ;  /* 0x00001004a0487981 */ /* 0x000ee2000c1e1d00 */
[----:B-1----:R-:W-:-:S04]  /*0960*/  @P0 IMAD.WIDE.U32 R156, R152, 0x20, R158 ;  /* 0x00000020989c0825 */ /* 0x002fc800078e009e */
[----:B------:R-:W-:Y:S01]  /*0970*/  @P0 IMAD.WIDE.U32 R158, R148, 0x20, R162 ;  /* 0x00000020949e0825 */ /* 0x000fe200078e00a2 */
[----:B------:R-:W5:Y:S04]  /*0980*/  @P0 LDG.E.128 R12, desc[UR4][R156.64] ;  /* 0x000000049c0c0981 */ /* 0x000f68000c1e1d00 */
[----:B------:R-:W5:Y:S04]  /*0990*/  @P0 LDG.E.128 R16, desc[UR4][R156.64+0x10] ;  /* 0x000010049c100981 */ /* 0x000f68000c1e1d00 */
[----:B------:R-:W5:Y:S04]  /*09a0*/  @P0 LDG.E.128 R20, desc[UR4][R158.64] ;  /* 0x000000049e140981 */ /* 0x000f68000c1e1d00 */
[----:B------:R-:W5:Y:S01]  /*09b0*/  @P0 LDG.E.128 R24, desc[UR4][R158.64+0x10] ;  /* 0x000010049e180981 */ /* 0x000f62000c1e1d00 */
[----:B0-----:R-:W-:Y:S01]  /*09c0*/  @P0 IMAD.WIDE.U32 R2, R153, 0x20, R2 ;  /* 0x0000002099020825 */ /* 0x001fe200078e0002 */
[----:B------:R-:W-:-:S04]  /*09d0*/  UMOV UR6, 0xffffffff ;  /* 0xffffffff00067882 */ /* 0x000fc80000000000 */
[----:B------:R-:W5:Y:S04]  /*09e0*/  @P0 LDG.E.128 R4, desc[UR4][R2.64] ;  /* 0x0000000402040981 */ /* 0x000f68000c1e1d00 */
[----:B------:R0:W5:Y:S01]  /*09f0*/  @P0 LDG.E.128 R8, desc[UR4][R2.64+0x10] ;  /* 0x0000100402080981 */ /* 0x000162000c1e1d00 */
[----:B------:R-:W-:Y:S02]  /*0a00*/  IADD3 R77, R77, UR10, RZ ;  /* 0x0000000a4d4d7c10 */ /* 0x000fe4000fffe0ff */
[----:B0-----:R-:W-:-:S04]  /*0a10*/  SHF.R.U32.HI R2, RZ, 0x5, R76 ;  /* 0x00000005ff027819 */ /* 0x001fc8000001164c */
[----:B------:R-:W-:Y:S02]  /*0a20*/  LOP3.LUT R3, R2, 0x7fffffc, RZ, 0xc0, !PT ;  /* 0x07fffffc02037812 */ /* 0x000fe400078ec0ff */
[----:B------:R-:W-:Y:S02]  /*0a30*/  LOP3.LUT P1, RZ, R76, 0x1f, RZ, 0xc0, !PT ;  /* 0x0000001f4cff7812 */ /* 0x000fe4000782c0ff */
[----:B------:R-:W-:Y:S02]  /*0a40*/  ISETP.GE.AND P5, PT, R77, UR11, PT ;  /* 0x0000000b4d007c0c */ /* 0x000fe4000bfa6270 */
[----:B------:R-:W-:Y:S02]  /*0a50*/  @!P6 IADD3 R3, R3, 0x4, RZ ;  /* 0x000000040303e810 */ /* 0x000fe40007ffe0ff */
[----:B----4-:R-:W-:-:S05]  /*0a60*/  FSEL R182, R164, RZ, !P4 ;  /* 0x000000ffa4b67208 */ /* 0x010fca0006000000 */
[C---:B--2---:R-:W-:Y:S01]  /*0a70*/  FADD.FTZ R155, -R182.reuse, R40 ;  /* 0x00000028b69b7221 */ /* 0x044fe20000010100 */
[C---:B------:R-:W-:Y:S01]  /*0a80*/  FADD.FTZ R165, -R182.reuse, R42 ;  /* 0x0000002ab6a57221 */ /* 0x040fe20000010100 */
[C---:B------:R-:W-:Y:S01]  /*0a90*/  FADD.FTZ R163, -R182.reuse, R41 ;  /* 0x00000029b6a37221 */ /* 0x040fe20000010100 */
[C---:B------:R-:W-:Y:S01]  /*0aa0*/  FADD.FTZ R167, -R182.reuse, R43 ;  /* 0x0000002bb6a77221 */ /* 0x040fe20000010100 */
[----:B------:R-:W-:Y:S01]  /*0ab0*/  FADD.FTZ R159, -R182, R49 ;  /* 0x00000031b69f7221 */ /* 0x000fe20000010100 */
[C---:B---3--:R-:W-:Y:S02]  /*0ac0*/  PRMT R40, R44.reuse, 0x7632, R40 ;  /* 0x000076322c287816 */ /* 0x048fe40000000028 */
[----:B------:R-:W-:Y:S02]  /*0ad0*/  SHF.L.U32 R161, R44, 0x10, RZ ;  /* 0x000000102ca17819 */ /* 0x000fe400000006ff */
[C---:B------:R-:W-:Y:S02]  /*0ae0*/  PRMT R44, R46.reuse, 0x7632, R44 ;  /* 0x000076322e2c7816 */ /* 0x040fe4000000002c */
[----:B------:R-:W-:-:S02]  /*0af0*/  SHF.L.U32 R157, R46, 0x10, RZ ;  /* 0x000000102e9d7819 */ /* 0x000fc400000006ff */
[----:B------:R-:W-:Y:S02]  /*0b00*/  PRMT R42, R45, 0x7632, R42 ;  /* 0x000076322d2a7816 */ /* 0x000fe4000000002a */
[C---:B------:R-:W-:Y:S02]  /*0b10*/  PRMT R46, R47.reuse, 0x7632, R46 ;  /* 0x000076322f2e7816 */ /* 0x040fe4000000002e */
[----:B------:R-:W-:Y:S01]  /*0b20*/  SHF.L.U32 R156, R47, 0x10, RZ ;  /* 0x000000102f9c7819 */ /* 0x000fe200000006ff */
[C---:B------:R-:W-:Y:S01]  /*0b30*/  FADD.FTZ R47, -R182.reuse, R48 ;  /* 0x00000030b62f7221 */ /* 0x040fe20000010100 */
[----:B------:R-:W-:Y:S01]  /*0b40*/  SHF.L.U32 R45, R45, 0x10, RZ ;  /* 0x000000102d2d7819 */ /* 0x000fe200000006ff */
[----:B------:R-:W-:Y:S01]  /*0b50*/  FADD.FTZ R177, -R182, R53 ;  /* 0x00000035b6b17221 */ /* 0x000fe20000010100 */
[----:B------:R-:W-:Y:S01]  /*0b60*/  FMUL.FTZ R48, R154, R165 ;  /* 0x000000a59a307220 */ /* 0x000fe20000410000 */
[----:B------:R-:W-:Y:S01]  /*0b70*/  SHF.L.U32 R40, R40, 0x10, RZ ;  /* 0x0000001028287819 */ /* 0x000fe200000006ff */
[----:B------:R-:W-:Y:S01]  /*0b80*/  FMUL.FTZ R49, R154, R163 ;  /* 0x000000a39a317220 */ /* 0x000fe20000410000 */
[----:B------:R-:W-:Y:S01]  /*0b90*/  FMUL.FTZ R53, R78, R161 ;  /* 0x000000a14e357220 */ /* 0x000fe20000410000 */
[----:B------:R-:W-:Y:S01]  /*0ba0*/  FMUL.FTZ R0, R154, R155 ;  /* 0x0000009b9a007220 */ /* 0x000fe20000410000 */
[C---:B------:R-:W-:Y:S01]  /*0bb0*/  FADD.FTZ R171, -R182.reuse, R51 ;  /* 0x00000033b6ab7221 */ /* 0x040fe20000010100 */
[----:B------:R-:W-:Y:S01]  /*0bc0*/  FADD.FTZ R181, -R182, R55 ;  /* 0x00000037b6b57221 */ /* 0x000fe20000010100 */
[----:B------:R-:W-:Y:S01]  /*0bd0*/  SHF.L.U32 R42, R42, 0x10, RZ ;  /* 0x000000102a2a7819 */ /* 0x000fe200000006ff */
[----:B------:R-:W-:Y:S01]  /*0be0*/  FADD.FTZ R179, -R182, R54 ;  /* 0x00000036b6b37221 */ /* 0x000fe20000010100 */
[----:B------:R-:W-:Y:S01]  /*0bf0*/  FMUL.FTZ R51, R154, R167 ;  /* 0x000000a79a337220 */ /* 0x000fe20000410000 */
[----:B------:R-:W-:Y:S01]  /*0c00*/  FADD.FTZ R108, R45, R108 ;  /* 0x0000006c2d6c7221 */ /* 0x000fe20000010000 */
[-C--:B------:R-:W-:Y:S01]  /*0c10*/  FFMA.FTZ R131, R48, R45.reuse, R131 ;  /* 0x0000002d30837223 */ /* 0x080fe20000010083 */
[----:B------:R-:W-:Y:S01]  /*0c20*/  FMUL.FTZ R55, R79, R45 ;  /* 0x0000002d4f377220 */ /* 0x000fe20000410000 */
[-C--:B------:R-:W-:Y:S01]  /*0c30*/  FFMA.FTZ R134, R49, R40.reuse, R134 ;  /* 0x0000002831867223 */ /* 0x080fe20000010086 */
[----:B------:R-:W-:Y:S01]  /*0c40*/  FADD.FTZ R111, R40, R111 ;  /* 0x0000006f286f7221 */ /* 0x000fe20000010000 */
[----:B------:R-:W-:Y:S01]  /*0c50*/  FMUL.FTZ R54, R136, R40 ;  /* 0x0000002888367220 */ /* 0x000fe20000410000 */
[----:B------:R-:W-:Y:S01]  /*0c60*/  FADD.FTZ R45, RZ, R53 ;  /* 0x00000035ff2d7221 */ /* 0x000fe20000010000 */
[----:B------:R-:W-:Y:S01]  /*0c70*/  FFMA.FTZ R40, R0, R53, RZ ;  /* 0x0000003500287223 */ /* 0x000fe200000100ff */
[C---:B------:R-:W-:Y:S01]  /*0c80*/  PRMT R158, R56.reuse, 0x7632, R158 ;  /* 0x00007632389e7816 */ /* 0x040fe2000000009e */
[-C--:B------:R-:W-:Y:S01]  /*0c90*/  FFMA.FTZ R132, R51, R42.reuse, R132 ;  /* 0x0000002a33847223 */ /* 0x080fe20000010084 */
[----:B------:R-:W-:Y:S01]  /*0ca0*/  SHF.L.U32 R175, R56, 0x10, RZ ;  /* 0x0000001038af7819 */ /* 0x000fe200000006ff */
[----:B------:R-:W-:Y:S01]  /*0cb0*/  FADD.FTZ R109, R42, R109 ;  /* 0x0000006d2a6d7221 */ /* 0x000fe20000010000 */
[----:B------:R-:W-:Y:S01]  /*0cc0*/  FMUL.FTZ R56, R137, R42 ;  /* 0x0000002a89387220 */ /* 0x000fe20000410000 */
[----:B------:R-:W-:Y:S01]  /*0cd0*/  FADD.FTZ R42, R45, R54 ;  /* 0x000000362d2a7221 */ /* 0x000fe20000010000 */
[----:B------:R-:W-:Y:S01]  /*0ce0*/  FFMA.FTZ R45, R49, R54, R40 ;  /* 0x00000036312d7223 */ /* 0x000fe20000010028 */
[----:B------:R-:W-:Y:S01]  /*0cf0*/  FADD.FTZ R169, -R182, R50 ;  /* 0x00000032b6a97221 */ /* 0x000fe20000010100 */
[----:B------:R-:W-:Y:S01]  /*0d00*/  FMUL.FTZ R50, R154, R47 ;  /* 0x0000002f9a327220 */ /* 0x000fe20000410000 */
[----:B------:R-:W-:Y:S01]  /*0d10*/  FADD.FTZ R47, R42, R55 ;  /* 0x000000372a2f7221 */ /* 0x000fe20000010000 */
[----:B------:R-:W-:Y:S01]  /*0d20*/  FFMA.FTZ R40, R48, R55, R45 ;  /* 0x0000003730287223 */ /* 0x000fe2000001002d */
[----:B------:R-:W-:-:S02]  /*0d30*/  PRMT R160, R57, 0x7632, R160 ;  /* 0x0000763239a07816 */ /* 0x000fc400000000a0 */
[----:B------:R-:W-:Y:S01]  /*0d40*/  SHF.L.U32 R162, R57, 0x10, RZ ;  /* 0x0000001039a27819 */ /* 0x000fe200000006ff */
[----:B------:R-:W-:Y:S01]  /*0d50*/  FMUL.FTZ R57, R80, R157 ;  /* 0x0000009d50397220 */ /* 0x000fe20000410000 */
[----:B------:R-:W-:Y:S01]  /*0d60*/  SHF.L.U32 R44, R44, 0x10, RZ ;  /* 0x000000102c2c7819 */ /* 0x000fe200000006ff */
[----:B------:R-:W-:Y:S01]  /*0d70*/  FADD.FTZ R42, R47, R56 ;  /* 0x000000382f2a7221 */ /* 0x000fe20000010000 */
[----:B------:R-:W-:Y:S01]  /*0d80*/  FFMA.FTZ R45, R51, R56, R40 ;  /* 0x00000038332d7223 */ /* 0x000fe20000010028 */
[----:B------:R-:W-:Y:S01]  /*0d90*/  PRMT R164, R58, 0x7632, R164 ;  /* 0x000076323aa47816 */ /* 0x000fe200000000a4 */
[----:B------:R-:W-:Y:S01]  /*0da0*/  FADD.FTZ R187, -R182, R61 ;  /* 0x0000003db6bb7221 */ /* 0x000fe20000010100 */
[----:B------:R-:W-:Y:S01]  /*0db0*/  SHF.L.U32 R185, R58, 0x10, RZ ;  /* 0x000000103ab97819 */ /* 0x000fe200000006ff */
[----:B------:R-:W-:Y:S01]  /*0dc0*/  FMUL.FTZ R58, R138, R44 ;  /* 0x0000002c8a3a7220 */ /* 0x000fe20000410000 */
[----:B------:R-:W-:Y:S01]  /*0dd0*/  FADD.FTZ R47, R42, R57 ;  /* 0x000000392a2f7221 */ /* 0x000fe20000010000 */
[----:B------:R-:W-:Y:S01]  /*0de0*/  FMUL.FTZ R61, R154, R159 ;  /* 0x0000009f9a3d7220 */ /* 0x000fe20000410000 */
[----:B------:R-:W-:Y:S01]  /*0df0*/  FFMA.FTZ R40, R50, R57, R45 ;  /* 0x0000003932287223 */ /* 0x000fe2000001002d */
[C---:B------:R-:W-:Y:S01]  /*0e00*/  PRMT R166, R59.reuse, 0x7632, R166 ;  /* 0x000076323ba67816 */ /* 0x040fe200000000a6 */
[----:B------:R-:W-:Y:S01]  /*0e10*/  FADD.FTZ R173, -R182, R52 ;  /* 0x00000034b6ad7221 */ /* 0x000fe20000010100 */
[----:B------:R-:W-:Y:S01]  /*0e20*/  SHF.L.U32 R168, R59, 0x10, RZ ;  /* 0x000000103ba87819 */ /* 0x000fe200000006ff */
[----:B------:R-:W-:Y:S01]  /*0e30*/  FMUL.FTZ R59, R81, R156 ;  /* 0x0000009c513b7220 */ /* 0x000fe20000410000 */
[----:B------:R-:W-:Y:S01]  /*0e40*/  SHF.L.U32 R46, R46, 0x10, RZ ;  /* 0x000000102e2e7819 */ /* 0x000fe200000006ff */
[----:B------:R-:W-:Y:S01]  /*0e50*/  FADD.FTZ R42, R47, R58 ;  /* 0x0000003a2f2a7221 */ /* 0x000fe20000010000 */
[----:B------:R-:W-:Y:S01]  /*0e60*/  FMUL.FTZ R52, R154, R169 ;  /* 0x000000a99a347220 */ /* 0x000fe20000410000 */
[----:B------:R-:W-:Y:S01]  /*0e70*/  FFMA.FTZ R45, R61, R58, R40 ;  /* 0x0000003a3d2d7223 */ /* 0x000fe20000010028 */
[C---:B------:R-:W-:Y:S01]  /*0e80*/  FADD.FTZ R183, -R182.reuse, R60 ;  /* 0x0000003cb6b77221 */ /* 0x040fe20000010100 */
[----:B------:R-:W-:Y:S01]  /*0e90*/  FADD.FTZ R191, -R182, R63 ;  /* 0x0000003fb6bf7221 */ /* 0x000fe20000010100 */
        /* <DEDUP_REMOVED lines=15> */
[----:B------:R-:W-:Y:S01]  /*0f90*/  FMUL.FTZ R156, R140, R158 ;  /* 0x0000009e8c9c7220 */ /* 0x000fe20000410000 */
[----:B------:R-:W-:Y:S01]  /*0fa0*/  FADD.FTZ R45, R42, R69 ;  /* 0x000000452a2d7221 */ /* 0x000fe20000010000 */
[----:B------:R-:W-:Y:S01]  /*0fb0*/  FMUL.FTZ R65, R154, R177 ;  /* 0x000000b19a417220 */ /* 0x000fe20000410000 */
[----:B------:R-:W-:Y:S01]  /*0fc0*/  FFMA.FTZ R40, R62, R69, R47 ;  /* 0x000000453e287223 */ /* 0x000fe2000001002f */
[----:B------:R-:W-:Y:S01]  /*0fd0*/  FADD.FTZ R199, -R182, R67 ;  /* 0x00000043b6c77221 */ /* 0x000fe20000010100 */
[----:B------:R-:W-:Y:S01]  /*0fe0*/  SHF.L.U32 R160, R160, 0x10, RZ ;  /* 0x00000010a0a07819 */ /* 0x000fe200000006ff */
[C---:B------:R-:W-:Y:S01]  /*0ff0*/  FADD.FTZ R193, -R182.reuse, R64 ;  /* 0x00000040b6c17221 */ /* 0x040fe20000010100 */
[----:B------:R-:W-:Y:S01]  /*1000*/  FADD.FTZ R43, -R182, R73 ;  /* 0x00000049b62b7221 */ /* 0x000fe20000010100 */
[C---:B------:R-:W-:Y:S01]  /*1010*/  FMUL.FTZ R67, R154.reuse, R181 ;  /* 0x000000b59a437220 */ /* 0x040fe20000410000 */
[----:B------:R-:W-:Y:S01]  /*1020*/  FADD.FTZ R42, R45, R156 ;  /* 0x0000009c2d2a7221 */ /* 0x000fe20000010000 */
[----:B------:R-:W-:Y:S01]  /*1030*/  FMUL.FTZ R64, R154, R179 ;  /* 0x000000b39a407220 */ /* 0x000fe20000410000 */
[----:B------:R-:W-:Y:S01]  /*1040*/  FMUL.FTZ R73, R83, R162 ;  /* 0x000000a253497220 */ /* 0x000fe20000410000 */
[----:B------:R-:W-:Y:S01]  /*1050*/  FFMA.FTZ R45, R65, R156, R40 ;  /* 0x0000009c412d7223 */ /* 0x000fe20000010028 */
[-C--:B------:R-:W-:Y:S01]  /*1060*/  FFMA.FTZ R124, R67, R160.reuse, R124 ;  /* 0x000000a0437c7223 */ /* 0x080fe2000001007c */
[----:B------:R-:W-:Y:S01]  /*1070*/  FADD.FTZ R101, R160, R101 ;  /* 0x00000065a0657221 */ /* 0x000fe20000010000 */
[----:B------:R-:W-:Y:S01]  /*1080*/  FMUL.FTZ R160, R141, R160 ;  /* 0x000000a08da07220 */ /* 0x000fe20000410000 */
[----:B------:R-:W-:Y:S01]  /*1090*/  FADD.FTZ R47, R42, R73 ;  /* 0x000000492a2f7221 */ /* 0x000fe20000010000 */
[----:B------:R-:W-:Y:S01]  /*10a0*/  FFMA.FTZ R40, R64, R73, R45 ;  /* 0x0000004940287223 */ /* 0x000fe2000001002d */
[----:B------:R-:W-:Y:S01]  /*10b0*/  FADD.FTZ R197, -R182, R66 ;  /* 0x00000042b6c57221 */ /* 0x000fe20000010100 */
        /* <DEDUP_REMOVED lines=11> */
[C---:B------:R-:W-:Y:S01]  /*1170*/  PRMT R170, R68.reuse, 0x7632, R170 ;  /* 0x0000763244aa7816 */ /* 0x040fe200000000aa */
[----:B------:R-:W-:Y:S01]  /*1180*/  FADD.FTZ R106, R157, R106 ;  /* 0x0000006a9d6a7221 */ /* 0x000fe20000010000 */
[----:B------:R-:W-:Y:S01]  /*1190*/  SHF.L.U32 R172, R68, 0x10, RZ ;  /* 0x0000001044ac7819 */ /* 0x000fe200000006ff */
        /* <DEDUP_REMOVED lines=14> */
[----:B------:R-:W-:Y:S01]  /*1280*/  PRMT R178, R70, 0x7632, R178 ;  /* 0x0000763246b27816 */ /* 0x000fe200000000b2 */
[----:B------:R-:W-:Y:S01]  /*1290*/  FMUL.FTZ R167, R86, R172 ;  /* 0x000000ac56a77220 */ /* 0x000fe20000410000 */
[----:B------:R-:W-:Y:S01]  /*12a0*/  SHF.L.U32 R203, R70, 0x10, RZ ;  /* 0x0000001046cb7819 */ /* 0x000fe200000006ff */
[----:B------:R-:W-:Y:S01]  /*12b0*/  FMUL.FTZ R70, R154, R193 ;  /* 0x000000c19a467220 */ /* 0x000fe20000410000 */
[----:B------:R-:W-:Y:S01]  /*12c0*/  SHF.L.U32 R170, R170, 0x10, RZ ;  /* 0x00000010aaaa7819 */ /* 0x000fe200000006ff */
[----:B------:R-:W-:Y:S01]  /*12d0*/  FADD.FTZ R42, R47, R164 ;  /* 0x000000a42f2a7221 */ /* 0x000fe20000010000 */
[C---:B------:R-:W-:Y:S01]  /*12e0*/  FFMA.FTZ R45, R161.reuse, R164, R40 ;  /* 0x000000a4a12d7223 */ /* 0x040fe20000010028 */
[----:B------:R-:W-:Y:S01]  /*12f0*/  FADD.FTZ R97, R166, R97 ;  /* 0x00000061a6617221 */ /* 0x000fe20000010000 */
[----:B------:R-:W-:Y:S01]  /*1300*/  FFMA.FTZ R120, R161, R166, R120 ;  /* 0x000000a6a1787223 */ /* 0x000fe20000010078 */
[----:B------:R-:W-:Y:S01]  /*1310*/  FADD.FTZ R96, R168, R96 ;  /* 0x00000060a8607221 */ /* 0x000fe20000010000 */
[----:B------:R-:W-:Y:S01]  /*1320*/  FFMA.FTZ R119, R68, R168, R119 ;  /* 0x000000a844777223 */ /* 0x000fe20000010077 */
[C---:B------:R-:W-:Y:S01]  /*1330*/  FMUL.FTZ R166, R154.reuse, R43 ;  /* 0x0000002b9aa67220 */ /* 0x040fe20000410000 */
[----:B------:R-:W-:Y:S01]  /*1340*/  FMUL.FTZ R163, R154, R195 ;  /* 0x000000c39aa37220 */ /* 0x000fe20000410000 */
        /* <DEDUP_REMOVED lines=9> */
[----:B------:R-:W-:Y:S01]  /*13e0*/  FADD.FTZ R201, -R182, R72 ;  /* 0x00000048b6c97221 */ /* 0x000fe20000010100 */
[C---:B------:R-:W-:Y:S01]  /*13f0*/  FMUL.FTZ R173, R154.reuse, R41 ;  /* 0x000000299aad7220 */ /* 0x040fe20000410000 */
[----:B------:R-:W-:Y:S01]  /*1400*/  FMUL.FTZ R72, R154, R199 ;  /* 0x000000c79a487220 */ /* 0x000fe20000410000 */
[----:B------:R-:W-:Y:S01]  /*1410*/  FMUL.FTZ R171, R145, R174 ;  /* 0x000000ae91ab7220 */ /* 0x000fe20000410000 */
[----:B------:R-:W-:Y:S01]  /*1420*/  FADD.FTZ R42, R43, R74 ;  /* 0x0000004a2b2a7221 */ /* 0x000fe20000010000 */
[----:B------:R-:W-:Y:S01]  /*1430*/  FFMA.FTZ R41, R165, R74, R40 ;  /* 0x0000004aa5297223 */ /* 0x000fe20000010028 */
[----:B------:R-:W-:Y:S01]  /*1440*/  SHF.L.U32 R178, R178, 0x10, RZ ;  /* 0x00000010b2b27819 */ /* 0x000fe200000006ff */
[----:B------:R-:W-:Y:S01]  /*1450*/  FFMA.FTZ R126, R65, R158, R126 ;  /* 0x0000009e417e7223 */ /* 0x000fe2000001007e */
[----:B------:R-:W-:Y:S01]  /*1460*/  FADD.FTZ R103, R158, R103 ;  /* 0x000000679e677221 */ /* 0x000fe20000010000 */
[----:B------:R-:W-:Y:S01]  /*1470*/  FMUL.FTZ R169, R154, R201 ;  /* 0x000000c99aa97220 */ /* 0x000fe20000410000 */
[----:B------:R-:W-:Y:S01]  /*1480*/  FMUL.FTZ R158, R88, R203 ;  /* 0x000000cb589e7220 */ /* 0x000fe20000410000 */
[----:B------:R-:W-:Y:S01]  /*1490*/  FADD.FTZ R43, R42, R171 ;  /* 0x000000ab2a2b7221 */ /* 0x000fe20000010000 */
[----:B------:R-:W-:Y:S01]  /*14a0*/  FFMA.FTZ R40, R72, R171, R41 ;  /* 0x000000ab48287223 */ /* 0x000fe20000010029 */
[----:B------:R-:W-:Y:S01]  /*14b0*/  PRMT R180, R71, 0x7632, R180 ;  /* 0x0000763247b47816 */ /* 0x000fe200000000b4 */
[----:B------:R-:W-:Y:S01]  /*14c0*/  FADD.FTZ R102, R175, R102 ;  /* 0x00000066af667221 */ /* 0x000fe20000010000 */
[----:B------:R-:W-:Y:S01]  /*14d0*/  SHF.L.U32 R71, R71, 0x10, RZ ;  /* 0x0000001047477819 */ /* 0x000fe200000006ff */
[----:B------:R-:W-:Y:S01]  /*14e0*/  FFMA.FTZ R125, R62, R175, R125 ;  /* 0x000000af3e7d7223 */ /* 0x000fe2000001007d */
[----:B------:R-:W-:Y:S01]  /*14f0*/  FMUL.FTZ R175, R146, R178 ;  /* 0x000000b292af7220 */ /* 0x000fe20000410000 */
[----:B------:R-:W-:Y:S01]  /*1500*/  FADD.FTZ R42, R43, R158 ;  /* 0x0000009e2b2a7221 */ /* 0x000fe20000010000 */
[----:B------:R-:W-:Y:S01]  /*1510*/  FFMA.FTZ R41, R169, R158, R40 ;  /* 0x0000009ea9297223 */ /* 0x000fe20000010028 */
[----:B------:R-:W-:Y:S01]  /*1520*/  SHF.L.U32 R180, R180, 0x10, RZ ;  /* 0x00000010b4b47819 */ /* 0x000fe200000006ff */
[----:B------:R-:W-:Y:S01]  /*1530*/  FFMA.FTZ R118, R163, R170, R118 ;  /* 0x000000aaa3767223 */ /* 0x000fe20000010076 */
[----:B------:R-:W-:Y:S01]  /*1540*/  FADD.FTZ R95, R170, R95 ;  /* 0x0000005faa5f7221 */ /* 0x000fe20000010000 */
        /* <DEDUP_REMOVED lines=49> */
.L_x_1018:
[----:B------:R-:W3:Y:S01]  /*1860*/  S2R R45, SR_CgaCtaId ;  /* 0x00000000002d7919 */ /* 0x000ee20000008800 */
[----:B------:R-:W-:Y:S01]  /*1870*/  MOV R44, 0x400 ;  /* 0x00000400002c7802 */ /* 0x000fe20000000f00 */
[----:B------:R-:W-:Y:S01]  /*1880*/  UISETP.NE.AND UP0, UPT, UR16, URZ, UPT ;  /* 0x0000003f1000728c */ /* 0x000fe2000bf05270 */
[----:B------:R-:W-:Y:S02]  /*1890*/  @!P1 LOP3.LUT R2, R2, 0x3, RZ, 0xc0, !PT ;  /* 0x0000000302029812 */ /* 0x000fe400078ec0ff */
[----:B------:R-:W-:Y:S02]  /*18a0*/  ISETP.NE.U32.AND P3, PT, RZ, UR18, PT ;  /* 0x00000012ff007c0c */ /* 0x000fe4000bf65070 */
[----:B------:R-:W-:Y:S02]  /*18b0*/  @!P1 IADD3 R2, R3, R2, RZ ;  /* 0x0000000203029210 */ /* 0x000fe40007ffe0ff */
[----:B------:R-:W-:Y:S01]  /*18c0*/  PLOP3.LUT P4, PT, PT, PT, UP0, 0x80, 0x0 ;  /* 0x000000000000781c */ /* 0x000fe20003f8f008 */
[----:B------:R-:W-:Y:S05]  /*18d0*/  WARPSYNC.ALL ;  /* 0x0000000000007948 */ /* 0x000fea0003800000 */
[----:B------:R-:W-:-:S02]  /*18e0*/  ISETP.NE.AND.EX P3, PT, RZ, UR19, PT, P3 ;  /* 0x00000013ff007c0c */ /* 0x000fc4000bf65330 */
[----:B------:R-:W-:-:S04]  /*18f0*/  ISETP.NE.U32.AND P2, PT, RZ, UR14, PT ;  /* 0x0000000eff007c0c */ /* 0x000fc8000bf45070 */
[----:B------:R-:W-:Y:S02]  /*1900*/  ISETP.NE.AND.EX P2, PT, RZ, UR15, PT, P2 ;  /* 0x0000000fff007c0c */ /* 0x000fe4000bf45320 */
[----:B---3--:R-:W-:-:S04]  /*1910*/  LEA R44, R45, R44, 0x18 ;  /* 0x0000002c2d2c7211 */ /* 0x008fc800078ec0ff */
[-C--:B------:R-:W-:Y:S01]  /*1920*/  @!P1 LEA R75, R2, R44.reuse, 0x3 ;  /* 0x0000002c024b9211 */ /* 0x080fe200078e18ff */
[----:B-1----:R-:W-:Y:S01]  /*1930*/  FADD.FTZ R2, R40, R41 ;  /* 0x0000002928027221 */ /* 0x002fe20000010000 */
[----:B------:R-:W-:Y:S01]  /*1940*/  LEA R174, R3, R44, 0x3 ;  /* 0x0000002c03ae7211 */ /* 0x000fe200078e18ff */
[----:B--2---:R-:W-:-:S05]  /*1950*/  FADD.FTZ R3, R42, R43 ;  /* 0x0000002b2a037221 */ /* 0x004fca0000010000 */
[----:B------:R-:W-:Y:S01]  /*1960*/  @!P1 STS.64 [R75+0x3000], R2 ;  /* 0x003000024b009388 */ /* 0x000fe20000000a00 */
[----:B------:R-:W-:Y:S01]  /*1970*/  BAR.SYNC.DEFER_BLOCKING 0x0 ;  /* 0x0000000000007b1d */ /* 0x000fe20000010000 */
[----:B------:R-:W-:-:S04]  /*1980*/  ISETP.NE.U32.AND P1, PT, RZ, UR12, PT ;  /* 0x0000000cff007c0c */ /* 0x000fc8000bf25070 */
[----:B------:R-:W-:Y:S01]  /*1990*/  ISETP.NE.AND.EX P1, PT, RZ, UR13, PT, P1 ;  /* 0x0000000dff007c0c */ /* 0x000fe2000bf25310 */
[----:B0-----:R-:W0:Y:S04]  /*19a0*/  LDS.128 R40, [R174+0x3000] ;  /* 0x00300000ae287984 */ /* 0x001e280000000c00 */
        /* <DEDUP_REMOVED lines=15> */
[-C--:B------:R-:W-:Y:S01]  /*1aa0*/  FFMA.FTZ R0, R0, R40.reuse, R3 ;  /* 0x0000002800007223 */ /* 0x080fe20000010003 */
[----:B------:R-:W-:Y:S01]  /*1ab0*/  FADD.FTZ R51, R56, -R51 ;  /* 0x8000003338337221 */ /* 0x000fe20000010000 */
[----:B------:R-:W-:Y:S01]  /*1ac0*/  FADD.FTZ R55, R55, -R48 ;  /* 0x8000003037377221 */ /* 0x000fe20000010000 */
[----:B------:R-:W-:Y:S01]  /*1ad0*/  FADD.FTZ R57, R57, -R50 ;  /* 0x8000003239397221 */ /* 0x000fe20000010000 */
[-CC-:B------:R-:W-:Y:S01]  /*1ae0*/  FFMA.FTZ R49, R49, R40.reuse, R3.reuse ;  /* 0x0000002831317223 */ /* 0x180fe20000010003 */
[C---:B------:R-:W-:Y:S01]  /*1af0*/  FMUL.FTZ R42, R154.reuse, R51 ;  /* 0x000000339a2a7220 */ /* 0x040fe20000410000 */
[C---:B------:R-:W-:Y:S01]  /*1b00*/  FMUL.FTZ R47, R154.reuse, R55 ;  /* 0x000000379a2f7220 */ /* 0x040fe20000410000 */
[----:B------:R-:W-:Y:S01]  /*1b10*/  FMUL.FTZ R51, R154, R57 ;  /* 0x000000399a337220 */ /* 0x000fe20000410000 */
[-CC-:B------:R-:W-:Y:S01]  /*1b20*/  FFMA.FTZ R61, R61, R40.reuse, R3.reuse ;  /* 0x000000283d3d7223 */ /* 0x180fe20000010003 */
[-C--:B------:R-:W-:Y:S01]  /*1b30*/  FFMA.FTZ R52, R52, R40.reuse, R3 ;  /* 0x0000002834347223 */ /* 0x080fe20000010003 */
[----:B-----5:R-:W-:Y:S01]  /*1b40*/  @P3 FADD.FTZ R47, R6, R47 ;  /* 0x0000002f062f3221 */ /* 0x020fe20000010000 */
[----:B------:R-:W-:Y:S01]  /*1b50*/  @P3 FADD.FTZ R51, R8, R51 ;  /* 0x0000003308333221 */ /* 0x000fe20000010000 */
        /* <DEDUP_REMOVED lines=17> */
[----:B------:R-:W-:Y:S01]  /*1c70*/  @P1 F2FP.BF16.F32.PACK_AB R3, RZ, R51 ;  /* 0x00000033ff03123e */ /* 0x000fe200000010ff */
[----:B------:R-:W-:Y:S01]  /*1c80*/  FADD.FTZ R59, R59, -R52 ;  /* 0x800000343b3b7221 */ /* 0x000fe20000010000 */
[----:B------:R-:W-:Y:S01]  /*1c90*/  @P1 F2FP.BF16.F32.PACK_AB R2, RZ, R47 ;  /* 0x0000002fff02123e */ /* 0x000fe200000010ff */
[----:B------:R-:W0:Y:S01]  /*1ca0*/  @P2 LDC.64 R56, c[0x0][0x308] ;  /* 0x0000c200ff382b82 */ /* 0x000e220000000a00 */
[----:B------:R-:W-:Y:S01]  /*1cb0*/  @P1 PRMT R30, R3, 0x7610, R30 ;  /* 0x00007610031e1816 */ /* 0x000fe2000000001e */
[----:B------:R-:W-:Y:S01]  /*1cc0*/  FADD.FTZ R53, R53, -R0 ;  /* 0x8000000035357221 */ /* 0x000fe20000010000 */
[----:B------:R-:W-:Y:S01]  /*1cd0*/  @P1 PRMT R29, R2, 0x7610, R29 ;  /* 0x00007610021d1816 */ /* 0x000fe2000000001d */
        /* <DEDUP_REMOVED lines=18> */
[----:B------:R-:W1:Y:S01]  /*1e00*/  LDC.64 R2, c[0x0][0x2f8] ;  /* 0x0000be00ff027b82 */ /* 0x000e620000000a00 */
[----:B------:R-:W-:Y:S01]  /*1e10*/  FADD.FTZ R71, R71, -R172 ;  /* 0x800000ac47477221 */ /* 0x000fe20000010000 */
[C---:B------:R-:W-:Y:S01]  /*1e20*/  FMUL.FTZ R59, R154.reuse, R59 ;  /* 0x0000003b9a3b7220 */ /* 0x040fe20000410000 */
[C---:B------:R-:W-:Y:S01]  /*1e30*/  FMUL.FTZ R43, R154.reuse, R53 ;  /* 0x000000359a2b7220 */ /* 0x040fe20000410000 */
[C---:B------:R-:W-:Y:S01]  /*1e40*/  FMUL.FTZ R44, R154.reuse, R49 ;  /* 0x000000319a2c7220 */ /* 0x040fe20000410000 */
[C---:B------:R-:W-:Y:S01]  /*1e50*/  FMUL.FTZ R46, R154.reuse, R61 ;  /* 0x0000003d9a2e7220 */ /* 0x040fe20000410000 */
[C---:B------:R-:W-:Y:S01]  /*1e60*/  FMUL.FTZ R50, R154.reuse, R63 ;  /* 0x0000003f9a327220 */ /* 0x040fe20000410000 */
[C---:B------:R-:W-:Y:S01]  /*1e70*/  FMUL.FTZ R69, R154.reuse, R69 ;  /* 0x000000459a457220 */ /* 0x040fe20000410000 */
[----:B------:R-:W2:Y:S01]  /*1e80*/  @P1 LDC.64 R54, c[0x0][0x300] ;  /* 0x0000c000ff361b82 */ /* 0x000ea20000000a00 */
        /* <DEDUP_REMOVED lines=38> */
[----:B------:R-:W3:Y:S01]  /*20f0*/  @P2 LDC.64 R52, c[0x0][0x308] ;  /* 0x0000c200ff342b82 */ /* 0x000ee20000000a00 */
[----:B------:R-:W-:Y:S01]  /*2100*/  @P1 F2FP.BF16.F32.PACK_AB R45, RZ, R59 ;  /* 0x0000003bff2d123e */ /* 0x000fe200000010ff */
[----:B0-----:R-:W-:Y:S01]  /*2110*/  @P2 IMAD.WIDE.U32 R56, R153, 0x20, R56 ;  /* 0x0000002099382825 */ /* 0x001fe200078e0038 */
[----:B------:R-:W-:-:S02]  /*2120*/  @P1 F2FP.BF16.F32.PACK_AB R41, RZ, R46 ;  /* 0x0000002eff29123e */ /* 0x000fc400000010ff */
[----:B------:R-:W-:Y:S01]  /*2130*/  @P1 F2FP.BF16.F32.PACK_AB R40, RZ, R42 ;  /* 0x0000002aff28123e */ /* 0x000fe200000010ff */
[----:B--2---:R-:W-:Y:S01]  /*2140*/  @P1 IMAD.WIDE.U32 R60, R153, 0x10, R54 ;  /* 0x00000010993c1825 */ /* 0x004fe200078e0036 */
[----:B------:R-:W-:Y:S01]  /*2150*/  ISETP.NE.AND.EX P3, PT, RZ, UR15, PT, P3 ;  /* 0x0000000fff007c0c */ /* 0x000fe2000bf65330 */
[----:B------:R-:W0:Y:S01]  /*2160*/  @P1 LDC.64 R54, c[0x0][0x300] ;  /* 0x0000c000ff361b82 */ /* 0x000e220000000a00 */
[----:B------:R-:W-:Y:S02]  /*2170*/  @P1 F2FP.BF16.F32.PACK_AB R48, RZ, R50 ;  /* 0x00000032ff30123e */ /* 0x000fe400000010ff */
[----:B------:R-:W-:Y:S02]  /*2180*/  @P1 PRMT R31, R45, 0x7610, R31 ;  /* 0x000076102d1f1816 */ /* 0x000fe4000000001f */
[----:B------:R-:W-:Y:S02]  /*2190*/  @P1 F2FP.BF16.F32.PACK_AB R0, RZ, R43 ;  /* 0x0000002bff00123e */ /* 0x000fe400000010ff */
[----:B------:R-:W-:-:S02]  /*21a0*/  @P1 PRMT R30, R30, 0x5410, R41 ;  /* 0x000054101e1e1816 */ /* 0x000fc40000000029 */
[----:B------:R-:W-:Y:S02]  /*21b0*/  @P1 F2FP.BF16.F32.PACK_AB R62, RZ, R44 ;  /* 0x0000002cff3e123e */ /* 0x000fe400000010ff */
[----:B------:R-:W-:Y:S02]  /*21c0*/  @P1 PRMT R29, R29, 0x5410, R40 ;  /* 0x000054101d1d1816 */ /* 0x000fe40000000028 */
[C---:B------:R-:W-:Y:S02]  /*21d0*/  SEL R41, R44.reuse, R33, P3 ;  /* 0x000000212c297207 */ /* 0x040fe40001800000 */
[----:B------:R-:W-:Y:S01]  /*21e0*/  F2FP.BF16.F32.PACK_AB R44, R44, R43 ;  /* 0x0000002b2c2c723e */ /* 0x000fe200000010ff */
[----:B---3--:R-:W-:Y:S01]  /*21f0*/  @P2 IMAD.WIDE.U32 R52, R152, 0x20, R52 ;  /* 0x0000002098342825 */ /* 0x008fe200078e0034 */
[----:B------:R-:W-:Y:S02]  /*2200*/  SEL R40, R43, R32, P3 ;  /* 0x000000202b287207 */ /* 0x000fe40001800000 */
[----:B------:R-:W-:-:S02]  /*2210*/  @P1 PRMT R31, R31, 0x5410, R48 ;  /* 0x000054101f1f1816 */ /* 0x000fc40000000030 */
[C---:B------:R-:W-:Y:S02]  /*2220*/  SEL R43, R42.reuse, R35, P3 ;  /* 0x000000232a2b7207 */ /* 0x040fe40001800000 */
[----:B------:R-:W-:Y:S01]  /*2230*/  F2FP.BF16.F32.PACK_AB R45, R42, R47 ;  /* 0x0000002f2a2d723e */ /* 0x000fe200000010ff */
[----:B0-----:R-:W-:Y:S01]  /*2240*/  @P1 IMAD.WIDE.U32 R54, R152, 0x10, R54 ;  /* 0x0000001098361825 */ /* 0x001fe200078e0036 */
[----:B------:R-:W-:Y:S02]  /*2250*/  SEL R49, R46, R37, P3 ;  /* 0x000000252e317207 */ /* 0x000fe40001800000 */
[----:B------:R-:W-:Y:S02]  /*2260*/  @P1 PRMT R28, R0, 0x7610, R28 ;  /* 0x00007610001c1816 */ /* 0x000fe4000000001c */
[----:B------:R-:W-:Y:S02]  /*2270*/  SEL R42, R47, R34, P3 ;  /* 0x000000222f2a7207 */ /* 0x000fe40001800000 */
[----:B------:R-:W-:-:S02]  /*2280*/  F2FP.BF16.F32.PACK_AB R46, R46, R51 ;  /* 0x000000332e2e723e */ /* 0x000fc400000010ff */
[----:B------:R-:W-:Y:S01]  /*2290*/  SEL R48, R51, R36, P3 ;  /* 0x0000002433307207 */ /* 0x000fe20001800000 */
[----:B------:R0:W-:Y:S01]  /*22a0*/  @P2 STG.E.128 desc[UR4][R56.64], R40 ;  /* 0x0000002838002986 */ /* 0x0001e2000c101d04 */
[C---:B------:R-:W-:Y:S02]  /*22b0*/  SEL R51, R50.reuse, R39, P3 ;  /* 0x0000002732337207 */ /* 0x040fe40001800000 */
[----:B------:R-:W-:Y:S02]  /*22c0*/  F2FP.BF16.F32.PACK_AB R47, R50, R59 ;  /* 0x0000003b322f723e */ /* 0x000fe400000010ff */
[----:B------:R-:W-:Y:S01]  /*22d0*/  SEL R50, R59, R38, P3 ;  /* 0x000000263b327207 */ /* 0x000fe20001800000 */
[----:B-1----:R-:W-:Y:S01]  /*22e0*/  IMAD.WIDE.U32 R58, R153, 0x10, R2 ;  /* 0x00000010993a7825 */ /* 0x002fe200078e0002 */
[----:B------:R-:W-:Y:S02]  /*22f0*/  @P1 PRMT R28, R28, 0x5410, R62 ;  /* 0x000054101c1c1816 */ /* 0x000fe4000000003e */
[----:B------:R-:W-:Y:S01]  /*2300*/  @P1 F2FP.BF16.F32.PACK_AB R0, RZ, R69 ;  /* 0x00000045ff00123e */ /* 0x000fe200000010ff */
[----:B------:R1:W-:Y:S01]  /*2310*/  @P2 STG.E.128 desc[UR4][R56.64+0x10], R48 ;  /* 0x0000103038002986 */ /* 0x0003e2000c101d04 */
[----:B------:R-:W-:-:S02]  /*2320*/  @P1 F2FP.BF16.F32.PACK_AB R65, RZ, R157 ;  /* 0x0000009dff41123e */ /* 0x000fc400000010ff */
[----:B------:R-:W-:Y:S01]  /*2330*/  @P1 F2FP.BF16.F32.PACK_AB R62, RZ, R155 ;  /* 0x0000009bff3e123e */ /* 0x000fe200000010ff */
[----:B------:R2:W-:Y:S01]  /*2340*/  STG.E.128 desc[UR4][R58.64], R44 ;  /* 0x0000002c3a007986 */ /* 0x0005e2000c101d04 */
[----:B------:R-:W-:Y:S02]  /*2350*/  @P1 F2FP.BF16.F32.PACK_AB R67, RZ, R70 ;  /* 0x00000046ff43123e */ /* 0x000fe400000010ff */
[----:B------:R-:W-:Y:S01]  /*2360*/  @P1 F2FP.BF16.F32.PACK_AB R63, RZ, R68 ;  /* 0x00000044ff3f123e */ /* 0x000fe200000010ff */
[----:B------:R3:W-:Y:S01]  /*2370*/  @P1 STG.E.128 desc[UR4][R60.64], R28 ;  /* 0x0000001c3c001986 */ /* 0x0007e2000c101d04 */
[----:B0-----:R-:W-:Y:S02]  /*2380*/  SEL R41, R64, R33, P3 ;  /* 0x0000002140297207 */ /* 0x001fe40001800000 */
[----:B------:R-:W-:Y:S02]  /*2390*/  SEL R40, R69, R32, P3 ;  /* 0x0000002045287207 */ /* 0x000fe40001800000 */
[----:B------:R-:W-:-:S02]  /*23a0*/  SEL R43, R66, R35, P3 ;  /* 0x00000023422b7207 */ /* 0x000fc40001800000 */
[----:B------:R-:W-:Y:S02]  /*23b0*/  SEL R42, R73, R34, P3 ;  /* 0x00000022492a7207 */ /* 0x000fe40001800000 */
[----:B------:R-:W-:Y:S02]  /*23c0*/  SEL R32, R167, R32, P3 ;  /* 0x00000020a7207207 */ /* 0x000fe40001800000 */
[----:B-1----:R-:W-:Y:S01]  /*23d0*/  @P1 F2FP.BF16.F32.PACK_AB R57, RZ, R73 ;  /* 0x00000049ff39123e */ /* 0x002fe200000010ff */
[----:B------:R-:W-:Y:S01]  /*23e0*/  @P2 STG.E.128 desc[UR4][R52.64], R40 ;  /* 0x0000002834002986 */ /* 0x000fe2000c101d04 */
[----:B------:R-:W-:Y:S02]  /*23f0*/  SEL R49, R68, R37, P3 ;  /* 0x0000002544317207 */ /* 0x000fe40001800000 */
[----:B--2---:R-:W-:Y:S02]  /*2400*/  @P1 F2FP.BF16.F32.PACK_AB R59, RZ, R64 ;  /* 0x00000040ff3b123e */ /* 0x004fe400000010ff */
[----:B------:R-:W-:-:S02]  /*2410*/  SEL R48, R155, R36, P3 ;  /* 0x000000249b307207 */ /* 0x000fc40001800000 */
[----:B---3--:R-:W-:Y:S02]  /*2420*/  @P1 PRMT R28, R0, 0x7610, R28 ;  /* 0x00007610001c1816 */ /* 0x008fe4000000001c */
[----:B------:R-:W-:Y:S02]  /*2430*/  @P1 F2FP.BF16.F32.PACK_AB R61, RZ, R66 ;  /* 0x00000042ff3d123e */ /* 0x000fe400000010ff */
[----:B------:R-:W-:Y:S01]  /*2440*/  @P1 PRMT R29, R57, 0x7610, R29 ;  /* 0x00007610391d1816 */ /* 0x000fe2000000001d */
[----:B------:R-:W-:Y:S01]  /*2450*/  IMAD.WIDE.U32 R56, R152, 0x10, R2 ;  /* 0x0000001098387825 */ /* 0x000fe200078e0002 */
[----:B------:R-:W-:Y:S02]  /*2460*/  @P1 PRMT R28, R28, 0x5410, R59 ;  /* 0x000054101c1c1816 */ /* 0x000fe4000000003b */
[----:B------:R-:W0:Y:S01]  /*2470*/  @P2 LDC.64 R58, c[0x0][0x308] ;  /* 0x0000c200ff3a2b82 */ /* 0x000e220000000a00 */
[----:B------:R-:W-:Y:S01]  /*2480*/  @P1 PRMT R29, R29, 0x5410, R61 ;  /* 0x000054101d1d1816 */ /* 0x000fe2000000003d */
[----:B------:R-:W-:Y:S01]  /*2490*/  IMAD.WIDE.U32 R2, R148, 0x10, R2 ;  /* 0x0000001094027825 */ /* 0x000fe200078e0002 */
[----:B------:R-:W-:-:S02]  /*24a0*/  SEL R51, R70, R39, P3 ;  /* 0x0000002746337207 */ /* 0x000fc40001800000 */
[----:B------:R-:W-:Y:S02]  /*24b0*/  SEL R50, R157, R38, P3 ;  /* 0x000000269d327207 */ /* 0x000fe40001800000 */
[----:B------:R-:W-:Y:S01]  /*24c0*/  @P1 PRMT R31, R65, 0x7610, R31 ;  /* 0x00007610411f1816 */ /* 0x000fe2000000001f */
[----:B------:R-:W1:Y:S01]  /*24d0*/  @P1 LDC.64 R60, c[0x0][0x300] ;  /* 0x0000c000ff3c1b82 */ /* 0x000e620000000a00 */
[----:B------:R-:W-:Y:S01]  /*24e0*/  @P1 PRMT R30, R62, 0x7610, R30 ;  /* 0x000076103e1e1816 */ /* 0x000fe2000000001e */
[----:B------:R2:W-:Y:S01]  /*24f0*/  @P2 STG.E.128 desc[UR4][R52.64+0x10], R48 ;  /* 0x0000103034002986 */ /* 0x0005e2000c101d04 */
[----:B------:R-:W-:Y:S02]  /*2500*/  F2FP.BF16.F32.PACK_AB R44, R64, R69 ;  /* 0x00000045402c723e */ /* 0x000fe400000010ff */
[----:B------:R-:W-:Y:S02]  /*2510*/  F2FP.BF16.F32.PACK_AB R45, R66, R73 ;  /* 0x00000049422d723e */ /* 0x000fe400000010ff */
[----:B------:R-:W-:-:S02]  /*2520*/  F2FP.BF16.F32.PACK_AB R46, R68, R155 ;  /* 0x0000009b442e723e */ /* 0x000fc400000010ff */
[----:B------:R-:W-:Y:S02]  /*2530*/  F2FP.BF16.F32.PACK_AB R47, R70, R157 ;  /* 0x0000009d462f723e */ /* 0x000fe400000010ff */
[----:B------:R-:W-:Y:S02]  /*2540*/  @P1 PRMT R31, R31, 0x5410, R67 ;  /* 0x000054101f1f1816 */ /* 0x000fe40000000043 */
[----:B------:R-:W-:Y:S01]  /*2550*/  @P1 PRMT R30, R30, 0x5410, R63 ;  /* 0x000054101e1e1816 */ /* 0x000fe2000000003f */
[----:B------:R0:W-:Y:S01]  /*2560*/  STG.E.128 desc[UR4][R56.64], R44 ;  /* 0x0000002c38007986 */ /* 0x0001e2000c101d04 */
[----:B------:R-:W-:Y:S02]  /*2570*/  @P1 F2FP.BF16.F32.PACK_AB R63, RZ, R173 ;  /* 0x000000adff3f123e */ /* 0x000fe400000010ff */
[----:B------:R-:W-:Y:S01]  /*2580*/  @P1 F2FP.BF16.F32.PACK_AB R0, RZ, R167 ;  /* 0x000000a7ff00123e */ /* 0x000fe200000010ff */
[----:B------:R3:W-:Y:S01]  /*2590*/  @P1 STG.E.128 desc[UR4][R54.64], R28 ;  /* 0x0000001c36001986 */ /* 0x0007e2000c101d04 */
[----:B------:R-:W-:-:S02]  /*25a0*/  @P1 F2FP.BF16.F32.PACK_AB R64, RZ, R154 ;  /* 0x0000009aff40123e */ /* 0x000fc400000010ff */
[----:B--2---:R-:W-:Y:S02]  /*25b0*/  @P1 F2FP.BF16.F32.PACK_AB R53, RZ, R165 ;  /* 0x000000a5ff35123e */ /* 0x004fe400000010ff */
[----:B------:R-:W-:Y:S02]  /*25c0*/  @P1 F2FP.BF16.F32.PACK_AB R62, RZ, R156 ;  /* 0x0000009cff3e123e */ /* 0x000fe400000010ff */
[----:B------:R-:W-:Y:S02]  /*25d0*/  @P1 F2FP.BF16.F32.PACK_AB R48, RZ, R72 ;  /* 0x00000048ff30123e */ /* 0x000fe400000010ff */
[----:B------:R-:W-:Y:S02]  /*25e0*/  SEL R33, R72, R33, P3 ;  /* 0x0000002148217207 */ /* 0x000fe40001800000 */
[----:B------:R-:W-:Y:S02]  /*25f0*/  SEL R34, R165, R34, P3 ;  /* 0x00000022a5227207 */ /* 0x000fe40001800000 */
[----:B------:R-:W-:Y:S01]  /*2600*/  SEL R35, R74, R35, P3 ;  /* 0x000000234a237207 */ /* 0x000fe20001800000 */
[----:B0-----:R-:W-:Y:S01]  /*2610*/  @P2 IMAD.WIDE.U32 R44, R148, 0x20, R58 ;  /* 0x00000020942c2825 */ /* 0x001fe200078e003a */
[----:B------:R-:W-:-:S02]  /*2620*/  @P1 F2FP.BF16.F32.PACK_AB R57, RZ, R169 ;  /* 0x000000a9ff39123e */ /* 0x000fc400000010ff */
[----:B------:R-:W-:Y:S01]  /*2630*/  SEL R36, R169, R36, P3 ;  /* 0x00000024a9247207 */ /* 0x000fe20001800000 */
[----:B-1----:R-:W-:Y:S01]  /*2640*/  @P1 IMAD.WIDE.U32 R46, R148, 0x10, R60 ;  /* 0x00000010942e1825 */ /* 0x002fe200078e003c */
[----:B---3--:R-:W-:Y:S01]  /*2650*/  @P1 F2FP.BF16.F32.PACK_AB R55, RZ, R74 ;  /* 0x0000004aff37123e */ /* 0x008fe200000010ff */
[----:B------:R0:W-:Y:S01]  /*2660*/  @P2 STG.E.128 desc[UR4][R44.64], R32 ;  /* 0x000000202c002986 */ /* 0x0001e2000c101d04 */
[----:B------:R-:W-:Y:S02]  /*2670*/  @P1 PRMT R31, R63, 0x7610, R31 ;  /* 0x000076103f1f1816 */ /* 0x000fe4000000001f */
[----:B------:R-:W-:Y:S02]  /*2680*/  @P1 PRMT R30, R57, 0x7610, R30 ;  /* 0x00007610391e1816 */ /* 0x000fe4000000001e */
[----:B------:R-:W-:Y:S02]  /*2690*/  @P1 PRMT R29, R53, 0x7610, R29 ;  /* 0x00007610351d1816 */ /* 0x000fe4000000001d */
[----:B------:R-:W-:-:S02]  /*26a0*/  @P1 PRMT R28, R0, 0x7610, R28 ;  /* 0x00007610001c1816 */ /* 0x000fc4000000001c */
[----:B------:R-:W-:Y:S02]  /*26b0*/  SEL R37, R156, R37, P3 ;  /* 0x000000259c257207 */ /* 0x000fe40001800000 */
[----:B------:R-:W-:Y:S02]  /*26c0*/  SEL R38, R173, R38, P3 ;  /* 0x00000026ad267207 */ /* 0x000fe40001800000 */
[----:B------:R-:W-:Y:S02]  /*26d0*/  SEL R39, R154, R39, P3 ;  /* 0x000000279a277207 */ /* 0x000fe40001800000 */
[----:B------:R-:W-:Y:S02]  /*26e0*/  F2FP.BF16.F32.PACK_AB R40, R72, R167 ;  /* 0x000000a74828723e */ /* 0x000fe400000010ff */
[----:B------:R-:W-:Y:S01]  /*26f0*/  F2FP.BF16.F32.PACK_AB R41, R74, R165 ;  /* 0x000000a54a29723e */ /* 0x000fe200000010ff */
[----:B------:R0:W-:Y:S01]  /*2700*/  @P2 STG.E.128 desc[UR4][R44.64+0x10], R36 ;  /* 0x000010242c002986 */ /* 0x0001e2000c101d04 */
[----:B------:R-:W-:-:S02]  /*2710*/  F2FP.BF16.F32.PACK_AB R42, R156, R169 ;  /* 0x000000a99c2a723e */ /* 0x000fc400000010ff */
[----:B------:R-:W-:Y:S02]  /*2720*/  F2FP.BF16.F32.PACK_AB R43, R154, R173 ;  /* 0x000000ad9a2b723e */ /* 0x000fe400000010ff */
        /* <DEDUP_REMOVED lines=53> */
.L_x_1005:
        /* <DEDUP_REMOVED lines=23> */
.L_x_1006:
[----:B------:R-:W-:Y:S01]  /*2bf0*/  HFMA2.MMA R177, -RZ, RZ, 0, 9.5367431640625e-07 ;  /* 0x00000010ffb17435 */ /* 0x000fe200000001ff */
[----:B------:R-:W-:Y:S02]  /*2c00*/  MOV R176, R42 ;  /* 0x0000002a00b07202 */ /* 0x000fe40000000f00 */
[----:B------:R-:W-:Y:S02]  /*2c10*/  MOV R178, 0x1f ;  /* 0x0000001f00b27802 */ /* 0x000fe40000000f00 */
[----:B------:R-:W-:-:S07]  /*2c20*/  MOV R75, 0xffffffff ;  /* 0xffffffff004b7802 */ /* 0x000fce0000000f00 */
[----:B-----5:R-:W-:Y:S05]  /*2c30*/  WARPSYNC.COLLECTIVE R75, `(.L_x_1008) ;  /* 0x000000004b087348 */ /* 0x020fea0003c00000 */
[----:B------:R0:W1:Y:S02]  /*2c40*/  SHFL.DOWN P2, R174, R176, R177, R178 ;  /* 0x080000b1b0ae7389 */ /* 0x00006400000400b2 */
[----:B01---5:R-:W-:Y:S01]  /*2c50*/  ENDCOLLECTIVE ;  /* 0x000000000000791b */ /* 0x023fe20003800000 */
.L_x_1008:
[----:B------:R-:W-:Y:S02]  /*2c60*/  MOV R176, R40 ;  /* 0x0000002800b07202 */ /* 0x000fe40000000f00 */
[----:B------:R-:W-:-:S07]  /*2c70*/  MOV R41, R174 ;  /* 0x000000ae00297202 */ /* 0x000fce0000000f00 */
[----:B------:R-:W-:Y:S05]  /*2c80*/  WARPSYNC.COLLECTIVE R75, `(.L_x_1009) ;  /* 0x000000004b087348 */ /* 0x000fea0003c00000 */
[----:B------:R0:W1:Y:S02]  /*2c90*/  SHFL.DOWN P2, R174, R176, R177, R178 ;  /* 0x080000b1b0ae7389 */ /* 0x00006400000400b2 */
[----:B01----:R-:W-:Y:S01]  /*2ca0*/  ENDCOLLECTIVE ;  /* 0x000000000000791b */ /* 0x003fe20003800000 */
.L_x_1009:
[----:B------:R-:W-:Y:S01]  /*2cb0*/  FADD.FTZ R41, R42, R41 ;  /* 0x000000292a297221 */ /* 0x000fe20000010000 */
[----:B------:R-:W-:-:S04]  /*2cc0*/  HFMA2.MMA R177, -RZ, RZ, 0, 4.76837158203125e-07 ;  /* 0x00000008ffb17435 */ /* 0x000fc800000001ff */
[----:B------:R-:W-:Y:S02]  /*2cd0*/  MOV R176, R41 ;  /* 0x0000002900b07202 */ /* 0x000fe40000000f00 */
[----:B------:R-:W-:-:S07]  /*2ce0*/  MOV R43, R174 ;  /* 0x000000ae002b7202 */ /* 0x000fce0000000f00 */
[----:B------:R-:W-:Y:S05]  /*2cf0*/  WARPSYNC.COLLECTIVE R75, `(.L_x_1010) ;  /* 0x000000004b087348 */ /* 0x000fea0003c00000 */
[----:B------:R0:W1:Y:S02]  /*2d00*/  SHFL.DOWN P2, R174, R176, R177, R178 ;  /* 0x080000b1b0ae7389 */ /* 0x00006400000400b2 */
[----:B01----:R-:W-:Y:S01]  /*2d10*/  ENDCOLLECTIVE ;  /* 0x000000000000791b */ /* 0x003fe20003800000 */
.L_x_1010:
[----:B------:R-:W-:-:S05]  /*2d20*/  FADD.FTZ R43, R40, R43 ;  /* 0x0000002b282b7221 */ /* 0x000fca0000010000 */
[----:B------:R-:W-:Y:S02]  /*2d30*/  MOV R176, R43 ;  /* 0x0000002b00b07202 */ /* 0x000fe40000000f00 */
[----:B------:R-:W-:-:S07]  /*2d40*/  MOV R44, R174 ;  /* 0x000000ae002c7202 */ /* 0x000fce0000000f00 */
[----:B------:R-:W-:Y:S05]  /*2d50*/  WARPSYNC.COLLECTIVE R75, `(.L_x_1011) ;  /* 0x000000004b087348 */ /* 0x000fea0003c00000 */
[----:B------:R0:W1:Y:S02]  /*2d60*/  SHFL.DOWN P2, R174, R176, R177, R178 ;  /* 0x080000b1b0ae7389 */ /* 0x00006400000400b2 */
[----:B01----:R-:W-:Y:S01]  /*2d70*/  ENDCOLLECTIVE ;  /* 0x000000000000791b */ /* 0x003fe20003800000 */
.L_x_1011:
[----:B------:R-:W-:Y:S01]  /*2d80*/  FADD.FTZ R44, R41, R44 ;  /* 0x0000002c292c7221 */ /* 0x000fe20000010000 */
[----:B------:R-:W-:-:S04]  /*2d90*/  HFMA2.MMA R177, -RZ, RZ, 0, 2.384185791015625e-07 ;  /* 0x00000004ffb17435 */ /* 0x000fc800000001ff */
[----:B------:R-:W-:Y:S02]  /*2da0*/  MOV R176, R44 ;  /* 0x0000002c00b07202 */ /* 0x000fe40000000f00 */
[----:B------:R-:W-:-:S07]  /*2db0*/  MOV R46, R174 ;  /* 0x000000ae002e7202 */ /* 0x000fce0000000f00 */
[----:B------:R-:W-:Y:S05]  /*2dc0*/  WARPSYNC.COLLECTIVE R75, `(.L_x_1012) ;  /* 0x000000004b087348 */ /* 0x000fea0003c00000 */
[----:B------:R0:W1:Y:S02]  /*2dd0*/  SHFL.DOWN P2, R174, R176, R177, R178 ;  /* 0x080000b1b0ae7389 */ /* 0x00006400000400b2 */
[----:B01----:R-:W-:Y:S01]  /*2de0*/  ENDCOLLECTIVE ;  /* 0x000000000000791b */ /* 0x003fe20003800000 */
.L_x_1012:
[----:B------:R-:W-:-:S05]  /*2df0*/  FADD.FTZ R46, R43, R46 ;  /* 0x0000002e2b2e7221 */ /* 0x000fca0000010000 */
[----:B------:R-:W-:Y:S02]  /*2e00*/  MOV R176, R46 ;  /* 0x0000002e00b07202 */ /* 0x000fe40000000f00 */
[----:B------:R-:W-:-:S07]  /*2e10*/  MOV R45, R174 ;  /* 0x000000ae002d7202 */ /* 0x000fce0000000f00 */
[----:B------:R-:W-:Y:S05]  /*2e20*/  WARPSYNC.COLLECTIVE R75, `(.L_x_1013) ;  /* 0x000000004b087348 */ /* 0x000fea0003c00000 */
[----:B------:R0:W1:Y:S02]  /*2e30*/  SHFL.DOWN P2, R174, R176, R177, R178 ;  /* 0x080000b1b0ae7389 */ /* 0x00006400000400b2 */
[----:B01----:R-:W-:Y:S01]  /*2e40*/  ENDCOLLECTIVE ;  /* 0x000000000000791b */ /* 0x003fe20003800000 */
.L_x_1013:
[----:B------:R-:W-:Y:S01]  /*2e50*/  FADD.FTZ R45, R44, R45 ;  /* 0x0000002d2c2d7221 */ /* 0x000fe20000010000 */
[----:B------:R-:W-:-:S04]  /*2e60*/  HFMA2.MMA R177, -RZ, RZ, 0, 1.1920928955078125e-07 ;  /* 0x00000002ffb17435 */ /* 0x000fc800000001ff */
[----:B------:R-:W-:Y:S02]  /*2e70*/  MOV R176, R45 ;  /* 0x0000002d00b07202 */ /* 0x000fe40000000f00 */
[----:B------:R-:W-:-:S07]  /*2e80*/  MOV R47, R174 ;  /* 0x000000ae002f7202 */ /* 0x000fce0000000f00 */
[----:B------:R-:W-:Y:S05]  /*2e90*/  WARPSYNC.COLLECTIVE R75, `(.L_x_1014) ;  /* 0x000000004b087348 */ /* 0x000fea0003c00000 */
[----:B------:R0:W1:Y:S02]  /*2ea0*/  SHFL.DOWN P2, R174, R176, R177, R178 ;  /* 0x080000b1b0ae7389 */ /* 0x00006400000400b2 */
[----:B01----:R-:W-:Y:S01]  /*2eb0*/  ENDCOLLECTIVE ;  /* 0x000000000000791b */ /* 0x003fe20003800000 */
.L_x_1014:
[----:B------:R-:W-:-:S05]  /*2ec0*/  FADD.FTZ R47, R46, R47 ;  /* 0x0000002f2e2f7221 */ /* 0x000fca0000010000 */
[----:B------:R-:W-:Y:S02]  /*2ed0*/  MOV R176, R47 ;  /* 0x0000002f00b07202 */ /* 0x000fe40000000f00 */
[----:B------:R-:W-:-:S07]  /*2ee0*/  MOV R40, R174 ;  /* 0x000000ae00287202 */ /* 0x000fce0000000f00 */
[----:B------:R-:W-:Y:S05]  /*2ef0*/  WARPSYNC.COLLECTIVE R75, `(.L_x_1015) ;  /* 0x000000004b087348 */ /* 0x000fea0003c00000 */
[----:B------:R0:W1:Y:S02]  /*2f00*/  SHFL.DOWN P2, R174, R176, R177, R178 ;  /* 0x080000b1b0ae7389 */ /* 0x00006400000400b2 */
[----:B01----:R-:W-:Y:S01]  /*2f10*/  ENDCOLLECTIVE ;  /* 0x000000000000791b */ /* 0x003fe20003800000 */
.L_x_1015:
[----:B------:R-:W-:Y:S01]  /*2f20*/  FADD.FTZ R40, R45, R40 ;  /* 0x000000282d287221 */ /* 0x000fe20000010000 */
[----:B------:R-:W-:-:S04]  /*2f30*/  HFMA2.MMA R177, -RZ, RZ, 0, 5.9604644775390625e-08 ;  /* 0x00000001ffb17435 */ /* 0x000fc800000001ff */
[----:B------:R-:W-:Y:S02]  /*2f40*/  MOV R176, R40 ;  /* 0x0000002800b07202 */ /* 0x000fe40000000f00 */
[----:B------:R-:W-:-:S07]  /*2f50*/  MOV R42, R174 ;  /* 0x000000ae002a7202 */ /* 0x000fce0000000f00 */
[----:B------:R-:W-:Y:S05]  /*2f60*/  WARPSYNC.COLLECTIVE R75, `(.L_x_1016) ;  /* 0x000000004b087348 */ /* 0x000fea0003c00000 */
[----:B------:R0:W1:Y:S02]  /*2f70*/  SHFL.DOWN P2, R174, R176, R177, R178 ;  /* 0x080000b1b0ae7389 */ /* 0x00006400000400b2 */
[----:B01----:R-:W-:Y:S01]  /*2f80*/  ENDCOLLECTIVE ;  /* 0x000000000000791b */ /* 0x003fe20003800000 */
.L_x_1016:
[----:B------:R-:W-:-:S05]  /*2f90*/  FADD.FTZ R42, R47, R42 ;  /* 0x0000002a2f2a7221 */ /* 0x000fca0000010000 */
[----:B------:R-:W-:Y:S02]  /*2fa0*/  MOV R176, R42 ;  /* 0x0000002a00b07202 */ /* 0x000fe40000000f00 */
[----:B------:R-:W-:-:S07]  /*2fb0*/  MOV R41, R174 ;  /* 0x000000ae00297202 */ /* 0x000fce0000000f00 */
[----:B------:R-:W-:Y:S05]  /*2fc0*/  WARPSYNC.COLLECTIVE R75, `(.L_x_1017) ;  /* 0x000000004b087348 */ /* 0x000fea0003c00000 */
[----:B------:R0:W1:Y:S02]  /*2fd0*/  SHFL.DOWN P2, R174, R176, R177, R178 ;  /* 0x080000b1b0ae7389 */ /* 0x00006400000400b2 */
[----:B01----:R-:W-:Y:S01]  /*2fe0*/  ENDCOLLECTIVE ;  /* 0x000000000000791b */ /* 0x003fe20003800000 */
.L_x_1017:
[----:B------:R-:W-:Y:S01]  /*2ff0*/  MOV R43, R174 ;  /* 0x000000ae002b7202 */ /* 0x000fe20000000f00 */
[----:B------:R-:W-:Y:S06]  /*3000*/  BRA `(.L_x_1018) ;  /* 0xffffffe800147947 */ /* 0x000fec000383ffff */
.L_x_1019:
        /* <DEDUP_REMOVED lines=15> */
.L_x_3253:


//--------------------- .text._ZN10layer_norm31ln_parallel_residual_bwd_kernelINS_13Kernel_traitsI13__nv_bfloat16S2_fS2_fjLj3072ELj1ELj1ELj4ELj16ENS_18Kernel_traits_baseILj3072ES2_S2_fS2_fjLj128EEEEELb1ELb0ELb0EEEvNS_9BwdParamsE --------------------------
	.section	.text._ZN10layer_norm31ln_parallel_residual_bwd_kernelINS_13Kernel_traitsI13__nv_bfloat16S2_fS2_fjLj3072ELj1ELj1ELj4ELj16ENS_18Kernel_traits_baseILj3072ES2_S2_fS2_fjLj128EEEEELb1ELb0ELb0EEEvNS_9BwdParamsE,"ax",@progbits
	.align	128
        .global         _ZN10layer_norm31ln_parallel_residual_bwd_kernelINS_13Kernel_traitsI13__nv_bfloat16S2_fS2_fjLj3072ELj1ELj1ELj4ELj16ENS_18Kernel_traits_baseILj3072ES2_S2_fS2_fjLj128EEEEELb1ELb0ELb0EEEvNS_9BwdParamsE
        .type           _ZN10layer_norm31ln_parallel_residual_bwd_kernelINS_13Kernel_traitsI13__nv_bfloat16S2_fS2_fjLj3072ELj1ELj1ELj4ELj16ENS_18Kernel_traits_baseILj3072ES2_S2_fS2_fjLj128EEEEELb1ELb0ELb0EEEvNS_9BwdParamsE,@function
        .size           _ZN10layer_norm31ln_parallel_residual_bwd_kernelINS_13Kernel_traitsI13__nv_bfloat16S2_fS2_fjLj3072ELj1ELj1ELj4ELj16ENS_18Kernel_traits_baseILj3072ES2_S2_fS2_fjLj128EEEEELb1ELb0ELb0EEEvNS_9BwdParamsE,(.L_x_3254 - _ZN10layer_norm31ln_parallel_residual_bwd_kernelINS_13Kernel_traitsI13__nv_bfloat16S2_fS2_fjLj3072ELj1ELj1ELj4ELj16ENS_18Kernel_traits_baseILj3072ES2_S2_fS2_fjLj128EEEEELb1ELb0ELb0EEEvNS_9BwdParamsE)
        .other          _ZN10layer_norm31ln_parallel_residual_bwd_kernelINS_13Kernel_traitsI13__nv_bfloat16S2_fS2_fjLj3072ELj1ELj1ELj4ELj16ENS_18Kernel_traits_baseILj3072ES2_S2_fS2_fjLj128EEEEELb1ELb0ELb0EEEvNS_9BwdParamsE,@"STO_CUDA_ENTRY STV_DEFAULT"
_ZN10layer_norm31ln_parallel_residual_bwd_kernelINS_13Kernel_traitsI13__nv_bfloat16S2_fS2_fjLj3072ELj1ELj1ELj4ELj16ENS_18Kernel_traits_baseILj3072ES2_S2_fS2_fjLj128EEEEELb1ELb0ELb0EEEvNS_9BwdParamsE:
.text._ZN10layer_norm31ln_parallel_residual_bwd_kernelINS_13Kernel_traitsI13__nv_bfloat16S2_fS2_fjLj3072ELj1ELj1ELj4ELj16ENS_18Kernel_traits_baseILj3072ES2_S2_fS2_fjLj128EEEEELb1ELb0ELb0EEEvNS_9BwdParamsE:
[----:B------:R-:W0:Y:S01]  /*0000*/  LDC R1, c[0x0][0x28] ;  /* 0x00000a00ff017b82 */ /* 0x000e220000000800 */
[----:B------:R-:W1:Y:S01]  /*0010*/  S2R R48, SR_TID.X ;  /* 0x0000000000307919 */ /* 0x000e620000002100 */
[----:B------:R-:W-:-:S06]  /*0020*/  ULDC UR4, c[0x0][0x218] ;  /* 0x0000860000047ab9 */ /* 0x000fcc0000000800 */
[----:B------:R-:W2:Y:S01]  /*0030*/  S2UR UR6, SR_CTAID.X ;  /* 0x00000000000679c3 */ /* 0x000ea20000002500 */
        /* <DEDUP_REMOVED lines=13> */
[----:B0-----:R-:W-:-:S02]  /*0110*/  IADD3 R1, R1, -0x28, RZ ;  /* 0xffffffd801017810 */ /* 0x001fc40007ffe0ff */
[C---:B-1----:R-:W-:Y:S02]  /*0120*/  LOP3.LUT R0, R48.reuse, 0x7f, RZ, 0xc, !PT ;  /* 0x0000007f30007812 */ /* 0x042fe400078e0cff */
[----:B------:R-:W-:Y:S02]  /*0130*/  LOP3.LUT R31, R48, 0x7f, RZ, 0xc0, !PT ;  /* 0x0000007f301f7812 */ /* 0x000fe400078ec0ff */
[----:B------:R-:W-:-:S04]  /*0140*/  LEA.HI.SX32 R0, R3, R0, 0x1d ;  /* 0x0000000003007211 */ /* 0x000fc800078feaff */
[C---:B------:R-:W-:Y:S02]  /*0150*/  LOP3.LUT P0, RZ, R0.reuse, 0xffffff80, RZ, 0xc0, !PT ;  /* 0xffffff8000ff7812 */ /* 0x040fe4000780c0ff */
[C---:B------:R-:W-:Y:S02]  /*0160*/  ISETP.GE.U32.AND P1, PT, R0.reuse, 0x100, PT ;  /* 0x000001000000780c */ /* 0x040fe40003f26070 */
[----:B------:R-:W-:Y:S02]  /*0170*/  ISETP.GE.U32.AND P3, PT, R0, 0x180, PT ;  /* 0x000001800000780c */ /* 0x000fe40003f66070 */
[----:B------:R-:W-:Y:S02]  /*0180*/  CS2R R52, SRZ ;  /* 0x0000000000347805 */ /* 0x000fe4000001ff00 */
[----:B------:R-:W-:Y:S02]  /*0190*/  CS2R R54, SRZ ;  /* 0x0000000000367805 */ /* 0x000fe4000001ff00 */
[----:B------:R-:W-:-:S02]  /*01a0*/  CS2R R56, SRZ ;  /* 0x0000000000387805 */ /* 0x000fc4000001ff00 */
[----:B------:R-:W-:Y:S01]  /*01b0*/  P2R R209, PR, RZ, 0x8 ;  /* 0x00000008ffd17803 */ /* 0x000fe20000000000 */
[----:B------:R-:W0:Y:S08]  /*01c0*/  @P0 LDC.64 R2, c[0x0][0x260] ;  /* 0x00009800ff020b82 */ /* 0x000e300000000a00 */
[----:B------:R-:W1:Y:S08]  /*01d0*/  @P0 LDC.64 R16, c[0x0][0x268] ;  /* 0x00009a00ff100b82 */ /* 0x000e700000000a00 */
[----:B------:R-:W3:Y:S08]  /*01e0*/  @P1 LDC.64 R18, c[0x0][0x260] ;  /* 0x00009800ff121b82 */ /* 0x000ef00000000a00 */
[----:B------:R-:W4:Y:S01]  /*01f0*/  @P1 LDC.64 R20, c[0x0][0x268] ;  /* 0x00009a00ff141b82 */ /* 0x000f220000000a00 */
[----:B0-----:R-:W-:-:S05]  /*0200*/  @P0 IMAD.WIDE.U32 R2, R31, 0x10, R2 ;  /* 0x000000101f020825 */ /* 0x001fca00078e0002 */
[----:B------:R2:W5:Y:S02]  /*0210*/  @P0 LDG.E.128 R44, desc[UR4][R2.64] ;  /* 0x00000004022c0981 */ /* 0x000564000c1e1d00 */
[----:B------:R-:W0:Y:S01]  /*0220*/  @P3 LDC.64 R26, c[0x0][0x260] ;  /* 0x00009800ff1a3b82 */ /* 0x000e220000000a00 */
[C---:B-1----:R-:W-:Y:S01]  /*0230*/  @P0 IMAD.WIDE.U32 R16, R31.reuse, 0x10, R16 ;  /* 0x000000101f100825 */ /* 0x042fe200078e0010 */
        /* <DEDUP_REMOVED lines=8> */
[----:B0-----:R-:W-:-:S05]  /*02c0*/  @P3 IMAD.WIDE.U32 R18, R31, 0x10, R26 ;  /* 0x000000101f123825 */ /* 0x001fca00078e001a */
        /* <DEDUP_REMOVED lines=50> */
[----:B------:R-:W-:Y:S01]  /*05f0*/  CS2R R126, SRZ ;  /* 0x00000000007e7805 */ /* 0x000fe2000001ff00 */
[----:B-1----:R-:W-:Y:S06]  /*0600*/  @P2 BRA `(.L_x_1020) ;  /* 0x0000003800e42947 */ /* 0x002fec0003800000 */
[----:B-----5:R-:W-:Y:S01]  /*0610*/  IMAD.U32 R17, R44, 0x10000, RZ ;  /* 0x000100002c117824 */ /* 0x020fe200078e00ff */
[C---:B------:R-:W-:Y:S01]  /*0620*/  SHF.L.U32 R18, R45.reuse, 0x10, RZ ;  /* 0x000000102d127819 */ /* 0x040fe200000006ff */
[----:B------:R-:W-:Y:S01]  /*0630*/  IMAD.U32 R221, R6, 0x10000, RZ ;  /* 0x0001000006dd7824 */ /* 0x000fe200078e00ff */
[----:B------:R-:W-:Y:S01]  /*0640*/  @P0 PRMT R0, R44, 0x7632, R0 ;  /* 0x000076322c000816 */ /* 0x000fe20000000000 */
[----:B------:R-:W-:Y:S01]  /*0650*/  IMAD.U32 R230, R212, 0x10000, RZ ;  /* 0x00010000d4e67824 */ /* 0x000fe200078e00ff */
[----:B------:R0:W-:Y:S01]  /*0660*/  STL [R1+0x24], R17 ;  /* 0x0000241101007387 */ /* 0x0001e20000100800 */
[----:B------:R-:W-:Y:S01]  /*0670*/  @P0 PRMT R2, R12, 0x7632, R2 ;  /* 0x000076320c020816 */ /* 0x000fe20000000002 */
[----:B------:R-:W-:Y:S01]  /*0680*/  IMAD.U32 R229, R4, 0x10000, RZ ;  /* 0x0001000004e57824 */ /* 0x000fe200078e00ff */
[----:B------:R-:W-:Y:S01]  /*0690*/  @P0 PRMT R16, R45, 0x7632, R16 ;  /* 0x000076322d100816 */ /* 0x000fe20000000010 */
[----:B------:R1:W-:Y:S01]  /*06a0*/  STL [R1+0x14], R18 ;  /* 0x0000141201007387 */ /* 0x0003e20000100800 */
[----:B------:R-:W-:Y:S01]  /*06b0*/  IMAD.U32 R0, R0, 0x10000, RZ ;  /* 0x0001000000007824 */ /* 0x000fe200078e00ff */
[----:B------:R-:W-:Y:S01]  /*06c0*/  @P3 PRMT R219, R6, 0x7632, R219 ;  /* 0x0000763206db3816 */ /* 0x000fe200000000db */
[----:B------:R-:W-:Y:S01]  /*06d0*/  IMAD.U32 R246, R236, 0x10000, RZ ;  /* 0x00010000ecf67824 */ /* 0x000fe200078e00ff */
[C---:B------:R-:W-:Y:S01]  /*06e0*/  @P3 PRMT R223, R5.reuse, 0x7632, R223 ;  /* 0x0000763205df3816 */ /* 0x040fe200000000df */
[----:B------:R-:W-:Y:S01]  /*06f0*/  HFMA2.MMA R53, -RZ, RZ, 0, 0 ;  /* 0x00000000ff357435 */ /* 0x000fe200000001ff */
[----:B0-----:R-:W-:Y:S01]  /*0700*/  IMAD.U32 R17, R46, 0x10000, RZ ;  /* 0x000100002e117824 */ /* 0x001fe200078e00ff */
[----:B------:R-:W-:Y:S01]  /*0710*/  SHF.L.U32 R225, R5, 0x10, RZ ;  /* 0x0000001005e17819 */ /* 0x000fe200000006ff */
[----:B------:R-:W-:Y:S01]  /*0720*/  IMAD.U32 R5, R16, 0x10000, RZ ;  /* 0x0001000010057824 */ /* 0x000fe200078e00ff */
[----:B------:R-:W-:Y:S01]  /*0730*/  SHF.L.U32 R6, R2, 0x10, RZ ;  /* 0x0000001002067819 */ /* 0x000fe200000006ff */
[----:B-1----:R-:W-:Y:S01]  /*0740*/  IMAD.U32 R18, R12, 0x10000, RZ ;  /* 0x000100000c127824 */ /* 0x002fe200078e00ff */
[----:B------:R0:W-:Y:S01]  /*0750*/  STL [R1+0x4], R17 ;  /* 0x0000041101007387 */ /* 0x0001e20000100800 */
[----:B------:R-:W-:Y:S01]  /*0760*/  @P0 PRMT R12, R13, 0x7632, R12 ;  /* 0x000076320d0c0816 */ /* 0x000fe2000000000c */
[----:B------:R-:W-:Y:S01]  /*0770*/  IMAD.U32 R245, R8, 0x10000, RZ ;  /* 0x0001000008f57824 */ /* 0x000fe200078e00ff */
[----:B------:R-:W-:Y:S01]  /*0780*/  @P3 PRMT R228, R212, 0x7632, R228 ;  /* 0x00007632d4e43816 */ /* 0x000fe200000000e4 */
[----:B------:R-:W-:Y:S01]  /*0790*/  STL [R1+0x20], R18 ;  /* 0x0000201201007387 */ /* 0x000fe20000100800 */
[----:B------:R-:W-:Y:S01]  /*07a0*/  @P3 PRMT R227, R4, 0x7632, R227 ;  /* 0x0000763204e33816 */ /* 0x000fe200000000e3 */
[----:B------:R-:W-:Y:S01]  /*07b0*/  IMAD.MOV.U32 R4, RZ, RZ, 0x1 ;  /* 0x00000001ff047424 */ /* 0x000fe200078e00ff */
[----:B------:R-:W-:Y:S01]  /*07c0*/  @P0 PRMT R252, R46, 0x7632, R252 ;  /* 0x000076322efc0816 */ /* 0x000fe200000000fc */
[----:B------:R-:W-:Y:S01]  /*07d0*/  IMAD.U32 R222, R214, 0x10000, RZ ;  /* 0x00010000d6de7824 */ /* 0x000fe200078e00ff */
[----:B------:R-:W-:Y:S01]  /*07e0*/  @P0 PRMT R247, R15, 0x7632, R247 ;  /* 0x000076320ff70816 */ /* 0x000fe200000000f7 */
[----:B------:R-:W-:Y:S01]  /*07f0*/  IMAD.U32 R228, R228, 0x10000, RZ ;  /* 0x00010000e4e47824 */ /* 0x000fe200078e00ff */
[----:B0-----:R-:W-:Y:S01]  /*0800*/  SHF.L.U32 R17, R13, 0x10, RZ ;  /* 0x000000100d117819 */ /* 0x001fe200000006ff */
[----:B------:R-:W-:Y:S01]  /*0810*/  IMAD.U32 R13, R14, 0x10000, RZ ;  /* 0x000100000e0d7824 */ /* 0x000fe200078e00ff */
[----:B------:R-:W-:Y:S01]  /*0820*/  @P1 PRMT R244, R236, 0x7632, R244 ;  /* 0x00007632ecf41816 */ /* 0x000fe200000000f4 */
[----:B------:R-:W-:Y:S01]  /*0830*/  IMAD.U32 R252, R252, 0x10000, RZ ;  /* 0x00010000fcfc7824 */ /* 0x000fe200078e00ff */
[----:B------:R-:W-:Y:S01]  /*0840*/  @P1 PRMT R240, R237, 0x7632, R240 ;  /* 0x00007632edf01816 */ /* 0x000fe200000000f0 */
[----:B------:R-:W-:Y:S01]  /*0850*/  STL [R1+0x10], R17 ;  /* 0x0000101101007387 */ /* 0x000fe20000100800 */
[----:B------:R-:W-:Y:S01]  /*0860*/  @P1 PRMT R232, R239, 0x7632, R232 ;  /* 0x00007632efe81816 */ /* 0x000fe200000000e8 */
[----:B------:R-:W-:Y:S01]  /*0870*/  IMAD.U32 R247, R247, 0x10000, RZ ;  /* 0x00010000f7f77824 */ /* 0x000fe200078e00ff */
[----:B------:R-:W-:Y:S01]  /*0880*/  SHF.L.U32 R234, R239, 0x10, RZ ;  /* 0x00000010efea7819 */ /* 0x000fe200000006ff */
[----:B------:R-:W-:Y:S01]  /*0890*/  STL [R1], R13 ;  /* 0x0000000d01007387 */ /* 0x000fe20000100800 */
[----:B------:R-:W-:Y:S01]  /*08a0*/  @P1 PRMT R235, R10, 0x7632, R235 ;  /* 0x000076320aeb1816 */ /* 0x000fe200000000eb */
[----:B------:R-:W-:Y:S01]  /*08b0*/  IMAD.U32 R240, R240, 0x10000, RZ ;  /* 0x00010000f0f07824 */ /* 0x000fe200078e00ff */
[----:B------:R-:W-:Y:S01]  /*08c0*/  @P3 PRMT R212, R215, 0x7632, R212 ;  /* 0x00007632d7d43816 */ /* 0x000fe200000000d4 */
[----:B------:R0:W-:Y:S01]  /*08d0*/  STL [R1+0x1c], R0 ;  /* 0x00001c0001007387 */ /* 0x0001e20000100800 */
[----:B------:R-:W-:Y:S01]  /*08e0*/  @P0 PRMT R248, R47, 0x7632, R248 ;  /* 0x000076322ff80816 */ /* 0x000fe200000000f8 */
[----:B------:R-:W-:Y:S01]  /*08f0*/  IMAD.U32 R235, R235, 0x10000, RZ ;  /* 0x00010000ebeb7824 */ /* 0x000fe200078e00ff */
[----:B------:R-:W-:Y:S01]  /*0900*/  @P0 PRMT R251, R14, 0x7632, R251 ;  /* 0x000076320efb0816 */ /* 0x000fe200000000fb */
[----:B------:R1:W-:Y:S01]  /*0910*/  STL [R1+0x18], R6 ;  /* 0x0000180601007387 */ /* 0x0003e20000100800 */
[C---:B------:R-:W-:Y:S01]  /*0920*/  @P1 PRMT R236, R238.reuse, 0x7632, R236 ;  /* 0x00007632eeec1816 */ /* 0x040fe200000000ec */
[----:B------:R-:W-:Y:S01]  /*0930*/  IMAD.U32 R238, R238, 0x10000, RZ ;  /* 0x00010000eeee7824 */ /* 0x000fe200078e00ff */
[----:B------:R-:W-:Y:S01]  /*0940*/  @P1 PRMT R243, R8, 0x7632, R243 ;  /* 0x0000763208f31816 */ /* 0x000fe200000000f3 */
[----:B------:R1:W-:Y:S01]  /*0950*/  STL [R1+0xc], R5 ;  /* 0x00000c0501007387 */ /* 0x0003e20000100800 */
[----:B------:R-:W-:Y:S01]  /*0960*/  @P1 PRMT R239, R9, 0x7632, R239 ;  /* 0x0000763209ef1816 */ /* 0x000fe200000000ef */
[----:B------:R-:W-:Y:S01]  /*0970*/  IMAD.U32 R223, R223, 0x10000, RZ ;  /* 0x00010000dfdf7824 */ /* 0x000fe200078e00ff */
[----:B0-----:R-:W-:Y:S01]  /*0980*/  SHF.L.U32 R0, R12, 0x10, RZ ;  /* 0x000000100c007819 */ /* 0x001fe200000006ff */
[----:B------:R-:W-:Y:S01]  /*0990*/  IMAD.U32 R212, R212, 0x10000, RZ ;  /* 0x00010000d4d47824 */ /* 0x000fe200078e00ff */
[----:B------:R-:W-:-:S02]  /*09a0*/  @P1 PRMT R231, R11, 0x7632, R231 ;  /* 0x000076320be71816 */ /* 0x000fc400000000e7 */
[----:B------:R-:W-:Y:S01]  /*09b0*/  @P3 PRMT R224, R213, 0x7632, R224 ;  /* 0x00007632d5e03816 */ /* 0x000fe200000000e0 */
[----:B------:R1:W-:Y:S01]  /*09c0*/  STL [R1+0x8], R0 ;  /* 0x0000080001007387 */ /* 0x0003e20000100800 */
[----:B------:R-:W-:Y:S02]  /*09d0*/  @P3 PRMT R220, R214, 0x7632, R220 ;  /* 0x00007632d6dc3816 */ /* 0x000fe400000000dc */
[----:B------:R-:W-:Y:S02]  /*09e0*/  @P3 PRMT R211, R7, 0x7632, R211 ;  /* 0x0000763207d33816 */ /* 0x000fe400000000d3 */
        /* <DEDUP_REMOVED lines=22> */
[----:B-1----:R-:W-:-:S07]  /*0b50*/  PRMT R2, R4, 0x7610, R2 ;  /* 0x0000761004027816 */ /* 0x002fce0000000002 */
.L_x_1034:
[----:B012---:R-:W0:Y:S08]  /*0b60*/  LDC.64 R160, c[0x0][0x250] ;  /* 0x00009400ffa07b82 */ /* 0x007e300000000a00 */
[----:B------:R-:W1:Y:S01]  /*0b70*/  LDC.64 R162, c[0x0][0x258] ;  /* 0x00009600ffa27b82 */ /* 0x000e620000000a00 */
[----:B0-----:R-:W-:-:S05]  /*0b80*/  IMAD.WIDE R160, R3, 0x4, R160 ;  /* 0x0000000403a07825 */ /* 0x001fca00078e02a0 */
[----:B------:R0:W5:Y:S01]  /*0b90*/  LDG.E R214, desc[UR4][R160.64] ;  /* 0x00000004a0d67981 */ /* 0x000162000c1e1900 */
[----:B-1----:R-:W-:-:S05]  /*0ba0*/  IMAD.WIDE R162, R3, 0x4, R162 ;  /* 0x0000000403a27825 */ /* 0x002fca00078e02a2 */
[----:B------:R0:W5:Y:S01]  /*0bb0*/  LDG.E R4, desc[UR4][R162.64] ;  /* 0x00000004a2047981 */ /* 0x000162000c1e1900 */
[----:B------:R-:W1:Y:S01]  /*0bc0*/  S2R R164, SR_TID.X ;  /* 0x0000000000a47919 */ /* 0x000e620000002100 */
[----:B------:R-:W-:Y:S02]  /*0bd0*/  MOV R208, UR21 ;  /* 0x0000001500d07c02 */ /* 0x000fe40008000f00 */
[----:B------:R-:W-:-:S03]  /*0be0*/  LOP3.LUT P5, RZ, R2, 0xff, RZ, 0xc0, !PT ;  /* 0x000000ff02ff7812 */ /* 0x000fc600078ac0ff */
[----:B------:R-:W-:-:S05]  /*0bf0*/  IMAD R2, R3, R208, RZ ;  /* 0x000000d003027224 */ /* 0x000fca00078e02ff */
[----:B------:R-:W-:-:S04]  /*0c00*/  SHF.R.S32.HI R165, RZ, 0x1f, R2 ;  /* 0x0000001fffa57819 */ /* 0x000fc80000011402 */
[----:B------:R-:W-:Y:S01]  /*0c10*/  LEA.HI R2, R165, R2, RZ, 0x3 ;  /* 0x00000002a5027211 */ /* 0x000fe200078f18ff */
[----:B------:R-:W-:Y:S01]  /*0c20*/  BSSY B0, `(.L_x_1021) ;  /* 0x0000098000007945 */ /* 0x000fe20003800000 */
[----:B------:R-:W-:Y:S02]  /*0c30*/  P2R R210, PR, RZ, 0x20 ;  /* 0x00000020ffd27803 */ /* 0x000fe40000000000 */
[----:B------:R-:W-:Y:S02]  /*0c40*/  CS2R R216, SRZ ;  /* 0x0000000000d87805 */ /* 0x000fe4000001ff00 */
[----:B-1----:R-:W-:-:S04]  /*0c50*/  LOP3.LUT R165, R164, 0x7f, RZ, 0xc0, !PT ;  /* 0x0000007fa4a57812 */ /* 0x002fc800078ec0ff */
[----:B------:R-:W-:-:S05]  /*0c60*/  LEA.HI.SX32 R2, R2, R165, 0x1d ;  /* 0x000000a502027211 */ /* 0x000fca00078feaff */
[----:B------:R-:W-:Y:S01]  /*0c70*/  IMAD.MOV.U32 R218, RZ, RZ, R2 ;  /* 0x000000ffffda7224 */ /* 0x000fe200078e0002 */
[----:B0-----:R-:W-:Y:S06]  /*0c80*/  @!P0 BRA `(.L_x_1022) ;  /* 0x0000000800448947 */ /* 0x001fec0003800000 */
[----:B------:R-:W0:Y:S01]  /*0c90*/  LDC.64 R160, c[0x0][0x2c0] ;  /* 0x0000b000ffa07b82 */ /* 0x000e220000000a00 */
[----:B------:R-:W2:Y:S04]  /*0ca0*/  LDL R199, [R1+0x20] ;  /* 0x0000200001c77983 */ /* 0x000ea80000100800 */
[----:B------:R-:W3:Y:S03]  /*0cb0*/  LDL R198, [R1+0x24] ;  /* 0x0000240001c67983 */ /* 0x000ee60000100800 */
[----:B------:R-:W1:Y:S01]  /*0cc0*/  LDC.64 R164, c[0x0][0x2b8] ;  /* 0x0000ae00ffa47b82 */ /* 0x000e620000000a00 */
[C---:B------:R-:W-:Y:S01]  /*0cd0*/  LEA R176, P2, R2.reuse, UR10, 0x5 ;  /* 0x0000000a02b07c11 */ /* 0x040fe2000f8428ff */
[----:B------:R-:W4:Y:S03]  /*0ce0*/  LDL R203, [R1+0x18] ;  /* 0x0000180001cb7983 */ /* 0x000f260000100800 */
[C---:B------:R-:W-:Y:S01]  /*0cf0*/  LEA.HI.X R177, R2.reuse, UR11, RZ, 0x5, P2 ;  /* 0x0000000b02b17c11 */ /* 0x040fe200090f2cff */
[----:B------:R-:W4:Y:S01]  /*0d00*/  LDL R201, [R1+0x10] ;  /* 0x0000100001c97983 */ /* 0x000f220000100800 */
[----:B------:R-:W-:Y:S01]  /*0d10*/  ISETP.NE.U32.AND P3, PT, RZ, UR14, PT ;  /* 0x0000000eff007c0c */ /* 0x000fe2000bf65070 */
[----:B------:R-:W1:Y:S02]  /*0d20*/  LDC.U8 R202, c[0x0][0x2a0] ;  /* 0x0000a800ffca7b82 */ /* 0x000e640000000000 */
[----:B------:R-:W2:Y:S01]  /*0d30*/  LDG.E.128 R20, desc[UR4][R176.64] ;  /* 0x00000004b0147981 */ /* 0x000ea2000c1e1d00 */
[----:B------:R-:W-:-:S02]  /*0d40*/  SHF.L.U32 R184, R2, 0x3, RZ ;  /* 0x0000000302b87819 */ /* 0x000fc400000006ff */
[C---:B------:R-:W-:Y:S01]  /*0d50*/  SHF.L.U64.HI R0, R2.reuse, 0x3, RZ ;  /* 0x0000000302007819 */ /* 0x040fe200000102ff */
[----:B------:R-:W4:Y:S01]  /*0d60*/  LDL R200, [R1+0x14] ;  /* 0x0000140001c87983 */ /* 0x000f220000100800 */
[----:B0-----:R-:W-:-:S03]  /*0d70*/  IMAD.WIDE.U32 R160, R2, 0x10, R160 ;  /* 0x0000001002a07825 */ /* 0x001fc600078e00a0 */
[----:B------:R-:W3:Y:S01]  /*0d80*/  LDG.E.128 R176, desc[UR4][R176.64+0x10] ;  /* 0x00001004b0b07981 */ /* 0x000ee2000c1e1d00 */
[----:B-1----:R-:W-:-:S03]  /*0d90*/  IMAD.WIDE.U32 R164, R2, 0x10, R164 ;  /* 0x0000001002a47825 */ /* 0x002fc600078e00a4 */
[----:B------:R-:W4:Y:S04]  /*0da0*/  LDG.E.128 R160, desc[UR4][R160.64] ;  /* 0x00000004a0a07981 */ /* 0x000f28000c1e1d00 */
[----:B------:R-:W4:Y:S01]  /*0db0*/  LDG.E.128 R164, desc[UR4][R164.64] ;  /* 0x00000004a4a47981 */ /* 0x000f22000c1e1d00 */
[----:B------:R-:W-:-:S13]  /*0dc0*/  ISETP.NE.AND.EX P3, PT, RZ, UR15, PT, P3 ;  /* 0x0000000fff007c0c */ /* 0x000fda000bf65330 */
[----:B------:R-:W0:Y:S01]  /*0dd0*/  @P3 LDC.64 R10, c[0x0][0x248] ;  /* 0x00009200ff0a3b82 */ /* 0x000e220000000a00 */
[----:B------:R-:W-:-:S04]  /*0de0*/  ISETP.NE.U32.AND P2, PT, RZ, UR8, PT ;  /* 0x00000008ff007c0c */ /* 0x000fc8000bf45070 */
[----:B------:R-:W-:Y:S02]  /*0df0*/  ISETP.NE.AND.EX P2, PT, RZ, UR9, PT, P2 ;  /* 0x00000009ff007c0c */ /* 0x000fe4000bf45320 */
[----:B0-----:R-:W-:-:S04]  /*0e00*/  @P3 IADD3 R10, P4, R184, R10, RZ ;  /* 0x0000000ab80a3210 */ /* 0x001fc80007f9e0ff */
[----:B------:R-:W-:-:S05]  /*0e10*/  @P3 IADD3.X R11, R0, R11, RZ, P4, !PT ;  /* 0x0000000b000b3210 */ /* 0x000fca00027fe4ff */
[----:B------:R0:W5:Y:S02]  /*0e20*/  @P3 LDG.E.64 R186, desc[UR4][R10.64] ;  /* 0x000000040aba3981 */ /* 0x000164000c1e1b00 */
[----:B0-----:R-:W-:-:S04]  /*0e30*/  @P2 LEA R10, P3, R2, UR8, 0x5 ;  /* 0x00000008020a2c11 */ /* 0x001fc8000f8628ff */
[----:B------:R-:W-:-:S05]  /*0e40*/  @P2 LEA.HI.X R11, R2, UR9, RZ, 0x5, P3 ;  /* 0x00000009020b2c11 */ /* 0x000fca00098f2cff */
[----:B------:R-:W5:Y:S04]  /*0e50*/  @P2 LDG.E.128 R128, desc[UR4][R10.64] ;  /* 0x000000040a802981 */ /* 0x000f68000c1e1d00 */
[----:B------:R0:W5:Y:S01]  /*0e60*/  @P2 LDG.E.128 R132, desc[UR4][R10.64+0x10] ;  /* 0x000010040a842981 */ /* 0x000162000c1e1d00 */
[----:B------:R-:W-:-:S04]  /*0e70*/  IADD3 R184, P2, R184, UR12, RZ ;  /* 0x0000000cb8b87c10 */ /* 0x000fc8000ff5e0ff */
[----:B------:R-:W-:Y:S02]  /*0e80*/  IADD3.X R185, R0, UR13, RZ, P2, !PT ;  /* 0x0000000d00b97c10 */ /* 0x000fe400097fe4ff */
[----:B------:R-:W-:Y:S02]  /*0e90*/  ISETP.NE.AND P2, PT, R202, RZ, PT ;  /* 0x000000ffca00720c */ /* 0x000fe40003f45270 */
[----:B------:R-:W4:Y:S02]  /*0ea0*/  LDL R202, [R1+0x1c] ;  /* 0x00001c0001ca7983 */ /* 0x000f240000100800 */
[----:B-----5:R-:W-:Y:S02]  /*0eb0*/  FSEL R0, R214, RZ, !P2 ;  /* 0x000000ffd6007208 */ /* 0x020fe40005000000 */
[----:B------:R-:W5:Y:S03]  /*0ec0*/  LDG.E.64 R184, desc[UR4][R184.64] ;  /* 0x00000004b8b87981 */ /* 0x000f66000c1e1b00 */
[--C-:B--2---:R-:W-:Y:S01]  /*0ed0*/  FADD.FTZ R12, R22, -R0.reuse ;  /* 0x80000000160c7221 */ /* 0x104fe20000010000 */
[--C-:B------:R-:W-:Y:S01]  /*0ee0*/  FADD.FTZ R7, R20, -R0.reuse ;  /* 0x8000000014077221 */ /* 0x100fe20000010000 */
[--C-:B0-----:R-:W-:Y:S01]  /*0ef0*/  FADD.FTZ R10, R21, -R0.reuse ;  /* 0x80000000150a7221 */ /* 0x101fe20000010000 */
[----:B------:R-:W-:-:S02]  /*0f00*/  FADD.FTZ R20, R23, -R0 ;  /* 0x8000000017147221 */ /* 0x000fc40000010000 */
[----:B------:R-:W2:Y:S01]  /*0f10*/  LDL R23, [R1+0xc] ;  /* 0x00000c0001177983 */ /* 0x000ea20000100800 */
[----:B---3--:R-:W-:Y:S01]  /*0f20*/  FADD.FTZ R22, R176, -R0 ;  /* 0x80000000b0167221 */ /* 0x008fe20000010000 */
[----:B----4-:R-:W-:-:S04]  /*0f30*/  IMAD.U32 R11, R160, 0x10000, RZ ;  /* 0x00010000a00b7824 */ /* 0x010fc800078e00ff */
[----:B------:R-:W-:Y:S01]  /*0f40*/  FMUL.FTZ R176, R199, R11 ;  /* 0x0000000bc7b07220 */ /* 0x000fe20000410000 */
[----:B------:R-:W-:Y:S01]  /*0f50*/  SHF.L.U32 R13, R164, 0x10, RZ ;  /* 0x00000010a40d7819 */ /* 0x000fe200000006ff */
[----:B------:R-:W3:Y:S01]  /*0f60*/  LDL R199, [R1+0x8] ;  /* 0x0000080001c77983 */ /* 0x000ee20000100800 */
[--C-:B------:R-:W-:Y:S01]  /*0f70*/  FADD.FTZ R177, R177, -R0.reuse ;  /* 0x80000000b1b17221 */ /* 0x100fe20000010000 */
[--C-:B------:R-:W-:Y:S01]  /*0f80*/  FADD.FTZ R178, R178, -R0.reuse ;  /* 0x80000000b2b27221 */ /* 0x100fe20000010000 */
[----:B------:R-:W-:Y:S01]  /*0f90*/  FADD.FTZ R179, R179, -R0 ;  /* 0x80000000b3b37221 */ /* 0x000fe20000010000 */
[----:B------:R-:W-:Y:S01]  /*0fa0*/  FMUL.FTZ R0, R4, R7 ;  /* 0x0000000704007220 */ /* 0x000fe20000410000 */
[----:B------:R-:W-:Y:S02]  /*0fb0*/  FFMA.FTZ R7, R198, R13, R176 ;  /* 0x0000000dc6077223 */ /* 0x000fe400000100b0 */
[----:B------:R-:W4:Y:S04]  /*0fc0*/  LDL R198, [R1] ;  /* 0x0000000001c67983 */ /* 0x000f280000100800 */
[----:B------:R-:W4:Y:S01]  /*0fd0*/  LDL R176, [R1+0x4] ;  /* 0x0000040001b07983 */ /* 0x000f220000100800 */
[----:B------:R-:W-:Y:S01]  /*0fe0*/  PRMT R160, R160, 0x7632, R160 ;  /* 0x00007632a0a07816 */ /* 0x000fe200000000a0 */
[----:B------:R-:W-:Y:S01]  /*0ff0*/  FMUL.FTZ R10, R4, R10 ;  /* 0x0000000a040a7220 */ /* 0x000fe20000410000 */
[----:B------:R-:W-:-:S02]  /*1000*/  SHF.L.U32 R21, R161, 0x10, RZ ;  /* 0x00000010a1157819 */ /* 0x000fc400000006ff */
[----:B------:R-:W-:Y:S01]  /*1010*/  SHF.L.U32 R160, R160, 0x10, RZ ;  /* 0x00000010a0a07819 */ /* 0x000fe200000006ff */
[----:B------:R-:W-:Y:S01]  /*1020*/  FADD.FTZ R72, R72, R13 ;  /* 0x0000000d48487221 */ /* 0x000fe20000010000 */
[----:B------:R-:W-:Y:S01]  /*1030*/  FFMA.FTZ R52, R0, R13, R52 ;  /* 0x0000000d00347223 */ /* 0x000fe20000010034 */
        /* <DEDUP_REMOVED lines=8> */
[----:B------:R-:W-:Y:S01]  /*10c0*/  PRMT R164, R164, 0x7632, R164 ;  /* 0x00007632a4a47816 */ /* 0x000fe200000000a4 */
[----:B------:R-:W-:Y:S01]  /*10d0*/  FADD.FTZ R74, R74, R13 ;  /* 0x0000000d4a4a7221 */ /* 0x000fe20000010000 */
[-C--:B------:R-:W-:Y:S01]  /*10e0*/  FFMA.FTZ R54, R12, R13.reuse, R54 ;  /* 0x0000000d0c367223 */ /* 0x080fe20000010036 */
[--C-:B------:R-:W-:Y:S01]  /*10f0*/  FFMA.FTZ R13, R200, R13, R160.reuse ;  /* 0x0000000dc80d7223 */ /* 0x100fe200000100a0 */
[----:B------:R-:W-:Y:S01]  /*1100*/  PRMT R160, R161, 0x7632, R160 ;  /* 0x00007632a1a07816 */ /* 0x000fe200000000a0 */
[----:B------:R-:W-:Y:S01]  /*1110*/  IMAD.U32 R164, R164, 0x10000, RZ ;  /* 0x00010000a4a47824 */ /* 0x000fe200078e00ff */
[----:B------:R-:W-:-:S03]  /*1120*/  PRMT R165, R165, 0x7632, R165 ;  /* 0x00007632a5a57816 */ /* 0x000fc600000000a5 */
[----:B------:R-:W-:Y:S02]  /*1130*/  IMAD.U32 R160, R160, 0x10000, RZ ;  /* 0x00010000a0a07824 */ /* 0x000fe400078e00ff */
[----:B------:R-:W-:Y:S01]  /*1140*/  FADD.FTZ R73, R73, R164 ;  /* 0x000000a449497221 */ /* 0x000fe20000010000 */
        /* <DEDUP_REMOVED lines=8> */
[----:B------:R-:W-:Y:S01]  /*11d0*/  FMUL.FTZ R201, R4, R177 ;  /* 0x000000b104c97220 */ /* 0x000fe20000410000 */
[----:B------:R-:W-:Y:S01]  /*11e0*/  FADD.FTZ R112, R112, R161 ;  /* 0x000000a170707221 */ /* 0x000fe20000010000 */
[----:B------:R-:W-:Y:S01]  /*11f0*/  FFMA.FTZ R96, R22, R161, R96 ;  /* 0x000000a116607223 */ /* 0x000fe20000010060 */
[----:B------:R-:W-:Y:S01]  /*1200*/  FFMA.FTZ R11, R202, R164, R11 ;  /* 0x000000a4ca0b7223 */ /* 0x000fe2000001000b */
[----:B------:R-:W-:Y:S01]  /*1210*/  SHF.L.U32 R164, R165, 0x10, RZ ;  /* 0x00000010a5a47819 */ /* 0x000fe200000006ff */
[----:B------:R-:W-:Y:S01]  /*1220*/  FMUL.FTZ R202, R4, R179 ;  /* 0x000000b304ca7220 */ /* 0x000fe20000410000 */
[----:B------:R-:W-:-:S02]  /*1230*/  SHF.L.U32 R165, R167, 0x10, RZ ;  /* 0x00000010a7a57819 */ /* 0x000fc400000006ff */
[----:B------:R-:W-:-:S05]  /*1240*/  PRMT R167, R167, 0x7632, R167 ;  /* 0x00007632a7a77816 */ /* 0x000fca00000000a7 */
[----:B------:R-:W-:Y:S02]  /*1250*/  IMAD.U32 R167, R167, 0x10000, RZ ;  /* 0x00010000a7a77824 */ /* 0x000fe400078e00ff */
[----:B------:R-:W-:Y:S01]  /*1260*/  FADD.FTZ R75, R75, R164 ;  /* 0x000000a44b4b7221 */ /* 0x000fe20000010000 */
[----:B------:R-:W-:Y:S01]  /*1270*/  FFMA.FTZ R55, R20, R164, R55 ;  /* 0x000000a414377223 */ /* 0x000fe20000010037 */
[----:B------:R-:W-:Y:S01]  /*1280*/  FADD.FTZ R78, R78, R165 ;  /* 0x000000a54e4e7221 */ /* 0x000fe20000010000 */
[----:B------:R-:W-:Y:S01]  /*1290*/  FADD.FTZ R79, R79, R167 ;  /* 0x000000a74f4f7221 */ /* 0x000fe20000010000 */
[----:B------:R-:W-:Y:S01]  /*12a0*/  FFMA.FTZ R59, R202, R167, R59 ;  /* 0x000000a7ca3b7223 */ /* 0x000fe2000001003b */
[----:B------:R-:W-:Y:S01]  /*12b0*/  IADD3 R218, R2, 0x80, RZ ;  /* 0x0000008002da7810 */ /* 0x000fe20007ffe0ff */
[----:B---3--:R-:W-:-:S04]  /*12c0*/  FMUL.FTZ R21, R199, R160 ;  /* 0x000000a0c7157220 */ /* 0x008fc80000410000 */
[----:B--2---:R-:W-:Y:S01]  /*12d0*/  FFMA.FTZ R21, R23, R164, R21 ;  /* 0x000000a417157223 */ /* 0x004fe20000010015 */
[----:B------:R-:W-:Y:S02]  /*12e0*/  IMAD.U32 R23, R166, 0x10000, RZ ;  /* 0x00010000a6177824 */ /* 0x000fe400078e00ff */
[----:B----4-:R-:W-:Y:S02]  /*12f0*/  FMUL.FTZ R160, R198, R161 ;  /* 0x000000a1c6a07220 */ /* 0x010fe40000410000 */
[----:B------:R-:W-:Y:S01]  /*1300*/  FADD.FTZ R76, R76, R23 ;  /* 0x000000174c4c7221 */ /* 0x000fe20000010000 */
[-C--:B------:R-:W-:Y:S01]  /*1310*/  FFMA.FTZ R56, R22, R23.reuse, R56 ;  /* 0x0000001716387223 */ /* 0x080fe20000010038 */
[--C-:B------:R-:W-:Y:S01]  /*1320*/  FFMA.FTZ R23, R176, R23, R160.reuse ;  /* 0x00000017b0177223 */ /* 0x100fe200000100a0 */
[----:B------:R-:W-:Y:S02]  /*1330*/  PRMT R160, R162, 0x7632, R160 ;  /* 0x00007632a2a07816 */ /* 0x000fe400000000a0 */
[----:B------:R-:W-:-:S02]  /*1340*/  PRMT R166, R166, 0x7632, R166 ;  /* 0x00007632a6a67816 */ /* 0x000fc400000000a6 */
[----:B------:R-:W-:Y:S02]  /*1350*/  SHF.L.U32 R160, R160, 0x10, RZ ;  /* 0x00000010a0a07819 */ /* 0x000fe400000006ff */
[----:B------:R-:W-:-:S03]  /*1360*/  SHF.L.U32 R166, R166, 0x10, RZ ;  /* 0x00000010a6a67819 */ /* 0x000fc600000006ff */
[-C--:B------:R-:W-:Y:S01]  /*1370*/  FMUL.FTZ R161, R251, R160.reuse ;  /* 0x000000a0fba17220 */ /* 0x080fe20000410000 */
[--C-:B------:R-:W-:Y:S01]  /*1380*/  FADD.FTZ R113, R113, R160.reuse ;  /* 0x000000a071717221 */ /* 0x100fe20000010000 */
[----:B------:R-:W-:Y:S01]  /*1390*/  FFMA.FTZ R97, R201, R160, R97 ;  /* 0x000000a0c9617223 */ /* 0x000fe20000010061 */
[C---:B------:R-:W-:Y:S01]  /*13a0*/  PRMT R160, R163.reuse, 0x7632, R160 ;  /* 0x00007632a3a07816 */ /* 0x040fe200000000a0 */
[----:B------:R-:W-:Y:S01]  /*13b0*/  FFMA.FTZ R200, R252, R166, R161 ;  /* 0x000000a6fcc87223 */ /* 0x000fe200000100a1 */
[----:B------:R-:W-:Y:S02]  /*13c0*/  IMAD.U32 R161, R163, 0x10000, RZ ;  /* 0x00010000a3a17824 */ /* 0x000fe400078e00ff */
[----:B------:R-:W-:Y:S01]  /*13d0*/  SHF.L.U32 R160, R160, 0x10, RZ ;  /* 0x00000010a0a07819 */ /* 0x000fe200000006ff */
[----:B------:R-:W-:Y:S01]  /*13e0*/  FMUL.FTZ R199, R4, R178 ;  /* 0x000000b204c77220 */ /* 0x000fe20000410000 */
[----:B------:R-:W-:Y:S01]  /*13f0*/  FMUL.FTZ R177, R249, R161 ;  /* 0x000000a1f9b17220 */ /* 0x000fe20000410000 */
[----:B------:R-:W-:-:S02]  /*1400*/  FADD.FTZ R114, R114, R161 ;  /* 0x000000a172727221 */ /* 0x000fc40000010000 */
[-C--:B------:R-:W-:Y:S01]  /*1410*/  FMUL.FTZ R203, R247, R160.reuse ;  /* 0x000000a0f7cb7220 */ /* 0x080fe20000410000 */
[----:B------:R-:W-:Y:S01]  /*1420*/  FADD.FTZ R115, R115, R160 ;  /* 0x000000a073737221 */ /* 0x000fe20000010000 */
[----:B------:R-:W-:Y:S01]  /*1430*/  FFMA.FTZ R99, R202, R160, R99 ;  /* 0x000000a0ca637223 */ /* 0x000fe20000010063 */
[----:B------:R-:W-:Y:S01]  /*1440*/  FFMA.FTZ R98, R199, R161, R98 ;  /* 0x000000a1c7627223 */ /* 0x000fe20000010062 */
[----:B------:R-:W-:Y:S01]  /*1450*/  FADD.FTZ R160, RZ, R7 ;  /* 0x00000007ffa07221 */ /* 0x000fe20000010000 */
[----:B------:R-:W-:-:S03]  /*1460*/  FFMA.FTZ R161, R0, R7, RZ ;  /* 0x0000000700a17223 */ /* 0x000fc600000100ff */
        /* <DEDUP_REMOVED lines=8> */
[----:B------:R-:W-:Y:S02]  /*14f0*/  FFMA.FTZ R198, R250, R165, R177 ;  /* 0x000000a5fac67223 */ /* 0x000fe400000100b1 */
[----:B------:R-:W-:Y:S01]  /*1500*/  FADD.FTZ R163, R163, R200 ;  /* 0x000000c8a3a37221 */ /* 0x000fe20000010000 */
[----:B------:R-:W-:Y:S01]  /*1510*/  FFMA.FTZ R160, R201, R200, R160 ;  /* 0x000000c8c9a07223 */ /* 0x000fe200000100a0 */
[----:B------:R-:W-:Y:S02]  /*1520*/  FFMA.FTZ R203, R248, R167, R203 ;  /* 0x000000a7f8cb7223 */ /* 0x000fe400000100cb */
[----:B------:R-:W-:Y:S01]  /*1530*/  FADD.FTZ R216, R163, R198 ;  /* 0x000000c6a3d87221 */ /* 0x000fe20000010000 */
[----:B------:R-:W-:Y:S01]  /*1540*/  FFMA.FTZ R217, R199, R198, R160 ;  /* 0x000000c6c7d97223 */ /* 0x000fe200000100a0 */
[----:B------:R-:W-:Y:S01]  /*1550*/  FADD.FTZ R77, R77, R166 ;  /* 0x000000a64d4d7221 */ /* 0x000fe20000010000 */
[----:B------:R-:W-:Y:S01]  /*1560*/  FFMA.FTZ R57, R201, R166, R57 ;  /* 0x000000a6c9397223 */ /* 0x000fe20000010039 */
[----:B------:R-:W-:Y:S01]  /*1570*/  FFMA.FTZ R58, R199, R165, R58 ;  /* 0x000000a5c73a7223 */ /* 0x000fe2000001003a */
[----:B------:R-:W-:Y:S01]  /*1580*/  FADD.FTZ R216, R216, R203 ;  /* 0x000000cbd8d87221 */ /* 0x000fe20000010000 */
[----:B------:R-:W-:-:S07]  /*1590*/  FFMA.FTZ R217, R202, R203, R217 ;  /* 0x000000cbcad97223 */ /* 0x000fce00000100d9 */
.L_x_1022:
[----:B------:R-:W-:Y:S05]  /*15a0*/  BSYNC B0 ;  /* 0x0000000000007941 */ /* 0x000fea0003800000 */
.L_x_1021:
[----:B------:R-:W-:Y:S04]  /*15b0*/  BSSY B0, `(.L_x_1023) ;  /* 0x0000089000007945 */ /* 0x000fe80003800000 */
[----:B------:R-:W-:Y:S05]  /*15c0*/  @!P1 BRA `(.L_x_1024) ;  /* 0x00000008001c9947 */ /* 0x000fea0003800000 */
[----:B------:R-:W0:Y:S01]  /*15d0*/  LDC.64 R160, c[0x0][0x2c0] ;  /* 0x0000b000ffa07b82 */ /* 0x000e220000000a00 */
[----:B------:R-:W-:-:S04]  /*15e0*/  LEA R176, P2, R218, UR10, 0x5 ;  /* 0x0000000adab07c11 */ /* 0x000fc8000f8428ff */
[----:B------:R-:W-:-:S03]  /*15f0*/  LEA.HI.X R177, R218, UR11, RZ, 0x5, P2 ;  /* 0x0000000bdab17c11 */ /* 0x000fc600090f2cff */
[----:B------:R-:W1:Y:S02]  /*1600*/  LDC.64 R164, c[0x0][0x2b8] ;  /* 0x0000ae00ffa47b82 */ /* 0x000e640000000a00 */
[----:B------:R-:W2:Y:S01]  /*1610*/  LDG.E.128 R24, desc[UR4][R176.64] ;  /* 0x00000004b0187981 */ /* 0x000ea2000c1e1d00 */
[----:B------:R-:W-:Y:S02]  /*1620*/  ISETP.NE.U32.AND P3, PT, RZ, UR14, PT ;  /* 0x0000000eff007c0c */ /* 0x000fe4000bf65070 */
[C---:B------:R-:W-:Y:S02]  /*1630*/  SHF.L.U32 R180, R218.reuse, 0x3, RZ ;  /* 0x00000003dab47819 */ /* 0x040fe400000006ff */
[C---:B------:R-:W-:Y:S01]  /*1640*/  SHF.L.U64.HI R5, R218.reuse, 0x3, RZ ;  /* 0x00000003da057819 */ /* 0x040fe200000102ff */
[----:B------:R-:W3:Y:S01]  /*1650*/  LDC.U8 R204, c[0x0][0x2a0] ;  /* 0x0000a800ffcc7b82 */ /* 0x000ee20000000000 */
[----:B------:R-:W4:Y:S01]  /*1660*/  LDG.E.128 R176, desc[UR4][R176.64+0x10] ;  /* 0x00001004b0b07981 */ /* 0x000f22000c1e1d00 */
[----:B0-----:R-:W-:-:S06]  /*1670*/  IMAD.WIDE.U32 R160, R218, 0x10, R160 ;  /* 0x00000010daa07825 */ /* 0x001fcc00078e00a0 */
[----:B------:R-:W4:Y:S01]  /*1680*/  LDG.E.128 R160, desc[UR4][R160.64] ;  /* 0x00000004a0a07981 */ /* 0x000f22000c1e1d00 */
[----:B-1----:R-:W-:-:S06]  /*1690*/  IMAD.WIDE.U32 R164, R218, 0x10, R164 ;  /* 0x00000010daa47825 */ /* 0x002fcc00078e00a4 */
[----:B------:R-:W4:Y:S01]  /*16a0*/  LDG.E.128 R164, desc[UR4][R164.64] ;  /* 0x00000004a4a47981 */ /* 0x000f22000c1e1d00 */
[----:B------:R-:W-:-:S13]  /*16b0*/  ISETP.NE.AND.EX P3, PT, RZ, UR15, PT, P3 ;  /* 0x0000000fff007c0c */ /* 0x000fda000bf65330 */
[----:B------:R-:W0:Y:S01]  /*16c0*/  @P3 LDC.64 R14, c[0x0][0x248] ;  /* 0x00009200ff0e3b82 */ /* 0x000e220000000a00 */
[----:B------:R-:W-:-:S04]  /*16d0*/  ISETP.NE.U32.AND P2, PT, RZ, UR8, PT ;  /* 0x00000008ff007c0c */ /* 0x000fc8000bf45070 */
[----:B------:R-:W-:Y:S02]  /*16e0*/  ISETP.NE.AND.EX P2, PT, RZ, UR9, PT, P2 ;  /* 0x00000009ff007c0c */ /* 0x000fe4000bf45320 */
[----:B0-----:R-:W-:-:S05]  /*16f0*/  @P3 IADD3 R14, P4, R180, R14, RZ ;  /* 0x0000000eb40e3210 */ /* 0x001fca0007f9e0ff */
[----:B------:R-:W-:-:S05]  /*1700*/  @P3 IMAD.X R15, R5, 0x1, R15, P4 ;  /* 0x00000001050f3824 */ /* 0x000fca00020e060f */
[----:B------:R0:W5:Y:S02]  /*1710*/  @P3 LDG.E.64 R182, desc[UR4][R14.64] ;  /* 0x000000040eb63981 */ /* 0x000164000c1e1b00 */
[----:B0-----:R-:W-:-:S04]  /*1720*/  @P2 LEA R14, P3, R218, UR8, 0x5 ;  /* 0x00000008da0e2c11 */ /* 0x001fc8000f8628ff */
[----:B------:R-:W-:-:S05]  /*1730*/  @P2 LEA.HI.X R15, R218, UR9, RZ, 0x5, P3 ;  /* 0x00000009da0f2c11 */ /* 0x000fca00098f2cff */
[----:B------:R-:W5:Y:S04]  /*1740*/  @P2 LDG.E.128 R48, desc[UR4][R14.64] ;  /* 0x000000040e302981 */ /* 0x000f68000c1e1d00 */
[----:B------:R0:W5:Y:S01]  /*1750*/  @P2 LDG.E.128 R44, desc[UR4][R14.64+0x10] ;  /* 0x000010040e2c2981 */ /* 0x000162000c1e1d00 */
[----:B------:R-:W-:-:S04]  /*1760*/  IADD3 R180, P2, R180, UR12, RZ ;  /* 0x0000000cb4b47c10 */ /* 0x000fc8000ff5e0ff */
[----:B------:R-:W-:-:S06]  /*1770*/  IADD3.X R181, R5, UR13, RZ, P2, !PT ;  /* 0x0000000d05b57c10 */ /* 0x000fcc00097fe4ff */
[----:B------:R-:W5:Y:S01]  /*1780*/  LDG.E.64 R180, desc[UR4][R180.64] ;  /* 0x00000004b4b47981 */ /* 0x000f62000c1e1b00 */
[----:B---3--:R-:W-:-:S04]  /*1790*/  ISETP.NE.AND P2, PT, R204, RZ, PT ;  /* 0x000000ffcc00720c */ /* 0x008fc80003f45270 */
[----:B-----5:R-:W-:Y:S02]  /*17a0*/  FSEL R5, R214, RZ, !P2 ;  /* 0x000000ffd6057208 */ /* 0x020fe40005000000 */
[----:B------:R-:W-:-:S03]  /*17b0*/  IADD3 R218, R218, 0x80, RZ ;  /* 0x00000080dada7810 */ /* 0x000fc60007ffe0ff */
[C---:B--2---:R-:W-:Y:S01]  /*17c0*/  FADD.FTZ R6, -R5.reuse, R24 ;  /* 0x0000001805067221 */ /* 0x044fe20000010100 */
[C---:B------:R-:W-:Y:S01]  /*17d0*/  FADD.FTZ R16, -R5.reuse, R26 ;  /* 0x0000001a05107221 */ /* 0x040fe20000010100 */
[C---:B0-----:R-:W-:Y:S01]  /*17e0*/  FADD.FTZ R14, -R5.reuse, R25 ;  /* 0x00000019050e7221 */ /* 0x041fe20000010100 */
[C---:B------:R-:W-:Y:S01]  /*17f0*/  FADD.FTZ R24, -R5.reuse, R27 ;  /* 0x0000001b05187221 */ /* 0x040fe20000010100 */
[----:B------:R-:W-:Y:S01]  /*1800*/  FMUL.FTZ R6, R4, R6 ;  /* 0x0000000604067220 */ /* 0x000fe20000410000 */
[C---:B----4-:R-:W-:Y:S01]  /*1810*/  FADD.FTZ R26, -R5.reuse, R176 ;  /* 0x000000b0051a7221 */ /* 0x050fe20000010100 */
[C---:B------:R-:W-:Y:S01]  /*1820*/  FADD.FTZ R177, -R5.reuse, R177 ;  /* 0x000000b105b17221 */ /* 0x040fe20000010100 */
[C---:B------:R-:W-:Y:S01]  /*1830*/  FADD.FTZ R178, -R5.reuse, R178 ;  /* 0x000000b205b27221 */ /* 0x040fe20000010100 */
[----:B------:R-:W-:Y:S01]  /*1840*/  FADD.FTZ R179, -R5, R179 ;  /* 0x000000b305b37221 */ /* 0x000fe20000010100 */
[----:B------:R-:W-:-:S05]  /*1850*/  SHF.L.U32 R15, R160, 0x10, RZ ;  /* 0x00000010a00f7819 */ /* 0x000fca00000006ff */
[----:B------:R-:W-:Y:S01]  /*1860*/  FMUL.FTZ R17, R245, R15 ;  /* 0x0000000ff5117220 */ /* 0x000fe20000410000 */
[----:B------:R-:W-:Y:S01]  /*1870*/  SHF.L.U32 R5, R164, 0x10, RZ ;  /* 0x00000010a4057819 */ /* 0x000fe200000006ff */
[----:B------:R-:W-:-:S04]  /*1880*/  FADD.FTZ R32, R32, R15 ;  /* 0x0000000f20207221 */ /* 0x000fc80000010000 */
[----:B------:R-:W-:Y:S01]  /*1890*/  FADD.FTZ R40, R40, R5 ;  /* 0x0000000528287221 */ /* 0x000fe20000010000 */
[-C--:B------:R-:W-:Y:S01]  /*18a0*/  FFMA.FTZ R36, R6, R5.reuse, R36 ;  /* 0x0000000506247223 */ /* 0x080fe20000010024 */
[--C-:B------:R-:W-:Y:S01]  /*18b0*/  FFMA.FTZ R5, R246, R5, R17.reuse ;  /* 0x00000005f6057223 */ /* 0x100fe20000010011 */
[----:B------:R-:W-:Y:S01]  /*18c0*/  PRMT R17, R160, 0x7632, R17 ;  /* 0x00007632a0117816 */ /* 0x000fe20000000011 */
[----:B------:R-:W-:Y:S01]  /*18d0*/  FFMA.FTZ R28, R6, R15, R28 ;  /* 0x0000000f061c7223 */ /* 0x000fe2000001001c */
[----:B------:R-:W-:-:S03]  /*18e0*/  PRMT R15, R164, 0x7632, R15 ;  /* 0x00007632a40f7816 */ /* 0x000fc6000000000f */
[----:B------:R-:W-:Y:S01]  /*18f0*/  IMAD.U32 R17, R17, 0x10000, RZ ;  /* 0x0001000011117824 */ /* 0x000fe200078e00ff */
[----:B------:R-:W-:Y:S01]  /*1900*/  SHF.L.U32 R15, R15, 0x10, RZ ;  /* 0x000000100f0f7819 */ /* 0x000fe200000006ff */
[----:B------:R-:W-:Y:S02]  /*1910*/  FMUL.FTZ R14, R4, R14 ;  /* 0x0000000e040e7220 */ /* 0x000fe40000410000 */
[----:B------:R-:W-:Y:S02]  /*1920*/  FMUL.FTZ R25, R243, R17 ;  /* 0x00000011f3197220 */ /* 0x000fe40000410000 */
[----:B------:R-:W-:Y:S01]  /*1930*/  FADD.FTZ R41, R41, R15 ;  /* 0x0000000f29297221 */ /* 0x000fe20000010000 */
[-C--:B------:R-:W-:Y:S01]  /*1940*/  FFMA.FTZ R37, R14, R15.reuse, R37 ;  /* 0x0000000f0e257223 */ /* 0x080fe20000010025 */
[----:B------:R-:W-:Y:S01]  /*1950*/  FFMA.FTZ R15, R244, R15, R25 ;  /* 0x0000000ff40f7223 */ /* 0x000fe20000010019 */
[----:B------:R-:W-:Y:S01]  /*1960*/  SHF.L.U32 R25, R161, 0x10, RZ ;  /* 0x00000010a1197819 */ /* 0x000fe200000006ff */
[----:B------:R-:W-:Y:S01]  /*1970*/  FADD.FTZ R33, R33, R17 ;  /* 0x0000001121217221 */ /* 0x000fe20000010000 */
[----:B------:R-:W-:Y:S01]  /*1980*/  FFMA.FTZ R29, R14, R17, R29 ;  /* 0x000000110e1d7223 */ /* 0x000fe2000001001d */
[----:B------:R-:W-:-:S02]  /*1990*/  IMAD.U32 R17, R165, 0x10000, RZ ;  /* 0x00010000a5117824 */ /* 0x000fc400078e00ff */
[----:B------:R-:W-:Y:S01]  /*19a0*/  FMUL.FTZ R16, R4, R16 ;  /* 0x0000001004107220 */ /* 0x000fe20000410000 */
[----:B------:R-:W-:Y:S01]  /*19b0*/  FMUL.FTZ R27, R241, R25 ;  /* 0x00000019f11b7220 */ /* 0x000fe20000410000 */
[----:B------:R-:W-:Y:S02]  /*19c0*/  FADD.FTZ R42, R42, R17 ;  /* 0x000000112a2a7221 */ /* 0x000fe40000010000 */
[-C--:B------:R-:W-:Y:S01]  /*19d0*/  FFMA.FTZ R38, R16, R17.reuse, R38 ;  /* 0x0000001110267223 */ /* 0x080fe20000010026 */
[--C-:B------:R-:W-:Y:S01]  /*19e0*/  FFMA.FTZ R17, R242, R17, R27.reuse ;  /* 0x00000011f2117223 */ /* 0x100fe2000001001b */
[----:B------:R-:W-:Y:S01]  /*19f0*/  PRMT R27, R161, 0x7632, R27 ;  /* 0x00007632a11b7816 */ /* 0x000fe2000000001b */
[--C-:B------:R-:W-:Y:S01]  /*1a00*/  FADD.FTZ R34, R34, R25.reuse ;  /* 0x0000001922227221 */ /* 0x100fe20000010000 */
[----:B------:R-:W-:Y:S01]  /*1a10*/  FFMA.FTZ R30, R16, R25, R30 ;  /* 0x00000019101e7223 */ /* 0x000fe2000001001e */
[----:B------:R-:W-:Y:S02]  /*1a20*/  PRMT R25, R165, 0x7632, R25 ;  /* 0x00007632a5197816 */ /* 0x000fe40000000019 */
[----:B------:R-:W-:Y:S01]  /*1a30*/  SHF.L.U32 R27, R27, 0x10, RZ ;  /* 0x000000101b1b7819 */ /* 0x000fe200000006ff */
[----:B------:R-:W-:Y:S01]  /*1a40*/  FMUL.FTZ R24, R4, R24 ;  /* 0x0000001804187220 */ /* 0x000fe20000410000 */
[----:B------:R-:W-:-:S03]  /*1a50*/  SHF.L.U32 R25, R25, 0x10, RZ ;  /* 0x0000001019197819 */ /* 0x000fc600000006ff */
[----:B------:R-:W-:Y:S02]  /*1a60*/  FMUL.FTZ R160, R239, R27 ;  /* 0x0000001befa07220 */ /* 0x000fe40000410000 */
[----:B------:R-:W-:Y:S01]  /*1a70*/  FADD.FTZ R43, R43, R25 ;  /* 0x000000192b2b7221 */ /* 0x000fe20000010000 */
[-C--:B------:R-:W-:Y:S01]  /*1a80*/  FFMA.FTZ R39, R24, R25.reuse, R39 ;  /* 0x0000001918277223 */ /* 0x080fe20000010027 */
[----:B------:R-:W-:Y:S01]  /*1a90*/  FFMA.FTZ R25, R240, R25, R160 ;  /* 0x00000019f0197223 */ /* 0x000fe200000100a0 */
[----:B------:R-:W-:Y:S02]  /*1aa0*/  IMAD.U32 R160, R162, 0x10000, RZ ;  /* 0x00010000a2a07824 */ /* 0x000fe400078e00ff */
[----:B------:R-:W-:Y:S01]  /*1ab0*/  FMUL.FTZ R26, R4, R26 ;  /* 0x0000001a041a7220 */ /* 0x000fe20000410000 */
[----:B------:R-:W-:Y:S01]  /*1ac0*/  FADD.FTZ R35, R35, R27 ;  /* 0x0000001b23237221 */ /* 0x000fe20000010000 */
[-C--:B------:R-:W-:Y:S01]  /*1ad0*/  FMUL.FTZ R161, R237, R160.reuse ;  /* 0x000000a0eda17220 */ /* 0x080fe20000410000 */
[----:B------:R-:W-:Y:S01]  /*1ae0*/  FADD.FTZ R136, R136, R160 ;  /* 0x000000a088887221 */ /* 0x000fe20000010000 */
[----:B------:R-:W-:Y:S01]  /*1af0*/  FFMA.FTZ R116, R26, R160, R116 ;  /* 0x000000a01a747223 */ /* 0x000fe20000010074 */
[----:B------:R-:W-:Y:S01]  /*1b00*/  PRMT R160, R162, 0x7632, R160 ;  /* 0x00007632a2a07816 */ /* 0x000fe200000000a0 */
[----:B------:R-:W-:Y:S01]  /*1b10*/  FFMA.FTZ R31, R24, R27, R31 ;  /* 0x0000001b181f7223 */ /* 0x000fe2000001001f */
[----:B------:R-:W-:Y:S01]  /*1b20*/  SHF.L.U32 R27, R166, 0x10, RZ ;  /* 0x00000010a61b7819 */ /* 0x000fe200000006ff */
[----:B------:R-:W-:Y:S01]  /*1b30*/  FMUL.FTZ R197, R4, R177 ;  /* 0x000000b104c57220 */ /* 0x000fe20000410000 */
[----:B------:R-:W-:Y:S01]  /*1b40*/  PRMT R196, R166, 0x7632, R196 ;  /* 0x00007632a6c47816 */ /* 0x000fe200000000c4 */
[----:B------:R-:W-:Y:S01]  /*1b50*/  FADD.FTZ R216, R216, R5 ;  /* 0x00000005d8d87221 */ /* 0x000fe20000010000 */
[----:B------:R-:W-:Y:S01]  /*1b60*/  SHF.L.U32 R160, R160, 0x10, RZ ;  /* 0x00000010a0a07819 */ /* 0x000fe200000006ff */
[----:B------:R-:W-:Y:S01]  /*1b70*/  FFMA.FTZ R217, R6, R5, R217 ;  /* 0x0000000506d97223 */ /* 0x000fe200000100d9 */
[----:B------:R-:W-:Y:S01]  /*1b80*/  FADD.FTZ R60, R60, R27 ;  /* 0x0000001b3c3c7221 */ /* 0x000fe20000010000 */
[-C--:B------:R-:W-:Y:S01]  /*1b90*/  FFMA.FTZ R80, R26, R27.reuse, R80 ;  /* 0x0000001b1a507223 */ /* 0x080fe20000010050 */
[----:B------:R-:W-:Y:S01]  /*1ba0*/  FFMA.FTZ R27, R238, R27, R161 ;  /* 0x0000001bee1b7223 */ /* 0x000fe200000100a1 */
[----:B------:R-:W-:-:S02]  /*1bb0*/  IMAD.U32 R196, R196, 0x10000, RZ ;  /* 0x00010000c4c47824 */ /* 0x000fc400078e00ff */
[-C--:B------:R-:W-:Y:S01]  /*1bc0*/  FMUL.FTZ R161, R235, R160.reuse ;  /* 0x000000a0eba17220 */ /* 0x080fe20000410000 */
[----:B------:R-:W-:Y:S01]  /*1bd0*/  FADD.FTZ R137, R137, R160 ;  /* 0x000000a089897221 */ /* 0x000fe20000010000 */
[----:B------:R-:W-:Y:S01]  /*1be0*/  FFMA.FTZ R117, R197, R160, R117 ;  /* 0x000000a0c5757223 */ /* 0x000fe20000010075 */
[----:B------:R-:W-:Y:S01]  /*1bf0*/  FADD.FTZ R216, R216, R15 ;  /* 0x0000000fd8d87221 */ /* 0x000fe20000010000 */
[----:B------:R-:W-:Y:S01]  /*1c00*/  FFMA.FTZ R217, R14, R15, R217 ;  /* 0x0000000f0ed97223 */ /* 0x000fe200000100d9 */
[----:B------:R-:W-:Y:S01]  /*1c10*/  SHF.L.U32 R160, R163, 0x10, RZ ;  /* 0x00000010a3a07819 */ /* 0x000fe200000006ff */
[----:B------:R-:W-:Y:S01]  /*1c20*/  FMUL.FTZ R195, R4, R178 ;  /* 0x000000b204c37220 */ /* 0x000fe20000410000 */
[----:B------:R-:W-:Y:S01]  /*1c30*/  FADD.FTZ R61, R61, R196 ;  /* 0x000000c43d3d7221 */ /* 0x000fe20000010000 */
[-C--:B------:R-:W-:Y:S01]  /*1c40*/  FFMA.FTZ R81, R197, R196.reuse, R81 ;  /* 0x000000c4c5517223 */ /* 0x080fe20000010051 */
[----:B------:R-:W-:Y:S01]  /*1c50*/  FADD.FTZ R216, R216, R17 ;  /* 0x00000011d8d87221 */ /* 0x000fe20000010000 */
[----:B------:R-:W-:Y:S01]  /*1c60*/  FFMA.FTZ R217, R16, R17, R217 ;  /* 0x0000001110d97223 */ /* 0x000fe200000100d9 */
[----:B------:R-:W-:Y:S01]  /*1c70*/  FFMA.FTZ R196, R236, R196, R161 ;  /* 0x000000c4ecc47223 */ /* 0x000fe200000100a1 */
[-C--:B------:R-:W-:Y:S01]  /*1c80*/  FMUL.FTZ R161, R233, R160.reuse ;  /* 0x000000a0e9a17220 */ /* 0x080fe20000410000 */
[----:B------:R-:W-:Y:S01]  /*1c90*/  FADD.FTZ R138, R138, R160 ;  /* 0x000000a08a8a7221 */ /* 0x000fe20000010000 */
[----:B------:R-:W-:Y:S01]  /*1ca0*/  FFMA.FTZ R118, R195, R160, R118 ;  /* 0x000000a0c3767223 */ /* 0x000fe20000010076 */
[----:B------:R-:W-:Y:S01]  /*1cb0*/  PRMT R160, R163, 0x7632, R160 ;  /* 0x00007632a3a07816 */ /* 0x000fe200000000a0 */
[----:B------:R-:W-:Y:S01]  /*1cc0*/  FADD.FTZ R216, R216, R25 ;  /* 0x00000019d8d87221 */ /* 0x000fe20000010000 */
[----:B------:R-:W-:Y:S01]  /*1cd0*/  FFMA.FTZ R217, R24, R25, R217 ;  /* 0x0000001918d97223 */ /* 0x000fe200000100d9 */
[----:B------:R-:W-:-:S02]  /*1ce0*/  SHF.L.U32 R194, R167, 0x10, RZ ;  /* 0x00000010a7c27819 */ /* 0x000fc400000006ff */
[----:B------:R-:W-:Y:S01]  /*1cf0*/  PRMT R205, R167, 0x7632, R205 ;  /* 0x00007632a7cd7816 */ /* 0x000fe200000000cd */
[----:B------:R-:W-:Y:S02]  /*1d00*/  IMAD.U32 R160, R160, 0x10000, RZ ;  /* 0x00010000a0a07824 */ /* 0x000fe400078e00ff */
[----:B------:R-:W-:Y:S01]  /*1d10*/  FADD.FTZ R216, R216, R27 ;  /* 0x0000001bd8d87221 */ /* 0x000fe20000010000 */
[----:B------:R-:W-:Y:S01]  /*1d20*/  FFMA.FTZ R217, R26, R27, R217 ;  /* 0x0000001b1ad97223 */ /* 0x000fe200000100d9 */
[----:B------:R-:W-:Y:S01]  /*1d30*/  FADD.FTZ R62, R62, R194 ;  /* 0x000000c23e3e7221 */ /* 0x000fe20000010000 */
[-C--:B------:R-:W-:Y:S01]  /*1d40*/  FFMA.FTZ R82, R195, R194.reuse, R82 ;  /* 0x000000c2c3527223 */ /* 0x080fe20000010052 */
[----:B------:R-:W-:Y:S01]  /*1d50*/  SHF.L.U32 R205, R205, 0x10, RZ ;  /* 0x00000010cdcd7819 */ /* 0x000fe200000006ff */
        /* <DEDUP_REMOVED lines=13> */
[----:B------:R-:W-:-:S07]  /*1e30*/  FFMA.FTZ R217, R204, R205, R217 ;  /* 0x000000cdccd97223 */ /* 0x000fce00000100d9 */
.L_x_1024:
[----:B------:R-:W-:Y:S05]  /*1e40*/  BSYNC B0 ;  /* 0x0000000000007941 */ /* 0x000fea0003800000 */
.L_x_1023:
[----:B------:R-:W-:Y:S01]  /*1e50*/  ISETP.NE.AND P2, PT, R209, RZ, PT ;  /* 0x000000ffd100720c */ /* 0x000fe20003f45270 */
[----:B------:R-:W-:-:S12]  /*1e60*/  BSSY B0, `(.L_x_1025) ;  /* 0x0000088000007945 */ /* 0x000fd80003800000 */
[----:B------:R-:W-:Y:S05]  /*1e70*/  @!P2 BRA `(.L_x_1026) ;  /* 0x000000080018a947 */ /* 0x000fea0003800000 */
[----:B------:R-:W0:Y:S01]  /*1e80*/  LDC.64 R160, c[0x0][0x2c0] ;  /* 0x0000b000ffa07b82 */ /* 0x000e220000000a00 */
[----:B------:R-:W-:-:S04]  /*1e90*/  LEA R176, P2, R218, UR10, 0x5 ;  /* 0x0000000adab07c11 */ /* 0x000fc8000f8428ff */
[----:B------:R-:W-:-:S03]  /*1ea0*/  LEA.HI.X R177, R218, UR11, RZ, 0x5, P2 ;  /* 0x0000000bdab17c11 */ /* 0x000fc600090f2cff */
[----:B------:R-:W1:Y:S02]  /*1eb0*/  LDC.64 R164, c[0x0][0x2b8] ;  /* 0x0000ae00ffa47b82 */ /* 0x000e640000000a00 */
[----:B------:R-:W2:Y:S01]  /*1ec0*/  LDG.E.128 R172, desc[UR4][R176.64] ;  /* 0x00000004b0ac7981 */ /* 0x000ea2000c1e1d00 */
[----:B------:R-:W-:Y:S01]  /*1ed0*/  ISETP.NE.U32.AND P3, PT, RZ, UR14, PT ;  /* 0x0000000eff007c0c */ /* 0x000fe2000bf65070 */
[----:B------:R-:W-:Y:S01]  /*1ee0*/  IMAD.SHL.U32 R168, R218, 0x8, RZ ;  /* 0x00000008daa87824 */ /* 0x000fe200078e00ff */
[----:B------:R-:W-:-:S03]  /*1ef0*/  SHF.R.U32.HI R18, RZ, 0x1d, R218 ;  /* 0x0000001dff127819 */ /* 0x000fc600000116da */
[----:B------:R-:W3:Y:S01]  /*1f00*/  LDC.U8 R206, c[0x0][0x2a0] ;  /* 0x0000a800ffce7b82 */ /* 0x000ee20000000000 */
[C---:B0-----:R-:W-:Y:S01]  /*1f10*/  IMAD.WIDE.U32 R160, R218.reuse, 0x10, R160 ;  /* 0x00000010daa07825 */ /* 0x041fe200078e00a0 */
[----:B------:R-:W4:Y:S05]  /*1f20*/  LDG.E.128 R176, desc[UR4][R176.64+0x10] ;  /* 0x00001004b0b07981 */ /* 0x000f2a000c1e1d00 */
[----:B------:R-:W4:Y:S01]  /*1f30*/  LDG.E.128 R160, desc[UR4][R160.64] ;  /* 0x00000004a0a07981 */ /* 0x000f22000c1e1d00 */
[----:B-1----:R-:W-:-:S06]  /*1f40*/  IMAD.WIDE.U32 R164, R218, 0x10, R164 ;  /* 0x00000010daa47825 */ /* 0x002fcc00078e00a4 */
        /* <DEDUP_REMOVED lines=16> */
[----:B-----5:R-:W-:-:S05]  /*2050*/  FSEL R214, R214, RZ, !P2 ;  /* 0x000000ffd6d67208 */ /* 0x020fca0005000000 */
[C---:B--2---:R-:W-:Y:S01]  /*2060*/  FADD.FTZ R8, -R214.reuse, R172 ;  /* 0x000000acd6087221 */ /* 0x044fe20000010100 */
[----:B------:R-:W-:-:S03]  /*2070*/  FADD.FTZ R18, -R214, R173 ;  /* 0x000000add6127221 */ /* 0x000fc60000010100 */
[C---:B------:R-:W-:Y:S01]  /*2080*/  FMUL.FTZ R8, R4.reuse, R8 ;  /* 0x0000000804087220 */ /* 0x040fe20000410000 */
[----:B------:R-:W-:Y:S01]  /*2090*/  FMUL.FTZ R18, R4, R18 ;  /* 0x0000001204127220 */ /* 0x000fe20000410000 */
[----:B------:R-:W-:Y:S01]  /*20a0*/  FADD.FTZ R172, -R214, R174 ;  /* 0x000000aed6ac7221 */ /* 0x000fe20000010100 */
[C---:B----4-:R-:W-:Y:S02]  /*20b0*/  SHF.L.U32 R19, R160.reuse, 0x10, RZ ;  /* 0x00000010a0137819 */ /* 0x050fe400000006ff */
[----:B------:R-:W-:-:S03]  /*20c0*/  PRMT R160, R160, 0x7632, R160 ;  /* 0x00007632a0a07816 */ /* 0x000fc600000000a0 */
[----:B------:R-:W-:Y:S01]  /*20d0*/  FMUL.FTZ R173, R229, R19 ;  /* 0x00000013e5ad7220 */ /* 0x000fe20000410000 */
[----:B------:R-:W-:Y:S01]  /*20e0*/  SHF.L.U32 R160, R160, 0x10, RZ ;  /* 0x00000010a0a07819 */ /* 0x000fe200000006ff */
[----:B------:R-:W-:Y:S02]  /*20f0*/  IMAD.U32 R9, R164, 0x10000, RZ ;  /* 0x00010000a4097824 */ /* 0x000fe400078e00ff */
[----:B------:R-:W-:Y:S02]  /*2100*/  FMUL.FTZ R172, R4, R172 ;  /* 0x000000ac04ac7220 */ /* 0x000fe40000410000 */
[----:B------:R-:W-:Y:S01]  /*2110*/  FADD.FTZ R84, R84, R9 ;  /* 0x0000000954547221 */ /* 0x000fe20000010000 */
[-C--:B------:R-:W-:Y:S01]  /*2120*/  FFMA.FTZ R64, R8, R9.reuse, R64 ;  /* 0x0000000908407223 */ /* 0x080fe20000010040 */
[----:B------:R-:W-:Y:S01]  /*2130*/  FFMA.FTZ R9, R230, R9, R173 ;  /* 0x00000009e6097223 */ /* 0x000fe200000100ad */
[-C--:B------:R-:W-:Y:S01]  /*2140*/  FMUL.FTZ R173, R227, R160.reuse ;  /* 0x000000a0e3ad7220 */ /* 0x080fe20000410000 */
[----:B------:R-:W-:Y:S01]  /*2150*/  FADD.FTZ R121, R121, R160 ;  /* 0x000000a079797221 */ /* 0x000fe20000010000 */
[----:B------:R-:W-:Y:S01]  /*2160*/  FFMA.FTZ R101, R18, R160, R101 ;  /* 0x000000a012657223 */ /* 0x000fe20000010065 */
[----:B------:R-:W-:-:S02]  /*2170*/  IMAD.U32 R160, R161, 0x10000, RZ ;  /* 0x00010000a1a07824 */ /* 0x000fc400078e00ff */
[--C-:B------:R-:W-:Y:S01]  /*2180*/  FADD.FTZ R120, R120, R19.reuse ;  /* 0x0000001378787221 */ /* 0x100fe20000010000 */
[----:B------:R-:W-:Y:S01]  /*2190*/  FFMA.FTZ R100, R8, R19, R100 ;  /* 0x0000001308647223 */ /* 0x000fe20000010064 */
[----:B------:R-:W-:Y:S01]  /*21a0*/  PRMT R19, R164, 0x7632, R19 ;  /* 0x00007632a4137816 */ /* 0x000fe20000000013 */
[-C--:B------:R-:W-:Y:S01]  /*21b0*/  FMUL.FTZ R164, R225, R160.reuse ;  /* 0x000000a0e1a47220 */ /* 0x080fe20000410000 */
[----:B------:R-:W-:Y:S01]  /*21c0*/  FADD.FTZ R122, R122, R160 ;  /* 0x000000a07a7a7221 */ /* 0x000fe20000010000 */
[----:B------:R-:W-:Y:S01]  /*21d0*/  FFMA.FTZ R102, R172, R160, R102 ;  /* 0x000000a0ac667223 */ /* 0x000fe20000010066 */
[----:B------:R-:W-:Y:S01]  /*21e0*/  PRMT R160, R161, 0x7632, R160 ;  /* 0x00007632a1a07816 */ /* 0x000fe200000000a0 */
[--C-:B------:R-:W-:Y:S01]  /*21f0*/  FADD.FTZ R174, -R214, R175.reuse ;  /* 0x000000afd6ae7221 */ /* 0x100fe20000010100 */
[----:B------:R-:W-:Y:S02]  /*2200*/  PRMT R175, R165, 0x7632, R175 ;  /* 0x00007632a5af7816 */ /* 0x000fe400000000af */
[----:B------:R-:W-:Y:S01]  /*2210*/  SHF.L.U32 R160, R160, 0x10, RZ ;  /* 0x00000010a0a07819 */ /* 0x000fe200000006ff */
[----:B------:R-:W-:Y:S01]  /*2220*/  FMUL.FTZ R174, R4, R174 ;  /* 0x000000ae04ae7220 */ /* 0x000fe20000410000 */
[----:B------:R-:W-:Y:S01]  /*2230*/  FADD.FTZ R176, -R214, R176 ;  /* 0x000000b0d6b07221 */ /* 0x000fe20000010100 */
[----:B------:R-:W-:-:S02]  /*2240*/  IMAD.U32 R175, R175, 0x10000, RZ ;  /* 0x00010000afaf7824 */ /* 0x000fc400078e00ff */
[-C--:B------:R-:W-:Y:S01]  /*2250*/  FMUL.FTZ R161, R223, R160.reuse ;  /* 0x000000a0dfa17220 */ /* 0x080fe20000410000 */
[----:B------:R-:W-:Y:S01]  /*2260*/  FADD.FTZ R123, R123, R160 ;  /* 0x000000a07b7b7221 */ /* 0x000fe20000010000 */
[----:B------:R-:W-:Y:S01]  /*2270*/  FFMA.FTZ R103, R174, R160, R103 ;  /* 0x000000a0ae677223 */ /* 0x000fe20000010067 */
[----:B------:R-:W-:Y:S01]  /*2280*/  SHF.L.U32 R160, R162, 0x10, RZ ;  /* 0x00000010a2a07819 */ /* 0x000fe200000006ff */
[----:B------:R-:W-:Y:S01]  /*2290*/  FMUL.FTZ R188, R4, R176 ;  /* 0x000000b004bc7220 */ /* 0x000fe20000410000 */
[----:B------:R-:W-:Y:S01]  /*22a0*/  FADD.FTZ R87, R87, R175 ;  /* 0x000000af57577221 */ /* 0x000fe20000010000 */
[-C--:B------:R-:W-:Y:S01]  /*22b0*/  FFMA.FTZ R67, R174, R175.reuse, R67 ;  /* 0x000000afae437223 */ /* 0x080fe20000010043 */
[----:B------:R-:W-:Y:S01]  /*22c0*/  FFMA.FTZ R175, R224, R175, R161 ;  /* 0x000000afe0af7223 */ /* 0x000fe200000100a1 */
[-C--:B------:R-:W-:Y:S01]  /*22d0*/  FMUL.FTZ R161, R221, R160.reuse ;  /* 0x000000a0dda17220 */ /* 0x080fe20000410000 */
[----:B------:R-:W-:Y:S01]  /*22e0*/  FADD.FTZ R124, R124, R160 ;  /* 0x000000a07c7c7221 */ /* 0x000fe20000010000 */
[----:B------:R-:W-:Y:S01]  /*22f0*/  FFMA.FTZ R104, R188, R160, R104 ;  /* 0x000000a0bc687223 */ /* 0x000fe20000010068 */
[----:B------:R-:W-:Y:S01]  /*2300*/  PRMT R160, R162, 0x7632, R160 ;  /* 0x00007632a2a07816 */ /* 0x000fe200000000a0 */
[----:B------:R-:W-:Y:S01]  /*2310*/  FADD.FTZ R177, -R214, R177 ;  /* 0x000000b1d6b17221 */ /* 0x000fe20000010100 */
[----:B------:R-:W-:-:S02]  /*2320*/  SHF.L.U32 R189, R166, 0x10, RZ ;  /* 0x00000010a6bd7819 */ /* 0x000fc400000006ff */
[----:B------:R-:W-:Y:S01]  /*2330*/  PRMT R192, R166, 0x7632, R192 ;  /* 0x00007632a6c07816 */ /* 0x000fe200000000c0 */
[----:B------:R-:W-:Y:S01]  /*2340*/  IMAD.U32 R160, R160, 0x10000, RZ ;  /* 0x00010000a0a07824 */ /* 0x000fe200078e00ff */
[----:B------:R-:W-:Y:S01]  /*2350*/  SHF.L.U32 R19, R19, 0x10, RZ ;  /* 0x0000001013137819 */ /* 0x000fe200000006ff */
[----:B------:R-:W-:Y:S01]  /*2360*/  FMUL.FTZ R193, R4, R177 ;  /* 0x000000b104c17220 */ /* 0x000fe20000410000 */
[----:B------:R-:W-:Y:S01]  /*2370*/  FADD.FTZ R178, -R214, R178 ;  /* 0x000000b2d6b27221 */ /* 0x000fe20000010100 */
[----:B------:R-:W-:Y:S01]  /*2380*/  FADD.FTZ R88, R88, R189 ;  /* 0x000000bd58587221 */ /* 0x000fe20000010000 */
[-C--:B------:R-:W-:Y:S01]  /*2390*/  FFMA.FTZ R68, R188, R189.reuse, R68 ;  /* 0x000000bdbc447223 */ /* 0x080fe20000010044 */
[----:B------:R-:W-:Y:S01]  /*23a0*/  FFMA.FTZ R189, R222, R189, R161 ;  /* 0x000000bddebd7223 */ /* 0x000fe200000100a1 */
[----:B------:R-:W-:Y:S01]  /*23b0*/  SHF.L.U32 R192, R192, 0x10, RZ ;  /* 0x00000010c0c07819 */ /* 0x000fe200000006ff */
[-C--:B------:R-:W-:Y:S01]  /*23c0*/  FMUL.FTZ R161, R219, R160.reuse ;  /* 0x000000a0dba17220 */ /* 0x080fe20000410000 */
[----:B------:R-:W-:Y:S01]  /*23d0*/  FADD.FTZ R125, R125, R160 ;  /* 0x000000a07d7d7221 */ /* 0x000fe20000010000 */
[----:B------:R-:W-:Y:S01]  /*23e0*/  FFMA.FTZ R105, R193, R160, R105 ;  /* 0x000000a0c1697223 */ /* 0x000fe20000010069 */
[----:B------:R-:W-:Y:S01]  /*23f0*/  FADD.FTZ R85, R85, R19 ;  /* 0x0000001355557221 */ /* 0x000fe20000010000 */
[-C--:B------:R-:W-:Y:S01]  /*2400*/  FFMA.FTZ R65, R18, R19.reuse, R65 ;  /* 0x0000001312417223 */ /* 0x080fe20000010041 */
[----:B------:R-:W-:Y:S01]  /*2410*/  SHF.L.U32 R160, R163, 0x10, RZ ;  /* 0x00000010a3a07819 */ /* 0x000fe200000006ff */
[----:B------:R-:W-:Y:S01]  /*2420*/  FFMA.FTZ R19, R228, R19, R173 ;  /* 0x00000013e4137223 */ /* 0x000fe200000100ad */
[----:B------:R-:W-:Y:S01]  /*2430*/  FMUL.FTZ R191, R4, R178 ;  /* 0x000000b204bf7220 */ /* 0x000fe20000410000 */
[----:B------:R-:W-:Y:S01]  /*2440*/  SHF.L.U32 R173, R165, 0x10, RZ ;  /* 0x00000010a5ad7819 */ /* 0x000fe200000006ff */
        /* <DEDUP_REMOVED lines=8> */
[----:B------:R-:W-:Y:S01]  /*24d0*/  PRMT R160, R163, 0x7632, R160 ;  /* 0x00007632a3a07816 */ /* 0x000fe200000000a0 */
[----:B------:R-:W-:Y:S01]  /*24e0*/  FADD.FTZ R86, R86, R173 ;  /* 0x000000ad56567221 */ /* 0x000fe20000010000 */
[-C--:B------:R-:W-:Y:S01]  /*24f0*/  FFMA.FTZ R66, R172, R173.reuse, R66 ;  /* 0x000000adac427223 */ /* 0x080fe20000010042 */
[----:B------:R-:W-:Y:S01]  /*2500*/  FFMA.FTZ R173, R226, R173, R164 ;  /* 0x000000ade2ad7223 */ /* 0x000fe200000100a4 */
[----:B------:R-:W-:Y:S01]  /*2510*/  FADD.FTZ R216, R216, R19 ;  /* 0x00000013d8d87221 */ /* 0x000fe20000010000 */
[----:B------:R-:W-:Y:S01]  /*2520*/  FFMA.FTZ R217, R18, R19, R217 ;  /* 0x0000001312d97223 */ /* 0x000fe200000100d9 */
[C---:B------:R-:W-:Y:S01]  /*2530*/  IMAD.U32 R190, R167.reuse, 0x10000, RZ ;  /* 0x00010000a7be7824 */ /* 0x040fe200078e00ff */
[----:B------:R-:W-:Y:S01]  /*2540*/  PRMT R207, R167, 0x7632, R207 ;  /* 0x00007632a7cf7816 */ /* 0x000fe200000000cf */
[----:B------:R-:W-:Y:S01]  /*2550*/  FADD.FTZ R179, -R214, R179 ;  /* 0x000000b3d6b37221 */ /* 0x000fe20000010100 */
[----:B------:R-:W-:Y:S01]  /*2560*/  SHF.L.U32 R160, R160, 0x10, RZ ;  /* 0x00000010a0a07819 */ /* 0x000fe200000006ff */
[----:B------:R-:W-:Y:S01]  /*2570*/  FADD.FTZ R216, R216, R173 ;  /* 0x000000add8d87221 */ /* 0x000fe20000010000 */
[----:B------:R-:W-:Y:S01]  /*2580*/  FFMA.FTZ R217, R172, R173, R217 ;  /* 0x000000adacd97223 */ /* 0x000fe200000100d9 */
[----:B------:R-:W-:Y:S01]  /*2590*/  FADD.FTZ R90, R90, R190 ;  /* 0x000000be5a5a7221 */ /* 0x000fe20000010000 */
[-C--:B------:R-:W-:Y:S01]  /*25a0*/  FFMA.FTZ R70, R191, R190.reuse, R70 ;  /* 0x000000bebf467223 */ /* 0x080fe20000010046 */
[----:B------:R-:W-:Y:S01]  /*25b0*/  SHF.L.U32 R207, R207, 0x10, RZ ;  /* 0x00000010cfcf7819 */ /* 0x000fe200000006ff */
[----:B------:R-:W-:Y:S01]  /*25c0*/  FFMA.FTZ R190, R215, R190, R161 ;  /* 0x000000bed7be7223 */ /* 0x000fe200000100a1 */
        /* <DEDUP_REMOVED lines=16> */
[----:B------:R-:W-:-:S07]  /*26d0*/  FFMA.FTZ R217, R206, R207, R217 ;  /* 0x000000cfced97223 */ /* 0x000fce00000100d9 */
.L_x_1026:
[----:B------:R-:W-:Y:S05]  /*26e0*/  BSYNC B0 ;  /* 0x0000000000007941 */ /* 0x000fea0003800000 */
.L_x_1025:
[----:B------:R-:W0:Y:S01]  /*26f0*/  S2R R160, SR_TID.X ;  /* 0x0000000000a07919 */ /* 0x000e220000002100 */
[----:B------:R-:W-:Y:S01]  /*2700*/  UMOV UR20, 0xffffffff ;  /* 0xffffffff00147882 */ /* 0x000fe20000000000 */
[----:B0-----:R-:W-:Y:S02]  /*2710*/  SHF.R.U32.HI R177, RZ, 0x5, R160 ;  /* 0x00000005ffb17819 */ /* 0x001fe400000116a0 */
[----:B------:R-:W-:Y:S02]  /*2720*/  LOP3.LUT P2, RZ, R160, 0x1f, RZ, 0xc0, !PT ;  /* 0x0000001fa0ff7812 */ /* 0x000fe4000784c0ff */
[----:B------:R-:W-:-:S05]  /*2730*/  LOP3.LUT R162, R177, 0x7fffffc, RZ, 0xc0, !PT ;  /* 0x07fffffcb1a27812 */ /* 0x000fca00078ec0ff */
[----:B------:R-:W-:Y:S01]  /*2740*/  @!P5 VIADD R162, R162, 0x4 ;  /* 0x00000004a2a2d836 */ /* 0x000fe20000000000 */
[----:B------:R-:W-:Y:S06]  /*2750*/  BRA.DIV UR20, `(.L_x_1027) ;  /* 0x0000001e14947947 */ /* 0x000fec000b800000 */
[----:B------:R-:W0:Y:S02]  /*2760*/  SHFL.DOWN PT, R167, R216, 0x10, 0x1f ;  /* 0x0a001f00d8a77f89 */ /* 0x000e2400000e0000 */
[----:B0-----:R-:W-:Y:S02]  /*2770*/  FADD.FTZ R216, R167, R216 ;  /* 0x000000d8a7d87221 */ /* 0x001fe40000010000 */
[----:B------:R-:W0:Y:S02]  /*2780*/  SHFL.DOWN PT, R167, R217, 0x10, 0x1f ;  /* 0x0a001f00d9a77f89 */ /* 0x000e2400000e0000 */
[----:B0-----:R-:W-:Y:S02]  /*2790*/  FADD.FTZ R217, R167, R217 ;  /* 0x000000d9a7d97221 */ /* 0x001fe40000010000 */
[----:B------:R-:W0:Y:S02]  /*27a0*/  SHFL.DOWN PT, R167, R216, 0x8, 0x1f ;  /* 0x09001f00d8a77f89 */ /* 0x000e2400000e0000 */
[----:B0-----:R-:W-:-:S02]  /*27b0*/  FADD.FTZ R216, R216, R167 ;  /* 0x000000a7d8d87221 */ /* 0x001fc40000010000 */
        /* <DEDUP_REMOVED lines=9> */
[----:B------:R1:W2:Y:S01]  /*2850*/  SHFL.DOWN PT, R176, R166, 0x1, 0x1f ;  /* 0x08201f00a6b07f89 */ /* 0x0002a200000e0000 */
[----:B0-----:R-:W-:-:S05]  /*2860*/  FADD.FTZ R165, R165, R167 ;  /* 0x000000a7a5a57221 */ /* 0x001fca0000010000 */
[----:B--2---:R1:W0:Y:S02]  /*2870*/  SHFL.DOWN PT, R161, R165, 0x1, 0x1f ;  /* 0x08201f00a5a17f89 */ /* 0x00422400000e0000 */
.L_x_1049:
[----:B------:R-:W2:Y:S01]  /*2880*/  S2R R164, SR_CgaCtaId ;  /* 0x0000000000a47919 */ /* 0x000ea20000008800 */
[----:B0-----:R-:W-:Y:S01]  /*2890*/  FADD.FTZ R161, R165, R161 ;  /* 0x000000a1a5a17221 */ /* 0x001fe20000010000 */
[----:B------:R-:W-:Y:S01]  /*28a0*/  @!P2 LOP3.LUT R177, R177, 0x3, RZ, 0xc0, !PT ;  /* 0x00000003b1b1a812 */ /* 0x000fe200078ec0ff */
[----:B------:R-:W-:Y:S01]  /*28b0*/  FADD.FTZ R160, R166, R176 ;  /* 0x000000b0a6a07221 */ /* 0x000fe20000010000 */
[----:B-1----:R-:W-:Y:S01]  /*28c0*/  MOV R165, 0x400 ;  /* 0x0000040000a57802 */ /* 0x002fe20000000f00 */
[----:B------:R-:W-:Y:S05]  /*28d0*/  WARPSYNC.ALL ;  /* 0x0000000000007948 */ /* 0x000fea0003800000 */
[----:B------:R-:W-:Y:S01]  /*28e0*/  @!P2 IADD3 R177, R162, R177, RZ ;  /* 0x000000b1a2b1a210 */ /* 0x000fe20007ffe0ff */
[----:B-----5:R-:W0:Y:S01]  /*28f0*/  LDC.U8 R214, c[0x0][0x2a0] ;  /* 0x0000a800ffd67b82 */ /* 0x020e220000000000 */
[----:B------:R-:W-:Y:S01]  /*2900*/  BSSY B0, `(.L_x_1028) ;  /* 0x000008c000007945 */ /* 0x000fe20003800000 */
[----:B--2---:R-:W-:-:S04]  /*2910*/  LEA R165, R164, R165, 0x18 ;  /* 0x000000a5a4a57211 */ /* 0x004fc800078ec0ff */
[----:B------:R-:W-:Y:S01]  /*2920*/  @!P2 LEA R177, R177, R165, 0x3 ;  /* 0x000000a5b1b1a211 */ /* 0x000fe200078e18ff */
[----:B------:R-:W-:-:S04]  /*2930*/  IMAD R165, R162, 0x8, R165 ;  /* 0x00000008a2a57824 */ /* 0x000fc800078e02a5 */
[----:B------:R-:W-:Y:S01]  /*2940*/  @!P2 STS.64 [R177+0x3000], R160 ;  /* 0x003000a0b100a388 */ /* 0x000fe20000000a00 */
[----:B------:R-:W-:Y:S06]  /*2950*/  BAR.SYNC.DEFER_BLOCKING 0x0 ;  /* 0x0000000000007b1d */ /* 0x000fec0000010000 */
[----:B------:R-:W1:Y:S02]  /*2960*/  LDS.128 R160, [R165+0x3000] ;  /* 0x00300000a5a07984 */ /* 0x000e640000000c00 */
[----:B-1----:R-:W-:Y:S01]  /*2970*/  FADD.FTZ R160, RZ, R160 ;  /* 0x000000a0ffa07221 */ /* 0x002fe20000010000 */
[----:B------:R-:W-:-:S03]  /*2980*/  FADD.FTZ R166, RZ, R161 ;  /* 0x000000a1ffa67221 */ /* 0x000fc60000010000 */
[----:B------:R-:W-:Y:S01]  /*2990*/  FADD.FTZ R164, R162, R160 ;  /* 0x000000a0a2a47221 */ /* 0x000fe20000010000 */
[----:B------:R-:W-:Y:S02]  /*29a0*/  FADD.FTZ R166, R163, R166 ;  /* 0x000000a6a3a67221 */ /* 0x000fe40000010000 */
[----:B------:R-:W1:Y:S02]  /*29b0*/  LDS.128 R160, [R165+0x3010] ;  /* 0x00301000a5a07984 */ /* 0x000e640000000c00 */
[----:B-1----:R-:W-:Y:S01]  /*29c0*/  FADD.FTZ R160, R164, R160 ;  /* 0x000000a0a4a07221 */ /* 0x002fe20000010000 */
[----:B------:R-:W-:-:S03]  /*29d0*/  FADD.FTZ R166, R166, R161 ;  /* 0x000000a1a6a67221 */ /* 0x000fc60000010000 */
[----:B------:R-:W-:Y:S01]  /*29e0*/  FADD.FTZ R160, R162, R160 ;  /* 0x000000a0a2a07221 */ /* 0x000fe20000010000 */
[----:B------:R-:W-:-:S03]  /*29f0*/  FADD.FTZ R163, R163, R166 ;  /* 0x000000a6a3a37221 */ /* 0x000fc60000010000 */
[----:B------:R-:W-:Y:S01]  /*2a00*/  FMUL.FTZ R166, R160, UR16 ;  /* 0x00000010a0a67c20 */ /* 0x000fe20008410000 */
[----:B------:R-:W-:Y:S01]  /*2a10*/  FMUL.FTZ R167, R163, UR16 ;  /* 0x00000010a3a77c20 */ /* 0x000fe20008410000 */
[----:B0-----:R-:W-:Y:S06]  /*2a20*/  @!P0 BRA `(.L_x_1029) ;  /* 0x0000000400e48947 */ /* 0x001fec0003800000 */
[----:B------:R-:W-:Y:S02]  /*2a30*/  ISETP.NE.AND P3, PT, R214, RZ, PT ;  /* 0x000000ffd600720c */ /* 0x000fe40003f65270 */
[----:B------:R-:W-:Y:S02]  /*2a40*/  ISETP.NE.U32.AND P2, PT, RZ, UR14, PT ;  /* 0x0000000eff007c0c */ /* 0x000fe4000bf45070 */
[----:B------:R-:W-:Y:S02]  /*2a50*/  ISETP.NE.U32.AND P5, PT, RZ, UR8, PT ;  /* 0x00000008ff007c0c */ /* 0x000fe4000bfa5070 */
[----:B------:R-:W-:Y:S02]  /*2a60*/  FSEL R161, R166, RZ, !P3 ;  /* 0x000000ffa6a17208 */ /* 0x000fe40005800000 */
[----:B------:R-:W-:Y:S02]  /*2a70*/  ISETP.NE.AND.EX P2, PT, RZ, UR15, PT, P2 ;  /* 0x0000000fff007c0c */ /* 0x000fe4000bf45320 */
[----:B------:R-:W-:Y:S01]  /*2a80*/  ISETP.NE.AND.EX P5, PT, RZ, UR9, PT, P5 ;  /* 0x00000009ff007c0c */ /* 0x000fe2000bfa5350 */
[-CC-:B------:R-:W-:Y:S01]  /*2a90*/  FFMA.FTZ R160, R0, R167.reuse, R161.reuse ;  /* 0x000000a700a07223 */ /* 0x180fe200000100a1 */
[----:B------:R-:W-:Y:S01]  /*2aa0*/  ISETP.NE.U32.AND P4, PT, RZ, UR6, PT ;  /* 0x00000006ff007c0c */ /* 0x000fe2000bf85070 */
[----:B------:R-:W-:-:S02]  /*2ab0*/  FFMA.FTZ R176, R20, R167, R161 ;  /* 0x000000a714b07223 */ /* 0x000fc400000100a1 */
[----:B------:R-:W-:Y:S01]  /*2ac0*/  FADD.FTZ R163, R7, -R160 ;  /* 0x800000a007a37221 */ /* 0x000fe20000010000 */
[----:B------:R-:W-:Y:S01]  /*2ad0*/  FFMA.FTZ R160, R12, R167, R161 ;  /* 0x000000a70ca07223 */ /* 0x000fe200000100a1 */
[----:B------:R-:W-:Y:S01]  /*2ae0*/  ISETP.NE.AND.EX P4, PT, RZ, UR7, PT, P4 ;  /* 0x00000007ff007c0c */ /* 0x000fe2000bf85340 */
[----:B------:R-:W-:Y:S01]  /*2af0*/  FADD.FTZ R176, R21, -R176 ;  /* 0x800000b015b07221 */ /* 0x000fe20000010000 */
[C---:B------:R-:W-:Y:S01]  /*2b00*/  FMUL.FTZ R163, R4.reuse, R163 ;  /* 0x000000a304a37220 */ /* 0x040fe20000410000 */
[----:B------:R-:W-:Y:S01]  /*2b10*/  FADD.FTZ R160, R13, -R160 ;  /* 0x800000a00da07221 */ /* 0x000fe20000010000 */
[----:B------:R-:W-:Y:S01]  /*2b20*/  @P2 MOV R162, R186 ;  /* 0x000000ba00a22202 */ /* 0x000fe20000000f00 */
[----:B------:R-:W-:Y:S01]  /*2b30*/  FMUL.FTZ R176, R4, R176 ;  /* 0x000000b004b07220 */ /* 0x000fe20000410000 */
[----:B------:R-:W-:Y:S01]  /*2b40*/  @P5 FADD.FTZ R163, R128, R163 ;  /* 0x000000a380a35221 */ /* 0x000fe20000010000 */
[----:B------:R-:W-:Y:S01]  /*2b50*/  FMUL.FTZ R160, R4, R160 ;  /* 0x000000a004a07220 */ /* 0x000fe20000410000 */
[----:B------:R-:W-:Y:S01]  /*2b60*/  @P2 LOP3.LUT P3, RZ, R162, 0xff, RZ, 0xc0, !PT ;  /* 0x000000ffa2ff2812 */ /* 0x000fe2000786c0ff */
[----:B------:R-:W-:Y:S01]  /*2b70*/  @P5 FADD.FTZ R176, R131, R176 ;  /* 0x000000b083b05221 */ /* 0x000fe20000010000 */
[C---:B------:R-:W-:Y:S01]  /*2b80*/  FMUL.FTZ R162, R163.reuse, UR17 ;  /* 0x00000011a3a27c20 */ /* 0x040fe20008410000 */
[----:B------:R-:W-:Y:S01]  /*2b90*/  @P5 FADD.FTZ R160, R130, R160 ;  /* 0x000000a082a05221 */ /* 0x000fe20000010000 */
[----:B------:R-:W-:Y:S01]  /*2ba0*/  SEL R148, R163, R148, P4 ;  /* 0x00000094a3947207 */ /* 0x000fe20002000000 */
[----:B------:R-:W-:Y:S01]  /*2bb0*/  FFMA.FTZ R163, R10, R167, R161 ;  /* 0x000000a70aa37223 */ /* 0x000fe200000100a1 */
[----:B------:R-:W-:Y:S01]  /*2bc0*/  SEL R151, R176, R151, P4 ;  /* 0x00000097b0977207 */ /* 0x000fe20002000000 */
[----:B------:R-:W-:Y:S01]  /*2bd0*/  FMUL.FTZ R177, R160, UR17 ;  /* 0x00000011a0b17c20 */ /* 0x000fe20008410000 */
[----:B------:R-:W-:Y:S01]  /*2be0*/  @P2 FSEL R164, R162, RZ, P3 ;  /* 0x000000ffa2a42208 */ /* 0x000fe20001800000 */
[----:B------:R-:W-:Y:S01]  /*2bf0*/  FADD.FTZ R163, R11, -R163 ;  /* 0x800000a30ba37221 */ /* 0x000fe20000010000 */
[----:B------:R-:W-:Y:S01]  /*2c00*/  @P2 LOP3.LUT P3, RZ, R186, 0xff0000, RZ, 0xc0, !PT ;  /* 0x00ff0000baff2812 */ /* 0x000fe2000786c0ff */
[----:B------:R-:W-:Y:S01]  /*2c10*/  FMUL.FTZ R176, R176, UR17 ;  /* 0x00000011b0b07c20 */ /* 0x000fe20008410000 */
[----:B------:R-:W-:Y:S01]  /*2c20*/  SEL R150, R160, R150, P4 ;  /* 0x00000096a0967207 */ /* 0x000fe20002000000 */
[----:B------:R-:W-:Y:S01]  /*2c30*/  FMUL.FTZ R163, R4, R163 ;  /* 0x000000a304a37220 */ /* 0x000fe20000410000 */
[----:B------:R-:W-:-:S02]  /*2c40*/  @P2 FSEL R165, R177, RZ, P3 ;  /* 0x000000ffb1a52208 */ /* 0x000fc40001800000 */
[----:B------:R-:W-:Y:S01]  /*2c50*/  @P2 LOP3.LUT P3, RZ, R186, 0xff00, RZ, 0xc0, !PT ;  /* 0x0000ff00baff2812 */ /* 0x000fe2000786c0ff */
[----:B------:R-:W-:Y:S01]  /*2c60*/  @P5 FADD.FTZ R163, R129, R163 ;  /* 0x000000a381a35221 */ /* 0x000fe20000010000 */
[----:B------:R-:W-:Y:S02]  /*2c70*/  @P2 F2FP.BF16.F32.PACK_AB R165, RZ, R165 ;  /* 0x000000a5ffa5223e */ /* 0x000fe400000010ff */
[----:B------:R-:W-:Y:S02]  /*2c80*/  @P2 F2FP.BF16.F32.PACK_AB R164, RZ, R164 ;  /* 0x000000a4ffa4223e */ /* 0x000fe400000010ff */
[----:B------:R-:W-:Y:S01]  /*2c90*/  @P2 PRMT R153, R165, 0x7610, R153 ;  /* 0x00007610a5992816 */ /* 0x000fe20000000099 */
[----:B------:R-:W-:Y:S01]  /*2ca0*/  FFMA.FTZ R165, R22, R167, R161 ;  /* 0x000000a716a57223 */ /* 0x000fe200000100a1 */
[C---:B------:R-:W-:Y:S01]  /*2cb0*/  SEL R149, R163.reuse, R149, P4 ;  /* 0x00000095a3957207 */ /* 0x040fe20002000000 */
[----:B------:R-:W-:Y:S01]  /*2cc0*/  FMUL.FTZ R163, R163, UR17 ;  /* 0x00000011a3a37c20 */ /* 0x000fe20008410000 */
[----:B------:R-:W-:Y:S01]  /*2cd0*/  @P2 PRMT R152, R164, 0x7610, R152 ;  /* 0x00007610a4982816 */ /* 0x000fe20000000098 */
[----:B------:R-:W-:Y:S01]  /*2ce0*/  FADD.FTZ R165, R23, -R165 ;  /* 0x800000a517a57221 */ /* 0x000fe20000010000 */
[----:B------:R-:W-:-:S02]  /*2cf0*/  @P2 LOP3.LUT P6, RZ, R187, 0xff00, RZ, 0xc0, !PT ;  /* 0x0000ff00bbff2812 */ /* 0x000fc400078cc0ff */
[----:B------:R-:W-:Y:S01]  /*2d00*/  @P2 FSEL R160, R163, RZ, P3 ;  /* 0x000000ffa3a02208 */ /* 0x000fe20001800000 */
[----:B------:R-:W-:Y:S01]  /*2d10*/  FMUL.FTZ R165, R4, R165 ;  /* 0x000000a504a57220 */ /* 0x000fe20000410000 */
[----:B------:R-:W-:Y:S02]  /*2d20*/  @P2 LOP3.LUT P3, RZ, R186, 0xff000000, RZ, 0xc0, !PT ;  /* 0xff000000baff2812 */ /* 0x000fe4000786c0ff */
[----:B------:R-:W-:Y:S01]  /*2d30*/  @P2 F2FP.BF16.F32.PACK_AB R160, RZ, R160 ;  /* 0x000000a0ffa0223e */ /* 0x000fe200000010ff */
[----:B------:R-:W-:Y:S01]  /*2d40*/  @P5 FADD.FTZ R165, R132, R165 ;  /* 0x000000a584a55221 */ /* 0x000fe20000010000 */
[----:B------:R-:W-:Y:S02]  /*2d50*/  @P2 FSEL R164, R176, RZ, P3 ;  /* 0x000000ffb0a42208 */ /* 0x000fe40001800000 */
[----:B------:R-:W-:Y:S01]  /*2d60*/  @P2 LOP3.LUT P3, RZ, R187, 0xff, RZ, 0xc0, !PT ;  /* 0x000000ffbbff2812 */ /* 0x000fe2000786c0ff */
[----:B------:R-:W-:Y:S01]  /*2d70*/  FMUL.FTZ R178, R165, UR17 ;  /* 0x00000011a5b27c20 */ /* 0x000fe20008410000 */
[----:B------:R-:W-:-:S02]  /*2d80*/  @P2 PRMT R152, R152, 0x5410, R160 ;  /* 0x0000541098982816 */ /* 0x000fc400000000a0 */
[----:B------:R-:W-:Y:S02]  /*2d90*/  @P2 F2FP.BF16.F32.PACK_AB R164, RZ, R164 ;  /* 0x000000a4ffa4223e */ /* 0x000fe400000010ff */
[----:B------:R-:W-:Y:S02]  /*2da0*/  @P2 FSEL R160, R178, RZ, P3 ;  /* 0x000000ffb2a02208 */ /* 0x000fe40001800000 */
[----:B------:R-:W-:Y:S02]  /*2db0*/  @P2 PRMT R153, R153, 0x5410, R164 ;  /* 0x0000541099992816 */ /* 0x000fe400000000a4 */
[----:B------:R-:W-:Y:S02]  /*2dc0*/  @P2 F2FP.BF16.F32.PACK_AB R160, RZ, R160 ;  /* 0x000000a0ffa0223e */ /* 0x000fe400000010ff */
[----:B------:R-:W-:Y:S02]  /*2dd0*/  SEL R156, R165, R156, P4 ;  /* 0x0000009ca59c7207 */ /* 0x000fe40002000000 */
[----:B------:R-:W-:-:S02]  /*2de0*/  @P2 PRMT R154, R160, 0x7610, R154 ;  /* 0x00007610a09a2816 */ /* 0x000fc4000000009a */
[----:B------:R-:W-:-:S04]  /*2df0*/  MOV R160, R184 ;  /* 0x000000b800a07202 */ /* 0x000fc80000000f00 */
[----:B------:R-:W-:Y:S01]  /*2e00*/  LOP3.LUT P3, RZ, R160, 0xff, RZ, 0xc0, !PT ;  /* 0x000000ffa0ff7812 */ /* 0x000fe2000786c0ff */
[----:B------:R-:W-:-:S04]  /*2e10*/  FFMA.FTZ R160, R201, R167, R161 ;  /* 0x000000a7c9a07223 */ /* 0x000fc800000100a1 */
[----:B------:R-:W-:-:S04]  /*2e20*/  FADD.FTZ R160, R200, -R160 ;  /* 0x800000a0c8a07221 */ /* 0x000fc80000010000 */
[----:B------:R-:W-:-:S04]  /*2e30*/  FMUL.FTZ R160, R4, R160 ;  /* 0x000000a004a07220 */ /* 0x000fc80000410000 */
[----:B------:R-:W-:-:S04]  /*2e40*/  @P5 FADD.FTZ R160, R133, R160 ;  /* 0x000000a085a05221 */ /* 0x000fc80000010000 */
[C---:B------:R-:W-:Y:S01]  /*2e50*/  FMUL.FTZ R179, R160.reuse, UR17 ;  /* 0x00000011a0b37c20 */ /* 0x040fe20008410000 */
[----:B------:R-:W-:-:S04]  /*2e60*/  SEL R157, R160, R157, P4 ;  /* 0x0000009da09d7207 */ /* 0x000fc80002000000 */
[----:B------:R-:W-:Y:S02]  /*2e70*/  @P2 FSEL R160, R179, RZ, P6 ;  /* 0x000000ffb3a02208 */ /* 0x000fe40003000000 */
[----:B------:R-:W-:Y:S02]  /*2e80*/  @P2 LOP3.LUT P6, RZ, R187, 0xff0000, RZ, 0xc0, !PT ;  /* 0x00ff0000bbff2812 */ /* 0x000fe400078cc0ff */
[----:B------:R-:W-:-:S04]  /*2e90*/  @P2 F2FP.BF16.F32.PACK_AB R160, RZ, R160 ;  /* 0x000000a0ffa0223e */ /* 0x000fc800000010ff */
[----:B------:R-:W-:Y:S01]  /*2ea0*/  @P2 PRMT R154, R154, 0x5410, R160 ;  /* 0x000054109a9a2816 */ /* 0x000fe200000000a0 */
[-CC-:B------:R-:W-:Y:S01]  /*2eb0*/  FFMA.FTZ R160, R199, R167.reuse, R161.reuse ;  /* 0x000000a7c7a07223 */ /* 0x180fe200000100a1 */
[----:B------:R-:W-:-:S03]  /*2ec0*/  FFMA.FTZ R161, R202, R167, R161 ;  /* 0x000000a7caa17223 */ /* 0x000fc600000100a1 */
[----:B------:R-:W-:Y:S01]  /*2ed0*/  FADD.FTZ R160, R198, -R160 ;  /* 0x800000a0c6a07221 */ /* 0x000fe20000010000 */
[----:B------:R-:W-:-:S03]  /*2ee0*/  FADD.FTZ R161, R203, -R161 ;  /* 0x800000a1cba17221 */ /* 0x000fc60000010000 */
[C---:B------:R-:W-:Y:S01]  /*2ef0*/  FMUL.FTZ R160, R4.reuse, R160 ;  /* 0x000000a004a07220 */ /* 0x040fe20000410000 */
[----:B------:R-:W-:-:S03]  /*2f00*/  FMUL.FTZ R165, R4, R161 ;  /* 0x000000a104a57220 */ /* 0x000fc60000410000 */
[----:B------:R-:W-:Y:S01]  /*2f10*/  @P5 FADD.FTZ R160, R134, R160 ;  /* 0x000000a086a05221 */ /* 0x000fe20000010000 */
[----:B------:R-:W-:-:S03]  /*2f20*/  @P5 FADD.FTZ R165, R135, R165 ;  /* 0x000000a587a55221 */ /* 0x000fc60000010000 */
[C---:B------:R-:W-:Y:S01]  /*2f30*/  FMUL.FTZ R164, R160.reuse, UR17 ;  /* 0x00000011a0a47c20 */ /* 0x040fe20008410000 */
[----:B------:R-:W-:Y:S02]  /*2f40*/  SEL R158, R160, R158, P4 ;  /* 0x0000009ea09e7207 */ /* 0x000fe40002000000 */
[----:B------:R-:W-:Y:S02]  /*2f50*/  SEL R159, R165, R159, P4 ;  /* 0x0000009fa59f7207 */ /* 0x000fe40002000000 */
[----:B------:R-:W-:-:S04]  /*2f60*/  @P2 FSEL R160, R164, RZ, P6 ;  /* 0x000000ffa4a02208 */ /* 0x000fc80003000000 */
[----:B------:R-:W-:-:S04]  /*2f70*/  @P2 F2FP.BF16.F32.PACK_AB R160, RZ, R160 ;  /* 0x000000a0ffa0223e */ /* 0x000fc800000010ff */
[----:B------:R-:W-:Y:S02]  /*2f80*/  @P2 PRMT R155, R160, 0x7610, R155 ;  /* 0x00007610a09b2816 */ /* 0x000fe4000000009b */
[----:B------:R-:W0:Y:S02]  /*2f90*/  @P4 LDC.64 R160, c[0x0][0x308] ;  /* 0x0000c200ffa04b82 */ /* 0x000e240000000a00 */
[----:B0-----:R-:W-:-:S05]  /*2fa0*/  @P4 IMAD.WIDE.U32 R160, R2, 0x20, R160 ;  /* 0x0000002002a04825 */ /* 0x001fca00078e00a0 */
[----:B------:R-:W-:Y:S04]  /*2fb0*/  @P4 STG.E.128 desc[UR4][R160.64], R148 ;  /* 0x00000094a0004986 */ /* 0x000fe8000c101d04 */
[----:B------:R0:W-:Y:S02]  /*2fc0*/  @P4 STG.E.128 desc[UR4][R160.64+0x10], R156 ;  /* 0x0000109ca0004986 */ /* 0x0001e4000c101d04 */
[----:B0-----:R-:W-:Y:S02]  /*2fd0*/  FSEL R160, R162, RZ, P3 ;  /* 0x000000ffa2a07208 */ /* 0x001fe40001800000 */
[----:B------:R-:W-:-:S04]  /*2fe0*/  LOP3.LUT P3, RZ, R184, 0xff0000, RZ, 0xc0, !PT ;  /* 0x00ff0000b8ff7812 */ /* 0x000fc8000786c0ff */
[----:B------:R-:W-:Y:S02]  /*2ff0*/  FSEL R161, R177, RZ, P3 ;  /* 0x000000ffb1a17208 */ /* 0x000fe40001800000 */
[----:B------:R-:W-:-:S04]  /*3000*/  LOP3.LUT P3, RZ, R185, 0xff, RZ, 0xc0, !PT ;  /* 0x000000ffb9ff7812 */ /* 0x000fc8000786c0ff */
[----:B------:R-:W-:Y:S02]  /*3010*/  FSEL R162, R178, RZ, P3 ;  /* 0x000000ffb2a27208 */ /* 0x000fe40001800000 */
[----:B------:R-:W-:-:S04]  /*3020*/  LOP3.LUT P3, RZ, R185, 0xff00, RZ, 0xc0, !PT ;  /* 0x0000ff00b9ff7812 */ /* 0x000fc8000786c0ff */
[----:B------:R-:W-:Y:S02]  /*3030*/  FSEL R179, R179, RZ, P3 ;  /* 0x000000ffb3b37208 */ /* 0x000fe40001800000 */
[----:B------:R-:W-:Y:S02]  /*3040*/  LOP3.LUT P3, RZ, R184, 0xff000000, RZ, 0xc0, !PT ;  /* 0xff000000b8ff7812 */ /* 0x000fe4000786c0ff */
[----:B------:R-:W-:Y:S02]  /*3050*/  F2FP.BF16.F32.PACK_AB R162, R179, R162 ;  /* 0x000000a2b3a2723e */ /* 0x000fe400000010ff */
[----:B------:R-:W-:Y:S02]  /*3060*/  FSEL R176, R176, RZ, P3 ;  /* 0x000000ffb0b07208 */ /* 0x000fe40001800000 */
[----:B------:R-:W-:Y:S02]  /*3070*/  LOP3.LUT P3, RZ, R184, 0xff00, RZ, 0xc0, !PT ;  /* 0x0000ff00b8ff7812 */ /* 0x000fe4000786c0ff */
[----:B------:R-:W-:Y:S01]  /*3080*/  F2FP.BF16.F32.PACK_AB R161, R176, R161 ;  /* 0x000000a1b0a1723e */ /* 0x000fe200000010ff */
[----:B------:R-:W-:Y:S01]  /*3090*/  FMUL.FTZ R176, R165, UR17 ;  /* 0x00000011a5b07c20 */ /* 0x000fe20008410000 */
[----:B------:R-:W-:-:S02]  /*30a0*/  FSEL R163, R163, RZ, P3 ;  /* 0x000000ffa3a37208 */ /* 0x000fc40001800000 */
[----:B------:R-:W-:Y:S02]  /*30b0*/  LOP3.LUT P3, RZ, R185, 0xff0000, RZ, 0xc0, !PT ;  /* 0x00ff0000b9ff7812 */ /* 0x000fe4000786c0ff */
[----:B------:R-:W-:Y:S02]  /*30c0*/  F2FP.BF16.F32.PACK_AB R160, R163, R160 ;  /* 0x000000a0a3a0723e */ /* 0x000fe400000010ff */
[----:B------:R-:W-:Y:S02]  /*30d0*/  FSEL R164, R164, RZ, P3 ;  /* 0x000000ffa4a47208 */ /* 0x000fe40001800000 */
[----:B------:R-:W-:-:S04]  /*30e0*/  LOP3.LUT P3, RZ, R185, 0xff000000, RZ, 0xc0, !PT ;  /* 0xff000000b9ff7812 */ /* 0x000fc8000786c0ff */
[C---:B------:R-:W-:Y:S02]  /*30f0*/  FSEL R163, R176.reuse, RZ, P3 ;  /* 0x000000ffb0a37208 */ /* 0x040fe40001800000 */
[----:B------:R-:W-:Y:S02]  /*3100*/  @P2 LOP3.LUT P3, RZ, R187, 0xff000000, RZ, 0xc0, !PT ;  /* 0xff000000bbff2812 */ /* 0x000fe4000786c0ff */
[----:B------:R-:W-:Y:S02]  /*3110*/  F2FP.BF16.F32.PACK_AB R163, R163, R164 ;  /* 0x000000a4a3a3723e */ /* 0x000fe400000010ff */
[----:B------:R-:W0:Y:S01]  /*3120*/  LDC.64 R164, c[0x0][0x2f8] ;  /* 0x0000be00ffa47b82 */ /* 0x000e220000000a00 */
[----:B------:R-:W-:-:S04]  /*3130*/  @P2 FSEL R176, R176, RZ, P3 ;  /* 0x000000ffb0b02208 */ /* 0x000fc80001800000 */
[----:B------:R-:W-:-:S04]  /*3140*/  @P2 F2FP.BF16.F32.PACK_AB R176, RZ, R176 ;  /* 0x000000b0ffb0223e */ /* 0x000fc800000010ff */
[----:B------:R-:W-:Y:S01]  /*3150*/  @P2 PRMT R155, R155, 0x5410, R176 ;  /* 0x000054109b9b2816 */ /* 0x000fe200000000b0 */
[----:B0-----:R-:W-:-:S05]  /*3160*/  IMAD.WIDE.U32 R164, R2, 0x10, R164 ;  /* 0x0000001002a47825 */ /* 0x001fca00078e00a4 */
[----:B------:R0:W-:Y:S02]  /*3170*/  STG.E.128 desc[UR4][R164.64], R160 ;  /* 0x000000a0a4007986 */ /* 0x0001e4000c101d04 */
[----:B0-----:R-:W-:-:S04]  /*3180*/  @P2 LEA R160, P3, R2, UR14, 0x4 ;  /* 0x0000000e02a02c11 */ /* 0x001fc8000f8620ff */
[C---:B------:R-:W-:Y:S01]  /*3190*/  @P2 LEA.HI.X R161, R2.reuse, UR15, RZ, 0x4, P3 ;  /* 0x0000000f02a12c11 */ /* 0x040fe200098f24ff */
[----:B------:R-:W-:-:S04]  /*31a0*/  VIADD R2, R2, 0x80 ;  /* 0x0000008002027836 */ /* 0x000fc80000000000 */
[----:B------:R0:W-:Y:S04]  /*31b0*/  @P2 STG.E.128 desc[UR4][R160.64], R152 ;  /* 0x00000098a0002986 */ /* 0x0001e8000c101d04 */
.L_x_1029:
[----:B------:R-:W-:Y:S05]  /*31c0*/  BSYNC B0 ;  /* 0x0000000000007941 */ /* 0x000fea0003800000 */
.L_x_1028:
[----:B------:R-:W-:Y:S04]  /*31d0*/  BSSY B0, `(.L_x_1030) ;  /* 0x000007b000007945 */ /* 0x000fe80003800000 */
[----:B------:R-:W-:Y:S05]  /*31e0*/  @!P1 BRA `(.L_x_1031) ;  /* 0x0000000400e49947 */ /* 0x000fea0003800000 */
[----:B------:R-:W-:Y:S02]  /*31f0*/  ISETP.NE.AND P3, PT, R214, RZ, PT ;  /* 0x000000ffd600720c */ /* 0x000fe40003f65270 */
[----:B------:R-:W-:Y:S02]  /*3200*/  ISETP.NE.U32.AND P2, PT, RZ, UR14, PT ;  /* 0x0000000eff007c0c */ /* 0x000fe4000bf45070 */
[----:B------:R-:W-:Y:S02]  /*3210*/  ISETP.NE.U32.AND P5, PT, RZ, UR8, PT ;  /* 0x00000008ff007c0c */ /* 0x000fe4000bfa5070 */
[----:B0-----:R-:W-:Y:S02]  /*3220*/  FSEL R161, R166, RZ, !P3 ;  /* 0x000000ffa6a17208 */ /* 0x001fe40005800000 */
        /* <DEDUP_REMOVED lines=117> */
.L_x_1031:
[----:B------:R-:W-:Y:S05]  /*3980*/  BSYNC B0 ;  /* 0x0000000000007941 */ /* 0x000fea0003800000 */
.L_x_1030:
[----:B------:R-:W-:Y:S01]  /*3990*/  ISETP.NE.AND P2, PT, R209, RZ, PT ;  /* 0x000000ffd100720c */ /* 0x000fe20003f45270 */
[----:B------:R-:W-:-:S12]  /*39a0*/  BSSY B0, `(.L_x_1032) ;  /* 0x000007a000007945 */ /* 0x000fd80003800000 */
[----:B------:R-:W-:Y:S05]  /*39b0*/  @!P2 BRA `(.L_x_1033) ;  /* 0x0000000400e0a947 */ /* 0x000fea0003800000 */
[----:B------:R-:W-:Y:S02]  /*39c0*/  ISETP.NE.AND P3, PT, R214, RZ, PT ;  /* 0x000000ffd600720c */ /* 0x000fe40003f65270 */
[----:B------:R-:W-:Y:S02]  /*39d0*/  ISETP.NE.U32.AND P5, PT, RZ, UR8, PT ;  /* 0x00000008ff007c0c */ /* 0x000fe4000bfa5070 */
[----:B------:R-:W-:Y:S02]  /*39e0*/  FSEL R177, R166, RZ, !P3 ;  /* 0x000000ffa6b17208 */ /* 0x000fe40005800000 */
[----:B------:R-:W-:Y:S02]  /*39f0*/  ISETP.NE.AND.EX P5, PT, RZ, UR9, PT, P5 ;  /* 0x00000009ff007c0c */ /* 0x000fe4000bfa5350 */
[----:B------:R-:W-:Y:S01]  /*3a00*/  ISETP.NE.U32.AND P2, PT, RZ, UR14, PT ;  /* 0x0000000eff007c0c */ /* 0x000fe2000bf45070 */
[-CC-:B01----:R-:W-:Y:S01]  /*3a10*/  FFMA.FTZ R160, R8, R167.reuse, R177.reuse ;  /* 0x000000a708a07223 */ /* 0x183fe200000100b1 */
[----:B------:R-:W-:Y:S01]  /*3a20*/  ISETP.NE.U32.AND P4, PT, RZ, UR6, PT ;  /* 0x00000006ff007c0c */ /* 0x000fe2000bf85070 */
[----:B------:R-:W-:Y:S01]  /*3a30*/  FFMA.FTZ R163, R174, R167, R177 ;  /* 0x000000a7aea37223 */ /* 0x000fe200000100b1 */
[----:B------:R-:W-:Y:S01]  /*3a40*/  ISETP.NE.AND.EX P2, PT, RZ, UR15, PT, P2 ;  /* 0x0000000fff007c0c */ /* 0x000fe2000bf45320 */
[----:B------:R-:W-:Y:S01]  /*3a50*/  FADD.FTZ R161, R9, -R160 ;  /* 0x800000a009a17221 */ /* 0x000fe20000010000 */
[----:B------:R-:W-:Y:S01]  /*3a60*/  ISETP.NE.AND.EX P4, PT, RZ, UR7, PT, P4 ;  /* 0x00000007ff007c0c */ /* 0x000fe2000bf85340 */
[----:B------:R-:W-:-:S02]  /*3a70*/  FADD.FTZ R163, R175, -R163 ;  /* 0x800000a3afa37221 */ /* 0x000fc40000010000 */
[----:B------:R-:W-:Y:S01]  /*3a80*/  FMUL.FTZ R162, R4, R161 ;  /* 0x000000a104a27220 */ /* 0x000fe20000410000 */
[----:B------:R-:W-:Y:S01]  /*3a90*/  FFMA.FTZ R161, R18, R167, R177 ;  /* 0x000000a712a17223 */ /* 0x000fe200000100b1 */
[----:B------:R-:W-:Y:S02]  /*3aa0*/  FMUL.FTZ R163, R4, R163 ;  /* 0x000000a304a37220 */ /* 0x000fe40000410000 */
[----:B------:R-:W-:Y:S01]  /*3ab0*/  @P5 FADD.FTZ R162, R140, R162 ;  /* 0x000000a28ca25221 */ /* 0x000fe20000010000 */
[----:B------:R-:W-:Y:S01]  /*3ac0*/  FADD.FTZ R161, R19, -R161 ;  /* 0x800000a113a17221 */ /* 0x000fe20000010000 */
[----:B------:R-:W-:Y:S02]  /*3ad0*/  @P5 FADD.FTZ R163, R143, R163 ;  /* 0x000000a38fa35221 */ /* 0x000fe40000010000 */
[----:B------:R-:W-:Y:S01]  /*3ae0*/  @P2 MOV R160, R170 ;  /* 0x000000aa00a02202 */ /* 0x000fe20000000f00 */
[----:B------:R-:W-:Y:S01]  /*3af0*/  FMUL.FTZ R161, R4, R161 ;  /* 0x000000a104a17220 */ /* 0x000fe20000410000 */
[C---:B------:R-:W-:Y:S01]  /*3b00*/  FMUL.FTZ R165, R162.reuse, UR17 ;  /* 0x00000011a2a57c20 */ /* 0x040fe20008410000 */
[----:B------:R-:W-:Y:S01]  /*3b10*/  SEL R148, R162, R148, P4 ;  /* 0x00000094a2947207 */ /* 0x000fe20002000000 */
[----:B------:R-:W-:Y:S01]  /*3b20*/  FMUL.FTZ R166, R163, UR17 ;  /* 0x00000011a3a67c20 */ /* 0x000fe20008410000 */
[----:B------:R-:W-:Y:S01]  /*3b30*/  @P5 FADD.FTZ R161, R141, R161 ;  /* 0x000000a18da15221 */ /* 0x000fe20000010000 */
[----:B------:R-:W-:-:S02]  /*3b40*/  @P2 LOP3.LUT P3, RZ, R160, 0xff, RZ, 0xc0, !PT ;  /* 0x000000ffa0ff2812 */ /* 0x000fc4000786c0ff */
[----:B------:R-:W-:Y:S01]  /*3b50*/  @P2 LOP3.LUT P6, RZ, R171, 0xff, RZ, 0xc0, !PT ;  /* 0x000000ffabff2812 */ /* 0x000fe200078cc0ff */
[C---:B------:R-:W-:Y:S01]  /*3b60*/  FMUL.FTZ R164, R161.reuse, UR17 ;  /* 0x00000011a1a47c20 */ /* 0x040fe20008410000 */
[----:B------:R-:W-:Y:S01]  /*3b70*/  SEL R149, R161, R149, P4 ;  /* 0x00000095a1957207 */ /* 0x000fe20002000000 */
[----:B------:R-:W-:Y:S01]  /*3b80*/  FFMA.FTZ R161, R172, R167, R177 ;  /* 0x000000a7aca17223 */ /* 0x000fe200000100b1 */
[----:B------:R-:W-:Y:S02]  /*3b90*/  @P2 FSEL R160, R165, RZ, P3 ;  /* 0x000000ffa5a02208 */ /* 0x000fe40001800000 */
[----:B------:R-:W-:Y:S01]  /*3ba0*/  @P2 LOP3.LUT P3, RZ, R170, 0xff00, RZ, 0xc0, !PT ;  /* 0x0000ff00aaff2812 */ /* 0x000fe2000786c0ff */
[----:B------:R-:W-:Y:S01]  /*3bb0*/  FADD.FTZ R161, R173, -R161 ;  /* 0x800000a1ada17221 */ /* 0x000fe20000010000 */
[----:B------:R-:W-:Y:S02]  /*3bc0*/  @P2 F2FP.BF16.F32.PACK_AB R160, RZ, R160 ;  /* 0x000000a0ffa0223e */ /* 0x000fe400000010ff */
[----:B------:R-:W-:Y:S01]  /*3bd0*/  @P2 FSEL R162, R164, RZ, P3 ;  /* 0x000000ffa4a22208 */ /* 0x000fe20001800000 */
[----:B------:R-:W-:Y:S01]  /*3be0*/  FMUL.FTZ R161, R4, R161 ;  /* 0x000000a104a17220 */ /* 0x000fe20000410000 */
[----:B------:R-:W-:-:S02]  /*3bf0*/  @P2 PRMT R152, R160, 0x7610, R152 ;  /* 0x00007610a0982816 */ /* 0x000fc40000000098 */
[----:B------:R-:W-:Y:S01]  /*3c00*/  @P2 LOP3.LUT P3, RZ, R170, 0xff0000, RZ, 0xc0, !PT ;  /* 0x00ff0000aaff2812 */ /* 0x000fe2000786c0ff */
[----:B------:R-:W-:Y:S01]  /*3c10*/  @P5 FADD.FTZ R161, R142, R161 ;  /* 0x000000a18ea15221 */ /* 0x000fe20000010000 */
[----:B------:R-:W-:Y:S02]  /*3c20*/  @P2 F2FP.BF16.F32.PACK_AB R162, RZ, R162 ;  /* 0x000000a2ffa2223e */ /* 0x000fe400000010ff */
[----:B------:R-:W-:Y:S01]  /*3c30*/  SEL R151, R163, R151, P4 ;  /* 0x00000097a3977207 */ /* 0x000fe20002000000 */
[C---:B------:R-:W-:Y:S01]  /*3c40*/  FMUL.FTZ R160, R161.reuse, UR17 ;  /* 0x00000011a1a07c20 */ /* 0x040fe20008410000 */
[----:B------:R-:W-:Y:S02]  /*3c50*/  SEL R150, R161, R150, P4 ;  /* 0x00000096a1967207 */ /* 0x000fe40002000000 */
[----:B------:R-:W-:Y:S02]  /*3c60*/  @P2 PRMT R152, R152, 0x5410, R162 ;  /* 0x0000541098982816 */ /* 0x000fe400000000a2 */
[----:B------:R-:W-:-:S02]  /*3c70*/  @P2 FSEL R161, R160, RZ, P3 ;  /* 0x000000ffa0a12208 */ /* 0x000fc40001800000 */
[----:B------:R-:W-:Y:S02]  /*3c80*/  @P2 LOP3.LUT P3, RZ, R170, 0xff000000, RZ, 0xc0, !PT ;  /* 0xff000000aaff2812 */ /* 0x000fe4000786c0ff */
[----:B------:R-:W-:-:S04]  /*3c90*/  @P2 F2FP.BF16.F32.PACK_AB R161, RZ, R161 ;  /* 0x000000a1ffa1223e */ /* 0x000fc800000010ff */
[----:B------:R-:W-:Y:S02]  /*3ca0*/  @P2 PRMT R153, R161, 0x7610, R153 ;  /* 0x00007610a1992816 */ /* 0x000fe40000000099 */
[----:B------:R-:W-:-:S04]  /*3cb0*/  @P2 FSEL R161, R166, RZ, P3 ;  /* 0x000000ffa6a12208 */ /* 0x000fc80001800000 */
[----:B------:R-:W-:-:S04]  /*3cc0*/  @P2 F2FP.BF16.F32.PACK_AB R161, RZ, R161 ;  /* 0x000000a1ffa1223e */ /* 0x000fc800000010ff */
[----:B------:R-:W-:Y:S02]  /*3cd0*/  @P2 PRMT R153, R153, 0x5410, R161 ;  /* 0x0000541099992816 */ /* 0x000fe400000000a1 */
        /* <DEDUP_REMOVED lines=29> */
[----:B------:R-:W-:Y:S01]  /*3eb0*/  @P5 FADD.FTZ R4, R147, R4 ;  /* 0x0000000493045221 */ /* 0x000fe20000010000 */
[----:B------:R-:W-:Y:S02]  /*3ec0*/  LOP3.LUT P5, RZ, R168, 0xff0000, RZ, 0xc0, !PT ;  /* 0x00ff0000a8ff7812 */ /* 0x000fe400078ac0ff */
[C---:B------:R-:W-:Y:S01]  /*3ed0*/  FMUL.FTZ R163, R161.reuse, UR17 ;  /* 0x00000011a1a37c20 */ /* 0x040fe20008410000 */
[----:B------:R-:W-:Y:S02]  /*3ee0*/  SEL R158, R161, R158, P4 ;  /* 0x0000009ea19e7207 */ /* 0x000fe40002000000 */
[----:B------:R-:W-:Y:S02]  /*3ef0*/  FSEL R167, R160, RZ, P5 ;  /* 0x000000ffa0a77208 */ /* 0x000fe40002800000 */
[----:B------:R-:W-:Y:S02]  /*3f00*/  @P2 FSEL R161, R163, RZ, P6 ;  /* 0x000000ffa3a12208 */ /* 0x000fe40003000000 */
[----:B------:R-:W-:-:S02]  /*3f10*/  LOP3.LUT P5, RZ, R168, 0xff000000, RZ, 0xc0, !PT ;  /* 0xff000000a8ff7812 */ /* 0x000fc400078ac0ff */
[----:B------:R-:W-:Y:S02]  /*3f20*/  @P2 F2FP.BF16.F32.PACK_AB R161, RZ, R161 ;  /* 0x000000a1ffa1223e */ /* 0x000fe400000010ff */
[C---:B------:R-:W-:Y:S01]  /*3f30*/  SEL R159, R4.reuse, R159, P4 ;  /* 0x0000009f049f7207 */ /* 0x040fe20002000000 */
[----:B------:R-:W-:Y:S01]  /*3f40*/  FMUL.FTZ R4, R4, UR17 ;  /* 0x0000001104047c20 */ /* 0x000fe20008410000 */
[----:B------:R-:W-:Y:S02]  /*3f50*/  @P2 PRMT R155, R161, 0x7610, R155 ;  /* 0x00007610a19b2816 */ /* 0x000fe4000000009b */
[----:B------:R-:W0:Y:S01]  /*3f60*/  @P4 LDC.64 R160, c[0x0][0x308] ;  /* 0x0000c200ffa04b82 */ /* 0x000e220000000a00 */
[----:B------:R-:W-:Y:S02]  /*3f70*/  FSEL R166, R166, RZ, P5 ;  /* 0x000000ffa6a67208 */ /* 0x000fe40002800000 */
[----:B------:R-:W-:-:S04]  /*3f80*/  LOP3.LUT P5, RZ, R169, 0xff, RZ, 0xc0, !PT ;  /* 0x000000ffa9ff7812 */ /* 0x000fc800078ac0ff */
[----:B------:R-:W-:Y:S02]  /*3f90*/  FSEL R162, R162, RZ, P5 ;  /* 0x000000ffa2a27208 */ /* 0x000fe40002800000 */
[----:B------:R-:W-:-:S04]  /*3fa0*/  LOP3.LUT P5, RZ, R169, 0xff00, RZ, 0xc0, !PT ;  /* 0x0000ff00a9ff7812 */ /* 0x000fc800078ac0ff */
[----:B------:R-:W-:-:S04]  /*3fb0*/  FSEL R176, R176, RZ, P5 ;  /* 0x000000ffb0b07208 */ /* 0x000fc80002800000 */
[----:B------:R-:W-:Y:S01]  /*3fc0*/  F2FP.BF16.F32.PACK_AB R162, R176, R162 ;  /* 0x000000a2b0a2723e */ /* 0x000fe200000010ff */
[----:B0-----:R-:W-:-:S05]  /*3fd0*/  @P4 IMAD.WIDE.U32 R160, R2, 0x20, R160 ;  /* 0x0000002002a04825 */ /* 0x001fca00078e00a0 */
[----:B------:R-:W-:Y:S04]  /*3fe0*/  @P4 STG.E.128 desc[UR4][R160.64], R148 ;  /* 0x00000094a0004986 */ /* 0x000fe8000c101d04 */
[----:B------:R0:W-:Y:S02]  /*3ff0*/  @P4 STG.E.128 desc[UR4][R160.64+0x10], R156 ;  /* 0x0000109ca0004986 */ /* 0x0001e4000c101d04 */
[----:B0-----:R-:W-:Y:S02]  /*4000*/  F2FP.BF16.F32.PACK_AB R161, R166, R167 ;  /* 0x000000a7a6a1723e */ /* 0x001fe400000010ff */
[----:B------:R-:W0:Y:S01]  /*4010*/  LDC.64 R166, c[0x0][0x2f8] ;  /* 0x0000be00ffa67b82 */ /* 0x000e220000000a00 */
[----:B------:R-:W-:Y:S02]  /*4020*/  FSEL R160, R165, RZ, P3 ;  /* 0x000000ffa5a07208 */ /* 0x000fe40001800000 */
[----:B------:R-:W-:-:S04]  /*4030*/  LOP3.LUT P3, RZ, R168, 0xff00, RZ, 0xc0, !PT ;  /* 0x0000ff00a8ff7812 */ /* 0x000fc8000786c0ff */
[----:B------:R-:W-:Y:S02]  /*4040*/  FSEL R164, R164, RZ, P3 ;  /* 0x000000ffa4a47208 */ /* 0x000fe40001800000 */
[----:B------:R-:W-:Y:S02]  /*4050*/  LOP3.LUT P3, RZ, R169, 0xff0000, RZ, 0xc0, !PT ;  /* 0x00ff0000a9ff7812 */ /* 0x000fe4000786c0ff */
[----:B------:R-:W-:Y:S02]  /*4060*/  F2FP.BF16.F32.PACK_AB R160, R164, R160 ;  /* 0x000000a0a4a0723e */ /* 0x000fe400000010ff */
[----:B------:R-:W-:Y:S02]  /*4070*/  FSEL R163, R163, RZ, P3 ;  /* 0x000000ffa3a37208 */ /* 0x000fe40001800000 */
[----:B------:R-:W-:-:S04]  /*4080*/  LOP3.LUT P3, RZ, R169, 0xff000000, RZ, 0xc0, !PT ;  /* 0xff000000a9ff7812 */ /* 0x000fc8000786c0ff */
[----:B------:R-:W-:Y:S02]  /*4090*/  FSEL R164, R4, RZ, P3 ;  /* 0x000000ff04a47208 */ /* 0x000fe40001800000 */
[----:B------:R-:W-:Y:S02]  /*40a0*/  @P2 LOP3.LUT P3, RZ, R171, 0xff000000, RZ, 0xc0, !PT ;  /* 0xff000000abff2812 */ /* 0x000fe4000786c0ff */
[----:B------:R-:W-:Y:S01]  /*40b0*/  F2FP.BF16.F32.PACK_AB R163, R164, R163 ;  /* 0x000000a3a4a3723e */ /* 0x000fe200000010ff */
[----:B0-----:R-:W-:Y:S01]  /*40c0*/  IMAD.WIDE.U32 R164, R2, 0x10, R166 ;  /* 0x0000001002a47825 */ /* 0x001fe200078e00a6 */
[----:B------:R-:W-:-:S04]  /*40d0*/  @P2 FSEL R4, R4, RZ, P3 ;  /* 0x000000ff04042208 */ /* 0x000fc80001800000 */
[----:B------:R0:W-:Y:S01]  /*40e0*/  STG.E.128 desc[UR4][R164.64], R160 ;  /* 0x000000a0a4007986 */ /* 0x0001e2000c101d04 */
[----:B------:R-:W-:-:S04]  /*40f0*/  @P2 F2FP.BF16.F32.PACK_AB R4, RZ, R4 ;  /* 0x00000004ff04223e */ /* 0x000fc800000010ff */
[----:B------:R-:W-:Y:S02]  /*4100*/  @P2 PRMT R155, R155, 0x5410, R4 ;  /* 0x000054109b9b2816 */ /* 0x000fe40000000004 */
[----:B0-----:R-:W-:-:S04]  /*4110*/  @P2 LEA R160, P3, R2, UR14, 0x4 ;  /* 0x0000000e02a02c11 */ /* 0x001fc8000f8620ff */
[----:B------:R-:W-:-:S05]  /*4120*/  @P2 LEA.HI.X R161, R2, UR15, RZ, 0x4, P3 ;  /* 0x0000000f02a12c11 */ /* 0x000fca00098f24ff */
[----:B------:R2:W-:Y:S04]  /*4130*/  @P2 STG.E.128 desc[UR4][R160.64], R152 ;  /* 0x00000098a0002986 */ /* 0x0005e8000c101d04 */
.L_x_1033:
[----:B------:R-:W-:Y:S05]  /*4140*/  BSYNC B0 ;  /* 0x0000000000007941 */ /* 0x000fea0003800000 */
.L_x_1032:
[----:B------:R-:W-:Y:S01]  /*4150*/  VIADD R3, R3, UR18 ;  /* 0x0000001203037c36 */ /* 0x000fe20008000000 */
[----:B------:R-:W-:-:S04]  /*4160*/  ISETP.NE.AND P3, PT, R210, RZ, PT ;  /* 0x000000ffd200720c */ /* 0x000fc80003f65270 */
[----:B------:R-:W-:Y:S02]  /*4170*/  ISETP.GE.AND P2, PT, R3, UR19, PT ;  /* 0x0000001303007c0c */ /* 0x000fe4000bf46270 */
[----:B------:R-:W-:-:S11]  /*4180*/  SEL R2, RZ, 0x1, P3 ;  /* 0x00000001ff027807 */ /* 0x000fd60001800000 */
[----:B------:R-:W-:Y:S05]  /*4190*/  @!P2 BRA `(.L_x_1034) ;  /* 0xffffffc80070a947 */ /* 0x000fea000383ffff */
.L_x_1020:
        /* <DEDUP_REMOVED lines=25> */
.L_x_1036:
[----:B------:R-:W-:Y:S05]  /*4330*/  BSYNC B0 ;  /* 0x0000000000007941 */ /* 0x000fea0003800000 */
.L_x_1035:
        /* <DEDUP_REMOVED lines=19> */
.L_x_1038:
[----:B------:R-:W-:Y:S05]  /*4470*/  BSYNC B0 ;  /* 0x0000000000007941 */ /* 0x000fea0003800000 */
.L_x_1037:
[----:B------:R-:W-:-:S13]  /*4480*/  ISETP.NE.AND P0, PT, R209, RZ, PT ;  /* 0x000000ffd100720c */ /* 0x000fda0003f05270 */
        /* <DEDUP_REMOVED lines=18> */
.L_x_1027:
[----:B------:R-:W-:Y:S01]  /*45b0*/  HFMA2.MMA R160, -RZ, RZ, 0, 9.5367431640625e-07 ;  /* 0x00000010ffa07435 */ /* 0x000fe200000001ff */
[----:B------:R-:W-:Y:S01]  /*45c0*/  IMAD.MOV.U32 R164, RZ, RZ, R216 ;  /* 0x000000ffffa47224 */ /* 0x000fe200078e00d8 */
[----:B------:R-:W-:Y:S01]  /*45d0*/  MOV R161, 0x1f ;  /* 0x0000001f00a17802 */ /* 0x000fe20000000f00 */
[----:B------:R-:W-:-:S08]  /*45e0*/  IMAD.MOV.U32 R163, RZ, RZ, -0x1 ;  /* 0xffffffffffa37424 */ /* 0x000fd000078e00ff */
[----:B-----5:R-:W-:Y:S05]  /*45f0*/  WARPSYNC.COLLECTIVE R163, `(.L_x_1039) ;  /* 0x00000000a3087348 */ /* 0x020fea0003c00000 */
[----:B------:R0:W1:Y:S02]  /*4600*/  SHFL.DOWN P3, R167, R164, R160, R161 ;  /* 0x080000a0a4a77389 */ /* 0x00006400000600a1 */
[----:B01---5:R-:W-:Y:S01]  /*4610*/  ENDCOLLECTIVE ;  /* 0x000000000000791b */ /* 0x023fe20003800000 */
.L_x_1039:
[----:B------:R-:W-:Y:S01]  /*4620*/  MOV R164, R217 ;  /* 0x000000d900a47202 */ /* 0x000fe20000000f00 */
[----:B------:R-:W-:-:S07]  /*4630*/  FADD.FTZ R216, R167, R216 ;  /* 0x000000d8a7d87221 */ /* 0x000fce0000010000 */
[----:B------:R-:W-:Y:S05]  /*4640*/  WARPSYNC.COLLECTIVE R163, `(.L_x_1040) ;  /* 0x00000000a3087348 */ /* 0x000fea0003c00000 */
[----:B------:R0:W1:Y:S02]  /*4650*/  SHFL.DOWN P3, R167, R164, R160, R161 ;  /* 0x080000a0a4a77389 */ /* 0x00006400000600a1 */
[----:B01----:R-:W-:Y:S01]  /*4660*/  ENDCOLLECTIVE ;  /* 0x000000000000791b */ /* 0x003fe20003800000 */
.L_x_1040:
[----:B------:R-:W-:Y:S01]  /*4670*/  MOV R164, R216 ;  /* 0x000000d800a47202 */ /* 0x000fe20000000f00 */
[----:B------:R-:W-:Y:S02]  /*4680*/  IMAD.MOV.U32 R160, RZ, RZ, 0x8 ;  /* 0x00000008ffa07424 */ /* 0x000fe400078e00ff */
[----:B------:R-:W-:-:S07]  /*4690*/  FADD.FTZ R217, R167, R217 ;  /* 0x000000d9a7d97221 */ /* 0x000fce0000010000 */
[----:B------:R-:W-:Y:S05]  /*46a0*/  WARPSYNC.COLLECTIVE R163, `(.L_x_1041) ;  /* 0x00000000a3087348 */ /* 0x000fea0003c00000 */
[----:B------:R0:W1:Y:S02]  /*46b0*/  SHFL.DOWN P3, R167, R164, R160, R161 ;  /* 0x080000a0a4a77389 */ /* 0x00006400000600a1 */
[----:B01----:R-:W-:Y:S01]  /*46c0*/  ENDCOLLECTIVE ;  /* 0x000000000000791b */ /* 0x003fe20003800000 */
.L_x_1041:
[----:B------:R-:W-:Y:S01]  /*46d0*/  MOV R164, R217 ;  /* 0x000000d900a47202 */ /* 0x000fe20000000f00 */
[----:B------:R-:W-:-:S07]  /*46e0*/  FADD.FTZ R216, R216, R167 ;  /* 0x000000a7d8d87221 */ /* 0x000fce0000010000 */
[----:B------:R-:W-:Y:S05]  /*46f0*/  WARPSYNC.COLLECTIVE R163, `(.L_x_1042) ;  /* 0x00000000a3087348 */ /* 0x000fea0003c00000 */
[----:B------:R0:W1:Y:S02]  /*4700*/  SHFL.DOWN P3, R167, R164, R160, R161 ;  /* 0x080000a0a4a77389 */ /* 0x00006400000600a1 */
[----:B01----:R-:W-:Y:S01]  /*4710*/  ENDCOLLECTIVE ;  /* 0x000000000000791b */ /* 0x003fe20003800000 */
.L_x_1042:
[----:B------:R-:W-:Y:S01]  /*4720*/  MOV R164, R216 ;  /* 0x000000d800a47202 */ /* 0x000fe20000000f00 */
[----:B------:R-:W-:Y:S02]  /*4730*/  IMAD.MOV.U32 R160, RZ, RZ, 0x4 ;  /* 0x00000004ffa07424 */ /* 0x000fe400078e00ff */
[----:B------:R-:W-:-:S07]  /*4740*/  FADD.FTZ R217, R217, R167 ;  /* 0x000000a7d9d97221 */ /* 0x000fce0000010000 */
[----:B------:R-:W-:Y:S05]  /*4750*/  WARPSYNC.COLLECTIVE R163, `(.L_x_1043) ;  /* 0x00000000a3087348 */ /* 0x000fea0003c00000 */
[----:B------:R0:W1:Y:S02]  /*4760*/  SHFL.DOWN P3, R167, R164, R160, R161 ;  /* 0x080000a0a4a77389 */ /* 0x00006400000600a1 */
[----:B01----:R-:W-:Y:S01]  /*4770*/  ENDCOLLECTIVE ;  /* 0x000000000000791b */ /* 0x003fe20003800000 */
.L_x_1043:
[----:B------:R-:W-:Y:S02]  /*4780*/  MOV R164, R217 ;  /* 0x000000d900a47202 */ /* 0x000fe40000000f00 */
[----:B------:R-:W-:-:S07]  /*4790*/  MOV R166, R167 ;  /* 0x000000a700a67202 */ /* 0x000fce0000000f00 */
[----:B------:R-:W-:Y:S05]  /*47a0*/  WARPSYNC.COLLECTIVE R163, `(.L_x_1044) ;  /* 0x00000000a3087348 */ /* 0x000fea0003c00000 */
[----:B------:R0:W1:Y:S02]  /*47b0*/  SHFL.DOWN P3, R167, R164, R160, R161 ;  /* 0x080000a0a4a77389 */ /* 0x00006400000600a1 */
[----:B01----:R-:W-:Y:S01]  /*47c0*/  ENDCOLLECTIVE ;  /* 0x000000000000791b */ /* 0x003fe20003800000 */
.L_x_1044:
[----:B------:R-:W-:Y:S01]  /*47d0*/  FADD.FTZ R166, R216, R166 ;  /* 0x000000a6d8a67221 */ /* 0x000fe20000010000 */
[----:B------:R-:W-:-:S04]  /*47e0*/  HFMA2.MMA R160, -RZ, RZ, 0, 1.1920928955078125e-07 ;  /* 0x00000002ffa07435 */ /* 0x000fc800000001ff */
[----:B------:R-:W-:Y:S01]  /*47f0*/  MOV R164, R166 ;  /* 0x000000a600a47202 */ /* 0x000fe20000000f00 */
[----:B------:R-:W-:-:S07]  /*4800*/  IMAD.MOV.U32 R165, RZ, RZ, R167 ;  /* 0x000000ffffa57224 */ /* 0x000fce00078e00a7 */
[----:B------:R-:W-:Y:S05]  /*4810*/  WARPSYNC.COLLECTIVE R163, `(.L_x_1045) ;  /* 0x00000000a3087348 */ /* 0x000fea0003c00000 */
[----:B------:R0:W1:Y:S02]  /*4820*/  SHFL.DOWN P3, R167, R164, R160, R161 ;  /* 0x080000a0a4a77389 */ /* 0x00006400000600a1 */
[----:B01----:R-:W-:Y:S01]  /*4830*/  ENDCOLLECTIVE ;  /* 0x000000000000791b */ /* 0x003fe20003800000 */
.L_x_1045:
[----:B------:R-:W-:-:S04]  /*4840*/  FADD.FTZ R165, R217, R165 ;  /* 0x000000a5d9a57221 */ /* 0x000fc80000010000 */
[----:B------:R-:W-:Y:S02]  /*4850*/  IMAD.MOV.U32 R164, RZ, RZ, R165 ;  /* 0x000000ffffa47224 */ /* 0x000fe400078e00a5 */
[----:B------:R-:W-:-:S07]  /*4860*/  FADD.FTZ R166, R166, R167 ;  /* 0x000000a7a6a67221 */ /* 0x000fce0000010000 */
[----:B------:R-:W-:Y:S05]  /*4870*/  WARPSYNC.COLLECTIVE R163, `(.L_x_1046) ;  /* 0x00000000a3087348 */ /* 0x000fea0003c00000 */
[----:B------:R0:W1:Y:S02]  /*4880*/  SHFL.DOWN P3, R167, R164, R160, R161 ;  /* 0x080000a0a4a77389 */ /* 0x00006400000600a1 */
[----:B01----:R-:W-:Y:S01]  /*4890*/  ENDCOLLECTIVE ;  /* 0x000000000000791b */ /* 0x003fe20003800000 */
.L_x_1046:
[----:B------:R-:W-:Y:S01]  /*48a0*/  HFMA2.MMA R160, -RZ, RZ, 0, 5.9604644775390625e-08 ;  /* 0x00000001ffa07435 */ /* 0x000fe200000001ff */
[----:B------:R-:W-:Y:S01]  /*48b0*/  MOV R164, R166 ;  /* 0x000000a600a47202 */ /* 0x000fe20000000f00 */
[----:B------:R-:W-:-:S09]  /*48c0*/  FADD.FTZ R165, R165, R167 ;  /* 0x000000a7a5a57221 */ /* 0x000fd20000010000 */
[----:B------:R-:W-:Y:S05]  /*48d0*/  WARPSYNC.COLLECTIVE R163, `(.L_x_1047) ;  /* 0x00000000a3087348 */ /* 0x000fea0003c00000 */
[----:B------:R0:W1:Y:S02]  /*48e0*/  SHFL.DOWN P3, R167, R164, R160, R161 ;  /* 0x080000a0a4a77389 */ /* 0x00006400000600a1 */
[----:B01----:R-:W-:Y:S01]  /*48f0*/  ENDCOLLECTIVE ;  /* 0x000000000000791b */ /* 0x003fe20003800000 */
.L_x_1047:
[----:B------:R-:W-:Y:S01]  /*4900*/  MOV R164, R165 ;  /* 0x000000a500a47202 */ /* 0x000fe20000000f00 */
[----:B------:R-:W-:-:S07]  /*4910*/  IMAD.MOV.U32 R176, RZ, RZ, R167 ;  /* 0x000000ffffb07224 */ /* 0x000fce00078e00a7 */
[----:B------:R-:W-:Y:S05]  /*4920*/  WARPSYNC.COLLECTIVE R163, `(.L_x_1048) ;  /* 0x00000000a3087348 */ /* 0x000fea0003c00000 */
[----:B------:R0:W1:Y:S02]  /*4930*/  SHFL.DOWN P3, R167, R164, R160, R161 ;  /* 0x080000a0a4a77389 */ /* 0x00006400000600a1 */
[----:B01----:R-:W-:Y:S01]  /*4940*/  ENDCOLLECTIVE ;  /* 0x000000000000791b */ /* 0x003fe20003800000 */
.L_x_1048:
[----:B------:R-:W-:Y:S01]  /*4950*/  MOV R161, R167 ;  /* 0x000000a700a17202 */ /* 0x000fe20000000f00 */
[----:B------:R-:W-:Y:S06]  /*4960*/  BRA `(.L_x_1049) ;  /* 0xffffffdc00c47947 */ /* 0x000fec000383ffff */
.L_x_1050:
        /* <DEDUP_REMOVED lines=9> */
.L_x_3254:


//--------------------- .text._ZN10layer_norm31ln_parallel_residual_bwd_kernelINS_13Kernel_traitsI13__nv_bfloat16S2_fS2_fjLj3072ELj1ELj1ELj4ELj16ENS_18Kernel_traits_baseILj3072ES2_S2_fS2_fjLj128EEEEELb1ELb0ELb1EEEvNS_9BwdParamsE --------------------------
	.section	.text._ZN10layer_norm31ln_parallel_residual_bwd_kernelINS_13Kernel_traitsI13__nv_bfloat16S2_fS2_fjLj3072ELj1ELj1ELj4ELj16ENS_18Kernel_traits_baseILj3072ES2_S2_fS2_fjLj128EEEEELb1ELb0ELb1EEEvNS_9BwdParamsE,"ax",@progbits
	.align	128
        .global         _ZN10layer_norm31ln_parallel_residual_bwd_kernelINS_13Kernel_traitsI13__nv_bfloat16S2_fS2_fjLj3072ELj1ELj1ELj4ELj16ENS_18Kernel_traits_baseILj3072ES2_S2_fS2_fjLj128EEEEELb1ELb0ELb1EEEvNS_9BwdParamsE
        .type           _ZN10layer_norm31ln_parallel_residual_bwd_kernelINS_13Kernel_traitsI13__nv_bfloat16S2_fS2_fjLj3072ELj1ELj1ELj4ELj16ENS_18Kernel_traits_baseILj3072ES2_S2_fS2_fjLj128EEEEELb1ELb0ELb1EEEvNS_9BwdParamsE,@function
        .size           _ZN10layer_norm31ln_parallel_residual_bwd_kernelINS_13Kernel_traitsI13__nv_bfloat16S2_fS2_fjLj3072ELj1ELj1ELj4ELj16ENS_18Kernel_traits_baseILj3072ES2_S2_fS2_fjLj128EEEEELb1ELb0ELb1EEEvNS_9BwdParamsE,(.L_x_3255 - _ZN10layer_norm31ln_parallel_residual_bwd_kernelINS_13Kernel_traitsI13__nv_bfloat16S2_fS2_fjLj3072ELj1ELj1ELj4ELj16ENS_18Kernel_traits_baseILj3072ES2_S2_fS2_fjLj128EEEEELb1ELb0ELb1EEEvNS_9BwdParamsE)
        .other          _ZN10layer_norm31ln_parallel_residual_bwd_kernelINS_13Kernel_traitsI13__nv_bfloat16S2_fS2_fjLj3072ELj1ELj1ELj4ELj16ENS_18Kernel_traits_baseILj3072ES2_S2_fS2_fjLj128EEEEELb1ELb0ELb1EEEvNS_9BwdParamsE,@"STO_CUDA_ENTRY STV_DEFAULT"
_ZN10layer_norm31ln_parallel_residual_bwd_kernelINS_13Kernel_traitsI13__nv_bfloat16S2_fS2_fjLj3072ELj1ELj1ELj4ELj16ENS_18Kernel_traits_baseILj3072ES2_S2_fS2_fjLj128EEEEELb1ELb0ELb1EEEvNS_9BwdParamsE:
.text._ZN10layer_norm31ln_parallel_residual_bwd_kernelINS_13Kernel_traitsI13__nv_bfloat16S2_fS2_fjLj3072ELj1ELj1ELj4ELj16ENS_18Kernel_traits_baseILj3072ES2_S2_fS2_fjLj128EEEEELb1ELb0ELb1EEEvNS_9BwdParamsE:
[----:B------:R-:W0:Y:S01]  /*0000*/  LDC R1, c[0x0][0x28] ;  /* 0x00000a00ff017b82 */ /* 0x000e220000000800 */
[----:B------:R-:W1:Y:S07]  /*0010*/  S2R R0, SR_TID.X ;  /* 0x0000000000007919 */ /* 0x000e6e0000002100 */
        /* <DEDUP_REMOVED lines=10> */
[----:B0-----:R-:W-:-:S02]  /*00c0*/  IADD3 R1, R1, -0x30, RZ ;  /* 0xffffffd001017810 */ /* 0x001fc40007ffe0ff */
[----:B-1----:R-:W-:Y:S01]  /*00d0*/  LEA.HI R164, R0, UR4, RZ, 0x19 ;  /* 0x0000000400a47c11 */ /* 0x002fe2000f8fc8ff */
        /* <DEDUP_REMOVED lines=52> */
.L_x_1051:
[----:B------:R-:W-:Y:S01]  /*0420*/  IMAD.SHL.U32 R0, R0, 0x10, RZ ;  /* 0x0000001000007824 */ /* 0x000fe200078e00ff */
[----:B------:R-:W-:-:S04]  /*0430*/  ULDC.64 UR6, c[0x0][0x260] ;  /* 0x0000980000067ab9 */ /* 0x000fc80000000a00 */
[----:B------:R-:W-:-:S04]  /*0440*/  LOP3.LUT R0, R0, 0x7f0, RZ, 0xc0, !PT ;  /* 0x000007f000007812 */ /* 0x000fc800078ec0ff */
[----:B------:R-:W-:-:S04]  /*0450*/  IADD3 R2, P0, R0, UR6, RZ ;  /* 0x0000000600027c10 */ /* 0x000fc8000ff1e0ff */
[----:B------:R-:W-:Y:S01]  /*0460*/  IADD3.X R3, RZ, UR7, RZ, P0, !PT ;  /* 0x00000007ff037c10 */ /* 0x000fe200087fe4ff */
[----:B------:R-:W-:Y:S02]  /*0470*/  ULDC.64 UR6, c[0x0][0x268] ;  /* 0x00009a0000067ab9 */ /* 0x000fe40000000a00 */
[----:B------:R-:W-:Y:S02]  /*0480*/  IADD3 R4, P0, R0, UR6, RZ ;  /* 0x0000000600047c10 */ /* 0x000fe4000ff1e0ff */
[----:B------:R-:W2:Y:S03]  /*0490*/  LDG.E.128 R8, desc[UR4][R2.64] ;  /* 0x0000000402087981 */ /* 0x000ea6000c1e1d00 */
[----:B------:R-:W-:Y:S01]  /*04a0*/  IMAD.X R5, RZ, RZ, UR7, P0 ;  /* 0x00000007ff057e24 */ /* 0x000fe200080e06ff */
[----:B------:R-:W3:Y:S01]  /*04b0*/  LDG.E.128 R12, desc[UR4][R2.64+0x800] ;  /* 0x00080004020c7981 */ /* 0x000ee2000c1e1d00 */
[----:B------:R-:W-:-:S03]  /*04c0*/  ULDC.64 UR6, c[0x0][0x2c8] ;  /* 0x0000b20000067ab9 */ /* 0x000fc60000000a00 */
[----:B------:R-:W4:Y:S04]  /*04d0*/  LDG.E.128 R248, desc[UR4][R4.64] ;  /* 0x0000000404f87981 */ /* 0x000f28000c1e1d00 */
[----:B------:R-:W5:Y:S04]  /*04e0*/  LDG.E.128 R16, desc[UR4][R4.64+0x800] ;  /* 0x0008000404107981 */ /* 0x000f68000c1e1d00 */
[----:B------:R-:W5:Y:S04]  /*04f0*/  LDG.E.128 R212, desc[UR4][R2.64+0x1000] ;  /* 0x0010000402d47981 */ /* 0x000f68000c1e1d00 */
[----:B------:R0:W5:Y:S01]  /*0500*/  LDG.E.128 R196, desc[UR4][R4.64+0x1000] ;  /* 0x0010000404c47981 */ /* 0x000162000c1e1d00 */
[----:B------:R-:W-:Y:S01]  /*0510*/  ISETP.NE.U32.AND P0, PT, RZ, UR6, PT ;  /* 0x00000006ff007c0c */ /* 0x000fe2000bf05070 */
[----:B------:R-:W-:Y:S01]  /*0520*/  IMAD.MOV.U32 R192, RZ, RZ, RZ ;  /* 0x000000ffffc07224 */ /* 0x000fe200078e00ff */
[----:B------:R-:W-:-:S02]  /*0530*/  CS2R R188, SRZ ;  /* 0x0000000000bc7805 */ /* 0x000fc4000001ff00 */
[----:B------:R-:W-:Y:S02]  /*0540*/  MOV R186, RZ ;  /* 0x000000ff00ba7202 */ /* 0x000fe40000000f00 */
[----:B------:R-:W-:Y:S02]  /*0550*/  CS2R R182, SRZ ;  /* 0x0000000000b67805 */ /* 0x000fe4000001ff00 */
[----:B------:R-:W-:Y:S02]  /*0560*/  ISETP.NE.AND.EX P0, PT, RZ, UR7, PT, P0 ;  /* 0x00000007ff007c0c */ /* 0x000fe4000bf05300 */
        /* <DEDUP_REMOVED lines=38> */
[----:B--2---:R-:W-:Y:S01]  /*07d0*/  SHF.L.U32 R0, R8, 0x10, RZ ;  /* 0x0000001008007819 */ /* 0x004fe200000006ff */
[----:B------:R-:W-:-:S04]  /*07e0*/  IMAD.U32 R2, R9, 0x10000, RZ ;  /* 0x0001000009027824 */ /* 0x000fc800078e00ff */
[----:B------:R0:W-:Y:S04]  /*07f0*/  STL [R1+0x2c], R0 ;  /* 0x00002c0001007387 */ /* 0x0001e80000100800 */
[----:B------:R4:W-:Y:S01]  /*0800*/  STL [R1+0x1c], R2 ;  /* 0x00001c0201007387 */ /* 0x0009e20000100800 */
[----:B0-----:R-:W-:Y:S02]  /*0810*/  SHF.L.U32 R0, R10, 0x10, RZ ;  /* 0x000000100a007819 */ /* 0x001fe400000006ff */
[----:B------:R-:W-:-:S03]  /*0820*/  PRMT R44, R8, 0x7632, R44 ;  /* 0x00007632082c7816 */ /* 0x000fc6000000002c */
[----:B------:R0:W-:Y:S01]  /*0830*/  STL [R1+0xc], R0 ;  /* 0x00000c0001007387 */ /* 0x0001e20000100800 */
[----:B------:R-:W-:Y:S01]  /*0840*/  PRMT R46, R9, 0x7632, R46 ;  /* 0x00007632092e7816 */ /* 0x000fe2000000002e */
[----:B----4-:R-:W-:Y:S01]  /*0850*/  IMAD.U32 R2, R249, 0x10000, RZ ;  /* 0x00010000f9027824 */ /* 0x010fe200078e00ff */
[----:B------:R-:W-:Y:S02]  /*0860*/  PRMT R48, R10, 0x7632, R48 ;  /* 0x000076320a307816 */ /* 0x000fe40000000030 */
[----:B0-----:R-:W-:Y:S01]  /*0870*/  SHF.L.U32 R0, R248, 0x10, RZ ;  /* 0x00000010f8007819 */ /* 0x001fe200000006ff */
[----:B------:R-:W-:Y:S01]  /*0880*/  IMAD.U32 R54, R44, 0x10000, RZ ;  /* 0x000100002c367824 */ /* 0x000fe200078e00ff */
[----:B------:R-:W-:-:S03]  /*0890*/  SHF.L.U32 R46, R46, 0x10, RZ ;  /* 0x000000102e2e7819 */ /* 0x000fc600000006ff */
[----:B------:R0:W-:Y:S01]  /*08a0*/  STL [R1+0x28], R0 ;  /* 0x0000280001007387 */ /* 0x0001e20000100800 */
[----:B------:R-:W-:Y:S01]  /*08b0*/  PRMT R45, R248, 0x7632, R45 ;  /* 0x00007632f82d7816 */ /* 0x000fe2000000002d */
[----:B------:R-:W-:Y:S01]  /*08c0*/  IMAD.U32 R44, R48, 0x10000, RZ ;  /* 0x00010000302c7824 */ /* 0x000fe200078e00ff */
[----:B------:R-:W-:Y:S01]  /*08d0*/  PRMT R47, R249, 0x7632, R47 ;  /* 0x00007632f92f7816 */ /* 0x000fe2000000002f */
[----:B------:R-:W-:Y:S01]  /*08e0*/  STL [R1+0x18], R2 ;  /* 0x0000180201007387 */ /* 0x000fe20000100800 */
[C---:B0-----:R-:W-:Y:S02]  /*08f0*/  SHF.L.U32 R0, R250.reuse, 0x10, RZ ;  /* 0x00000010fa007819 */ /* 0x041fe400000006ff */
[----:B------:R-:W-:-:S03]  /*0900*/  PRMT R49, R250, 0x7632, R49 ;  /* 0x00007632fa317816 */ /* 0x000fc60000000031 */
[----:B------:R-:W-:Y:S04]  /*0910*/  STL [R1+0x8], R0 ;  /* 0x0000080001007387 */ /* 0x000fe80000100800 */
[----:B------:R-:W-:Y:S04]  /*0920*/  STL [R1+0x24], R54 ;  /* 0x0000243601007387 */ /* 0x000fe80000100800 */
[----:B------:R0:W-:Y:S04]  /*0930*/  STL [R1+0x14], R46 ;  /* 0x0000142e01007387 */ /* 0x0001e80000100800 */
[----:B------:R1:W-:Y:S01]  /*0940*/  STL [R1+0x4], R44 ;  /* 0x0000042c01007387 */ /* 0x0003e20000100800 */
[----:B0-----:R-:W-:Y:S01]  /*0950*/  SHF.L.U32 R46, R45, 0x10, RZ ;  /* 0x000000102d2e7819 */ /* 0x001fe200000006ff */
[----:B------:R-:W-:Y:S01]  /*0960*/  IMAD.U32 R45, R47, 0x10000, RZ ;  /* 0x000100002f2d7824 */ /* 0x000fe200078e00ff */
[----:B-1----:R-:W-:-:S03]  /*0970*/  SHF.L.U32 R44, R49, 0x10, RZ ;  /* 0x00000010312c7819 */ /* 0x002fc600000006ff */
[----:B------:R0:W-:Y:S04]  /*0980*/  STL [R1+0x20], R46 ;  /* 0x0000202e01007387 */ /* 0x0001e80000100800 */
[----:B------:R0:W-:Y:S04]  /*0990*/  STL [R1+0x10], R45 ;  /* 0x0000102d01007387 */ /* 0x0001e80000100800 */
[----:B------:R0:W-:Y:S01]  /*09a0*/  STL [R1], R44 ;  /* 0x0000002c01007387 */ /* 0x0001e20000100800 */
[----:B---3--:R-:W-:Y:S02]  /*09b0*/  PRMT R246, R12, 0x7632, R246 ;  /* 0x000076320cf67816 */ /* 0x008fe400000000f6 */
[----:B------:R-:W-:-:S02]  /*09c0*/  PRMT R51, R15, 0x7632, R51 ;  /* 0x000076320f337816 */ /* 0x000fc40000000033 */
[----:B-----5:R-:W-:Y:S02]  /*09d0*/  PRMT R219, R18, 0x7632, R219 ;  /* 0x0000763212db7816 */ /* 0x020fe400000000db */
[----:B------:R-:W-:Y:S02]  /*09e0*/  PRMT R206, R213, 0x7632, R206 ;  /* 0x00007632d5ce7816 */ /* 0x000fe400000000ce */
[----:B------:R-:W-:Y:S02]  /*09f0*/  PRMT R209, R196, 0x7632, R209 ;  /* 0x00007632c4d17816 */ /* 0x000fe400000000d1 */
[----:B------:R-:W-:Y:S01]  /*0a00*/  PRMT R193, R199, 0x7632, R193 ;  /* 0x00007632c7c17816 */ /* 0x000fe200000000c1 */
[----:B------:R-:W-:Y:S01]  /*0a10*/  IMAD.U32 R200, R215, 0x10000, RZ ;  /* 0x00010000d7c87824 */ /* 0x000fe200078e00ff */
        /* <DEDUP_REMOVED lines=11> */
[----:B------:R-:W-:Y:S01]  /*0ad0*/  PRMT R201, R198, 0x7632, R201 ;  /* 0x00007632c6c97816 */ /* 0x000fe200000000c9 */
[----:B------:R-:W-:Y:S01]  /*0ae0*/  HFMA2.MMA R215, -RZ, RZ, 0, 5.9604644775390625e-08 ;  /* 0x00000001ffd77435 */ /* 0x000fe200000001ff */
[----:B------:R-:W-:Y:S01]  /*0af0*/  IMAD.U32 R252, R11, 0x10000, RZ ;  /* 0x000100000bfc7824 */ /* 0x000fe200078e00ff */
[----:B------:R-:W-:Y:S01]  /*0b00*/  HFMA2.MMA R0, -RZ, RZ, 0, 0 ;  /* 0x00000000ff007435 */ /* 0x000fe200000001ff */
        /* <DEDUP_REMOVED lines=40> */
[----:B0-----:R-:W-:-:S07]  /*0d90*/  SHF.L.U32 R201, R201, 0x10, RZ ;  /* 0x00000010c9c97819 */ /* 0x001fce00000006ff */
.L_x_1054:
[----:B0-----:R-:W0:Y:S01]  /*0da0*/  S2R R232, SR_TID.X ;  /* 0x0000000000e87919 */ /* 0x001e220000002100 */
[----:B------:R-:W1:Y:S01]  /*0db0*/  LDC.64 R80, c[0x0][0x250] ;  /* 0x00009400ff507b82 */ /* 0x000e620000000a00 */
[----:B------:R-:W-:Y:S01]  /*0dc0*/  IMAD R82, R164, UR8, RZ ;  /* 0x00000008a4527c24 */ /* 0x000fe2000f8e02ff */
[----:B------:R-:W2:Y:S04]  /*0dd0*/  LDL R221, [R1+0x28] ;  /* 0x0000280001dd7983 */ /* 0x000ea80000100800 */
[----:B------:R-:W3:Y:S02]  /*0de0*/  LDL R220, [R1+0x2c] ;  /* 0x00002c0001dc7983 */ /* 0x000ee40000100800 */
[----:B------:R-:W4:Y:S02]  /*0df0*/  LDC.64 R124, c[0x0][0x238] ;  /* 0x00008e00ff7c7b82 */ /* 0x000f240000000a00 */
[----:B------:R-:W3:Y:S04]  /*0e00*/  LDL R222, [R1+0x18] ;  /* 0x0000180001de7983 */ /* 0x000ee80000100800 */
[----:B------:R-:W3:Y:S02]  /*0e10*/  LDL R224, [R1+0x1c] ;  /* 0x00001c0001e07983 */ /* 0x000ee40000100800 */
[----:B------:R-:W4:Y:S02]  /*0e20*/  LDC.64 R118, c[0x0][0x2c0] ;  /* 0x0000b000ff767b82 */ /* 0x000f240000000a00 */
[----:B------:R-:W3:Y:S01]  /*0e30*/  LDL R223, [R1+0x20] ;  /* 0x0000200001df7983 */ /* 0x000ee20000100800 */
[----:B------:R-:W-:-:S05]  /*0e40*/  SHF.R.S32.HI R83, RZ, 0x1f, R82 ;  /* 0x0000001fff537819 */ /* 0x000fca0000011452 */
[----:B------:R-:W4:Y:S01]  /*0e50*/  LDC.64 R120, c[0x0][0x2b8] ;  /* 0x0000ae00ff787b82 */ /* 0x000f220000000a00 */
[----:B------:R-:W-:Y:S01]  /*0e60*/  LEA.HI R83, R83, R82, RZ, 0x3 ;  /* 0x0000005253537211 */ /* 0x000fe200078f18ff */
[----:B-1----:R-:W-:-:S06]  /*0e70*/  IMAD.WIDE R80, R164, 0x4, R80 ;  /* 0x00000004a4507825 */ /* 0x002fcc00078e0250 */
[----:B------:R-:W1:Y:S01]  /*0e80*/  LDC.64 R190, c[0x0][0x258] ;  /* 0x00009600ffbe7b82 */ /* 0x000e620000000a00 */
[----:B0-----:R-:W-:Y:S01]  /*0e90*/  LOP3.LUT R82, R232, 0x7f, RZ, 0xc0, !PT ;  /* 0x0000007fe8527812 */ /* 0x001fe200078ec0ff */
[----:B------:R-:W2:Y:S03]  /*0ea0*/  LDG.E R217, desc[UR4][R80.64] ;  /* 0x0000000450d97981 */ /* 0x000ea6000c1e1900 */
[----:B------:R-:W-:Y:S01]  /*0eb0*/  LEA.HI.SX32 R187, R83, R82, 0x1d ;  /* 0x0000005253bb7211 */ /* 0x000fe200078feaff */
[----:B------:R-:W3:Y:S02]  /*0ec0*/  LDL R225, [R1+0x8] ;  /* 0x0000080001e17983 */ /* 0x000ee40000100800 */
[----:B------:R-:W0:Y:S02]  /*0ed0*/  @P0 LDC.64 R126, c[0x0][0x2c8] ;  /* 0x0000b200ff7e0b82 */ /* 0x000e240000000a00 */
[----:B----4-:R-:W-:-:S04]  /*0ee0*/  IMAD.WIDE.U32 R92, R187, 0x20, R124 ;  /* 0x00000020bb5c7825 */ /* 0x010fc800078e007c */
[C---:B------:R-:W-:Y:S01]  /*0ef0*/  IMAD.WIDE.U32 R84, R187.reuse, 0x10, R118 ;  /* 0x00000010bb547825 */ /* 0x040fe200078e0076 */
[----:B------:R-:W4:Y:S01]  /*0f00*/  LDG.E.128 R80, desc[UR4][R92.64] ;  /* 0x000000045c507981 */ /* 0x000f22000c1e1d00 */
[----:B------:R-:W0:Y:S02]  /*0f10*/  @P0 LDC.64 R196, c[0x0][0x2c8] ;  /* 0x0000b200ffc40b82 */ /* 0x000e240000000a00 */
[C---:B------:R-:W-:Y:S02]  /*0f20*/  IMAD.WIDE.U32 R88, R187.reuse, 0x10, R120 ;  /* 0x00000010bb587825 */ /* 0x040fe400078e0078 */
[----:B------:R-:W3:Y:S02]  /*0f30*/  LDG.E.128 R84, desc[UR4][R84.64] ;  /* 0x0000000454547981 */ /* 0x000ee4000c1e1d00 */
[----:B-1----:R-:W-:Y:S02]  /*0f40*/  IMAD.WIDE R190, R164, 0x4, R190 ;  /* 0x00000004a4be7825 */ /* 0x002fe400078e02be */
[----:B------:R-:W3:Y:S01]  /*0f50*/  LDG.E.128 R88, desc[UR4][R88.64] ;  /* 0x0000000458587981 */ /* 0x000ee2000c1e1d00 */
[----:B------:R-:W1:Y:S01]  /*0f60*/  @P0 LDC.64 R194, c[0x0][0x2c8] ;  /* 0x0000b200ffc20b82 */ /* 0x000e620000000a00 */
[----:B------:R-:W-:-:S02]  /*0f70*/  IADD3 R184, R187, 0x80, RZ ;  /* 0x00000080bbb87810 */ /* 0x000fc40007ffe0ff */
[----:B------:R-:W-:Y:S01]  /*0f80*/  ISETP.NE.AND P4, PT, RZ, UR9, PT ;  /* 0x00000009ff007c0c */ /* 0x000fe2000bf85270 */
[----:B------:R-:W3:Y:S01]  /*0f90*/  LDG.E R190, desc[UR4][R190.64] ;  /* 0x00000004bebe7981 */ /* 0x000ee2000c1e1900 */
[C---:B0-----:R-:W-:Y:S01]  /*0fa0*/  @P0 IMAD.WIDE.U32 R126, R187.reuse, 0x20, R126 ;  /* 0x00000020bb7e0825 */ /* 0x041fe200078e007e */
[----:B------:R-:W-:Y:S02]  /*0fb0*/  IADD3 R185, R187, 0x100, RZ ;  /* 0x00000100bbb97810 */ /* 0x000fe40007ffe0ff */
[----:B------:R-:W3:Y:S04]  /*0fc0*/  LDG.E.128 R92, desc[UR4][R92.64+0x10] ;  /* 0x000010045c5c7981 */ /* 0x000ee8000c1e1d00 */
[----:B------:R-:W5:Y:S04]  /*0fd0*/  @P0 LDG.E.128 R44, desc[UR4][R126.64] ;  /* 0x000000047e2c0981 */ /* 0x000f68000c1e1d00 */
[----:B------:R0:W5:Y:S02]  /*0fe0*/  @P0 LDG.E.128 R48, desc[UR4][R126.64+0x10] ;  /* 0x000010047e300981 */ /* 0x000164000c1e1d00 */
[----:B0-----:R-:W-:-:S05]  /*0ff0*/  @P0 IMAD.WIDE.U32 R126, R184, 0x20, R196 ;  /* 0x00000020b87e0825 */ /* 0x001fca00078e00c4 */
[----:B------:R-:W5:Y:S04]  /*1000*/  @P0 LDG.E.128 R52, desc[UR4][R126.64] ;  /* 0x000000047e340981 */ /* 0x000f68000c1e1d00 */
[----:B------:R1:W5:Y:S02]  /*1010*/  @P0 LDG.E.128 R56, desc[UR4][R126.64+0x10] ;  /* 0x000010047e380981 */ /* 0x000364000c1e1d00 */
[----:B-1----:R-:W-:-:S04]  /*1020*/  @P0 IMAD.WIDE.U32 R126, R185, 0x20, R194 ;  /* 0x00000020b97e0825 */ /* 0x002fc800078e00c2 */
[C---:B------:R-:W-:Y:S01]  /*1030*/  IMAD.WIDE.U32 R108, R184.reuse, 0x20, R124 ;  /* 0x00000020b86c7825 */ /* 0x040fe200078e007c */
[----:B------:R-:W-:Y:S01]  /*1040*/  ISETP.NE.U32.AND P2, PT, RZ, UR12, PT ;  /* 0x0000000cff007c0c */ /* 0x000fe2000bf45070 */
[----:B------:R-:W5:Y:S02]  /*1050*/  @P0 LDG.E.128 R60, desc[UR4][R126.64] ;  /* 0x000000047e3c0981 */ /* 0x000f64000c1e1d00 */
[C---:B------:R-:W-:Y:S02]  /*1060*/  IMAD.WIDE.U32 R100, R184.reuse, 0x10, R118 ;  /* 0x00000010b8647825 */ /* 0x040fe400078e0076 */
[----:B------:R-:W3:Y:S02]  /*1070*/  LDG.E.128 R96, desc[UR4][R108.64] ;  /* 0x000000046c607981 */ /* 0x000ee4000c1e1d00 */
[----:B------:R-:W-:Y:S02]  /*1080*/  IMAD.WIDE.U32 R104, R184, 0x10, R120 ;  /* 0x00000010b8687825 */ /* 0x000fe400078e0078 */
[----:B------:R-:W3:Y:S01]  /*1090*/  LDG.E.128 R100, desc[UR4][R100.64] ;  /* 0x0000000464647981 */ /* 0x000ee2000c1e1d00 */
[----:B------:R-:W-:-:S03]  /*10a0*/  ISETP.NE.AND.EX P2, PT, RZ, UR13, PT, P2 ;  /* 0x0000000dff007c0c */ /* 0x000fc6000bf45320 */
[----:B------:R-:W3:Y:S04]  /*10b0*/  LDG.E.128 R104, desc[UR4][R104.64] ;  /* 0x0000000468687981 */ /* 0x000ee8000c1e1d00 */
[----:B------:R-:W3:Y:S04]  /*10c0*/  LDG.E.128 R108, desc[UR4][R108.64+0x10] ;  /* 0x000010046c6c7981 */ /* 0x000ee8000c1e1d00 */
[----:B------:R-:W5:Y:S02]  /*10d0*/  @P0 LDG.E.128 R64, desc[UR4][R126.64+0x10] ;  /* 0x000010047e400981 */ /* 0x000f64000c1e1d00 */
[----:B------:R-:W0:Y:S08]  /*10e0*/  @P2 LDC.64 R116, c[0x0][0x248] ;  /* 0x00009200ff742b82 */ /* 0x000e300000000a00 */
[----:B------:R-:W1:Y:S08]  /*10f0*/  @P2 LDC.64 R112, c[0x0][0x248] ;  /* 0x00009200ff702b82 */ /* 0x000e700000000a00 */
[----:B------:R-:W1:Y:S01]  /*1100*/  @P2 LDC.64 R114, c[0x0][0x248] ;  /* 0x00009200ff722b82 */ /* 0x000e620000000a00 */
[----:B--2---:R-:W-:-:S05]  /*1110*/  FSEL R217, R217, RZ, !P4 ;  /* 0x000000ffd9d97208 */ /* 0x004fca0006000000 */
[----:B----4-:R-:W-:Y:S01]  /*1120*/  FADD.FTZ R191, R80, -R217 ;  /* 0x800000d950bf7221 */ /* 0x010fe20000010000 */
[----:B---3--:R-:W-:Y:S01]  /*1130*/  IMAD.U32 R80, R84, 0x10000, RZ ;  /* 0x0001000054507824 */ /* 0x008fe200078e00ff */
[----:B------:R-:W-:-:S03]  /*1140*/  SHF.L.U32 R194, R88, 0x10, RZ ;  /* 0x0000001058c27819 */ /* 0x000fc600000006ff */
[----:B------:R-:W-:Y:S02]  /*1150*/  FMUL.FTZ R195, R221, R80 ;  /* 0x00000050ddc37220 */ /* 0x000fe40000410000 */
[----:B------:R-:W2:Y:S01]  /*1160*/  LDL R221, [R1+0x24] ;  /* 0x0000240001dd7983 */ /* 0x000ea20000100800 */
[----:B------:R-:W-:Y:S01]  /*1170*/  FMUL.FTZ R191, R190, R191 ;  /* 0x000000bfbebf7220 */ /* 0x000fe20000410000 */
[----:B------:R-:W-:Y:S01]  /*1180*/  FADD.FTZ R133, R194, R133 ;  /* 0x00000085c2857221 */ /* 0x000fe20000010000 */
[----:B------:R-:W-:Y:S02]  /*1190*/  SHF.L.U32 R197, R85, 0x10, RZ ;  /* 0x0000001055c57819 */ /* 0x000fe400000006ff */
[-C--:B------:R-:W-:Y:S01]  /*11a0*/  FFMA.FTZ R33, R191, R194.reuse, R33 ;  /* 0x000000c2bf217223 */ /* 0x080fe20000010021 */
[----:B------:R-:W-:Y:S01]  /*11b0*/  FFMA.FTZ R194, R220, R194, R195 ;  /* 0x000000c2dcc27223 */ /* 0x000fe200000100c3 */
[----:B------:R-:W-:Y:S01]  /*11c0*/  FADD.FTZ R195, R82, -R217 ;  /* 0x800000d952c37221 */ /* 0x000fe20000010000 */
[----:B------:R-:W3:Y:S01]  /*11d0*/  LDL R220, [R1+0x10] ;  /* 0x0000100001dc7983 */ /* 0x000ee20000100800 */
[----:B------:R-:W-:-:S02]  /*11e0*/  FADD.FTZ R136, R80, R136 ;  /* 0x0000008850887221 */ /* 0x000fc40000010000 */
[----:B------:R-:W-:Y:S01]  /*11f0*/  FMUL.FTZ R196, R190, R195 ;  /* 0x000000c3bec47220 */ /* 0x000fe20000410000 */
[-C--:B------:R-:W-:Y:S01]  /*1200*/  FMUL.FTZ R195, R222, R197.reuse ;  /* 0x000000c5dec37220 */ /* 0x080fe20000410000 */
[----:B------:R-:W-:Y:S01]  /*1210*/  FFMA.FTZ R13, R191, R80, R13 ;  /* 0x00000050bf0d7223 */ /* 0x000fe2000001000d */
[----:B------:R-:W4:Y:S01]  /*1220*/  LDL R222, [R1+0x14] ;  /* 0x0000140001de7983 */ /* 0x000f220000100800 */
[----:B------:R-:W-:Y:S01]  /*1230*/  IMAD.U32 R80, R89, 0x10000, RZ ;  /* 0x0001000059507824 */ /* 0x000fe200078e00ff */
[----:B------:R-:W-:Y:S01]  /*1240*/  PRMT R88, R88, 0x7632, R88 ;  /* 0x0000763258587816 */ /* 0x000fe20000000058 */
[----:B------:R-:W-:Y:S01]  /*1250*/  FADD.FTZ R192, R197, R192 ;  /* 0x000000c0c5c07221 */ /* 0x000fe20000010000 */
[----:B------:R-:W-:Y:S01]  /*1260*/  FFMA.FTZ R0, R196, R197, R0 ;  /* 0x000000c5c4007223 */ /* 0x000fe20000010000 */
[----:B------:R-:W-:Y:S01]  /*1270*/  FFMA.FTZ R195, R224, R80, R195 ;  /* 0x00000050e0c37223 */ /* 0x000fe200000100c3 */
[----:B------:R-:W-:Y:S01]  /*1280*/  SHF.L.U32 R197, R88, 0x10, RZ ;  /* 0x0000001058c57819 */ /* 0x000fe200000006ff */
[----:B------:R-:W4:Y:S04]  /*1290*/  LDL R224, [R1+0xc] ;  /* 0x00000c0001e07983 */ /* 0x000f280000100800 */
[----:B------:R-:W4:Y:S04]  /*12a0*/  LDL R88, [R1] ;  /* 0x0000000001587983 */ /* 0x000f280000100800 */
[----:B------:R-:W4:Y:S01]  /*12b0*/  LDL R82, [R1+0x4] ;  /* 0x0000040001527983 */ /* 0x000f220000100800 */
[----:B0-----:R-:W-:-:S04]  /*12c0*/  @P2 IMAD.WIDE.U32 R116, R187, 0x8, R116 ;  /* 0x00000008bb742825 */ /* 0x001fc800078e0074 */
[----:B-1----:R-:W-:Y:S01]  /*12d0*/  @P2 IMAD.WIDE.U32 R112, R184, 0x8, R112 ;  /* 0x00000008b8702825 */ /* 0x002fe200078e0070 */
[----:B------:R0:W5:Y:S03]  /*12e0*/  @P2 LDG.E.64 R148, desc[UR4][R116.64] ;  /* 0x0000000474942981 */ /* 0x000166000c1e1b00 */
[C---:B------:R-:W-:Y:S01]  /*12f0*/  @P2 IMAD.WIDE.U32 R114, R185.reuse, 0x8, R114 ;  /* 0x00000008b9722825 */ /* 0x040fe200078e0072 */
[----:B------:R-:W5:Y:S03]  /*1300*/  @P2 LDG.E.64 R150, desc[UR4][R112.64] ;  /* 0x0000000470962981 */ /* 0x000f66000c1e1b00 */
[C---:B------:R-:W-:Y:S01]  /*1310*/  IMAD.WIDE.U32 R124, R185.reuse, 0x20, R124 ;  /* 0x00000020b97c7825 */ /* 0x040fe200078e007c */
[----:B------:R1:W5:Y:S03]  /*1320*/  @P2 LDG.E.64 R152, desc[UR4][R114.64] ;  /* 0x0000000472982981 */ /* 0x000366000c1e1b00 */
[----:B0-----:R-:W-:-:S04]  /*1330*/  IMAD.WIDE.U32 R116, R185, 0x10, R118 ;  /* 0x00000010b9747825 */ /* 0x001fc800078e0076 */
[----:B------:R-:W-:Y:S02]  /*1340*/  IMAD.WIDE.U32 R120, R185, 0x10, R120 ;  /* 0x00000010b9787825 */ /* 0x000fe400078e0078 */
[----:B------:R-:W4:Y:S04]  /*1350*/  LDG.E.128 R116, desc[UR4][R116.64] ;  /* 0x0000000474747981 */ /* 0x000f28000c1e1d00 */
[----:B------:R-:W4:Y:S04]  /*1360*/  LDG.E.128 R112, desc[UR4][R124.64] ;  /* 0x000000047c707981 */ /* 0x000f28000c1e1d00 */
[----:B------:R-:W4:Y:S04]  /*1370*/  LDG.E.128 R120, desc[UR4][R120.64] ;  /* 0x0000000478787981 */ /* 0x000f28000c1e1d00 */
[----:B------:R-:W4:Y:S01]  /*1380*/  LDG.E.128 R124, desc[UR4][R124.64+0x10] ;  /* 0x000010047c7c7981 */ /* 0x000f22000c1e1d00 */
[----:B------:R-:W-:Y:S01]  /*1390*/  PRMT R84, R84, 0x7632, R84 ;  /* 0x0000763254547816 */ /* 0x000fe20000000054 */
[----:B------:R-:W-:Y:S01]  /*13a0*/  FADD.FTZ R81, R81, -R217 ;  /* 0x800000d951517221 */ /* 0x000fe20000010000 */
[----:B------:R-:W-:-:S02]  /*13b0*/  LOP3.LUT P1, RZ, R215, 0xff, RZ, 0xc0, !PT ;  /* 0x000000ffd7ff7812 */ /* 0x000fc4000782c0ff */
[----:B------:R-:W-:Y:S01]  /*13c0*/  SHF.L.U32 R84, R84, 0x10, RZ ;  /* 0x0000001054547819 */ /* 0x000fe200000006ff */
[----:B------:R-:W-:Y:S01]  /*13d0*/  FMUL.FTZ R215, R190, R81 ;  /* 0x00000051bed77220 */ /* 0x000fe20000410000 */
[----:B------:R-:W-:Y:S01]  /*13e0*/  PRMT R85, R85, 0x7632, R85 ;  /* 0x0000763255557816 */ /* 0x000fe20000000055 */
[----:B------:R-:W-:Y:S02]  /*13f0*/  FADD.FTZ R83, R83, -R217 ;  /* 0x800000d953537221 */ /* 0x000fe40000010000 */
[-C--:B------:R-:W-:Y:S01]  /*1400*/  FFMA.FTZ R177, R215, R84.reuse, R177 ;  /* 0x00000054d7b17223 */ /* 0x080fe200000100b1 */
[----:B------:R-:W-:Y:S01]  /*1410*/  FADD.FTZ R18, R84, R18 ;  /* 0x0000001254127221 */ /* 0x000fe20000010000 */
[----:B------:R-:W-:Y:S01]  /*1420*/  FMUL.FTZ R84, R223, R84 ;  /* 0x00000054df547220 */ /* 0x000fe20000410000 */
[----:B------:R-:W-:Y:S01]  /*1430*/  FFMA.FTZ R34, R215, R197, R34 ;  /* 0x000000c5d7227223 */ /* 0x000fe20000010022 */
[----:B------:R-:W-:Y:S01]  /*1440*/  FADD.FTZ R134, R197, R134 ;  /* 0x00000086c5867221 */ /* 0x000fe20000010000 */
[----:B------:R-:W-:Y:S01]  /*1450*/  FADD.FTZ R131, R80, R131 ;  /* 0x0000008350837221 */ /* 0x000fe20000010000 */
[----:B------:R-:W-:Y:S01]  /*1460*/  FFMA.FTZ R31, R196, R80, R31 ;  /* 0x00000050c41f7223 */ /* 0x000fe2000001001f */
[----:B------:R-:W-:Y:S01]  /*1470*/  PRMT R89, R89, 0x7632, R89 ;  /* 0x0000763259597816 */ /* 0x000fe20000000059 */
[----:B------:R-:W-:-:S02]  /*1480*/  IMAD.U32 R80, R85, 0x10000, RZ ;  /* 0x0001000055507824 */ /* 0x000fc400078e00ff */
[----:B------:R-:W-:Y:S01]  /*1490*/  FADD.FTZ R223, R92, -R217 ;  /* 0x800000d95cdf7221 */ /* 0x000fe20000010000 */
[----:B------:R-:W-:Y:S01]  /*14a0*/  SHF.L.U32 R89, R89, 0x10, RZ ;  /* 0x0000001059597819 */ /* 0x000fe200000006ff */
[----:B------:R-:W-:Y:S02]  /*14b0*/  FADD.FTZ R17, R80, R17 ;  /* 0x0000001150117221 */ /* 0x000fe40000010000 */
[----:B------:R-:W-:Y:S02]  /*14c0*/  FMUL.FTZ R223, R190, R223 ;  /* 0x000000dfbedf7220 */ /* 0x000fe40000410000 */
[----:B------:R-:W-:Y:S01]  /*14d0*/  FADD.FTZ R132, R89, R132 ;  /* 0x0000008459847221 */ /* 0x000fe20000010000 */
[--C-:B------:R-:W-:Y:S01]  /*14e0*/  FADD.FTZ R93, R93, -R217.reuse ;  /* 0x800000d95d5d7221 */ /* 0x100fe20000010000 */
[--C-:B------:R-:W-:Y:S01]  /*14f0*/  FADD.FTZ R227, R94, -R217.reuse ;  /* 0x800000d95ee37221 */ /* 0x100fe20000010000 */
[----:B------:R-:W-:Y:S01]  /*1500*/  FADD.FTZ R95, R95, -R217 ;  /* 0x800000d95f5f7221 */ /* 0x000fe20000010000 */
[----:B------:R-:W-:-:S02]  /*1510*/  SHF.L.U32 R226, R91, 0x10, RZ ;  /* 0x000000105be27819 */ /* 0x000fc400000006ff */
[C---:B------:R-:W-:Y:S01]  /*1520*/  FMUL.FTZ R227, R190.reuse, R227 ;  /* 0x000000e3bee37220 */ /* 0x040fe20000410000 */
[----:B------:R-:W-:Y:S02]  /*1530*/  FMUL.FTZ R229, R190, R95 ;  /* 0x0000005fbee57220 */ /* 0x000fe40000410000 */
[----:B------:R-:W-:Y:S01]  /*1540*/  FADD.FTZ R43, R226, R43 ;  /* 0x0000002be22b7221 */ /* 0x000fe20000010000 */
[----:B------:R-:W-:Y:S01]  /*1550*/  FFMA.FTZ R27, R227, R226, R27 ;  /* 0x000000e2e31b7223 */ /* 0x000fe2000001001b */
[----:B------:R-:W-:Y:S01]  /*1560*/  PRMT R91, R91, 0x7632, R91 ;  /* 0x000076325b5b7816 */ /* 0x000fe2000000005b */
[----:B------:R-:W-:Y:S01]  /*1570*/  FADD.FTZ R95, -R217, R96 ;  /* 0x00000060d95f7221 */ /* 0x000fe20000010100 */
[----:B------:R-:W-:-:S03]  /*1580*/  SHF.L.U32 R94, R104, 0x10, RZ ;  /* 0x00000010685e7819 */ /* 0x000fc600000006ff */
[----:B------:R-:W-:Y:S02]  /*1590*/  IMAD.U32 R91, R91, 0x10000, RZ ;  /* 0x000100005b5b7824 */ /* 0x000fe400078e00ff */
[----:B------:R-:W-:Y:S02]  /*15a0*/  FMUL.FTZ R95, R190, R95 ;  /* 0x0000005fbe5f7220 */ /* 0x000fe40000410000 */
[----:B------:R-:W-:Y:S01]  /*15b0*/  FADD.FTZ R128, R91, R128 ;  /* 0x000000805b807221 */ /* 0x000fe20000010000 */
[----:B------:R-:W-:Y:S01]  /*15c0*/  FFMA.FTZ R28, R229, R91, R28 ;  /* 0x0000005be51c7223 */ /* 0x000fe2000001001c */
[----:B------:R-:W-:Y:S01]  /*15d0*/  FADD.FTZ R41, R94, R41 ;  /* 0x000000295e297221 */ /* 0x000fe20000010000 */
[----:B------:R-:W-:Y:S01]  /*15e0*/  FFMA.FTZ R25, R95, R94, R25 ;  /* 0x0000005e5f197223 */ /* 0x000fe20000010019 */
[----:B------:R-:W-:Y:S01]  /*15f0*/  PRMT R104, R104, 0x7632, R104 ;  /* 0x0000763268687816 */ /* 0x000fe20000000068 */
[----:B--2---:R-:W-:Y:S01]  /*1600*/  FFMA.FTZ R197, R221, R197, R84 ;  /* 0x000000c5ddc57223 */ /* 0x004fe20000010054 */
[----:B------:R-:W-:-:S04]  /*1610*/  FMUL.FTZ R221, R190, R83 ;  /* 0x00000053bedd7220 */ /* 0x000fc80000410000 */
[-C--:B------:R-:W-:Y:S01]  /*1620*/  FFMA.FTZ R178, R221, R80.reuse, R178 ;  /* 0x00000050ddb27223 */ /* 0x080fe200000100b2 */
[----:B---3--:R-:W-:Y:S01]  /*1630*/  FMUL.FTZ R220, R220, R80 ;  /* 0x00000050dcdc7220 */ /* 0x008fe20000410000 */
[C---:B------:R-:W-:Y:S02]  /*1640*/  SHF.L.U32 R80, R86.reuse, 0x10, RZ ;  /* 0x0000001056507819 */ /* 0x040fe400000006ff */
[----:B------:R-:W-:Y:S01]  /*1650*/  PRMT R86, R86, 0x7632, R86 ;  /* 0x0000763256567816 */ /* 0x000fe20000000056 */
[-C--:B----4-:R-:W-:Y:S01]  /*1660*/  FFMA.FTZ R220, R222, R89.reuse, R220 ;  /* 0x00000059dedc7223 */ /* 0x090fe200000100dc */
[----:B------:R-:W-:Y:S02]  /*1670*/  IMAD.U32 R222, R90, 0x10000, RZ ;  /* 0x000100005ade7824 */ /* 0x000fe400078e00ff */
[----:B------:R-:W-:Y:S01]  /*1680*/  FMUL.FTZ R81, R225, R80 ;  /* 0x00000050e1517220 */ /* 0x000fe20000410000 */
[----:B------:R-:W-:Y:S01]  /*1690*/  SHF.L.U32 R83, R86, 0x10, RZ ;  /* 0x0000001056537819 */ /* 0x000fe200000006ff */
[----:B------:R-:W-:Y:S01]  /*16a0*/  FADD.FTZ R129, R222, R129 ;  /* 0x00000081de817221 */ /* 0x000fe20000010000 */
[-C--:B------:R-:W-:Y:S01]  /*16b0*/  FFMA.FTZ R29, R223, R222.reuse, R29 ;  /* 0x000000dedf1d7223 */ /* 0x080fe2000001001d */
[----:B------:R-:W-:Y:S01]  /*16c0*/  FFMA.FTZ R222, R224, R222, R81 ;  /* 0x000000dee0de7223 */ /* 0x000fe20000010051 */
[----:B------:R-:W-:Y:S01]  /*16d0*/  FFMA.FTZ R32, R221, R89, R32 ;  /* 0x00000059dd207223 */ /* 0x000fe20000010020 */
[----:B------:R-:W-:-:S02]  /*16e0*/  FMUL.FTZ R224, R88, R83 ;  /* 0x0000005358e07220 */ /* 0x000fc40000410000 */
[----:B------:R-:W0:Y:S01]  /*16f0*/  LDC.64 R88, c[0x0][0x240] ;  /* 0x00009000ff587b82 */ /* 0x000e220000000a00 */
[----:B------:R-:W-:Y:S01]  /*1700*/  PRMT R90, R90, 0x7632, R90 ;  /* 0x000076325a5a7816 */ /* 0x000fe2000000005a */
[----:B------:R-:W-:Y:S01]  /*1710*/  FADD.FTZ R188, R80, R188 ;  /* 0x000000bc50bc7221 */ /* 0x000fe20000010000 */
[----:B------:R-:W-:Y:S01]  /*1720*/  FFMA.FTZ R3, R223, R80, R3 ;  /* 0x00000050df037223 */ /* 0x000fe20000010003 */
[----:B------:R-:W-:Y:S01]  /*1730*/  FMUL.FTZ R225, R190, R93 ;  /* 0x0000005dbee17220 */ /* 0x000fe20000410000 */
[----:B------:R-:W-:Y:S01]  /*1740*/  SHF.L.U32 R81, R90, 0x10, RZ ;  /* 0x000000105a517819 */ /* 0x000fe200000006ff */
[C---:B------:R-:W-:Y:S01]  /*1750*/  IMAD.U32 R80, R87.reuse, 0x10000, RZ ;  /* 0x0001000057507824 */ /* 0x040fe200078e00ff */
[----:B------:R-:W-:-:S03]  /*1760*/  PRMT R87, R87, 0x7632, R87 ;  /* 0x0000763257577816 */ /* 0x000fc60000000057 */
[----:B------:R-:W-:Y:S01]  /*1770*/  FADD.FTZ R130, R81, R130 ;  /* 0x0000008251827221 */ /* 0x000fe20000010000 */
[-C--:B------:R-:W-:Y:S01]  /*1780*/  FFMA.FTZ R30, R225, R81.reuse, R30 ;  /* 0x00000051e11e7223 */ /* 0x080fe2000001001e */
[----:B------:R-:W-:Y:S01]  /*1790*/  FFMA.FTZ R224, R82, R81, R224 ;  /* 0x0000005152e07223 */ /* 0x000fe200000100e0 */
[----:B------:R-:W-:Y:S01]  /*17a0*/  FMUL.FTZ R81, R251, R80 ;  /* 0x00000050fb517220 */ /* 0x000fe20000410000 */
[----:B------:R-:W-:-:S03]  /*17b0*/  SHF.L.U32 R87, R87, 0x10, RZ ;  /* 0x0000001057577819 */ /* 0x000fc600000006ff */
[----:B------:R-:W-:Y:S02]  /*17c0*/  FFMA.FTZ R226, R252, R226, R81 ;  /* 0x000000e2fce27223 */ /* 0x000fe40000010051 */
[-C--:B------:R-:W-:Y:S01]  /*17d0*/  FMUL.FTZ R81, R249, R87.reuse ;  /* 0x00000057f9517220 */ /* 0x080fe20000410000 */
[----:B------:R-:W-:Y:S01]  /*17e0*/  FADD.FTZ R186, R87, R186 ;  /* 0x000000ba57ba7221 */ /* 0x000fe20000010000 */
[----:B------:R-:W-:Y:S01]  /*17f0*/  FFMA.FTZ R4, R229, R87, R4 ;  /* 0x00000057e5047223 */ /* 0x000fe20000010004 */
[----:B0-----:R-:W-:-:S04]  /*1800*/  IMAD.WIDE.U32 R86, R187, 0x8, R88 ;  /* 0x00000008bb567825 */ /* 0x001fc800078e0058 */
[--C-:B------:R-:W-:Y:S02]  /*1810*/  IMAD.WIDE.U32 R84, R184, 0x8, R88.reuse ;  /* 0x00000008b8547825 */ /* 0x100fe400078e0058 */
[----:B------:R-:W5:Y:S02]  /*1820*/  LDG.E.64 R86, desc[UR4][R86.64] ;  /* 0x0000000456567981 */ /* 0x000f64000c1e1b00 */
[----:B------:R-:W-:Y:S02]  /*1830*/  IMAD.WIDE.U32 R88, R185, 0x8, R88 ;  /* 0x00000008b9587825 */ /* 0x000fe400078e0058 */
[----:B------:R-:W5:Y:S04]  /*1840*/  LDG.E.64 R84, desc[UR4][R84.64] ;  /* 0x0000000454547981 */ /* 0x000f68000c1e1b00 */
[----:B------:R-:W5:Y:S01]  /*1850*/  LDG.E.64 R88, desc[UR4][R88.64] ;  /* 0x0000000458587981 */ /* 0x000f62000c1e1b00 */
[----:B------:R-:W-:Y:S01]  /*1860*/  FADD.FTZ R183, R80, R183 ;  /* 0x000000b750b77221 */ /* 0x000fe20000010000 */
[----:B------:R-:W-:Y:S01]  /*1870*/  FFMA.FTZ R5, R227, R80, R5 ;  /* 0x00000050e3057223 */ /* 0x000fe20000010005 */
[----:B------:R-:W-:Y:S01]  /*1880*/  SHF.L.U32 R80, R100, 0x10, RZ ;  /* 0x0000001064507819 */ /* 0x000fe200000006ff */
[----:B------:R-:W-:Y:S01]  /*1890*/  FFMA.FTZ R228, R250, R91, R81 ;  /* 0x0000005bfae47223 */ /* 0x000fe20000010051 */
[----:B------:R-:W-:Y:S01]  /*18a0*/  FADD.FTZ R91, -R217, R98 ;  /* 0x00000062d95b7221 */ /* 0x000fe20000010100 */
[----:B------:R-:W-:-:S02]  /*18b0*/  PRMT R100, R100, 0x7632, R100 ;  /* 0x0000763264647816 */ /* 0x000fc40000000064 */
[----:B------:R-:W-:Y:S01]  /*18c0*/  FADD.FTZ R137, R80, R137 ;  /* 0x0000008950897221 */ /* 0x000fe20000010000 */
[-C--:B------:R-:W-:Y:S01]  /*18d0*/  FFMA.FTZ R6, R95, R80.reuse, R6 ;  /* 0x000000505f067223 */ /* 0x080fe20000010006 */
[----:B------:R-:W-:Y:S01]  /*18e0*/  FMUL.FTZ R81, R247, R80 ;  /* 0x00000050f7517220 */ /* 0x000fe20000410000 */
[----:B------:R-:W-:Y:S01]  /*18f0*/  IMAD.U32 R80, R101, 0x10000, RZ ;  /* 0x0001000065507824 */ /* 0x000fe200078e00ff */
[----:B------:R-:W-:Y:S01]  /*1900*/  SHF.L.U32 R90, R105, 0x10, RZ ;  /* 0x00000010695a7819 */ /* 0x000fe200000006ff */
[----:B------:R-:W-:Y:S01]  /*1910*/  FMUL.FTZ R91, R190, R91 ;  /* 0x0000005bbe5b7220 */ /* 0x000fe20000410000 */
[----:B------:R-:W-:Y:S01]  /*1920*/  FFMA.FTZ R94, R248, R94, R81 ;  /* 0x0000005ef85e7223 */ /* 0x000fe20000010051 */
[----:B------:R-:W-:Y:S01]  /*1930*/  FMUL.FTZ R81, R243, R80 ;  /* 0x00000050f3517220 */ /* 0x000fe20000410000 */
[----:B------:R-:W-:Y:S01]  /*1940*/  SHF.L.U32 R100, R100, 0x10, RZ ;  /* 0x0000001064647819 */ /* 0x000fe200000006ff */
[----:B------:R-:W-:Y:S01]  /*1950*/  FADD.FTZ R93, -R217, R97 ;  /* 0x00000061d95d7221 */ /* 0x000fe20000010100 */
[----:B------:R-:W-:Y:S01]  /*1960*/  PRMT R101, R101, 0x7632, R101 ;  /* 0x0000763265657816 */ /* 0x000fe20000000065 */
[----:B------:R-:W-:Y:S01]  /*1970*/  FADD.FTZ R97, -R217, R99 ;  /* 0x00000063d9617221 */ /* 0x000fe20000010100 */
[----:B------:R-:W-:Y:S01]  /*1980*/  FADD.FTZ R142, R90, R142 ;  /* 0x0000008e5a8e7221 */ /* 0x000fe20000010000 */
[----:B------:R-:W-:Y:S01]  /*1990*/  FFMA.FTZ R23, R91, R90, R23 ;  /* 0x0000005a5b177223 */ /* 0x000fe20000010017 */
[----:B------:R-:W-:Y:S01]  /*19a0*/  FADD.FTZ R189, R83, R189 ;  /* 0x000000bd53bd7221 */ /* 0x000fe20000010000 */
[----:B------:R-:W-:Y:S01]  /*19b0*/  FFMA.FTZ R2, R225, R83, R2 ;  /* 0x00000053e1027223 */ /* 0x000fe20000010002 */
[----:B------:R-:W-:Y:S01]  /*19c0*/  FADD.FTZ R139, R80, R139 ;  /* 0x0000008b508b7221 */ /* 0x000fe20000010000 */
[----:B------:R-:W-:Y:S01]  /*19d0*/  FFMA.FTZ R8, R91, R80, R8 ;  /* 0x000000505b087223 */ /* 0x000fe20000010008 */
[----:B------:R-:W-:Y:S01]  /*19e0*/  FFMA.FTZ R90, R244, R90, R81 ;  /* 0x0000005af45a7223 */ /* 0x000fe20000010051 */
[----:B------:R-:W-:Y:S01]  /*19f0*/  FMUL.FTZ R93, R190, R93 ;  /* 0x0000005dbe5d7220 */ /* 0x000fe20000410000 */
[----:B------:R-:W-:-:S02]  /*1a00*/  IMAD.U32 R81, R104, 0x10000, RZ ;  /* 0x0001000068517824 */ /* 0x000fc400078e00ff */
[----:B------:R-:W-:Y:S01]  /*1a10*/  FMUL.FTZ R83, R245, R100 ;  /* 0x00000064f5537220 */ /* 0x000fe20000410000 */
[----:B------:R-:W-:Y:S01]  /*1a20*/  SHF.L.U32 R80, R101, 0x10, RZ ;  /* 0x0000001065507819 */ /* 0x000fe200000006ff */
[----:B------:R-:W-:Y:S01]  /*1a30*/  FMUL.FTZ R97, R190, R97 ;  /* 0x00000061be617220 */ /* 0x000fe20000410000 */
[----:B------:R-:W-:Y:S01]  /*1a40*/  PRMT R105, R105, 0x7632, R105 ;  /* 0x0000763269697816 */ /* 0x000fe20000000069 */
[-C--:B------:R-:W-:Y:S01]  /*1a50*/  FFMA.FTZ R26, R93, R81.reuse, R26 ;  /* 0x000000515d1a7223 */ /* 0x080fe2000001001a */
[----:B------:R-:W-:Y:S01]  /*1a60*/  FADD.FTZ R42, R81, R42 ;  /* 0x0000002a512a7221 */ /* 0x000fe20000010000 */
[----:B------:R-:W-:Y:S01]  /*1a70*/  FFMA.FTZ R92, R246, R81, R83 ;  /* 0x00000051f65c7223 */ /* 0x000fe20000010053 */
[----:B------:R-:W-:Y:S01]  /*1a80*/  SHF.L.U32 R105, R105, 0x10, RZ ;  /* 0x0000001069697819 */ /* 0x000fe200000006ff */
[-C--:B------:R-:W-:Y:S01]  /*1a90*/  FFMA.FTZ R143, R97, R80.reuse, R143 ;  /* 0x00000050618f7223 */ /* 0x080fe2000001008f */
[----:B------:R-:W-:Y:S01]  /*1aa0*/  FADD.FTZ R15, R80, R15 ;  /* 0x0000000f500f7221 */ /* 0x000fe20000010000 */
[----:B------:R-:W-:Y:S01]  /*1ab0*/  FMUL.FTZ R81, R241, R80 ;  /* 0x00000050f1517220 */ /* 0x000fe20000410000 */
[----:B------:R-:W-:Y:S01]  /*1ac0*/  FADD.FTZ R99, -R217, R108 ;  /* 0x0000006cd9637221 */ /* 0x000fe20000010100 */
[C---:B------:R-:W-:Y:S01]  /*1ad0*/  IMAD.U32 R80, R102.reuse, 0x10000, RZ ;  /* 0x0001000066507824 */ /* 0x040fe200078e00ff */
[----:B------:R-:W-:Y:S01]  /*1ae0*/  PRMT R102, R102, 0x7632, R102 ;  /* 0x0000763266667816 */ /* 0x000fe20000000066 */
[----:B------:R-:W-:Y:S01]  /*1af0*/  FFMA.FTZ R96, R242, R105, R81 ;  /* 0x00000069f2607223 */ /* 0x000fe20000010051 */
[----:B------:R-:W-:Y:S01]  /*1b00*/  SHF.L.U32 R98, R106, 0x10, RZ ;  /* 0x000000106a627819 */ /* 0x000fe200000006ff */
[----:B------:R-:W-:Y:S01]  /*1b10*/  FMUL.FTZ R99, R190, R99 ;  /* 0x00000063be637220 */ /* 0x000fe20000410000 */
[----:B------:R-:W-:Y:S01]  /*1b20*/  FMUL.FTZ R81, R231, R80 ;  /* 0x00000050e7517220 */ /* 0x000fe20000410000 */
[----:B------:R-:W-:-:S02]  /*1b30*/  PRMT R106, R106, 0x7632, R106 ;  /* 0x000076326a6a7816 */ /* 0x000fc4000000006a */
[----:B------:R-:W-:Y:S01]  /*1b40*/  SHF.L.U32 R102, R102, 0x10, RZ ;  /* 0x0000001066667819 */ /* 0x000fe200000006ff */
[----:B------:R-:W-:Y:S01]  /*1b50*/  FADD.FTZ R37, R98, R37 ;  /* 0x0000002562257221 */ /* 0x000fe20000010000 */
[-C--:B------:R-:W-:Y:S01]  /*1b60*/  FFMA.FTZ R21, R99, R98.reuse, R21 ;  /* 0x0000006263157223 */ /* 0x080fe20000010015 */
[----:B------:R-:W-:Y:S01]  /*1b70*/  FFMA.FTZ R98, R240, R98, R81 ;  /* 0x00000062f0627223 */ /* 0x000fe20000010051 */
[----:B------:R-:W-:Y:S01]  /*1b80*/  FADD.FTZ R101, -R217, R109 ;  /* 0x0000006dd9657221 */ /* 0x000fe20000010100 */
[----:B------:R-:W-:Y:S02]  /*1b90*/  IMAD.U32 R81, R106, 0x10000, RZ ;  /* 0x000100006a517824 */ /* 0x000fe400078e00ff */
[----:B------:R-:W-:Y:S01]  /*1ba0*/  FMUL.FTZ R83, R219, R102 ;  /* 0x00000066db537220 */ /* 0x000fe20000410000 */
[----:B------:R-:W-:Y:S01]  /*1bb0*/  FFMA.FTZ R39, R93, R100, R39 ;  /* 0x000000645d277223 */ /* 0x000fe20000010027 */
[----:B------:R-:W-:Y:S01]  /*1bc0*/  FADD.FTZ R16, R100, R16 ;  /* 0x0000001064107221 */ /* 0x000fe20000010000 */
[----:B------:R-:W-:Y:S01]  /*1bd0*/  FMUL.FTZ R101, R190, R101 ;  /* 0x00000065be657220 */ /* 0x000fe20000410000 */
[----:B------:R-:W-:Y:S01]  /*1be0*/  FFMA.FTZ R100, R230, R81, R83 ;  /* 0x00000051e6647223 */ /* 0x000fe20000010053 */
[----:B------:R-:W-:-:S02]  /*1bf0*/  SHF.L.U32 R83, R103, 0x10, RZ ;  /* 0x0000001067537819 */ /* 0x000fc400000006ff */
[----:B------:R-:W-:Y:S01]  /*1c00*/  PRMT R103, R103, 0x7632, R103 ;  /* 0x0000763267677816 */ /* 0x000fe20000000067 */
[----:B------:R-:W-:Y:S01]  /*1c10*/  FADD.FTZ R155, R102, R155 ;  /* 0x0000009b669b7221 */ /* 0x000fe20000010000 */
[----:B------:R-:W-:Y:S01]  /*1c20*/  FFMA.FTZ R9, R101, R102, R9 ;  /* 0x0000006665097223 */ /* 0x000fe20000010009 */
[----:B------:R-:W-:Y:S01]  /*1c30*/  SHF.L.U32 R102, R107, 0x10, RZ ;  /* 0x000000106b667819 */ /* 0x000fe200000006ff */
[----:B------:R-:W-:Y:S01]  /*1c40*/  FFMA.FTZ R24, R97, R105, R24 ;  /* 0x0000006961187223 */ /* 0x000fe20000010018 */
[----:B------:R-:W-:Y:S01]  /*1c50*/  FADD.FTZ R40, R105, R40 ;  /* 0x0000002869287221 */ /* 0x000fe20000010000 */
[----:B------:R-:W-:Y:S01]  /*1c60*/  FADD.FTZ R147, R80, R147 ;  /* 0x0000009350937221 */ /* 0x000fe20000010000 */
[----:B------:R-:W-:Y:S01]  /*1c70*/  FFMA.FTZ R10, R99, R80, R10 ;  /* 0x00000050630a7223 */ /* 0x000fe2000001000a */
[----:B------:R-:W-:Y:S01]  /*1c80*/  PRMT R107, R107, 0x7632, R107 ;  /* 0x000076326b6b7816 */ /* 0x000fe2000000006b */
[----:B------:R-:W-:Y:S01]  /*1c90*/  FADD.FTZ R105, -R217, R111 ;  /* 0x0000006fd9697221 */ /* 0x000fe20000010100 */
[----:B------:R-:W-:-:S02]  /*1ca0*/  IMAD.U32 R80, R103, 0x10000, RZ ;  /* 0x0001000067507824 */ /* 0x000fc400078e00ff */
[----:B------:R-:W-:Y:S01]  /*1cb0*/  SHF.L.U32 R107, R107, 0x10, RZ ;  /* 0x000000106b6b7819 */ /* 0x000fe200000006ff */
[----:B------:R-:W-:Y:S01]  /*1cc0*/  FMUL.FTZ R105, R190, R105 ;  /* 0x00000069be697220 */ /* 0x000fe20000410000 */
[-C--:B------:R-:W-:Y:S01]  /*1cd0*/  FMUL.FTZ R103, R213, R80.reuse ;  /* 0x00000050d5677220 */ /* 0x080fe20000410000 */
[----:B------:R-:W-:Y:S01]  /*1ce0*/  FADD.FTZ R38, R81, R38 ;  /* 0x0000002651267221 */ /* 0x000fe20000010000 */
[----:B------:R-:W-:Y:S01]  /*1cf0*/  FFMA.FTZ R22, R101, R81, R22 ;  /* 0x0000005165167223 */ /* 0x000fe20000010016 */
[----:B------:R-:W-:Y:S01]  /*1d00*/  FADD.FTZ R81, -R217, R110 ;  /* 0x0000006ed9517221 */ /* 0x000fe20000010100 */
[----:B------:R-:W-:Y:S01]  /*1d10*/  FADD.FTZ R36, R107, R36 ;  /* 0x000000246b247221 */ /* 0x000fe20000010000 */
[-C--:B------:R-:W-:Y:S01]  /*1d20*/  FFMA.FTZ R20, R105, R107.reuse, R20 ;  /* 0x0000006b69147223 */ /* 0x080fe20000010014 */
[----:B------:R-:W-:Y:S01]  /*1d30*/  FFMA.FTZ R103, R214, R107, R103 ;  /* 0x0000006bd6677223 */ /* 0x000fe20000010067 */
[----:B------:R-:W-:Y:S01]  /*1d40*/  FADD.FTZ R107, -R217, R112 ;  /* 0x00000070d96b7221 */ /* 0x000fe20000010100 */
[----:B------:R-:W-:Y:S01]  /*1d50*/  FADD.FTZ R158, R80, R158 ;  /* 0x0000009e509e7221 */ /* 0x000fe20000010000 */
[----:B------:R-:W-:Y:S01]  /*1d60*/  FFMA.FTZ R11, R105, R80, R11 ;  /* 0x00000050690b7223 */ /* 0x000fe2000001000b */
[----:B------:R-:W-:Y:S01]  /*1d70*/  FMUL.FTZ R104, R190, R81 ;  /* 0x00000051be687220 */ /* 0x000fe20000410000 */
[----:B------:R-:W-:Y:S01]  /*1d80*/  SHF.L.U32 R80, R116, 0x10, RZ ;  /* 0x0000001074507819 */ /* 0x000fe200000006ff */
[----:B------:R-:W-:Y:S01]  /*1d90*/  FMUL.FTZ R81, R216, R83 ;  /* 0x00000053d8517220 */ /* 0x000fe20000410000 */
[----:B------:R-:W-:Y:S01]  /*1da0*/  FMUL.FTZ R107, R190, R107 ;  /* 0x0000006bbe6b7220 */ /* 0x000fe20000410000 */
[----:B------:R-:W-:Y:S01]  /*1db0*/  FADD.FTZ R109, -R217, R114 ;  /* 0x00000072d96d7221 */ /* 0x000fe20000010100 */
[----:B------:R-:W-:Y:S01]  /*1dc0*/  FADD.FTZ R35, R102, R35 ;  /* 0x0000002366237221 */ /* 0x000fe20000010000 */
[CC--:B------:R-:W-:Y:S01]  /*1dd0*/  FFMA.FTZ R19, R104.reuse, R102.reuse, R19 ;  /* 0x0000006668137223 */ /* 0x0c0fe20000010013 */
[----:B------:R-:W-:Y:S01]  /*1de0*/  FADD.FTZ R156, R83, R156 ;  /* 0x0000009c539c7221 */ /* 0x000fe20000010000 */
[----:B------:R-:W-:Y:S01]  /*1df0*/  FFMA.FTZ R12, R104, R83, R12 ;  /* 0x00000053680c7223 */ /* 0x000fe2000001000c */
[----:B------:R-:W-:Y:S01]  /*1e00*/  FFMA.FTZ R102, R218, R102, R81 ;  /* 0x00000066da667223 */ /* 0x000fe20000010051 */
[----:B------:R-:W-:Y:S01]  /*1e10*/  FADD.FTZ R159, R80, R159 ;  /* 0x0000009f509f7221 */ /* 0x000fe20000010000 */
[-C--:B------:R-:W-:Y:S01]  /*1e20*/  FFMA.FTZ R160, R107, R80.reuse, R160 ;  /* 0x000000506ba07223 */ /* 0x080fe200000100a0 */
[----:B------:R-:W-:Y:S01]  /*1e30*/  FMUL.FTZ R83, R211, R80 ;  /* 0x00000050d3537220 */ /* 0x000fe20000410000 */
[----:B------:R-:W-:Y:S01]  /*1e40*/  IMAD.U32 R81, R120, 0x10000, RZ ;  /* 0x0001000078517824 */ /* 0x000fe200078e00ff */
[----:B------:R-:W-:Y:S01]  /*1e50*/  SHF.L.U32 R80, R117, 0x10, RZ ;  /* 0x0000001075507819 */ /* 0x000fe200000006ff */
[----:B------:R-:W-:-:S02]  /*1e60*/  FMUL.FTZ R109, R190, R109 ;  /* 0x0000006dbe6d7220 */ /* 0x000fc40000410000 */
[----:B------:R-:W-:Y:S01]  /*1e70*/  FADD.FTZ R163, R81, R163 ;  /* 0x000000a351a37221 */ /* 0x000fe20000010000 */
[-C--:B------:R-:W-:Y:S01]  /*1e80*/  FFMA.FTZ R162, R107, R81.reuse, R162 ;  /* 0x000000516ba27223 */ /* 0x080fe200000100a2 */
[----:B------:R-:W-:Y:S01]  /*1e90*/  FFMA.FTZ R106, R212, R81, R83 ;  /* 0x00000051d46a7223 */ /* 0x000fe20000010053 */
[----:B------:R-:W-:Y:S01]  /*1ea0*/  FADD.FTZ R165, R80, R165 ;  /* 0x000000a550a57221 */ /* 0x000fe20000010000 */
[----:B------:R-:W-:Y:S01]  /*1eb0*/  SHF.L.U32 R81, R121, 0x10, RZ ;  /* 0x0000001079517819 */ /* 0x000fe200000006ff */
[-C--:B------:R-:W-:Y:S01]  /*1ec0*/  FFMA.FTZ R166, R109, R80.reuse, R166 ;  /* 0x000000506da67223 */ /* 0x080fe200000100a6 */
[----:B------:R-:W-:Y:S01]  /*1ed0*/  FMUL.FTZ R83, R207, R80 ;  /* 0x00000050cf537220 */ /* 0x000fe20000410000 */
[----:B------:R-:W-:Y:S01]  /*1ee0*/  PRMT R80, R116, 0x7632, R80 ;  /* 0x0000763274507816 */ /* 0x000fe20000000050 */
[----:B------:R-:W-:Y:S01]  /*1ef0*/  FADD.FTZ R111, -R217, R113 ;  /* 0x00000071d96f7221 */ /* 0x000fe20000010100 */
[----:B------:R-:W-:Y:S01]  /*1f00*/  FADD.FTZ R169, R81, R169 ;  /* 0x000000a951a97221 */ /* 0x000fe20000010000 */
[-C--:B------:R-:W-:Y:S01]  /*1f10*/  FFMA.FTZ R168, R109, R81.reuse, R168 ;  /* 0x000000516da87223 */ /* 0x080fe200000100a8 */
[----:B------:R-:W-:Y:S01]  /*1f20*/  FFMA.FTZ R108, R208, R81, R83 ;  /* 0x00000051d06c7223 */ /* 0x000fe20000010053 */
[----:B------:R-:W-:Y:S01]  /*1f30*/  PRMT R81, R120, 0x7632, R81 ;  /* 0x0000763278517816 */ /* 0x000fe20000000051 */
[----:B------:R-:W-:-:S02]  /*1f40*/  IMAD.U32 R80, R80, 0x10000, RZ ;  /* 0x0001000050507824 */ /* 0x000fc400078e00ff */
[----:B------:R-:W-:Y:S01]  /*1f50*/  FMUL.FTZ R111, R190, R111 ;  /* 0x0000006fbe6f7220 */ /* 0x000fe20000410000 */
[----:B------:R-:W-:Y:S01]  /*1f60*/  PRMT R117, R117, 0x7632, R117 ;  /* 0x0000763275757816 */ /* 0x000fe20000000075 */
[----:B-1----:R-:W-:Y:S01]  /*1f70*/  FADD.FTZ R115, -R217, R115 ;  /* 0x00000073d9737221 */ /* 0x002fe20000010100 */
[----:B------:R-:W-:Y:S01]  /*1f80*/  SHF.L.U32 R81, R81, 0x10, RZ ;  /* 0x0000001051517819 */ /* 0x000fe200000006ff */
[-C--:B------:R-:W-:Y:S01]  /*1f90*/  FFMA.FTZ R167, R111, R80.reuse, R167 ;  /* 0x000000506fa77223 */ /* 0x080fe200000100a7 */
[----:B------:R-:W-:Y:S01]  /*1fa0*/  FADD.FTZ R170, R80, R170 ;  /* 0x000000aa50aa7221 */ /* 0x000fe20000010000 */
[----:B------:R-:W-:Y:S01]  /*1fb0*/  FMUL.FTZ R83, R209, R80 ;  /* 0x00000050d1537220 */ /* 0x000fe20000410000 */
[----:B------:R-:W-:Y:S02]  /*1fc0*/  PRMT R113, R121, 0x7632, R113 ;  /* 0x0000763279717816 */ /* 0x000fe40000000071 */
[----:B------:R-:W-:Y:S01]  /*1fd0*/  SHF.L.U32 R80, R117, 0x10, RZ ;  /* 0x0000001075507819 */ /* 0x000fe200000006ff */
[-C--:B------:R-:W-:Y:S01]  /*1fe0*/  FFMA.FTZ R172, R111, R81.reuse, R172 ;  /* 0x000000516fac7223 */ /* 0x080fe200000100ac */
[----:B------:R-:W-:Y:S01]  /*1ff0*/  FADD.FTZ R171, R81, R171 ;  /* 0x000000ab51ab7221 */ /* 0x000fe20000010000 */
[----:B------:R-:W-:Y:S01]  /*2000*/  FFMA.FTZ R110, R210, R81, R83 ;  /* 0x00000051d26e7223 */ /* 0x000fe20000010053 */
[----:B------:R-:W-:Y:S01]  /*2010*/  FMUL.FTZ R112, R190, R115 ;  /* 0x00000073be707220 */ /* 0x000fe20000410000 */
[----:B------:R-:W-:-:S02]  /*2020*/  IMAD.U32 R113, R113, 0x10000, RZ ;  /* 0x0001000071717824 */ /* 0x000fc400078e00ff */
[----:B------:R-:W-:Y:S01]  /*2030*/  FMUL.FTZ R81, R205, R80 ;  /* 0x00000050cd517220 */ /* 0x000fe20000410000 */
[----:B------:R-:W-:Y:S01]  /*2040*/  FADD.FTZ R83, -R217, R124 ;  /* 0x0000007cd9537221 */ /* 0x000fe20000010100 */
[-C--:B------:R-:W-:Y:S01]  /*2050*/  FFMA.FTZ R176, R112, R113.reuse, R176 ;  /* 0x0000007170b07223 */ /* 0x080fe200000100b0 */
[----:B------:R-:W-:Y:S01]  /*2060*/  FADD.FTZ R175, R113, R175 ;  /* 0x000000af71af7221 */ /* 0x000fe20000010000 */
[----:B------:R-:W-:Y:S01]  /*2070*/  FFMA.FTZ R113, R206, R113, R81 ;  /* 0x00000071ce717223 */ /* 0x000fe20000010051 */
[----:B------:R-:W-:Y:S01]  /*2080*/  SHF.L.U32 R81, R118, 0x10, RZ ;  /* 0x0000001076517819 */ /* 0x000fe200000006ff */
[----:B------:R-:W-:Y:S01]  /*2090*/  FMUL.FTZ R116, R190, R83 ;  /* 0x00000053be747220 */ /* 0x000fe20000410000 */
[----:B------:R-:W-:-:S03]  /*20a0*/  SHF.L.U32 R117, R122, 0x10, RZ ;  /* 0x000000107a757819 */ /* 0x000fc600000006ff */
[-C--:B------:R-:W-:Y:S01]  /*20b0*/  FMUL.FTZ R83, R203, R81.reuse ;  /* 0x00000051cb537220 */ /* 0x080fe20000410000 */
[----:B------:R-:W-:Y:S01]  /*20c0*/  FADD.FTZ R181, R81, R181 ;  /* 0x000000b551b57221 */ /* 0x000fe20000010000 */
[----:B------:R-:W-:Y:S01]  /*20d0*/  FFMA.FTZ R182, R116, R81, R182 ;  /* 0x0000005174b67223 */ /* 0x000fe200000100b6 */
[----:B------:R-:W-:Y:S01]  /*20e0*/  PRMT R81, R118, 0x7632, R81 ;  /* 0x0000763276517816 */ /* 0x000fe20000000051 */
[----:B------:R-:W-:Y:S01]  /*20f0*/  FADD.FTZ R120, -R217, R125 ;  /* 0x0000007dd9787221 */ /* 0x000fe20000010100 */
[----:B------:R-:W-:Y:S01]  /*2100*/  PRMT R122, R122, 0x7632, R122 ;  /* 0x000076327a7a7816 */ /* 0x000fe2000000007a */
[----:B------:R-:W-:Y:S02]  /*2110*/  FADD.FTZ R180, R117, R180 ;  /* 0x000000b475b47221 */ /* 0x000fe40000010000 */
[----:B------:R-:W-:Y:S02]  /*2120*/  IMAD.U32 R81, R81, 0x10000, RZ ;  /* 0x0001000051517824 */ /* 0x000fe400078e00ff */
[-C--:B------:R-:W-:Y:S01]  /*2130*/  FFMA.FTZ R179, R116, R117.reuse, R179 ;  /* 0x0000007574b37223 */ /* 0x080fe200000100b3 */
[----:B------:R-:W-:Y:S01]  /*2140*/  SHF.L.U32 R121, R122, 0x10, RZ ;  /* 0x000000107a797819 */ /* 0x000fe200000006ff */
[----:B------:R-:W-:Y:S01]  /*2150*/  FFMA.FTZ R161, R112, R80, R161 ;  /* 0x0000005070a17223 */ /* 0x000fe200000100a1 */
[----:B------:R-:W-:Y:S01]  /*2160*/  FADD.FTZ R173, R80, R173 ;  /* 0x000000ad50ad7221 */ /* 0x000fe20000010000 */
[----:B------:R-:W-:Y:S01]  /*2170*/  FFMA.FTZ R117, R204, R117, R83 ;  /* 0x00000075cc757223 */ /* 0x000fe20000010053 */
        /* <DEDUP_REMOVED lines=8> */
[----:B------:R-:W-:Y:S01]  /*2200*/  FFMA.FTZ R14, R120, R81, R14 ;  /* 0x00000051780e7223 */ /* 0x000fe2000001000e */
[----:B------:R-:W-:-:S02]  /*2210*/  IMAD.U32 R81, R123, 0x10000, RZ ;  /* 0x000100007b517824 */ /* 0x000fc400078e00ff */
[----:B------:R-:W-:Y:S01]  /*2220*/  FMUL.FTZ R122, R190, R126 ;  /* 0x0000007ebe7a7220 */ /* 0x000fe20000410000 */
[-C--:B------:R-:W-:Y:S01]  /*2230*/  FMUL.FTZ R83, R199, R80.reuse ;  /* 0x00000050c7537220 */ /* 0x080fe20000410000 */
[----:B------:R-:W-:Y:S01]  /*2240*/  FADD.FTZ R154, R80, R154 ;  /* 0x0000009a509a7221 */ /* 0x000fe20000010000 */
[----:B------:R-:W-:Y:S01]  /*2250*/  FADD.FTZ R157, R81, R157 ;  /* 0x0000009d519d7221 */ /* 0x000fe20000010000 */
[-C--:B------:R-:W-:Y:S01]  /*2260*/  FFMA.FTZ R140, R122, R81.reuse, R140 ;  /* 0x000000517a8c7223 */ /* 0x080fe2000001008c */
[----:B------:R-:W-:Y:S01]  /*2270*/  FFMA.FTZ R124, R200, R81, R83 ;  /* 0x00000051c87c7223 */ /* 0x000fe20000010053 */
[----:B------:R-:W-:Y:S01]  /*2280*/  FFMA.FTZ R7, R122, R80, R7 ;  /* 0x000000507a077223 */ /* 0x000fe20000010007 */
[----:B------:R-:W-:Y:S01]  /*2290*/  PRMT R81, R119, 0x7632, R81 ;  /* 0x0000763277517816 */ /* 0x000fe20000000051 */
[----:B------:R-:W-:Y:S01]  /*22a0*/  FADD.FTZ R114, -R217, R127 ;  /* 0x0000007fd9727221 */ /* 0x000fe20000010100 */
[----:B------:R-:W-:Y:S02]  /*22b0*/  FADD.FTZ R80, RZ, R194 ;  /* 0x000000c2ff507221 */ /* 0x000fe40000010000 */
[----:B------:R-:W-:Y:S01]  /*22c0*/  SHF.L.U32 R81, R81, 0x10, RZ ;  /* 0x0000001051517819 */ /* 0x000fe200000006ff */
[----:B------:R-:W-:Y:S01]  /*22d0*/  FMUL.FTZ R114, R190, R114 ;  /* 0x00000072be727220 */ /* 0x000fe20000410000 */
[----:B------:R-:W-:Y:S01]  /*22e0*/  FADD.FTZ R82, R197, R80 ;  /* 0x00000050c5527221 */ /* 0x000fe20000010000 */
[----:B------:R-:W-:-:S02]  /*22f0*/  FFMA.FTZ R80, R191, R194, RZ ;  /* 0x000000c2bf507223 */ /* 0x000fc400000100ff */
        /* <DEDUP_REMOVED lines=40> */
[----:B------:R-:W-:Y:S01]  /*2580*/  PRMT R123, R123, 0x7632, R123 ;  /* 0x000076327b7b7816 */ /* 0x000fe2000000007b */
[----:B------:R-:W-:Y:S02]  /*2590*/  FADD.FTZ R82, R82, R117 ;  /* 0x0000007552527221 */ /* 0x000fe40000010000 */
[----:B------:R-:W-:Y:S01]  /*25a0*/  FFMA.FTZ R81, R116, R117, R81 ;  /* 0x0000007574517223 */ /* 0x000fe20000010051 */
[----:B------:R-:W-:Y:S01]  /*25b0*/  SHF.L.U32 R123, R123, 0x10, RZ ;  /* 0x000000107b7b7819 */ /* 0x000fe200000006ff */
[----:B------:R-:W-:Y:S02]  /*25c0*/  VIADD R164, R164, UR10 ;  /* 0x0000000aa4a47c36 */ /* 0x000fe40008000000 */
[----:B------:R-:W-:Y:S01]  /*25d0*/  FADD.FTZ R83, R82, R121 ;  /* 0x0000007952537221 */ /* 0x000fe20000010000 */
[----:B------:R-:W-:Y:S01]  /*25e0*/  SHF.R.U32.HI R217, RZ, 0x5, R232 ;  /* 0x00000005ffd97819 */ /* 0x000fe200000116e8 */
[----:B------:R-:W-:Y:S01]  /*25f0*/  FFMA.FTZ R81, R120, R121, R81 ;  /* 0x0000007978517223 */ /* 0x000fe20000010051 */
[----:B------:R-:W-:Y:S01]  /*2600*/  UMOV UR6, 0xffffffff ;  /* 0xffffffff00067882 */ /* 0x000fe20000000000 */
[-C--:B------:R-:W-:Y:S01]  /*2610*/  FFMA.FTZ R115, R198, R123.reuse, R115 ;  /* 0x0000007bc6737223 */ /* 0x080fe20000010073 */
[----:B------:R-:W-:Y:S01]  /*2620*/  ISETP.GE.AND P5, PT, R164, UR11, PT ;  /* 0x0000000ba4007c0c */ /* 0x000fe2000bfa6270 */
[----:B------:R-:W-:Y:S01]  /*2630*/  FADD.FTZ R82, R83, R124 ;  /* 0x0000007c53527221 */ /* 0x000fe20000010000 */
[----:B------:R-:W-:Y:S01]  /*2640*/  LOP3.LUT R80, R217, 0x7fffffc, RZ, 0xc0, !PT ;  /* 0x07fffffcd9507812 */ /* 0x000fe200078ec0ff */
[----:B------:R-:W-:Y:S01]  /*2650*/  FFMA.FTZ R81, R122, R124, R81 ;  /* 0x0000007c7a517223 */ /* 0x000fe20000010051 */
[----:B------:R-:W-:Y:S01]  /*2660*/  FADD.FTZ R145, R123, R145 ;  /* 0x000000917b917221 */ /* 0x000fe20000010000 */
[----:B------:R-:W-:Y:S01]  /*2670*/  FFMA.FTZ R146, R114, R123, R146 ;  /* 0x0000007b72927223 */ /* 0x000fe20000010092 */
[----:B------:R-:W-:Y:S01]  /*2680*/  LOP3.LUT P3, RZ, R232, 0x1f, RZ, 0xc0, !PT ;  /* 0x0000001fe8ff7812 */ /* 0x000fe2000786c0ff */
[----:B------:R-:W-:Y:S01]  /*2690*/  FADD.FTZ R82, R82, R115 ;  /* 0x0000007352527221 */ /* 0x000fe20000010000 */
[----:B------:R-:W-:Y:S01]  /*26a0*/  P2R R118, PR, RZ, 0x20 ;  /* 0x00000020ff767803 */ /* 0x000fe20000000000 */
[----:B------:R-:W-:Y:S01]  /*26b0*/  FFMA.FTZ R81, R114, R115, R81 ;  /* 0x0000007372517223 */ /* 0x000fe20000010051 */
[----:B------:R-:W-:Y:S01]  /*26c0*/  @!P1 IADD3 R80, R80, 0x4, RZ ;  /* 0x0000000450509810 */ /* 0x000fe20007ffe0ff */
[----:B------:R-:W-:Y:S08]  /*26d0*/  BRA.DIV UR6, `(.L_x_1053) ;  /* 0x0000002206107947 */ /* 0x000ff0000b800000 */
        /* <DEDUP_REMOVED lines=18> */
.L_x_1065:
[----:B------:R-:W2:Y:S01]  /*2800*/  S2R R126, SR_CgaCtaId ;  /* 0x00000000007e7919 */ /* 0x000ea20000008800 */
[----:B01----:R-:W-:Y:S01]  /*2810*/  FADD.FTZ R81, R81, R119 ;  /* 0x0000007751517221 */ /* 0x003fe20000010000 */
[----:B------:R-:W-:Y:S01]  /*2820*/  @!P3 LOP3.LUT R217, R217, 0x3, RZ, 0xc0, !PT ;  /* 0x00000003d9d9b812 */ /* 0x000fe200078ec0ff */
[----:B------:R-:W-:Y:S05]  /*2830*/  WARPSYNC.ALL ;  /* 0x0000000000007948 */ /* 0x000fea0003800000 */
[----:B------:R-:W-:Y:S02]  /*2840*/  MOV R119, 0x400 ;  /* 0x0000040000777802 */ /* 0x000fe40000000f00 */
[----:B------:R-:W-:-:S02]  /*2850*/  @!P3 IADD3 R123, R80, R217, RZ ;  /* 0x000000d9507bb210 */ /* 0x000fc40007ffe0ff */
[----:B------:R-:W-:-:S04]  /*2860*/  ISETP.NE.U32.AND P5, PT, RZ, UR18, PT ;  /* 0x00000012ff007c0c */ /* 0x000fc8000bfa5070 */
[----:B------:R-:W-:Y:S02]  /*2870*/  ISETP.NE.AND.EX P5, PT, RZ, UR19, PT, P5 ;  /* 0x00000013ff007c0c */ /* 0x000fe4000bfa5350 */
[----:B--2---:R-:W-:-:S05]  /*2880*/  LEA R119, R126, R119, 0x18 ;  /* 0x000000777e777211 */ /* 0x004fca00078ec0ff */
[----:B------:R-:W-:Y:S01]  /*2890*/  @!P3 IMAD R123, R123, 0x8, R119 ;  /* 0x000000087b7bb824 */ /* 0x000fe200078e0277 */
[----:B------:R-:W-:Y:S01]  /*28a0*/  LEA R119, R80, R119, 0x3 ;  /* 0x0000007750777211 */ /* 0x000fe200078e18ff */
[----:B------:R-:W-:-:S05]  /*28b0*/  FADD.FTZ R80, R82, R83 ;  /* 0x0000005352507221 */ /* 0x000fca0000010000 */
[----:B------:R-:W-:Y:S01]  /*28c0*/  @!P3 STS.64 [R123+0x3000], R80 ;  /* 0x003000507b00b388 */ /* 0x000fe20000000a00 */
[----:B------:R-:W-:Y:S06]  /*28d0*/  BAR.SYNC.DEFER_BLOCKING 0x0 ;  /* 0x0000000000007b1d */ /* 0x000fec0000010000 */
[----:B------:R-:W0:Y:S02]  /*28e0*/  LDS.128 R80, [R119+0x3000] ;  /* 0x0030000077507984 */ /* 0x000e240000000c00 */
[----:B0-----:R-:W-:-:S04]  /*28f0*/  FADD.FTZ R125, RZ, R80 ;  /* 0x00000050ff7d7221 */ /* 0x001fc80000010000 */
[----:B------:R-:W-:Y:S01]  /*2900*/  FADD.FTZ R123, R82, R125 ;  /* 0x0000007d527b7221 */ /* 0x000fe20000010000 */
[----:B------:R-:W-:-:S04]  /*2910*/  FADD.FTZ R82, RZ, R81 ;  /* 0x00000051ff527221 */ /* 0x000fc80000010000 */
[----:B------:R-:W-:Y:S02]  /*2920*/  FADD.FTZ R125, R83, R82 ;  /* 0x00000052537d7221 */ /* 0x000fe40000010000 */
[----:B------:R-:W0:Y:S02]  /*2930*/  LDS.128 R80, [R119+0x3010] ;  /* 0x0030100077507984 */ /* 0x000e240000000c00 */
[----:B0-----:R-:W-:Y:S01]  /*2940*/  FADD.FTZ R127, R123, R80 ;  /* 0x000000507b7f7221 */ /* 0x001fe20000010000 */
[----:B------:R-:W-:Y:S01]  /*2950*/  FADD.FTZ R126, R125, R81 ;  /* 0x000000517d7e7221 */ /* 0x000fe20000010000 */
[----:B-----5:R-:W-:Y:S02]  /*2960*/  MOV R123, R86 ;  /* 0x00000056007b7202 */ /* 0x020fe40000000f00 */
[----:B------:R-:W-:Y:S01]  /*2970*/  FADD.FTZ R82, R82, R127 ;  /* 0x0000007f52527221 */ /* 0x000fe20000010000 */
[----:B------:R-:W-:-:S03]  /*2980*/  FADD.FTZ R83, R83, R126 ;  /* 0x0000007e53537221 */ /* 0x000fc60000010000 */
[----:B------:R-:W-:Y:S01]  /*2990*/  FMUL.FTZ R82, R82, UR14 ;  /* 0x0000000e52527c20 */ /* 0x000fe20008410000 */
[----:B------:R-:W-:-:S04]  /*29a0*/  FMUL.FTZ R119, R83, UR14 ;  /* 0x0000000e53777c20 */ /* 0x000fc80008410000 */
[----:B------:R-:W-:Y:S02]  /*29b0*/  FSEL R126, R82, RZ, !P4 ;  /* 0x000000ff527e7208 */ /* 0x000fe40006000000 */
[----:B------:R-:W-:Y:S01]  /*29c0*/  LOP3.LUT P4, RZ, R123, 0xff, RZ, 0xc0, !PT ;  /* 0x000000ff7bff7812 */ /* 0x000fe2000788c0ff */
[----:B------:R-:W-:Y:S02]  /*29d0*/  @P2 IMAD.MOV.U32 R123, RZ, RZ, R148 ;  /* 0x000000ffff7b2224 */ /* 0x000fe400078e0094 */
        /* <DEDUP_REMOVED lines=10> */
[----:B------:R-:W-:Y:S01]  /*2a80*/  FADD.FTZ R194, R222, -R223 ;  /* 0x800000dfdec27221 */ /* 0x000fe20000010000 */
[----:B------:R-:W-:Y:S01]  /*2a90*/  @P2 LOP3.LUT P3, RZ, R123, 0xff, RZ, 0xc0, !PT ;  /* 0x000000ff7bff2812 */ /* 0x000fe2000786c0ff */
[----:B------:R-:W-:Y:S01]  /*2aa0*/  @P5 FADD.FTZ R80, R44, R80 ;  /* 0x000000502c505221 */ /* 0x000fe20000010000 */
[----:B------:R-:W-:Y:S01]  /*2ab0*/  @P5 FADD.FTZ R81, R45, R81 ;  /* 0x000000512d515221 */ /* 0x000fe20000010000 */
[----:B------:R-:W-:Y:S01]  /*2ac0*/  FMUL.FTZ R82, R190, R82 ;  /* 0x00000052be527220 */ /* 0x000fe20000410000 */
[----:B------:R-:W-:Y:S01]  /*2ad0*/  FADD.FTZ R83, R220, -R83 ;  /* 0x80000053dc537221 */ /* 0x000fe20000010000 */
[----:B------:R-:W-:Y:S01]  /*2ae0*/  FMUL.FTZ R223, R80, UR15 ;  /* 0x0000000f50df7c20 */ /* 0x000fe20008410000 */
[----:B------:R-:W-:Y:S01]  /*2af0*/  FFMA.FTZ R191, R229, R119, R126 ;  /* 0x00000077e5bf7223 */ /* 0x000fe2000001007e */
[----:B------:R-:W-:Y:S01]  /*2b00*/  FMUL.FTZ R229, R81, UR15 ;  /* 0x0000000f51e57c20 */ /* 0x000fe20008410000 */
[----:B------:R-:W-:Y:S01]  /*2b10*/  @P5 FADD.FTZ R82, R46, R82 ;  /* 0x000000522e525221 */ /* 0x000fe20000010000 */
[----:B------:R-:W-:Y:S01]  /*2b20*/  FMUL.FTZ R83, R190, R83 ;  /* 0x00000053be537220 */ /* 0x000fe20000410000 */
[----:B------:R-:W-:Y:S01]  /*2b30*/  FSEL R195, R223, RZ, P4 ;  /* 0x000000ffdfc37208 */ /* 0x000fe20002000000 */
[----:B------:R-:W-:Y:S01]  /*2b40*/  FFMA.FTZ R127, R225, R119, R126 ;  /* 0x00000077e17f7223 */ /* 0x000fe2000001007e */
[----:B------:R-:W-:Y:S01]  /*2b50*/  LOP3.LUT P4, RZ, R86, 0xff00, RZ, 0xc0, !PT ;  /* 0x0000ff0056ff7812 */ /* 0x000fe2000788c0ff */
[----:B------:R-:W-:Y:S01]  /*2b60*/  FMUL.FTZ R236, R82, UR15 ;  /* 0x0000000f52ec7c20 */ /* 0x000fe20008410000 */
[----:B------:R-:W-:Y:S01]  /*2b70*/  @P2 FSEL R223, R223, RZ, P3 ;  /* 0x000000ffdfdf2208 */ /* 0x000fe20001800000 */
[----:B------:R-:W-:Y:S01]  /*2b80*/  @P5 FADD.FTZ R83, R47, R83 ;  /* 0x000000532f535221 */ /* 0x000fe20000010000 */
[----:B------:R-:W-:Y:S01]  /*2b90*/  @P2 LOP3.LUT P3, RZ, R148, 0xff00, RZ, 0xc0, !PT ;  /* 0x0000ff0094ff2812 */ /* 0x000fe2000786c0ff */
[----:B------:R-:W-:Y:S01]  /*2ba0*/  FMUL.FTZ R194, R190, R194 ;  /* 0x000000c2bec27220 */ /* 0x000fe20000410000 */
[----:B------:R-:W-:Y:S01]  /*2bb0*/  FSEL R196, R229, RZ, P4 ;  /* 0x000000ffe5c47208 */ /* 0x000fe20002000000 */
[----:B------:R-:W-:Y:S01]  /*2bc0*/  FADD.FTZ R127, R224, -R127 ;  /* 0x8000007fe07f7221 */ /* 0x000fe20000010000 */
        /* <DEDUP_REMOVED lines=14> */
[C---:B------:R-:W-:Y:S01]  /*2cb0*/  FSEL R217, R232.reuse, RZ, P4 ;  /* 0x000000ffe8d97208 */ /* 0x040fe20002000000 */
[----:B------:R-:W-:Y:S01]  /*2cc0*/  FMUL.FTZ R222, R127, UR15 ;  /* 0x0000000f7fde7c20 */ /* 0x000fe20008410000 */
[----:B------:R-:W-:Y:S01]  /*2cd0*/  LOP3.LUT P4, RZ, R87, 0xff, RZ, 0xc0, !PT ;  /* 0x000000ff57ff7812 */ /* 0x000fe2000788c0ff */
[----:B------:R-:W-:Y:S01]  /*2ce0*/  @P5 FADD.FTZ R191, R51, R191 ;  /* 0x000000bf33bf5221 */ /* 0x000fe20000010000 */
[----:B------:R-:W-:Y:S01]  /*2cf0*/  @P2 FSEL R232, R232, RZ, P3 ;  /* 0x000000ffe8e82208 */ /* 0x000fe20001800000 */
[-CC-:B------:R-:W-:Y:S01]  /*2d00*/  FFMA.FTZ R215, R227, R119.reuse, R126.reuse ;  /* 0x00000077e3d77223 */ /* 0x180fe2000001007e */
[----:B------:R-:W-:Y:S01]  /*2d10*/  @P2 LOP3.LUT P3, RZ, R149, 0xff, RZ, 0xc0, !PT ;  /* 0x000000ff95ff2812 */ /* 0x000fe2000786c0ff */
[----:B------:R-:W-:Y:S01]  /*2d20*/  FMUL.FTZ R228, R191, UR15 ;  /* 0x0000000fbfe47c20 */ /* 0x000fe20008410000 */
[----:B------:R-:W-:Y:S01]  /*2d30*/  FSEL R220, R233, RZ, P4 ;  /* 0x000000ffe9dc7208 */ /* 0x000fe20002000000 */
[----:B------:R-:W-:Y:S01]  /*2d40*/  FADD.FTZ R215, R226, -R215 ;  /* 0x800000d7e2d77221 */ /* 0x000fe20000010000 */
[----:B------:R-:W-:Y:S01]  /*2d50*/  LOP3.LUT P4, RZ, R87, 0xff00, RZ, 0xc0, !PT ;  /* 0x0000ff0057ff7812 */ /* 0x000fe2000788c0ff */
[----:B------:R-:W-:Y:S01]  /*2d60*/  FFMA.FTZ R95, R95, R119, R126 ;  /* 0x000000775f5f7223 */ /* 0x000fe2000001007e */
[----:B------:R-:W-:Y:S01]  /*2d70*/  @P2 FSEL R233, R233, RZ, P3 ;  /* 0x000000ffe9e92208 */ /* 0x000fe20001800000 */
[----:B------:R-:W-:Y:S01]  /*2d80*/  FMUL.FTZ R215, R190, R215 ;  /* 0x000000d7bed77220 */ /* 0x000fe20000410000 */
[----:B------:R-:W-:Y:S01]  /*2d90*/  @P2 LOP3.LUT P3, RZ, R149, 0xff00, RZ, 0xc0, !PT ;  /* 0x0000ff0095ff2812 */ /* 0x000fe2000786c0ff */
[----:B------:R-:W-:Y:S01]  /*2da0*/  FADD.FTZ R95, R94, -R95 ;  /* 0x8000005f5e5f7221 */ /* 0x000fe20000010000 */
[----:B------:R-:W-:Y:S01]  /*2db0*/  FSEL R221, R222, RZ, P4 ;  /* 0x000000ffdedd7208 */ /* 0x000fe20002000000 */
[----:B------:R-:W-:Y:S01]  /*2dc0*/  @P5 FADD.FTZ R215, R50, R215 ;  /* 0x000000d732d75221 */ /* 0x000fe20000010000 */
[----:B------:R-:W-:Y:S01]  /*2dd0*/  @P2 FSEL R222, R222, RZ, P3 ;  /* 0x000000ffdede2208 */ /* 0x000fe20001800000 */
[----:B------:R-:W-:Y:S01]  /*2de0*/  FMUL.FTZ R94, R190, R95 ;  /* 0x0000005fbe5e7220 */ /* 0x000fe20000410000 */
[----:B------:R-:W-:Y:S01]  /*2df0*/  LOP3.LUT P3, RZ, R87, 0xff000000, RZ, 0xc0, !PT ;  /* 0xff00000057ff7812 */ /* 0x000fe2000786c0ff */
[----:B------:R-:W-:Y:S01]  /*2e00*/  FMUL.FTZ R227, R215, UR15 ;  /* 0x0000000fd7e37c20 */ /* 0x000fe20008410000 */
[----:B------:R-:W-:Y:S01]  /*2e10*/  LOP3.LUT P4, RZ, R87, 0xff0000, RZ, 0xc0, !PT ;  /* 0x00ff000057ff7812 */ /* 0x000fe2000788c0ff */
[----:B------:R-:W-:Y:S01]  /*2e20*/  @P5 FADD.FTZ R94, R52, R94 ;  /* 0x0000005e345e5221 */ /* 0x000fe20000010000 */
[----:B------:R-:W-:Y:S01]  /*2e30*/  FSEL R224, R228, RZ, P3 ;  /* 0x000000ffe4e07208 */ /* 0x000fe20001800000 */
[-CC-:B------:R-:W-:Y:S01]  /*2e40*/  FFMA.FTZ R93, R93, R119.reuse, R126.reuse ;  /* 0x000000775d5d7223 */ /* 0x180fe2000001007e */
[----:B------:R-:W-:Y:S01]  /*2e50*/  @P2 LOP3.LUT P3, RZ, R149, 0xff000000, RZ, 0xc0, !PT ;  /* 0xff00000095ff2812 */ /* 0x000fe2000786c0ff */
[----:B------:R-:W-:Y:S01]  /*2e60*/  FMUL.FTZ R125, R94, UR15 ;  /* 0x0000000f5e7d7c20 */ /* 0x000fe20008410000 */
[----:B------:R-:W-:Y:S01]  /*2e70*/  FSEL R226, R227, RZ, P4 ;  /* 0x000000ffe3e27208 */ /* 0x000fe20002000000 */
[----:B------:R-:W-:Y:S01]  /*2e80*/  FADD.FTZ R93, R92, -R93 ;  /* 0x8000005d5c5d7221 */ /* 0x000fe20000010000 */
[----:B------:R-:W-:Y:S01]  /*2e90*/  @P2 FSEL R228, R228, RZ, P3 ;  /* 0x000000ffe4e42208 */ /* 0x000fe20001800000 */
[-CC-:B------:R-:W-:Y:S01]  /*2ea0*/  FFMA.FTZ R91, R91, R119.reuse, R126.reuse ;  /* 0x000000775b5b7223 */ /* 0x180fe2000001007e */
[----:B------:R-:W-:Y:S01]  /*2eb0*/  ISETP.NE.U32.AND P3, PT, RZ, UR16, PT ;  /* 0x00000010ff007c0c */ /* 0x000fe2000bf65070 */
[--C-:B------:R-:W-:Y:S01]  /*2ec0*/  FFMA.FTZ R97, R97, R119, R126.reuse ;  /* 0x0000007761617223 */ /* 0x100fe2000001007e */
[----:B------:R-:W-:Y:S01]  /*2ed0*/  @P2 LOP3.LUT P4, RZ, R149, 0xff0000, RZ, 0xc0, !PT ;  /* 0x00ff000095ff2812 */ /* 0x000fe2000788c0ff */
[----:B------:R-:W-:Y:S01]  /*2ee0*/  FADD.FTZ R91, R90, -R91 ;  /* 0x8000005b5a5b7221 */ /* 0x000fe20000010000 */
[----:B------:R-:W-:Y:S01]  /*2ef0*/  ISETP.NE.AND.EX P3, PT, RZ, UR17, PT, P3 ;  /* 0x00000011ff007c0c */ /* 0x000fe2000bf65330 */
[----:B------:R-:W-:Y:S01]  /*2f00*/  FADD.FTZ R97, R96, -R97 ;  /* 0x8000006160617221 */ /* 0x000fe20000010000 */
[----:B------:R-:W-:Y:S01]  /*2f10*/  @P2 FSEL R227, R227, RZ, P4 ;  /* 0x000000ffe3e32208 */ /* 0x000fe20002000000 */
[----:B------:R-:W-:Y:S01]  /*2f20*/  FMUL.FTZ R90, R190, R91 ;  /* 0x0000005bbe5a7220 */ /* 0x000fe20000410000 */
[----:B------:R-:W-:Y:S01]  /*2f30*/  ISETP.NE.U32.AND P4, PT, RZ, UR16, PT ;  /* 0x00000010ff007c0c */ /* 0x000fe2000bf85070 */
[-CC-:B------:R-:W-:Y:S01]  /*2f40*/  FFMA.FTZ R99, R99, R119.reuse, R126.reuse ;  /* 0x0000007763637223 */ /* 0x180fe2000001007e */
[----:B------:R-:W-:Y:S01]  /*2f50*/  FFMA.FTZ R101, R101, R119, R126 ;  /* 0x0000007765657223 */ /* 0x000fe2000001007e */
[----:B------:R-:W-:Y:S01]  /*2f60*/  @P5 FADD.FTZ R90, R54, R90 ;  /* 0x0000005a365a5221 */ /* 0x000fe20000010000 */
[----:B------:R-:W-:Y:S01]  /*2f70*/  ISETP.NE.AND.EX P4, PT, RZ, UR17, PT, P4 ;  /* 0x00000011ff007c0c */ /* 0x000fe2000bf85340 */
[----:B------:R-:W-:Y:S01]  /*2f80*/  FADD.FTZ R99, R98, -R99 ;  /* 0x8000006362637221 */ /* 0x000fe20000010000 */
[----:B------:R-:W-:Y:S01]  /*2f90*/  FADD.FTZ R101, R100, -R101 ;  /* 0x8000006564657221 */ /* 0x000fe20000010000 */
[----:B------:R-:W-:Y:S01]  /*2fa0*/  @P2 F2FP.BF16.F32.PACK_AB R223, RZ, R223 ;  /* 0x000000dfffdf223e */ /* 0x000fe200000010ff */
[----:B------:R-:W-:Y:S01]  /*2fb0*/  FFMA.FTZ R107, R107, R119, R126 ;  /* 0x000000776b6b7223 */ /* 0x000fe2000001007e */
[----:B------:R-:W0:Y:S01]  /*2fc0*/  @P3 LDC.64 R86, c[0x0][0x308] ;  /* 0x0000c200ff563b82 */ /* 0x000e220000000a00 */
[----:B------:R-:W-:Y:S01]  /*2fd0*/  SEL R80, R80, R68, P4 ;  /* 0x0000004450507207 */ /* 0x000fe20002000000 */
[----:B------:R-:W-:Y:S01]  /*2fe0*/  FMUL.FTZ R92, R190, R99 ;  /* 0x00000063be5c7220 */ /* 0x000fe20000410000 */
[----:B------:R-:W-:Y:S01]  /*2ff0*/  SEL R81, R81, R69, P4 ;  /* 0x0000004551517207 */ /* 0x000fe20002000000 */
[----:B------:R-:W-:Y:S01]  /*3000*/  FADD.FTZ R107, R106, -R107 ;  /* 0x8000006b6a6b7221 */ /* 0x000fe20000010000 */
[----:B------:R-:W-:Y:S01]  /*3010*/  SEL R82, R82, R70, P4 ;  /* 0x0000004652527207 */ /* 0x000fe20002000000 */
[----:B------:R-:W-:Y:S01]  /*3020*/  @P5 FADD.FTZ R92, R56, R92 ;  /* 0x0000005c385c5221 */ /* 0x000fe20000010000 */
[----:B------:R-:W-:Y:S01]  /*3030*/  SEL R83, R83, R71, P4 ;  /* 0x0000004753537207 */ /* 0x000fe20002000000 */
[----:B------:R-:W-:Y:S01]  /*3040*/  FMUL.FTZ R91, R190, R107 ;  /* 0x0000006bbe5b7220 */ /* 0x000fe20000410000 */
[----:B------:R-:W-:Y:S01]  /*3050*/  @P2 PRMT R76, R223, 0x7610, R76 ;  /* 0x00007610df4c2816 */ /* 0x000fe2000000004c */
[----:B------:R-:W-:Y:S01]  /*3060*/  FMUL.FTZ R225, R92, UR15 ;  /* 0x0000000f5ce17c20 */ /* 0x000fe20008410000 */
[----:B------:R-:W-:Y:S01]  /*3070*/  @P2 F2FP.BF16.F32.PACK_AB R229, RZ, R229 ;  /* 0x000000e5ffe5223e */ /* 0x000fe200000010ff */
[----:B------:R-:W-:Y:S01]  /*3080*/  @P5 FADD.FTZ R91, R60, R91 ;  /* 0x0000005b3c5b5221 */ /* 0x000fe20000010000 */
[-CC-:B------:R-:W-:Y:S01]  /*3090*/  FFMA.FTZ R109, R109, R119.reuse, R126.reuse ;  /* 0x000000776d6d7223 */ /* 0x180fe2000001007e */
[-C--:B------:R-:W-:Y:S01]  /*30a0*/  FFMA.FTZ R112, R112, R119.reuse, R126 ;  /* 0x0000007770707223 */ /* 0x080fe2000001007e */
[----:B------:R-:W-:Y:S01]  /*30b0*/  @P2 PRMT R76, R76, 0x5410, R229 ;  /* 0x000054104c4c2816 */ /* 0x000fe200000000e5 */
[----:B------:R-:W-:Y:S01]  /*30c0*/  FMUL.FTZ R100, R91, UR15 ;  /* 0x0000000f5b647c20 */ /* 0x000fe20008410000 */
[----:B------:R-:W-:Y:S01]  /*30d0*/  FADD.FTZ R109, R108, -R109 ;  /* 0x8000006d6c6d7221 */ /* 0x000fe20000010000 */
[----:B------:R-:W-:Y:S01]  /*30e0*/  FADD.FTZ R113, R113, -R112 ;  /* 0x8000007071717221 */ /* 0x000fe20000010000 */
[-CC-:B------:R-:W-:Y:S01]  /*30f0*/  FFMA.FTZ R116, R116, R119.reuse, R126.reuse ;  /* 0x0000007774747223 */ /* 0x180fe2000001007e */
[----:B------:R-:W-:Y:S01]  /*3100*/  FFMA.FTZ R120, R120, R119, R126 ;  /* 0x0000007778787223 */ /* 0x000fe2000001007e */
[----:B------:R-:W-:Y:S01]  /*3110*/  @P2 F2FP.BF16.F32.PACK_AB R236, RZ, R236 ;  /* 0x000000ecffec223e */ /* 0x000fe200000010ff */
[----:B------:R-:W-:Y:S01]  /*3120*/  FMUL.FTZ R113, R190, R113 ;  /* 0x00000071be717220 */ /* 0x000fe20000410000 */
[----:B------:R-:W-:Y:S01]  /*3130*/  FADD.FTZ R117, R117, -R116 ;  /* 0x8000007475757221 */ /* 0x000fe20000010000 */
[----:B0-----:R-:W-:Y:S01]  /*3140*/  @P3 IMAD.WIDE.U32 R86, R187, 0x20, R86 ;  /* 0x00000020bb563825 */ /* 0x001fe200078e0056 */
[----:B------:R-:W-:-:S03]  /*3150*/  @P2 F2FP.BF16.F32.PACK_AB R227, RZ, R227 ;  /* 0x000000e3ffe3223e */ /* 0x000fc600000010ff */
[----:B------:R-:W-:Y:S01]  /*3160*/  @P5 FADD.FTZ R113, R63, R113 ;  /* 0x000000713f715221 */ /* 0x000fe20000010000 */
[----:B------:R-:W-:Y:S01]  /*3170*/  FMUL.FTZ R116, R190, R117 ;  /* 0x00000075be747220 */ /* 0x000fe20000410000 */
[----:B------:R-:W-:Y:S01]  /*3180*/  FADD.FTZ R117, R121, -R120 ;  /* 0x8000007879757221 */ /* 0x000fe20000010000 */
[----:B------:R0:W-:Y:S01]  /*3190*/  @P3 STG.E.128 desc[UR4][R86.64], R80 ;  /* 0x0000005056003986 */ /* 0x0001e2000c101d04 */
[----:B------:R-:W-:Y:S01]  /*31a0*/  FFMA.FTZ R122, R122, R119, R126 ;  /* 0x000000777a7a7223 */ /* 0x000fe2000001007e */
[----:B------:R-:W-:Y:S01]  /*31b0*/  @P5 FADD.FTZ R116, R64, R116 ;  /* 0x0000007440745221 */ /* 0x000fe20000010000 */
[----:B------:R-:W-:Y:S01]  /*31c0*/  FMUL.FTZ R117, R190, R117 ;  /* 0x00000075be757220 */ /* 0x000fe20000410000 */
[----:B------:R-:W-:Y:S01]  /*31d0*/  @P2 PRMT R77, R236, 0x7610, R77 ;  /* 0x00007610ec4d2816 */ /* 0x000fe2000000004d */
[-CC-:B------:R-:W-:Y:S01]  /*31e0*/  FFMA.FTZ R121, R111, R119.reuse, R126.reuse ;  /* 0x000000776f797223 */ /* 0x180fe2000001007e */
[----:B------:R-:W-:Y:S01]  /*31f0*/  FMUL.FTZ R106, R116, UR15 ;  /* 0x0000000f746a7c20 */ /* 0x000fe20008410000 */
[----:B------:R-:W-:Y:S01]  /*3200*/  @P2 F2FP.BF16.F32.PACK_AB R232, RZ, R232 ;  /* 0x000000e8ffe8223e */ /* 0x000fe200000010ff */
[----:B------:R-:W-:Y:S01]  /*3210*/  @P5 FADD.FTZ R117, R65, R117 ;  /* 0x0000007541755221 */ /* 0x000fe20000010000 */
[----:B------:R-:W-:Y:S01]  /*3220*/  @P2 F2FP.BF16.F32.PACK_AB R222, RZ, R222 ;  /* 0x000000deffde223e */ /* 0x000fe200000010ff */
[----:B------:R-:W-:Y:S01]  /*3230*/  FFMA.FTZ R114, R114, R119, R126 ;  /* 0x0000007772727223 */ /* 0x000fe2000001007e */
[----:B------:R-:W-:Y:S01]  /*3240*/  @P2 F2FP.BF16.F32.PACK_AB R228, RZ, R228 ;  /* 0x000000e4ffe4223e */ /* 0x000fe200000010ff */
[----:B------:R-:W-:Y:S01]  /*3250*/  FADD.FTZ R122, R124, -R122 ;  /* 0x8000007a7c7a7221 */ /* 0x000fe20000010000 */
[----:B------:R-:W-:Y:S01]  /*3260*/  @P2 PRMT R79, R227, 0x7610, R79 ;  /* 0x00007610e34f2816 */ /* 0x000fe2000000004f */
[----:B------:R-:W-:Y:S01]  /*3270*/  FMUL.FTZ R108, R117, UR15 ;  /* 0x0000000f756c7c20 */ /* 0x000fe20008410000 */
[----:B------:R-:W-:Y:S01]  /*3280*/  FADD.FTZ R121, R110, -R121 ;  /* 0x800000796e797221 */ /* 0x000fe20000010000 */
[----:B------:R-:W-:Y:S01]  /*3290*/  @P2 PRMT R77, R77, 0x5410, R232 ;  /* 0x000054104d4d2816 */ /* 0x000fe200000000e8 */
[----:B------:R-:W-:Y:S01]  /*32a0*/  FADD.FTZ R115, R115, -R114 ;  /* 0x8000007273737221 */ /* 0x000fe20000010000 */
[----:B0-----:R-:W-:Y:S01]  /*32b0*/  MOV R80, R84 ;  /* 0x0000005400507202 */ /* 0x001fe20000000f00 */
[C---:B------:R-:W-:Y:S01]  /*32c0*/  FMUL.FTZ R120, R190.reuse, R122 ;  /* 0x0000007abe787220 */ /* 0x040fe20000410000 */
[----:B------:R-:W-:Y:S01]  /*32d0*/  SEL R81, R127, R73, P4 ;  /* 0x000000497f517207 */ /* 0x000fe20002000000 */
[----:B------:R-:W-:Y:S01]  /*32e0*/  FMUL.FTZ R121, R190, R121 ;  /* 0x00000079be797220 */ /* 0x000fe20000410000 */
[----:B------:R-:W-:Y:S01]  /*32f0*/  LOP3.LUT P6, RZ, R80, 0xff, RZ, 0xc0, !PT ;  /* 0x000000ff50ff7812 */ /* 0x000fe200078cc0ff */
[----:B------:R-:W-:Y:S01]  /*3300*/  @P5 FADD.FTZ R120, R66, R120 ;  /* 0x0000007842785221 */ /* 0x000fe20000010000 */
[----:B------:R-:W-:Y:S01]  /*3310*/  @P2 MOV R80, R150 ;  /* 0x0000009600502202 */ /* 0x000fe20000000f00 */
[----:B------:R-:W-:Y:S01]  /*3320*/  @P5 FADD.FTZ R121, R61, R121 ;  /* 0x000000793d795221 */ /* 0x000fe20000010000 */
[----:B------:R-:W-:Y:S01]  /*3330*/  FSEL R123, R125, RZ, P6 ;  /* 0x000000ff7d7b7208 */ /* 0x000fe20003000000 */
[----:B------:R-:W-:Y:S01]  /*3340*/  FMUL.FTZ R110, R120, UR15 ;  /* 0x0000000f786e7c20 */ /* 0x000fe20008410000 */
[----:B------:R-:W-:Y:S01]  /*3350*/  @P2 LOP3.LUT P6, RZ, R80, 0xff, RZ, 0xc0, !PT ;  /* 0x000000ff50ff2812 */ /* 0x000fe200078cc0ff */
[----:B------:R-:W-:Y:S01]  /*3360*/  FMUL.FTZ R111, R121, UR15 ;  /* 0x0000000f796f7c20 */ /* 0x000fe20008410000 */
[----:B------:R-:W-:-:S02]  /*3370*/  SEL R80, R194, R72, P4 ;  /* 0x00000048c2507207 */ /* 0x000fc40002000000 */
[----:B------:R-:W-:Y:S01]  /*3380*/  SEL R82, R215, R74, P4 ;  /* 0x0000004ad7527207 */ /* 0x000fe20002000000 */
[----:B------:R-:W-:Y:S01]  /*3390*/  FMUL.FTZ R215, R90, UR15 ;  /* 0x0000000f5ad77c20 */ /* 0x000fe20008410000 */
[----:B------:R-:W-:Y:S02]  /*33a0*/  SEL R83, R191, R75, P4 ;  /* 0x0000004bbf537207 */ /* 0x000fe40002000000 */
[----:B------:R-:W-:Y:S02]  /*33b0*/  @P2 FSEL R125, R125, RZ, P6 ;  /* 0x000000ff7d7d2208 */ /* 0x000fe40003000000 */
[----:B------:R-:W-:Y:S01]  /*33c0*/  LOP3.LUT P6, RZ, R84, 0xff00, RZ, 0xc0, !PT ;  /* 0x0000ff0054ff7812 */ /* 0x000fe200078cc0ff */
[----:B------:R0:W-:Y:S01]  /*33d0*/  @P3 STG.E.128 desc[UR4][R86.64+0x10], R80 ;  /* 0x0000105056003986 */ /* 0x0001e2000c101d04 */
[----:B------:R-:W-:Y:S02]  /*33e0*/  @P2 PRMT R79, R79, 0x5410, R228 ;  /* 0x000054104f4f2816 */ /* 0x000fe400000000e4 */
[----:B------:R-:W-:Y:S01]  /*33f0*/  @P2 F2FP.BF16.F32.PACK_AB R125, RZ, R125 ;  /* 0x0000007dff7d223e */ /* 0x000fe200000010ff */
[C---:B0-----:R-:W-:Y:S01]  /*3400*/  FMUL.FTZ R86, R190.reuse, R93 ;  /* 0x0000005dbe567220 */ /* 0x041fe20000410000 */
[C---:B------:R-:W-:Y:S01]  /*3410*/  FMUL.FTZ R87, R190.reuse, R97 ;  /* 0x00000061be577220 */ /* 0x040fe20000410000 */
[----:B------:R-:W-:Y:S01]  /*3420*/  FMUL.FTZ R93, R190, R101 ;  /* 0x00000065be5d7220 */ /* 0x000fe20000410000 */
[----:B------:R-:W-:Y:S01]  /*3430*/  FFMA.FTZ R81, R104, R119, R126 ;  /* 0x0000007768517223 */ /* 0x000fe2000001007e */
[----:B------:R-:W-:Y:S01]  /*3440*/  @P5 FADD.FTZ R86, R53, R86 ;  /* 0x0000005635565221 */ /* 0x000fe20000010000 */
[----:B------:R-:W-:Y:S01]  /*3450*/  @P5 FADD.FTZ R87, R55, R87 ;  /* 0x0000005737575221 */ /* 0x000fe20000010000 */
[----:B------:R-:W-:Y:S01]  /*3460*/  @P5 FADD.FTZ R93, R57, R93 ;  /* 0x0000005d395d5221 */ /* 0x000fe20000010000 */
[----:B------:R-:W-:Y:S01]  /*3470*/  FADD.FTZ R81, R102, -R81 ;  /* 0x8000005166517221 */ /* 0x000fe20000010000 */
[----:B------:R-:W-:Y:S01]  /*3480*/  FMUL.FTZ R191, R86, UR15 ;  /* 0x0000000f56bf7c20 */ /* 0x000fe20008410000 */
[----:B------:R-:W-:Y:S01]  /*3490*/  FMUL.FTZ R97, R87, UR15 ;  /* 0x0000000f57617c20 */ /* 0x000fe20008410000 */
[----:B------:R-:W-:Y:S01]  /*34a0*/  FMUL.FTZ R234, R93, UR15 ;  /* 0x0000000f5dea7c20 */ /* 0x000fe20008410000 */
[----:B------:R-:W-:Y:S01]  /*34b0*/  FMUL.FTZ R95, R190, R81 ;  /* 0x00000051be5f7220 */ /* 0x000fe20000410000 */
[----:B------:R-:W-:Y:S01]  /*34c0*/  FFMA.FTZ R80, R105, R119, R126 ;  /* 0x0000007769507223 */ /* 0x000fe2000001007e */
[----:B------:R-:W-:-:S02]  /*34d0*/  FSEL R127, R191, RZ, P6 ;  /* 0x000000ffbf7f7208 */ /* 0x000fc40003000000 */
[----:B------:R-:W-:Y:S01]  /*34e0*/  @P2 LOP3.LUT P6, RZ, R150, 0xff00, RZ, 0xc0, !PT ;  /* 0x0000ff0096ff2812 */ /* 0x000fe200078cc0ff */
[----:B------:R-:W-:Y:S01]  /*34f0*/  @P5 FADD.FTZ R95, R58, R95 ;  /* 0x0000005f3a5f5221 */ /* 0x000fe20000010000 */
[----:B------:R-:W-:Y:S01]  /*3500*/  FADD.FTZ R103, R103, -R80 ;  /* 0x8000005067677221 */ /* 0x000fe20000010000 */
[----:B------:R-:W-:Y:S01]  /*3510*/  IMAD.MOV.U32 R80, RZ, RZ, R88 ;  /* 0x000000ffff507224 */ /* 0x000fe200078e0058 */
[----:B------:R-:W-:Y:S01]  /*3520*/  @P2 FSEL R191, R191, RZ, P6 ;  /* 0x000000ffbfbf2208 */ /* 0x000fe20003000000 */
[----:B------:R-:W-:Y:S01]  /*3530*/  FMUL.FTZ R235, R95, UR15 ;  /* 0x0000000f5feb7c20 */ /* 0x000fe20008410000 */
[----:B------:R-:W-:Y:S01]  /*3540*/  LOP3.LUT P6, RZ, R84, 0xff0000, RZ, 0xc0, !PT ;  /* 0x00ff000054ff7812 */ /* 0x000fe200078cc0ff */
[----:B------:R-:W-:Y:S01]  /*3550*/  FMUL.FTZ R239, R190, R103 ;  /* 0x00000067beef7220 */ /* 0x000fe20000410000 */
[----:B------:R-:W-:Y:S01]  /*3560*/  F2FP.BF16.F32.PACK_AB R81, R217, R197 ;  /* 0x000000c5d951723e */ /* 0x000fe200000010ff */
[----:B------:R-:W-:Y:S01]  /*3570*/  FMUL.FTZ R103, R113, UR15 ;  /* 0x0000000f71677c20 */ /* 0x000fe20008410000 */
[----:B------:R-:W-:Y:S01]  /*3580*/  FSEL R194, R215, RZ, P6 ;  /* 0x000000ffd7c27208 */ /* 0x000fe20003000000 */
[----:B------:R-:W-:Y:S01]  /*3590*/  @P5 FADD.FTZ R239, R59, R239 ;  /* 0x000000ef3bef5221 */ /* 0x000fe20000010000 */
[----:B------:R-:W-:-:S02]  /*35a0*/  @P2 LOP3.LUT P6, RZ, R150, 0xff0000, RZ, 0xc0, !PT ;  /* 0x00ff000096ff2812 */ /* 0x000fc400078cc0ff */
[----:B------:R-:W-:Y:S01]  /*35b0*/  F2FP.BF16.F32.PACK_AB R83, R224, R226 ;  /* 0x000000e2e053723e */ /* 0x000fe200000010ff */
[----:B------:R-:W-:Y:S01]  /*35c0*/  FMUL.FTZ R238, R239, UR15 ;  /* 0x0000000fefee7c20 */ /* 0x000fe20008410000 */
[----:B------:R-:W-:Y:S02]  /*35d0*/  @P2 FSEL R215, R215, RZ, P6 ;  /* 0x000000ffd7d72208 */ /* 0x000fe40003000000 */
[----:B------:R-:W-:Y:S02]  /*35e0*/  LOP3.LUT P6, RZ, R84, 0xff000000, RZ, 0xc0, !PT ;  /* 0xff00000054ff7812 */ /* 0x000fe400078cc0ff */
[----:B------:R-:W-:Y:S02]  /*35f0*/  F2FP.BF16.F32.PACK_AB R82, R221, R220 ;  /* 0x000000dcdd52723e */ /* 0x000fe400000010ff */
[----:B------:R-:W-:Y:S02]  /*3600*/  FSEL R96, R97, RZ, P6 ;  /* 0x000000ff61607208 */ /* 0x000fe40003000000 */
[----:B------:R-:W-:-:S02]  /*3610*/  @P2 LOP3.LUT P6, RZ, R150, 0xff000000, RZ, 0xc0, !PT ;  /* 0xff00000096ff2812 */ /* 0x000fc400078cc0ff */
[----:B------:R-:W-:Y:S02]  /*3620*/  @P2 F2FP.BF16.F32.PACK_AB R215, RZ, R215 ;  /* 0x000000d7ffd7223e */ /* 0x000fe400000010ff */
[----:B------:R-:W-:Y:S02]  /*3630*/  @P2 FSEL R97, R97, RZ, P6 ;  /* 0x000000ff61612208 */ /* 0x000fe40003000000 */
[----:B------:R-:W-:Y:S02]  /*3640*/  LOP3.LUT P6, RZ, R85, 0xff, RZ, 0xc0, !PT ;  /* 0x000000ff55ff7812 */ /* 0x000fe400078cc0ff */
[----:B------:R-:W-:Y:S02]  /*3650*/  @P2 F2FP.BF16.F32.PACK_AB R97, RZ, R97 ;  /* 0x00000061ff61223e */ /* 0x000fe400000010ff */
[----:B------:R-:W-:Y:S02]  /*3660*/  FSEL R223, R225, RZ, P6 ;  /* 0x000000ffe1df7208 */ /* 0x000fe40003000000 */
[----:B------:R-:W-:-:S02]  /*3670*/  @P2 LOP3.LUT P6, RZ, R151, 0xff, RZ, 0xc0, !PT ;  /* 0x000000ff97ff2812 */ /* 0x000fc400078cc0ff */
[----:B------:R-:W-:Y:S02]  /*3680*/  @P2 F2FP.BF16.F32.PACK_AB R191, RZ, R191 ;  /* 0x000000bfffbf223e */ /* 0x000fe400000010ff */
[----:B------:R-:W-:Y:S02]  /*3690*/  @P2 FSEL R225, R225, RZ, P6 ;  /* 0x000000ffe1e12208 */ /* 0x000fe40003000000 */
[----:B------:R-:W-:Y:S02]  /*36a0*/  LOP3.LUT P6, RZ, R85, 0xff00, RZ, 0xc0, !PT ;  /* 0x0000ff0055ff7812 */ /* 0x000fe400078cc0ff */
[----:B------:R-:W-:Y:S02]  /*36b0*/  @P2 F2FP.BF16.F32.PACK_AB R225, RZ, R225 ;  /* 0x000000e1ffe1223e */ /* 0x000fe400000010ff */
[----:B------:R-:W-:Y:S02]  /*36c0*/  FSEL R229, R234, RZ, P6 ;  /* 0x000000ffeae57208 */ /* 0x000fe40003000000 */
[----:B------:R-:W-:-:S04]  /*36d0*/  @P2 LOP3.LUT P6, RZ, R151, 0xff00, RZ, 0xc0, !PT ;  /* 0x0000ff0097ff2812 */ /* 0x000fc800078cc0ff */
        /* <DEDUP_REMOVED lines=12> */
[----:B------:R-:W-:Y:S02]  /*37a0*/  @P2 MOV R80, R152 ;  /* 0x0000009800502202 */ /* 0x000fe40000000f00 */
[----:B------:R-:W-:Y:S02]  /*37b0*/  FSEL R98, R100, RZ, P6 ;  /* 0x000000ff64627208 */ /* 0x000fe40003000000 */
[----:B------:R-:W-:Y:S02]  /*37c0*/  @P2 LOP3.LUT P6, RZ, R80, 0xff, RZ, 0xc0, !PT ;  /* 0x000000ff50ff2812 */ /* 0x000fe400078cc0ff */
[----:B------:R-:W-:Y:S01]  /*37d0*/  @P2 F2FP.BF16.F32.PACK_AB R80, RZ, R233 ;  /* 0x000000e9ff50223e */ /* 0x000fe200000010ff */
[----:B------:R-:W-:Y:S01]  /*37e0*/  FMUL.FTZ R233, R190, R109 ;  /* 0x0000006dbee97220 */ /* 0x000fe20000410000 */
[----:B------:R-:W-:Y:S01]  /*37f0*/  @P2 FSEL R100, R100, RZ, P6 ;  /* 0x000000ff64642208 */ /* 0x000fe20003000000 */
[----:B------:R-:W-:Y:S01]  /*3800*/  FMUL.FTZ R190, R190, R115 ;  /* 0x00000073bebe7220 */ /* 0x000fe20000410000 */
[----:B------:R-:W-:Y:S01]  /*3810*/  @P2 PRMT R78, R80, 0x7610, R78 ;  /* 0x00007610504e2816 */ /* 0x000fe2000000004e */
[----:B------:R-:W-:Y:S01]  /*3820*/  @P5 FADD.FTZ R233, R62, R233 ;  /* 0x000000e93ee95221 */ /* 0x000fe20000010000 */
[----:B------:R-:W-:Y:S01]  /*3830*/  F2FP.BF16.F32.PACK_AB R80, R196, R195 ;  /* 0x000000c3c450723e */ /* 0x000fe200000010ff */
[----:B------:R-:W-:Y:S01]  /*3840*/  @P5 FADD.FTZ R190, R67, R190 ;  /* 0x000000be43be5221 */ /* 0x000fe20000010000 */
[----:B------:R-:W0:Y:S01]  /*3850*/  LDC.64 R196, c[0x0][0x2f8] ;  /* 0x0000be00ffc47b82 */ /* 0x000e220000000a00 */
[----:B------:R-:W-:Y:S01]  /*3860*/  FMUL.FTZ R101, R233, UR15 ;  /* 0x0000000fe9657c20 */ /* 0x000fe20008410000 */
[----:B------:R-:W-:-:S02]  /*3870*/  LOP3.LUT P6, RZ, R88, 0xff0000, RZ, 0xc0, !PT ;  /* 0x00ff000058ff7812 */ /* 0x000fc400078cc0ff */
[----:B------:R-:W-:Y:S02]  /*3880*/  @P2 PRMT R78, R78, 0x5410, R222 ;  /* 0x000054104e4e2816 */ /* 0x000fe400000000de */
[C---:B------:R-:W-:Y:S02]  /*3890*/  FSEL R99, R101.reuse, RZ, P6 ;  /* 0x000000ff65637208 */ /* 0x040fe40003000000 */
[----:B------:R-:W-:Y:S02]  /*38a0*/  @P2 LOP3.LUT P6, RZ, R152, 0xff0000, RZ, 0xc0, !PT ;  /* 0x00ff000098ff2812 */ /* 0x000fe400078cc0ff */
[----:B------:R-:W-:Y:S02]  /*38b0*/  @P2 F2FP.BF16.F32.PACK_AB R238, RZ, R238 ;  /* 0x000000eeffee223e */ /* 0x000fe400000010ff */
[----:B------:R-:W-:Y:S02]  /*38c0*/  @P2 FSEL R101, R101, RZ, P6 ;  /* 0x000000ff65652208 */ /* 0x000fe40003000000 */
[----:B------:R-:W-:-:S02]  /*38d0*/  LOP3.LUT P6, RZ, R88, 0xff000000, RZ, 0xc0, !PT ;  /* 0xff00000058ff7812 */ /* 0x000fc400078cc0ff */
[----:B------:R-:W-:Y:S02]  /*38e0*/  LOP3.LUT P5, RZ, R88, 0xff00, RZ, 0xc0, !PT ;  /* 0x0000ff0058ff7812 */ /* 0x000fe400078ac0ff */
[----:B------:R-:W-:Y:S02]  /*38f0*/  FSEL R102, R103, RZ, P6 ;  /* 0x000000ff67667208 */ /* 0x000fe40003000000 */
[----:B------:R-:W-:Y:S02]  /*3900*/  @P2 LOP3.LUT P6, RZ, R152, 0xff000000, RZ, 0xc0, !PT ;  /* 0xff00000098ff2812 */ /* 0x000fe400078cc0ff */
[----:B------:R-:W-:Y:S01]  /*3910*/  F2FP.BF16.F32.PACK_AB R88, R127, R123 ;  /* 0x0000007b7f58723e */ /* 0x000fe200000010ff */
[----:B0-----:R-:W-:Y:S01]  /*3920*/  IMAD.WIDE.U32 R84, R187, 0x10, R196 ;  /* 0x00000010bb547825 */ /* 0x001fe200078e00c4 */
[----:B------:R-:W-:Y:S02]  /*3930*/  @P2 FSEL R103, R103, RZ, P6 ;  /* 0x000000ff67672208 */ /* 0x000fe40003000000 */
[----:B------:R-:W-:-:S02]  /*3940*/  LOP3.LUT P6, RZ, R89, 0xff, RZ, 0xc0, !PT ;  /* 0x000000ff59ff7812 */ /* 0x000fc400078cc0ff */
[----:B------:R0:W-:Y:S01]  /*3950*/  STG.E.128 desc[UR4][R84.64], R80 ;  /* 0x0000005054007986 */ /* 0x0001e2000c101d04 */
[----:B------:R-:W-:Y:S02]  /*3960*/  @P2 F2FP.BF16.F32.PACK_AB R100, RZ, R100 ;  /* 0x00000064ff64223e */ /* 0x000fe400000010ff */
[C---:B------:R-:W-:Y:S02]  /*3970*/  FSEL R105, R106.reuse, RZ, P6 ;  /* 0x000000ff6a697208 */ /* 0x040fe40003000000 */
[----:B------:R-:W-:Y:S02]  /*3980*/  @P2 LOP3.LUT P6, RZ, R153, 0xff, RZ, 0xc0, !PT ;  /* 0x000000ff99ff2812 */ /* 0x000fe400078cc0ff */
[----:B------:R-:W-:Y:S02]  /*3990*/  @P2 F2FP.BF16.F32.PACK_AB R101, RZ, R101 ;  /* 0x00000065ff65223e */ /* 0x000fe400000010ff */
[----:B------:R-:W-:Y:S02]  /*39a0*/  @P2 FSEL R106, R106, RZ, P6 ;  /* 0x000000ff6a6a2208 */ /* 0x000fe40003000000 */
[----:B------:R-:W-:-:S02]  /*39b0*/  LOP3.LUT P6, RZ, R89, 0xff00, RZ, 0xc0, !PT ;  /* 0x0000ff0059ff7812 */ /* 0x000fc400078cc0ff */
[----:B------:R-:W-:Y:S02]  /*39c0*/  @P2 F2FP.BF16.F32.PACK_AB R106, RZ, R106 ;  /* 0x0000006aff6a223e */ /* 0x000fe400000010ff */
[----:B------:R-:W-:Y:S02]  /*39d0*/  FSEL R107, R108, RZ, P6 ;  /* 0x000000ff6c6b7208 */ /* 0x000fe40003000000 */
[----:B------:R-:W-:Y:S02]  /*39e0*/  @P2 LOP3.LUT P6, RZ, R153, 0xff00, RZ, 0xc0, !PT ;  /* 0x0000ff0099ff2812 */ /* 0x000fe400078cc0ff */
[-C--:B0-----:R-:W-:Y:S02]  /*39f0*/  SEL R80, R94, R68.reuse, P4 ;  /* 0x000000445e507207 */ /* 0x081fe40002000000 */
[----:B------:R-:W-:Y:S02]  /*3a00*/  SEL R68, R91, R68, P4 ;  /* 0x000000445b447207 */ /* 0x000fe40002000000 */
[----:B------:R-:W-:-:S02]  /*3a10*/  SEL R81, R86, R69, P4 ;  /* 0x0000004556517207 */ /* 0x000fc40002000000 */
[----:B------:R-:W-:Y:S02]  /*3a20*/  SEL R82, R90, R70, P4 ;  /* 0x000000465a527207 */ /* 0x000fe40002000000 */
[----:B------:R-:W0:Y:S01]  /*3a30*/  @P2 LDC.64 R90, c[0x0][0x300] ;  /* 0x0000c000ff5a2b82 */ /* 0x000e220000000a00 */
[----:B------:R-:W-:Y:S02]  /*3a40*/  SEL R86, R95, R74, P4 ;  /* 0x0000004a5f567207 */ /* 0x000fe40002000000 */
[----:B------:R-:W-:Y:S02]  /*3a50*/  SEL R84, R92, R72, P4 ;  /* 0x000000485c547207 */ /* 0x000fe40002000000 */
[----:B------:R-:W-:Y:S02]  /*3a60*/  SEL R85, R93, R73, P4 ;  /* 0x000000495d557207 */ /* 0x000fe40002000000 */
[----:B------:R-:W-:Y:S01]  /*3a70*/  SEL R83, R87, R71, P4 ;  /* 0x0000004757537207 */ /* 0x000fe20002000000 */
[----:B------:R-:W1:Y:S01]  /*3a80*/  @P3 LDC.64 R94, c[0x0][0x308] ;  /* 0x0000c200ff5e3b82 */ /* 0x000e620000000a00 */
[----:B------:R-:W-:-:S02]  /*3a90*/  SEL R87, R239, R75, P4 ;  /* 0x0000004bef577207 */ /* 0x000fc40002000000 */
[----:B------:R-:W-:Y:S02]  /*3aa0*/  @P2 FSEL R108, R108, RZ, P6 ;  /* 0x000000ff6c6c2208 */ /* 0x000fe40003000000 */
[----:B------:R-:W-:Y:S02]  /*3ab0*/  LOP3.LUT P6, RZ, R89, 0xff0000, RZ, 0xc0, !PT ;  /* 0x00ff000059ff7812 */ /* 0x000fe400078cc0ff */
[----:B------:R-:W-:Y:S01]  /*3ac0*/  SEL R75, R190, R75, P4 ;  /* 0x0000004bbe4b7207 */ /* 0x000fe20002000000 */
[----:B------:R-:W2:Y:S01]  /*3ad0*/  @P2 LDC.64 R92, c[0x0][0x300] ;  /* 0x0000c000ff5c2b82 */ /* 0x000ea20000000a00 */
[----:B------:R-:W-:Y:S01]  /*3ae0*/  FSEL R109, R110, RZ, P6 ;  /* 0x000000ff6e6d7208 */ /* 0x000fe20003000000 */
[----:B------:R-:W-:Y:S01]  /*3af0*/  FMUL.FTZ R190, R190, UR15 ;  /* 0x0000000fbebe7c20 */ /* 0x000fe20008410000 */
[----:B------:R-:W-:Y:S02]  /*3b00*/  SEL R69, R121, R69, P4 ;  /* 0x0000004579457207 */ /* 0x000fe40002000000 */
[----:B------:R-:W-:-:S02]  /*3b10*/  SEL R70, R233, R70, P4 ;  /* 0x00000046e9467207 */ /* 0x000fc40002000000 */
[----:B------:R-:W-:Y:S01]  /*3b20*/  SEL R71, R113, R71, P4 ;  /* 0x0000004771477207 */ /* 0x000fe20002000000 */
[----:B0-----:R-:W-:Y:S01]  /*3b30*/  @P2 IMAD.WIDE.U32 R90, R187, 0x10, R90 ;  /* 0x00000010bb5a2825 */ /* 0x001fe200078e005a */
[----:B------:R-:W-:Y:S02]  /*3b40*/  SEL R72, R116, R72, P4 ;  /* 0x0000004874487207 */ /* 0x000fe40002000000 */
[----:B------:R-:W-:Y:S02]  /*3b50*/  SEL R73, R117, R73, P4 ;  /* 0x0000004975497207 */ /* 0x000fe40002000000 */
[----:B------:R0:W-:Y:S01]  /*3b60*/  @P2 STG.E.128 desc[UR4][R90.64], R76 ;  /* 0x0000004c5a002986 */ /* 0x0001e2000c101d04 */
[----:B------:R-:W-:Y:S01]  /*3b70*/  SEL R74, R120, R74, P4 ;  /* 0x0000004a784a7207 */ /* 0x000fe20002000000 */
[----:B-1----:R-:W-:Y:S01]  /*3b80*/  @P3 IMAD.WIDE.U32 R94, R184, 0x20, R94 ;  /* 0x00000020b85e3825 */ /* 0x002fe200078e005e */
[----:B------:R-:W-:Y:S02]  /*3b90*/  @P2 LOP3.LUT P6, RZ, R153, 0xff0000, RZ, 0xc0, !PT ;  /* 0x00ff000099ff2812 */ /* 0x000fe400078cc0ff */
[----:B------:R-:W-:-:S02]  /*3ba0*/  LOP3.LUT P4, RZ, R89, 0xff000000, RZ, 0xc0, !PT ;  /* 0xff00000059ff7812 */ /* 0x000fc4000788c0ff */
[----:B------:R1:W-:Y:S01]  /*3bb0*/  @P3 STG.E.128 desc[UR4][R94.64+0x10], R84 ;  /* 0x000010545e003986 */ /* 0x0003e2000c101d04 */
[----:B------:R-:W-:Y:S02]  /*3bc0*/  @P2 FSEL R110, R110, RZ, P6 ;  /* 0x000000ff6e6e2208 */ /* 0x000fe40003000000 */
[----:B------:R-:W-:Y:S01]  /*3bd0*/  @P2 LOP3.LUT P6, RZ, R152, 0xff00, RZ, 0xc0, !PT ;  /* 0x0000ff0098ff2812 */ /* 0x000fe200078cc0ff */
[----:B--2---:R-:W-:Y:S01]  /*3be0*/  @P2 IMAD.WIDE.U32 R92, R184, 0x10, R92 ;  /* 0x00000010b85c2825 */ /* 0x004fe200078e005c */
[----:B------:R-:W-:Y:S01]  /*3bf0*/  F2FP.BF16.F32.PACK_AB R89, R96, R194 ;  /* 0x000000c26059723e */ /* 0x000fe200000010ff */
[----:B------:R2:W-:Y:S01]  /*3c00*/  @P3 STG.E.128 desc[UR4][R94.64], R80 ;  /* 0x000000505e003986 */ /* 0x0005e2000c101d04 */
[----:B------:R-:W-:Y:S02]  /*3c10*/  @P2 FSEL R112, R111, RZ, P6 ;  /* 0x000000ff6f702208 */ /* 0x000fe40003000000 */
[----:B------:R-:W-:Y:S02]  /*3c20*/  @P2 F2FP.BF16.F32.PACK_AB R110, RZ, R110 ;  /* 0x0000006eff6e223e */ /* 0x000fe400000010ff */
[----:B0-----:R-:W-:-:S02]  /*3c30*/  @P2 PRMT R77, R215, 0x7610, R77 ;  /* 0x00007610d74d2816 */ /* 0x001fc4000000004d */
[----:B------:R-:W-:Y:S02]  /*3c40*/  F2FP.BF16.F32.PACK_AB R91, R237, R104 ;  /* 0x00000068ed5b723e */ /* 0x000fe400000010ff */
[----:B------:R-:W-:Y:S02]  /*3c50*/  @P2 PRMT R76, R125, 0x7610, R76 ;  /* 0x000076107d4c2816 */ /* 0x000fe4000000004c */
[----:B------:R-:W-:Y:S01]  /*3c60*/  @P2 PRMT R78, R225, 0x7610, R78 ;  /* 0x00007610e14e2816 */ /* 0x000fe2000000004e */
[----:B-1----:R-:W0:Y:S01]  /*3c70*/  @P3 LDC.64 R86, c[0x0][0x308] ;  /* 0x0000c200ff563b82 */ /* 0x002e220000000a00 */
[----:B------:R-:W-:Y:S02]  /*3c80*/  @P2 PRMT R79, R235, 0x7610, R79 ;  /* 0x00007610eb4f2816 */ /* 0x000fe4000000004f */
[----:B------:R-:W-:Y:S02]  /*3c90*/  FSEL R104, R190, RZ, P4 ;  /* 0x000000ffbe687208 */ /* 0x000fe40002000000 */
[----:B------:R-:W-:Y:S01]  /*3ca0*/  @P2 PRMT R77, R77, 0x5410, R97 ;  /* 0x000054104d4d2816 */ /* 0x000fe20000000061 */
[----:B------:R-:W-:Y:S01]  /*3cb0*/  IMAD.WIDE.U32 R96, R184, 0x10, R196 ;  /* 0x00000010b8607825 */ /* 0x000fe200078e00c4 */
[----:B------:R-:W-:Y:S01]  /*3cc0*/  @P2 LOP3.LUT P4, RZ, R153, 0xff000000, RZ, 0xc0, !PT ;  /* 0xff00000099ff2812 */ /* 0x000fe2000788c0ff */
[----:B------:R-:W1:Y:S01]  /*3cd0*/  @P2 LDC.64 R84, c[0x0][0x300] ;  /* 0x0000c000ff542b82 */ /* 0x000e620000000a00 */
[----:B------:R-:W-:-:S02]  /*3ce0*/  F2FP.BF16.F32.PACK_AB R90, R229, R223 ;  /* 0x000000dfe55a723e */ /* 0x000fc400000010ff */
[----:B------:R-:W-:Y:S02]  /*3cf0*/  @P2 PRMT R76, R76, 0x5410, R191 ;  /* 0x000054104c4c2816 */ /* 0x000fe400000000bf */
[----:B------:R-:W-:Y:S01]  /*3d00*/  @P2 PRMT R78, R78, 0x5410, R234 ;  /* 0x000054104e4e2816 */ /* 0x000fe200000000ea */
[----:B------:R3:W-:Y:S01]  /*3d10*/  STG.E.128 desc[UR4][R96.64], R88 ;  /* 0x0000005860007986 */ /* 0x0007e2000c101d04 */
[----:B------:R-:W-:Y:S02]  /*3d20*/  @P2 PRMT R79, R79, 0x5410, R238 ;  /* 0x000054104f4f2816 */ /* 0x000fe400000000ee */
[----:B--2---:R-:W-:Y:S02]  /*3d30*/  @P2 FSEL R80, R190, RZ, P4 ;  /* 0x000000ffbe502208 */ /* 0x004fe40002000000 */
[----:B------:R-:W-:Y:S01]  /*3d40*/  FSEL R111, R111, RZ, P5 ;  /* 0x000000ff6f6f7208 */ /* 0x000fe20002800000 */
[----:B------:R2:W-:Y:S01]  /*3d50*/  @P2 STG.E.128 desc[UR4][R92.64], R76 ;  /* 0x0000004c5c002986 */ /* 0x0005e2000c101d04 */
[----:B------:R-:W-:-:S02]  /*3d60*/  @P2 F2FP.BF16.F32.PACK_AB R112, RZ, R112 ;  /* 0x00000070ff70223e */ /* 0x000fc400000010ff */
[----:B------:R-:W-:Y:S01]  /*3d70*/  @P2 F2FP.BF16.F32.PACK_AB R103, RZ, R103 ;  /* 0x00000067ff67223e */ /* 0x000fe200000010ff */
[----:B0-----:R-:W-:Y:S01]  /*3d80*/  @P3 IMAD.WIDE.U32 R86, R185, 0x20, R86 ;  /* 0x00000020b9563825 */ /* 0x001fe200078e0056 */
[----:B------:R-:W-:Y:S02]  /*3d90*/  @P2 F2FP.BF16.F32.PACK_AB R108, RZ, R108 ;  /* 0x0000006cff6c223e */ /* 0x000fe400000010ff */
[----:B------:R-:W-:Y:S02]  /*3da0*/  F2FP.BF16.F32.PACK_AB R83, R104, R109 ;  /* 0x0000006d6853723e */ /* 0x000fe400000010ff */
[----:B------:R-:W-:Y:S01]  /*3db0*/  F2FP.BF16.F32.PACK_AB R82, R107, R105 ;  /* 0x000000696b52723e */ /* 0x000fe200000010ff */
[----:B------:R0:W-:Y:S01]  /*3dc0*/  @P3 STG.E.128 desc[UR4][R86.64], R68 ;  /* 0x0000004456003986 */ /* 0x0001e2000c101d04 */
[----:B------:R-:W-:Y:S01]  /*3dd0*/  F2FP.BF16.F32.PACK_AB R81, R102, R99 ;  /* 0x000000636651723e */ /* 0x000fe200000010ff */
[----:B---3--:R-:W-:Y:S01]  /*3de0*/  IMAD.WIDE.U32 R88, R185, 0x10, R196 ;  /* 0x00000010b9587825 */ /* 0x008fe200078e00c4 */
[----:B------:R-:W-:Y:S01]  /*3df0*/  @P2 F2FP.BF16.F32.PACK_AB R90, RZ, R80 ;  /* 0x00000050ff5a223e */ /* 0x000fe200000010ff */
[----:B------:R0:W-:Y:S01]  /*3e00*/  @P3 STG.E.128 desc[UR4][R86.64+0x10], R72 ;  /* 0x0000104856003986 */ /* 0x0001e2000c101d04 */
[----:B------:R-:W-:Y:S01]  /*3e10*/  F2FP.BF16.F32.PACK_AB R80, R111, R98 ;  /* 0x000000626f50723e */ /* 0x000fe200000010ff */
[----:B-1----:R-:W-:Y:S01]  /*3e20*/  @P2 IMAD.WIDE.U32 R84, R185, 0x10, R84 ;  /* 0x00000010b9542825 */ /* 0x002fe200078e0054 */
[----:B------:R-:W-:-:S02]  /*3e30*/  ISETP.NE.AND P6, PT, R118, RZ, PT ;  /* 0x000000ff7600720c */ /* 0x000fc40003fc5270 */
[----:B--2---:R-:W-:Y:S01]  /*3e40*/  @P2 PRMT R76, R100, 0x7610, R76 ;  /* 0x00007610644c2816 */ /* 0x004fe2000000004c */
[----:B------:R0:W-:Y:S01]  /*3e50*/  STG.E.128 desc[UR4][R88.64], R80 ;  /* 0x0000005058007986 */ /* 0x0001e2000c101d04 */
[----:B------:R-:W-:Y:S02]  /*3e60*/  @P2 PRMT R77, R101, 0x7610, R77 ;  /* 0x00007610654d2816 */ /* 0x000fe4000000004d */
[----:B------:R-:W-:Y:S02]  /*3e70*/  @P2 PRMT R78, R106, 0x7610, R78 ;  /* 0x000076106a4e2816 */ /* 0x000fe4000000004e */
[----:B------:R-:W-:Y:S02]  /*3e80*/  @P2 PRMT R79, R110, 0x7610, R79 ;  /* 0x000076106e4f2816 */ /* 0x000fe4000000004f */
[----:B------:R-:W-:Y:S02]  /*3e90*/  @P2 PRMT R76, R76, 0x5410, R112 ;  /* 0x000054104c4c2816 */ /* 0x000fe40000000070 */
[----:B------:R-:W-:-:S02]  /*3ea0*/  @P2 PRMT R77, R77, 0x5410, R103 ;  /* 0x000054104d4d2816 */ /* 0x000fc40000000067 */
[----:B------:R-:W-:Y:S02]  /*3eb0*/  @P2 PRMT R78, R78, 0x5410, R108 ;  /* 0x000054104e4e2816 */ /* 0x000fe4000000006c */
[----:B------:R-:W-:Y:S02]  /*3ec0*/  @P2 PRMT R79, R79, 0x5410, R90 ;  /* 0x000054104f4f2816 */ /* 0x000fe4000000005a */
[----:B------:R-:W-:-:S03]  /*3ed0*/  SEL R215, RZ, 0x1, P1 ;  /* 0x00000001ffd77807 */ /* 0x000fc60000800000 */
[----:B------:R0:W-:Y:S01]  /*3ee0*/  @P2 STG.E.128 desc[UR4][R84.64], R76 ;  /* 0x0000004c54002986 */ /* 0x0001e2000c101d04 */
[----:B------:R-:W-:Y:S05]  /*3ef0*/  @!P6 BRA `(.L_x_1054) ;  /* 0xffffffcc00a8e947 */ /* 0x000fea000383ffff */
        /* <DEDUP_REMOVED lines=90> */
.L_x_1052:
[----:B------:R-:W0:Y:S01]  /*44a0*/  S2R R14, SR_TID.X ;  /* 0x00000000000e7919 */ /* 0x000e220000002100 */
[----:B------:R-:W0:Y:S08]  /*44b0*/  S2UR UR6, SR_CTAID.X ;  /* 0x00000000000679c3 */ /* 0x000e300000002500 */
[----:B------:R-:W1:Y:S08]  /*44c0*/  LDC.64 R2, c[0x0][0x2d0] ;  /* 0x0000b400ff027b82 */ /* 0x000e700000000a00 */
[----:B------:R-:W2:Y:S08]  /*44d0*/  LDC.64 R4, c[0x0][0x2d8] ;  /* 0x0000b600ff047b82 */ /* 0x000eb00000000a00 */
[----:B------:R-:W3:Y:S01]  /*44e0*/  LDC.64 R6, c[0x0][0x2e0] ;  /* 0x0000b800ff067b82 */ /* 0x000ee20000000a00 */
[----:B0-----:R-:W-:-:S07]  /*44f0*/  LEA.HI R0, R14, UR6, RZ, 0x19 ;  /* 0x000000060e007c11 */ /* 0x001fce000f8fc8ff */
[----:B------:R-:W0:Y:S01]  /*4500*/  LDC.64 R12, c[0x0][0x2e8] ;  /* 0x0000ba00ff0c7b82 */ /* 0x000e220000000a00 */
[----:B------:R-:W-:Y:S01]  /*4510*/  ULDC UR6, c[0x0][0x218] ;  /* 0x0000860000067ab9 */ /* 0x000fe20000000800 */
[----:B------:R-:W-:Y:S01]  /*4520*/  LOP3.LUT R15, R14, 0x7f, RZ, 0xc0, !PT ;  /* 0x0000007f0e0f7812 */ /* 0x000fe200078ec0ff */
[----:B------:R-:W-:-:S05]  /*4530*/  IMAD R0, R0, UR6, RZ ;  /* 0x0000000600007c24 */ /* 0x000fca000f8e02ff */
[----:B------:R-:W-:-:S05]  /*4540*/  LEA.HI R15, R0, R15, RZ, 0x1d ;  /* 0x0000000f000f7211 */ /* 0x000fca00078fe8ff */
[----:B-1----:R-:W-:-:S04]  /*4550*/  IMAD.WIDE.U32 R2, R15, 0x20, R2 ;  /* 0x000000200f027825 */ /* 0x002fc800078e0002 */
[C---:B--2---:R-:W-:Y:S01]  /*4560*/  IMAD.WIDE.U32 R4, R15.reuse, 0x20, R4 ;  /* 0x000000200f047825 */ /* 0x044fe200078e0004 */
[----:B------:R-:W-:Y:S03]  /*4570*/  STG.E.128 desc[UR4][R2.64], R76 ;  /* 0x0000004c02007986 */ /* 0x000fe6000c101d04 */
[C---:B---3--:R-:W-:Y:S01]  /*4580*/  IMAD.WIDE.U32 R6, R15.reuse, 0x20, R6 ;  /* 0x000000200f067825 */ /* 0x048fe200078e0006 */
[----:B------:R-:W-:Y:S03]  /*4590*/  STG.E.128 desc[UR4][R2.64+0x10], R60 ;  /* 0x0000103c02007986 */ /* 0x000fe6000c101d04 */
[----:B0-----:R-:W-:Y:S01]  /*45a0*/  IMAD.WIDE.U32 R12, R15, 0x20, R12 ;  /* 0x000000200f0c7825 */ /* 0x001fe200078e000c */
        /* <DEDUP_REMOVED lines=23> */
.L_x_1053:
[----:B------:R-:W-:Y:S01]  /*4720*/  HFMA2.MMA R125, -RZ, RZ, 0, 1.847743988037109375e-06 ;  /* 0x0000001fff7d7435 */ /* 0x000fe200000001ff */
[----:B------:R-:W-:Y:S01]  /*4730*/  MOV R119, R82 ;  /* 0x0000005200777202 */ /* 0x000fe20000000f00 */
[----:B------:R-:W-:Y:S01]  /*4740*/  IMAD.MOV.U32 R123, RZ, RZ, 0x10 ;  /* 0x00000010ff7b7424 */ /* 0x000fe200078e00ff */
[----:B------:R-:W-:-:S08]  /*4750*/  MOV R126, 0xffffffff ;  /* 0xffffffff007e7802 */ /* 0x000fd00000000f00 */
[----:B-----5:R-:W-:Y:S05]  /*4760*/  WARPSYNC.COLLECTIVE R126, `(.L_x_1055) ;  /* 0x000000007e087348 */ /* 0x020fea0003c00000 */
[----:B------:R0:W1:Y:S02]  /*4770*/  SHFL.DOWN P5, R127, R119, R123, R125 ;  /* 0x0800007b777f7389 */ /* 0x00006400000a007d */
[----:B01---5:R-:W-:Y:S01]  /*4780*/  ENDCOLLECTIVE ;  /* 0x000000000000791b */ /* 0x023fe20003800000 */
.L_x_1055:
[----:B------:R-:W-:Y:S02]  /*4790*/  IMAD.MOV.U32 R119, RZ, RZ, R81 ;  /* 0x000000ffff777224 */ /* 0x000fe400078e0051 */
[----:B------:R-:W-:-:S07]  /*47a0*/  FADD.FTZ R82, R82, R127 ;  /* 0x0000007f52527221 */ /* 0x000fce0000010000 */
[----:B------:R-:W-:Y:S05]  /*47b0*/  WARPSYNC.COLLECTIVE R126, `(.L_x_1056) ;  /* 0x000000007e087348 */ /* 0x000fea0003c00000 */
[----:B------:R0:W1:Y:S02]  /*47c0*/  SHFL.DOWN P5, R127, R119, R123, R125 ;  /* 0x0800007b777f7389 */ /* 0x00006400000a007d */
[----:B01----:R-:W-:Y:S01]  /*47d0*/  ENDCOLLECTIVE ;  /* 0x000000000000791b */ /* 0x003fe20003800000 */
.L_x_1056:
[----:B------:R-:W-:Y:S01]  /*47e0*/  HFMA2.MMA R123, -RZ, RZ, 0, 4.76837158203125e-07 ;  /* 0x00000008ff7b7435 */ /* 0x000fe200000001ff */
[----:B------:R-:W-:Y:S01]  /*47f0*/  MOV R119, R82 ;  /* 0x0000005200777202 */ /* 0x000fe20000000f00 */
[----:B------:R-:W-:-:S09]  /*4800*/  FADD.FTZ R81, R81, R127 ;  /* 0x0000007f51517221 */ /* 0x000fd20000010000 */
[----:B------:R-:W-:Y:S05]  /*4810*/  WARPSYNC.COLLECTIVE R126, `(.L_x_1057) ;  /* 0x000000007e087348 */ /* 0x000fea0003c00000 */
[----:B------:R0:W1:Y:S02]  /*4820*/  SHFL.DOWN P5, R127, R119, R123, R125 ;  /* 0x0800007b777f7389 */ /* 0x00006400000a007d */
[----:B01----:R-:W-:Y:S01]  /*4830*/  ENDCOLLECTIVE ;  /* 0x000000000000791b */ /* 0x003fe20003800000 */
.L_x_1057:
[----:B------:R-:W-:Y:S02]  /*4840*/  IMAD.MOV.U32 R119, RZ, RZ, R81 ;  /* 0x000000ffff777224 */ /* 0x000fe400078e0051 */
[----:B------:R-:W-:-:S07]  /*4850*/  FADD.FTZ R82, R82, R127 ;  /* 0x0000007f52527221 */ /* 0x000fce0000010000 */
[----:B------:R-:W-:Y:S05]  /*4860*/  WARPSYNC.COLLECTIVE R126, `(.L_x_1058) ;  /* 0x000000007e087348 */ /* 0x000fea0003c00000 */
[----:B------:R0:W1:Y:S02]  /*4870*/  SHFL.DOWN P5, R127, R119, R123, R125 ;  /* 0x0800007b777f7389 */ /* 0x00006400000a007d */
[----:B01----:R-:W-:Y:S01]  /*4880*/  ENDCOLLECTIVE ;  /* 0x000000000000791b */ /* 0x003fe20003800000 */
.L_x_1058:
[----:B------:R-:W-:Y:S01]  /*4890*/  HFMA2.MMA R123, -RZ, RZ, 0, 2.384185791015625e-07 ;  /* 0x00000004ff7b7435 */ /* 0x000fe200000001ff */
[----:B------:R-:W-:Y:S01]  /*48a0*/  MOV R119, R82 ;  /* 0x0000005200777202 */ /* 0x000fe20000000f00 */
[----:B------:R-:W-:-:S09]  /*48b0*/  FADD.FTZ R81, R81, R127 ;  /* 0x0000007f51517221 */ /* 0x000fd20000010000 */
[----:B------:R-:W-:Y:S05]  /*48c0*/  WARPSYNC.COLLECTIVE R126, `(.L_x_1059) ;  /* 0x000000007e087348 */ /* 0x000fea0003c00000 */
[----:B------:R0:W1:Y:S02]  /*48d0*/  SHFL.DOWN P5, R127, R119, R123, R125 ;  /* 0x0800007b777f7389 */ /* 0x00006400000a007d */
[----:B01----:R-:W-:Y:S01]  /*48e0*/  ENDCOLLECTIVE ;  /* 0x000000000000791b */ /* 0x003fe20003800000 */
.L_x_1059:
[----:B------:R-:W-:Y:S02]  /*48f0*/  IMAD.MOV.U32 R119, RZ, RZ, R81 ;  /* 0x000000ffff777224 */ /* 0x000fe400078e0051 */
[----:B------:R-:W-:-:S07]  /*4900*/  FADD.FTZ R82, R82, R127 ;  /* 0x0000007f52527221 */ /* 0x000fce0000010000 */
[----:B------:R-:W-:Y:S05]  /*4910*/  WARPSYNC.COLLECTIVE R126, `(.L_x_1060) ;  /* 0x000000007e087348 */ /* 0x000fea0003c00000 */
[----:B------:R0:W1:Y:S02]  /*4920*/  SHFL.DOWN P5, R127, R119, R123, R125 ;  /* 0x0800007b777f7389 */ /* 0x00006400000a007d */
[----:B01----:R-:W-:Y:S01]  /*4930*/  ENDCOLLECTIVE ;  /* 0x000000000000791b */ /* 0x003fe20003800000 */
.L_x_1060:
[----:B------:R-:W-:Y:S01]  /*4940*/  HFMA2.MMA R123, -RZ, RZ, 0, 1.1920928955078125e-07 ;  /* 0x00000002ff7b7435 */ /* 0x000fe200000001ff */
[----:B------:R-:W-:Y:S01]  /*4950*/  MOV R119, R82 ;  /* 0x0000005200777202 */ /* 0x000fe20000000f00 */
[----:B------:R-:W-:-:S09]  /*4960*/  FADD.FTZ R81, R81, R127 ;  /* 0x0000007f51517221 */ /* 0x000fd20000010000 */
[----:B------:R-:W-:Y:S05]  /*4970*/  WARPSYNC.COLLECTIVE R126, `(.L_x_1061) ;  /* 0x000000007e087348 */ /* 0x000fea0003c00000 */
[----:B------:R0:W1:Y:S02]  /*4980*/  SHFL.DOWN P5, R127, R119, R123, R125 ;  /* 0x0800007b777f7389 */ /* 0x00006400000a007d */
[----:B01----:R-:W-:Y:S01]  /*4990*/  ENDCOLLECTIVE ;  /* 0x000000000000791b */ /* 0x003fe20003800000 */
.L_x_1061:
[----:B------:R-:W-:Y:S02]  /*49a0*/  IMAD.MOV.U32 R119, RZ, RZ, R81 ;  /* 0x000000ffff777224 */ /* 0x000fe400078e0051 */
[----:B------:R-:W-:-:S07]  /*49b0*/  FADD.FTZ R82, R82, R127 ;  /* 0x0000007f52527221 */ /* 0x000fce0000010000 */
[----:B------:R-:W-:Y:S05]  /*49c0*/  WARPSYNC.COLLECTIVE R126, `(.L_x_1062) ;  /* 0x000000007e087348 */ /* 0x000fea0003c00000 */
[----:B------:R0:W1:Y:S02]  /*49d0*/  SHFL.DOWN P5, R127, R119, R123, R125 ;  /* 0x0800007b777f7389 */ /* 0x00006400000a007d */
[----:B01----:R-:W-:Y:S01]  /*49e0*/  ENDCOLLECTIVE ;  /* 0x000000000000791b */ /* 0x003fe20003800000 */
.L_x_1062:
[----:B------:R-:W-:Y:S01]  /*49f0*/  HFMA2.MMA R123, -RZ, RZ, 0, 5.9604644775390625e-08 ;  /* 0x00000001ff7b7435 */ /* 0x000fe200000001ff */
[----:B------:R-:W-:Y:S01]  /*4a00*/  MOV R119, R82 ;  /* 0x0000005200777202 */ /* 0x000fe20000000f00 */
[----:B------:R-:W-:-:S09]  /*4a10*/  FADD.FTZ R81, R81, R127 ;  /* 0x0000007f51517221 */ /* 0x000fd20000010000 */
[----:B------:R-:W-:Y:S05]  /*4a20*/  WARPSYNC.COLLECTIVE R126, `(.L_x_1063) ;  /* 0x000000007e087348 */ /* 0x000fea0003c00000 */
[----:B------:R0:W1:Y:S02]  /*4a30*/  SHFL.DOWN P5, R127, R119, R123, R125 ;  /* 0x0800007b777f7389 */ /* 0x00006400000a007d */
[----:B01----:R-:W-:Y:S01]  /*4a40*/  ENDCOLLECTIVE ;  /* 0x000000000000791b */ /* 0x003fe20003800000 */
.L_x_1063:
[----:B------:R-:W-:Y:S01]  /*4a50*/  MOV R119, R81 ;  /* 0x0000005100777202 */ /* 0x000fe20000000f00 */
[----:B------:R-:W-:-:S07]  /*4a60*/  IMAD.MOV.U32 R83, RZ, RZ, R127 ;  /* 0x000000ffff537224 */ /* 0x000fce00078e007f */
[----:B------:R-:W-:Y:S05]  /*4a70*/  WARPSYNC.COLLECTIVE R126, `(.L_x_1064) ;  /* 0x000000007e087348 */ /* 0x000fea0003c00000 */
[----:B------:R0:W1:Y:S02]  /*4a80*/  SHFL.DOWN P5, R127, R119, R123, R125 ;  /* 0x0800007b777f7389 */ /* 0x00006400000a007d */
[----:B01----:R-:W-:Y:S01]  /*4a90*/  ENDCOLLECTIVE ;  /* 0x000000000000791b */ /* 0x003fe20003800000 */
.L_x_1064:
[----:B------:R-:W-:Y:S01]  /*4aa0*/  MOV R119, R127 ;  /* 0x0000007f00777202 */ /* 0x000fe20000000f00 */
[----:B------:R-:W-:Y:S06]  /*4ab0*/  BRA `(.L_x_1065) ;  /* 0xffffffdc00507947 */ /* 0x000fec000383ffff */
.L_x_1066:
        /* <DEDUP_REMOVED lines=12> */
.L_x_3255:


//--------------------- .text._ZN10layer_norm22ln_bwd_finalize_kernelINS_22Kernel_traits_finalizeILj3072E13__nv_bfloat16S2_fS2_fjLb0ELj1024ELj4ENS_18Kernel_traits_baseILj3072ES2_S2_fS2_fjLj1024EEEEELb0ELb0EEEvNS_9BwdParamsE --------------------------
	.section	.text._ZN10layer_norm22ln_bwd_finalize_kernelINS_22Kernel_traits_finalizeILj3072E13__nv_bfloat16S2_fS2_fjLb0ELj1024ELj4ENS_18Kernel_traits_baseILj3072ES2_S2_fS2_fjLj1024EEEEELb0ELb0EEEvNS_9BwdParamsE,"ax",@progbits
	.align	128
        .global         _ZN10layer_norm22ln_bwd_finalize_kernelINS_22Kernel_traits_finalizeILj3072E13__nv_bfloat16S2_fS2_fjLb0ELj1024ELj4ENS_18Kernel_traits_baseILj3072ES2_S2_fS2_fjLj1024EEEEELb0ELb0EEEvNS_9BwdParamsE
        .type           _ZN10layer_norm22ln_bwd_finalize_kernelINS_22Kernel_traits_finalizeILj3072E13__nv_bfloat16S2_fS2_fjLb0ELj1024ELj4ENS_18Kernel_traits_baseILj3072ES2_S2_fS2_fjLj1024EEEEELb0ELb0EEEvNS_9BwdParamsE,@function
        .size           _ZN10layer_norm22ln_bwd_finalize_kernelINS_22Kernel_traits_finalizeILj3072E13__nv_bfloat16S2_fS2_fjLb0ELj1024ELj4ENS_18Kernel_traits_baseILj3072ES2_S2_fS2_fjLj1024EEEEELb0ELb0EEEvNS_9BwdParamsE,(.L_x_3256 - _ZN10layer_norm22ln_bwd_finalize_kernelINS_22Kernel_traits_finalizeILj3072E13__nv_bfloat16S2_fS2_fjLb0ELj1024ELj4ENS_18Kernel_traits_baseILj3072ES2_S2_fS2_fjLj1024EEEEELb0ELb0EEEvNS_9BwdParamsE)
        .other          _ZN10layer_norm22ln_bwd_finalize_kernelINS_22Kernel_traits_finalizeILj3072E13__nv_bfloat16S2_fS2_fjLb0ELj1024ELj4ENS_18Kernel_traits_baseILj3072ES2_S2_fS2_fjLj1024EEEEELb0ELb0EEEvNS_9BwdParamsE,@"STO_CUDA_ENTRY STV_DEFAULT"
_ZN10layer_norm22ln_bwd_finalize_kernelINS_22Kernel_traits_finalizeILj3072E13__nv_bfloat16S2_fS2_fjLb0ELj1024ELj4ENS_18Kernel_traits_baseILj3072ES2_S2_fS2_fjLj1024EEEEELb0ELb0EEEvNS_9BwdParamsE:
.text._ZN10layer_norm22ln_bwd_finalize_kernelINS_22Kernel_traits_finalizeILj3072E13__nv_bfloat16S2_fS2_fjLb0ELj1024ELj4ENS_18Kernel_traits_baseILj3072ES2_S2_fS2_fjLj1024EEEEELb0ELb0EEEvNS_9BwdParamsE:
        /* <DEDUP_REMOVED lines=25> */
.L_x_1079:
        /* <DEDUP_REMOVED lines=30> */
.L_x_1071:
        /* <DEDUP_REMOVED lines=36> */
.L_x_1070:
[----:B------:R-:W-:Y:S05]  /*05b0*/  BSYNC B1 ;  /* 0x0000000000017941 */ /* 0x000fea0003800000 */
.L_x_1069:
        /* <DEDUP_REMOVED lines=24> */
.L_x_1073:
[----:B------:R-:W-:Y:S05]  /*0740*/  BSYNC B1 ;  /* 0x0000000000017941 */ /* 0x000fea0003800000 */
.L_x_1072:
        /* <DEDUP_REMOVED lines=12> */
.L_x_1074:
[----:B------:R-:W-:Y:S05]  /*0810*/  BSYNC B1 ;  /* 0x0000000000017941 */ /* 0x000fea0003800000 */
.L_x_1068:
[----:B------:R-:W-:Y:S05]  /*0820*/  BSYNC B0 ;  /* 0x0000000000007941 */ /* 0x000fea0003800000 */
.L_x_1067:
        /* <DEDUP_REMOVED lines=29> */
.L_x_1090:
[----:B---3--:R-:W-:Y:S01]  /*0a00*/  FADD.FTZ R9, R18, R9 ;  /* 0x0000000912097221 */ /* 0x008fe20000010000 */
[----:B--2---:R-:W-:-:S04]  /*0a10*/  FADD.FTZ R11, R10, R11 ;  /* 0x0000000b0a0b7221 */ /* 0x004fc80000010000 */
[----:B------:R2:W-:Y:S04]  /*0a20*/  @!P1 STS [R6+0x2000], R9 ;  /* 0x0020000906009388 */ /* 0x0005e80000000800 */
[----:B------:R2:W-:Y:S02]  /*0a30*/  @!P1 STS [R6+0x2080], R11 ;  /* 0x0020800b06009388 */ /* 0x0005e40000000800 */
.L_x_1075:
        /* <DEDUP_REMOVED lines=18> */
.L_x_1078:
[----:B------:R-:W-:Y:S05]  /*0b60*/  BSYNC B0 ;  /* 0x0000000000007941 */ /* 0x000fea0003800000 */
.L_x_1077:
[C---:B------:R-:W-:Y:S01]  /*0b70*/  ISETP.GT.U32.AND P1, PT, R3.reuse, -0xc01, PT ;  /* 0xfffff3ff0300780c */ /* 0x040fe20003f24070 */
[----:B------:R-:W-:Y:S01]  /*0b80*/  VIADD R4, R4, 0x600 ;  /* 0x0000060004047836 */ /* 0x000fe20000000000 */
[----:B------:R-:W-:-:S11]  /*0b90*/  IADD3 R3, R3, 0xc00, RZ ;  /* 0x00000c0003037810 */ /* 0x000fd60007ffe0ff */
[----:B------:R-:W-:Y:S05]  /*0ba0*/  @P1 BRA `(.L_x_1079) ;  /* 0xfffffff400781947 */ /* 0x000fea000383ffff */
[----:B------:R-:W-:Y:S05]  /*0bb0*/  EXIT ;  /* 0x000000000000794d */ /* 0x000fea0003800000 */
.L_x_1076:
[----:B------:R-:W-:Y:S01]  /*0bc0*/  HFMA2.MMA R21, -RZ, RZ, 0, 5.9604644775390625e-08 ;  /* 0x00000001ff157435 */ /* 0x000fe200000001ff */
[----:B0--3--:R-:W-:Y:S01]  /*0bd0*/  MOV R22, R10 ;  /* 0x0000000a00167202 */ /* 0x009fe20000000f00 */
[----:B------:R-:W-:Y:S01]  /*0be0*/  IMAD.MOV.U32 R19, RZ, RZ, -0x1 ;  /* 0xffffffffff137424 */ /* 0x000fe200078e00ff */
[----:B------:R-:W-:-:S08]  /*0bf0*/  MOV R24, 0x1f ;  /* 0x0000001f00187802 */ /* 0x000fd00000000f00 */
[----:B-12---:R-:W-:Y:S05]  /*0c00*/  WARPSYNC.COLLECTIVE R19, `(.L_x_1080) ;  /* 0x0000000013087348 */ /* 0x006fea0003c00000 */
[----:B------:R0:W3:Y:S02]  /*0c10*/  SHFL.BFLY P2, R20, R22, R21, R24 ;  /* 0x0c00001516147389 */ /* 0x0000e40000040018 */
[----:B0123--:R-:W-:Y:S01]  /*0c20*/  ENDCOLLECTIVE ;  /* 0x000000000000791b */ /* 0x00ffe20003800000 */
.L_x_1080:
[----:B------:R-:W-:Y:S01]  /*0c30*/  HFMA2.MMA R21, -RZ, RZ, 0, 1.1920928955078125e-07 ;  /* 0x00000002ff157435 */ /* 0x000fe200000001ff */
[----:B------:R-:W-:-:S05]  /*0c40*/  MOV R11, R20 ;  /* 0x00000014000b7202 */ /* 0x000fca0000000f00 */
[----:B------:R-:W-:-:S05]  /*0c50*/  FADD.FTZ R11, R10, R11 ;  /* 0x0000000b0a0b7221 */ /* 0x000fca0000010000 */
[----:B------:R-:W-:-:S07]  /*0c60*/  MOV R22, R11 ;  /* 0x0000000b00167202 */ /* 0x000fce0000000f00 */
[----:B------:R-:W-:Y:S05]  /*0c70*/  WARPSYNC.COLLECTIVE R19, `(.L_x_1081) ;  /* 0x0000000013087348 */ /* 0x000fea0003c00000 */
[----:B------:R0:W1:Y:S02]  /*0c80*/  SHFL.BFLY P2, R20, R22, R21, R24 ;  /* 0x0c00001516147389 */ /* 0x0000640000040018 */
[----:B01----:R-:W-:Y:S01]  /*0c90*/  ENDCOLLECTIVE ;  /* 0x000000000000791b */ /* 0x003fe20003800000 */
.L_x_1081:
[----:B------:R-:W-:Y:S01]  /*0ca0*/  HFMA2.MMA R21, -RZ, RZ, 0, 2.384185791015625e-07 ;  /* 0x00000004ff157435 */ /* 0x000fe200000001ff */
[----:B------:R-:W-:-:S04]  /*0cb0*/  IMAD.MOV.U32 R14, RZ, RZ, R20 ;  /* 0x000000ffff0e7224 */ /* 0x000fc800078e0014 */
[----:B------:R-:W-:-:S05]  /*0cc0*/  FADD.FTZ R14, R11, R14 ;  /* 0x0000000e0b0e7221 */ /* 0x000fca0000010000 */
[----:B------:R-:W-:-:S07]  /*0cd0*/  MOV R22, R14 ;  /* 0x0000000e00167202 */ /* 0x000fce0000000f00 */
[----:B------:R-:W-:Y:S05]  /*0ce0*/  WARPSYNC.COLLECTIVE R19, `(.L_x_1082) ;  /* 0x0000000013087348 */ /* 0x000fea0003c00000 */
[----:B------:R0:W1:Y:S02]  /*0cf0*/  SHFL.BFLY P2, R20, R22, R21, R24 ;  /* 0x0c00001516147389 */ /* 0x0000640000040018 */
[----:B01----:R-:W-:Y:S01]  /*0d00*/  ENDCOLLECTIVE ;  /* 0x000000000000791b */ /* 0x003fe20003800000 */
.L_x_1082:
[----:B------:R-:W-:Y:S01]  /*0d10*/  HFMA2.MMA R21, -RZ, RZ, 0, 4.76837158203125e-07 ;  /* 0x00000008ff157435 */ /* 0x000fe200000001ff */
[----:B------:R-:W-:-:S05]  /*0d20*/  MOV R13, R20 ;  /* 0x00000014000d7202 */ /* 0x000fca0000000f00 */
[----:B------:R-:W-:-:S04]  /*0d30*/  FADD.FTZ R13, R14, R13 ;  /* 0x0000000d0e0d7221 */ /* 0x000fc80000010000 */
[----:B------:R-:W-:-:S07]  /*0d40*/  IMAD.MOV.U32 R22, RZ, RZ, R13 ;  /* 0x000000ffff167224 */ /* 0x000fce00078e000d */
[----:B------:R-:W-:Y:S05]  /*0d50*/  WARPSYNC.COLLECTIVE R19, `(.L_x_1083) ;  /* 0x0000000013087348 */ /* 0x000fea0003c00000 */
[----:B------:R0:W1:Y:S02]  /*0d60*/  SHFL.BFLY P2, R20, R22, R21, R24 ;  /* 0x0c00001516147389 */ /* 0x0000640000040018 */
[----:B01----:R-:W-:Y:S01]  /*0d70*/  ENDCOLLECTIVE ;  /* 0x000000000000791b */ /* 0x003fe20003800000 */
.L_x_1083:
[----:B------:R-:W-:Y:S01]  /*0d80*/  IMAD.MOV.U32 R21, RZ, RZ, 0x10 ;  /* 0x00000010ff157424 */ /* 0x000fe200078e00ff */
[----:B------:R-:W-:-:S05]  /*0d90*/  MOV R10, R20 ;  /* 0x00000014000a7202 */ /* 0x000fca0000000f00 */
[----:B------:R-:W-:-:S05]  /*0da0*/  FADD.FTZ R10, R13, R10 ;  /* 0x0000000a0d0a7221 */ /* 0x000fca0000010000 */
[----:B------:R-:W-:-:S07]  /*0db0*/  MOV R22, R10 ;  /* 0x0000000a00167202 */ /* 0x000fce0000000f00 */
[----:B------:R-:W-:Y:S05]  /*0dc0*/  WARPSYNC.COLLECTIVE R19, `(.L_x_1084) ;  /* 0x0000000013087348 */ /* 0x000fea0003c00000 */
[----:B------:R0:W1:Y:S02]  /*0dd0*/  SHFL.BFLY P2, R20, R22, R21, R24 ;  /* 0x0c00001516147389 */ /* 0x0000640000040018 */
[----:B01----:R-:W-:Y:S01]  /*0de0*/  ENDCOLLECTIVE ;  /* 0x000000000000791b */ /* 0x003fe20003800000 */
.L_x_1084:
[----:B------:R-:W-:Y:S01]  /*0df0*/  HFMA2.MMA R21, -RZ, RZ, 0, 5.9604644775390625e-08 ;  /* 0x00000001ff157435 */ /* 0x000fe200000001ff */
[----:B------:R-:W-:Y:S02]  /*0e00*/  MOV R22, R9 ;  /* 0x0000000900167202 */ /* 0x000fe40000000f00 */
[----:B------:R-:W-:-:S08]  /*0e10*/  MOV R11, R20 ;  /* 0x00000014000b7202 */ /* 0x000fd00000000f00 */
[----:B------:R-:W-:Y:S05]  /*0e20*/  WARPSYNC.COLLECTIVE R19, `(.L_x_1085) ;  /* 0x0000000013087348 */ /* 0x000fea0003c00000 */
[----:B------:R0:W1:Y:S02]  /*0e30*/  SHFL.BFLY P2, R20, R22, R21, R24 ;  /* 0x0c00001516147389 */ /* 0x0000640000040018 */
[----:B01----:R-:W-:Y:S01]  /*0e40*/  ENDCOLLECTIVE ;  /* 0x000000000000791b */ /* 0x003fe20003800000 */
.L_x_1085:
[----:B------:R-:W-:Y:S01]  /*0e50*/  HFMA2.MMA R21, -RZ, RZ, 0, 1.1920928955078125e-07 ;  /* 0x00000002ff157435 */ /* 0x000fe200000001ff */
[----:B------:R-:W-:-:S04]  /*0e60*/  IMAD.MOV.U32 R14, RZ, RZ, R20 ;  /* 0x000000ffff0e7224 */ /* 0x000fc800078e0014 */
[----:B------:R-:W-:-:S05]  /*0e70*/  FADD.FTZ R15, R9, R14 ;  /* 0x0000000e090f7221 */ /* 0x000fca0000010000 */
[----:B------:R-:W-:-:S07]  /*0e80*/  MOV R22, R15 ;  /* 0x0000000f00167202 */ /* 0x000fce0000000f00 */
[----:B------:R-:W-:Y:S05]  /*0e90*/  WARPSYNC.COLLECTIVE R19, `(.L_x_1086) ;  /* 0x0000000013087348 */ /* 0x000fea0003c00000 */
[----:B------:R0:W1:Y:S02]  /*0ea0*/  SHFL.BFLY P2, R20, R22, R21, R24 ;  /* 0x0c00001516147389 */ /* 0x0000640000040018 */
[----:B01----:R-:W-:Y:S01]  /*0eb0*/  ENDCOLLECTIVE ;  /* 0x000000000000791b */ /* 0x003fe20003800000 */
.L_x_1086:
[----:B------:R-:W-:Y:S01]  /*0ec0*/  HFMA2.MMA R21, -RZ, RZ, 0, 2.384185791015625e-07 ;  /* 0x00000004ff157435 */ /* 0x000fe200000001ff */
[----:B------:R-:W-:-:S05]  /*0ed0*/  MOV R16, R20 ;  /* 0x0000001400107202 */ /* 0x000fca0000000f00 */
[----:B------:R-:W-:-:S04]  /*0ee0*/  FADD.FTZ R16, R15, R16 ;  /* 0x000000100f107221 */ /* 0x000fc80000010000 */
[----:B------:R-:W-:-:S07]  /*0ef0*/  IMAD.MOV.U32 R22, RZ, RZ, R16 ;  /* 0x000000ffff167224 */ /* 0x000fce00078e0010 */
[----:B------:R-:W-:Y:S05]  /*0f00*/  WARPSYNC.COLLECTIVE R19, `(.L_x_1087) ;  /* 0x0000000013087348 */ /* 0x000fea0003c00000 */
[----:B------:R0:W1:Y:S02]  /*0f10*/  SHFL.BFLY P2, R20, R22, R21, R24 ;  /* 0x0c00001516147389 */ /* 0x0000640000040018 */
[----:B01----:R-:W-:Y:S01]  /*0f20*/  ENDCOLLECTIVE ;  /* 0x000000000000791b */ /* 0x003fe20003800000 */
.L_x_1087:
[----:B------:R-:W-:Y:S01]  /*0f30*/  IMAD.MOV.U32 R21, RZ, RZ, 0x8 ;  /* 0x00000008ff157424 */ /* 0x000fe200078e00ff */
[----:B------:R-:W-:-:S05]  /*0f40*/  MOV R17, R20 ;  /* 0x0000001400117202 */ /* 0x000fca0000000f00 */
[----:B------:R-:W-:-:S05]  /*0f50*/  FADD.FTZ R17, R16, R17 ;  /* 0x0000001110117221 */ /* 0x000fca0000010000 */
[----:B------:R-:W-:-:S07]  /*0f60*/  MOV R22, R17 ;  /* 0x0000001100167202 */ /* 0x000fce0000000f00 */
[----:B------:R-:W-:Y:S05]  /*0f70*/  WARPSYNC.COLLECTIVE R19, `(.L_x_1088) ;  /* 0x0000000013087348 */ /* 0x000fea0003c00000 */
[----:B------:R0:W1:Y:S02]  /*0f80*/  SHFL.BFLY P2, R20, R22, R21, R24 ;  /* 0x0c00001516147389 */ /* 0x0000640000040018 */
[----:B01----:R-:W-:Y:S01]  /*0f90*/  ENDCOLLECTIVE ;  /* 0x000000000000791b */ /* 0x003fe20003800000 */
.L_x_1088:
[----:B------:R-:W-:Y:S01]  /*0fa0*/  HFMA2.MMA R21, -RZ, RZ, 0, 9.5367431640625e-07 ;  /* 0x00000010ff157435 */ /* 0x000fe200000001ff */
[----:B------:R-:W-:-:S05]  /*0fb0*/  MOV R18, R20 ;  /* 0x0000001400127202 */ /* 0x000fca0000000f00 */
[----:B------:R-:W-:-:S05]  /*0fc0*/  FADD.FTZ R18, R17, R18 ;  /* 0x0000001211127221 */ /* 0x000fca0000010000 */
[----:B------:R-:W-:-:S07]  /*0fd0*/  MOV R22, R18 ;  /* 0x0000001200167202 */ /* 0x000fce0000000f00 */
[----:B------:R-:W-:Y:S05]  /*0fe0*/  WARPSYNC.COLLECTIVE R19, `(.L_x_1089) ;  /* 0x0000000013087348 */ /* 0x000fea0003c00000 */
[----:B------:R0:W1:Y:S02]  /*0ff0*/  SHFL.BFLY P2, R20, R22, R21, R24 ;  /* 0x0c00001516147389 */ /* 0x0000640000040018 */
[----:B01----:R-:W-:Y:S01]  /*1000*/  ENDCOLLECTIVE ;  /* 0x000000000000791b */ /* 0x003fe20003800000 */
.L_x_1089:
[----:B------:R-:W-:Y:S01]  /*1010*/  MOV R9, R20 ;  /* 0x0000001400097202 */ /* 0x000fe20000000f00 */
[----:B------:R-:W-:Y:S06]  /*1020*/  BRA `(.L_x_1090) ;  /* 0xfffffff800747947 */ /* 0x000fec000383ffff */
.L_x_1091:
        /* <DEDUP_REMOVED lines=13> */
.L_x_3256:


//--------------------- .text._ZN10layer_norm40ln_parallel_residual_bwd_finalize_kernelINS_22Kernel_traits_finalizeILj3072E13__nv_bfloat16S2_fS2_fjLb0ELj1024ELj4ENS_18Kernel_traits_baseILj3072ES2_S2_fS2_fjLj1024EEEEELb0EEEvNS_9BwdParamsE --------------------------
	.section	.text._ZN10layer_norm40ln_parallel_residual_bwd_finalize_kernelINS_22Kernel_traits_finalizeILj3072E13__nv_bfloat16S2_fS2_fjLb0ELj1024ELj4ENS_18Kernel_traits_baseILj3072ES2_S2_fS2_fjLj1024EEEEELb0EEEvNS_9BwdParamsE,"ax",@progbits
	.align	128
        .global         _ZN10layer_norm40ln_parallel_residual_bwd_finalize_kernelINS_22Kernel_traits_finalizeILj3072E13__nv_bfloat16S2_fS2_fjLb0ELj1024ELj4ENS_18Kernel_traits_baseILj3072ES2_S2_fS2_fjLj1024EEEEELb0EEEvNS_9BwdParamsE
        .type           _ZN10layer_norm40ln_parallel_residual_bwd_finalize_kernelINS_22Kernel_traits_finalizeILj3072E13__nv_bfloat16S2_fS2_fjLb0ELj1024ELj4ENS_18Kernel_traits_baseILj3072ES2_S2_fS2_fjLj1024EEEEELb0EEEvNS_9BwdParamsE,@function
        .size           _ZN10layer_norm40ln_parallel_residual_bwd_finalize_kernelINS_22Kernel_traits_finalizeILj3072E13__nv_bfloat16S2_fS2_fjLb0ELj1024ELj4ENS_18Kernel_traits_baseILj3072ES2_S2_fS2_fjLj1024EEEEELb0EEEvNS_9BwdParamsE,(.L_x_3257 - _ZN10layer_norm40ln_parallel_residual_bwd_finalize_kernelINS_22Kernel_traits_finalizeILj3072E13__nv_bfloat16S2_fS2_fjLb0ELj1024ELj4ENS_18Kernel_traits_baseILj3072ES2_S2_fS2_fjLj1024EEEEELb0EEEvNS_9BwdParamsE)
        .other          _ZN10layer_norm40ln_parallel_residual_bwd_finalize_kernelINS_22Kernel_traits_finalizeILj3072E13__nv_bfloat16S2_fS2_fjLb0ELj1024ELj4ENS_18Kernel_traits_baseILj3072ES2_S2_fS2_fjLj1024EEEEELb0EEEvNS_9BwdParamsE,@"STO_CUDA_ENTRY STV_DEFAULT"
_ZN10layer_norm40ln_parallel_residual_bwd_finalize_kernelINS_22Kernel_traits_finalizeILj3072E13__nv_bfloat16S2_fS2_fjLb0ELj1024ELj4ENS_18Kernel_traits_baseILj3072ES2_S2_fS2_fjLj1024EEEEELb0EEEvNS_9BwdParamsE:
.text._ZN10layer_norm40ln_parallel_residual_bwd_finalize_kernelINS_22Kernel_traits_finalizeILj3072E13__nv_bfloat16S2_fS2_fjLb0ELj1024ELj4ENS_18Kernel_traits_baseILj3072ES2_S2_fS2_fjLj1024EEEEELb0EEEvNS_9BwdParamsE:
        /* <DEDUP_REMOVED lines=22> */
.L_x_1104:
        /* <DEDUP_REMOVED lines=42> */
.L_x_1096:
        /* <DEDUP_REMOVED lines=62> */
.L_x_1095:
[----:B------:R-:W-:Y:S05]  /*07e0*/  BSYNC B1 ;  /* 0x0000000000017941 */ /* 0x000fea0003800000 */
.L_x_1094:
        /* <DEDUP_REMOVED lines=38> */
.L_x_1098:
[----:B------:R-:W-:Y:S05]  /*0a50*/  BSYNC B1 ;  /* 0x0000000000017941 */ /* 0x000fea0003800000 */
.L_x_1097:
        /* <DEDUP_REMOVED lines=20> */
.L_x_1099:
[----:B------:R-:W-:Y:S05]  /*0ba0*/  BSYNC B1 ;  /* 0x0000000000017941 */ /* 0x000fea0003800000 */
.L_x_1093:
[----:B------:R-:W-:Y:S05]  /*0bb0*/  BSYNC B0 ;  /* 0x0000000000007941 */ /* 0x000fea0003800000 */
.L_x_1092:
        /* <DEDUP_REMOVED lines=54> */
.L_x_1125:
        /* <DEDUP_REMOVED lines=10> */
.L_x_1100:
        /* <DEDUP_REMOVED lines=28> */
.L_x_1103:
[----:B------:R-:W-:Y:S05]  /*1180*/  BSYNC B0 ;  /* 0x0000000000007941 */ /* 0x000fea0003800000 */
.L_x_1102:
[C---:B------:R-:W-:Y:S02]  /*1190*/  ISETP.GT.U32.AND P1, PT, R4.reuse, -0xc01, PT ;  /* 0xfffff3ff0400780c */ /* 0x040fe40003f24070 */
[----:B------:R-:W-:Y:S02]  /*11a0*/  IADD3 R4, R4, 0xc00, RZ ;  /* 0x00000c0004047810 */ /* 0x000fe40007ffe0ff */
[----:B------:R-:W-:-:S09]  /*11b0*/  IADD3 R5, R5, 0x600, RZ ;  /* 0x0000060005057810 */ /* 0x000fd20007ffe0ff */
[----:B------:R-:W-:Y:S05]  /*11c0*/  @P1 BRA `(.L_x_1104) ;  /* 0xffffffec00e41947 */ /* 0x000fea000383ffff */
[----:B------:R-:W-:Y:S05]  /*11d0*/  EXIT ;  /* 0x000000000000794d */ /* 0x000fea0003800000 */
.L_x_1101:
[----:B------:R-:W-:Y:S01]  /*11e0*/  HFMA2.MMA R14, -RZ, RZ, 0, 5.9604644775390625e-08 ;  /* 0x00000001ff0e7435 */ /* 0x000fe200000001ff */
[----:B----4-:R-:W-:Y:S02]  /*11f0*/  MOV R27, R10 ;  /* 0x0000000a001b7202 */ /* 0x010fe40000000f00 */
[----:B------:R-:W-:Y:S02]  /*1200*/  MOV R13, 0x1f ;  /* 0x0000001f000d7802 */ /* 0x000fe40000000f00 */
[----:B------:R-:W-:-:S07]  /*1210*/  MOV R12, 0xffffffff ;  /* 0xffffffff000c7802 */ /* 0x000fce0000000f00 */
[----:B0123--:R-:W-:Y:S05]  /*1220*/  WARPSYNC.COLLECTIVE R12, `(.L_x_1105) ;  /* 0x000000000c087348 */ /* 0x00ffea0003c00000 */
[----:B------:R4:W0:Y:S02]  /*1230*/  SHFL.BFLY P2, R17, R27, R14, R13 ;  /* 0x0c00000e1b117389 */ /* 0x000824000004000d */
[----:B01234-:R-:W-:Y:S01]  /*1240*/  ENDCOLLECTIVE ;  /* 0x000000000000791b */ /* 0x01ffe20003800000 */
.L_x_1105:
[----:B------:R-:W-:Y:S01]  /*1250*/  HFMA2.MMA R14, -RZ, RZ, 0, 1.1920928955078125e-07 ;  /* 0x00000002ff0e7435 */ /* 0x000fe200000001ff */
[----:B------:R-:W-:-:S05]  /*1260*/  FADD.FTZ R11, R10, R17 ;  /* 0x000000110a0b7221 */ /* 0x000fca0000010000 */
[----:B------:R-:W-:-:S07]  /*1270*/  MOV R27, R11 ;  /* 0x0000000b001b7202 */ /* 0x000fce0000000f00 */
[----:B------:R-:W-:Y:S05]  /*1280*/  WARPSYNC.COLLECTIVE R12, `(.L_x_1106) ;  /* 0x000000000c087348 */ /* 0x000fea0003c00000 */
[----:B------:R0:W1:Y:S02]  /*1290*/  SHFL.BFLY P2, R17, R27, R14, R13 ;  /* 0x0c00000e1b117389 */ /* 0x000064000004000d */
[----:B01----:R-:W-:Y:S01]  /*12a0*/  ENDCOLLECTIVE ;  /* 0x000000000000791b */ /* 0x003fe20003800000 */
.L_x_1106:
[----:B------:R-:W-:Y:S01]  /*12b0*/  HFMA2.MMA R14, -RZ, RZ, 0, 2.384185791015625e-07 ;  /* 0x00000004ff0e7435 */ /* 0x000fe200000001ff */
[----:B------:R-:W-:-:S05]  /*12c0*/  FADD.FTZ R10, R11, R17 ;  /* 0x000000110b0a7221 */ /* 0x000fca0000010000 */
[----:B------:R-:W-:-:S07]  /*12d0*/  MOV R27, R10 ;  /* 0x0000000a001b7202 */ /* 0x000fce0000000f00 */
[----:B------:R-:W-:Y:S05]  /*12e0*/  WARPSYNC.COLLECTIVE R12, `(.L_x_1107) ;  /* 0x000000000c087348 */ /* 0x000fea0003c00000 */
[----:B------:R0:W1:Y:S02]  /*12f0*/  SHFL.BFLY P2, R17, R27, R14, R13 ;  /* 0x0c00000e1b117389 */ /* 0x000064000004000d */
[----:B01----:R-:W-:Y:S01]  /*1300*/  ENDCOLLECTIVE ;  /* 0x000000000000791b */ /* 0x003fe20003800000 */
.L_x_1107:
[----:B------:R-:W-:Y:S01]  /*1310*/  MOV R14, 0x8 ;  /* 0x00000008000e7802 */ /* 0x000fe20000000f00 */
[----:B------:R-:W-:-:S04]  /*1320*/  FADD.FTZ R19, R10, R17 ;  /* 0x000000110a137221 */ /* 0x000fc80000010000 */
[----:B------:R-:W-:-:S07]  /*1330*/  IMAD.MOV.U32 R27, RZ, RZ, R19 ;  /* 0x000000ffff1b7224 */ /* 0x000fce00078e0013 */
[----:B------:R-:W-:Y:S05]  /*1340*/  WARPSYNC.COLLECTIVE R12, `(.L_x_1108) ;  /* 0x000000000c087348 */ /* 0x000fea0003c00000 */
[----:B------:R0:W1:Y:S02]  /*1350*/  SHFL.BFLY P2, R17, R27, R14, R13 ;  /* 0x0c00000e1b117389 */ /* 0x000064000004000d */
[----:B01----:R-:W-:Y:S01]  /*1360*/  ENDCOLLECTIVE ;  /* 0x000000000000791b */ /* 0x003fe20003800000 */
.L_x_1108:
[----:B------:R-:W-:Y:S01]  /*1370*/  HFMA2.MMA R14, -RZ, RZ, 0, 9.5367431640625e-07 ;  /* 0x00000010ff0e7435 */ /* 0x000fe200000001ff */
[----:B------:R-:W-:-:S05]  /*1380*/  FADD.FTZ R11, R19, R17 ;  /* 0x00000011130b7221 */ /* 0x000fca0000010000 */
[----:B------:R-:W-:-:S07]  /*1390*/  MOV R27, R11 ;  /* 0x0000000b001b7202 */ /* 0x000fce0000000f00 */
[----:B------:R-:W-:Y:S05]  /*13a0*/  WARPSYNC.COLLECTIVE R12, `(.L_x_1109) ;  /* 0x000000000c087348 */ /* 0x000fea0003c00000 */
[----:B------:R0:W1:Y:S02]  /*13b0*/  SHFL.BFLY P2, R17, R27, R14, R13 ;  /* 0x0c00000e1b117389 */ /* 0x000064000004000d */
[----:B01----:R-:W-:Y:S01]  /*13c0*/  ENDCOLLECTIVE ;  /* 0x000000000000791b */ /* 0x003fe20003800000 */
.L_x_1109:
[----:B------:R-:W-:Y:S01]  /*13d0*/  HFMA2.MMA R14, -RZ, RZ, 0, 5.9604644775390625e-08 ;  /* 0x00000001ff0e7435 */ /* 0x000fe200000001ff */
[----:B------:R-:W-:Y:S02]  /*13e0*/  MOV R27, R15 ;  /* 0x0000000f001b7202 */ /* 0x000fe40000000f00 */
[----:B------:R-:W-:-:S08]  /*13f0*/  MOV R10, R17 ;  /* 0x00000011000a7202 */ /* 0x000fd00000000f00 */
[----:B------:R-:W-:Y:S05]  /*1400*/  WARPSYNC.COLLECTIVE R12, `(.L_x_1110) ;  /* 0x000000000c087348 */ /* 0x000fea0003c00000 */
[----:B------:R0:W1:Y:S02]  /*1410*/  SHFL.BFLY P2, R17, R27, R14, R13 ;  /* 0x0c00000e1b117389 */ /* 0x000064000004000d */
[----:B01----:R-:W-:Y:S01]  /*1420*/  ENDCOLLECTIVE ;  /* 0x000000000000791b */ /* 0x003fe20003800000 */
.L_x_1110:
[----:B------:R-:W-:Y:S01]  /*1430*/  HFMA2.MMA R14, -RZ, RZ, 0, 1.1920928955078125e-07 ;  /* 0x00000002ff0e7435 */ /* 0x000fe200000001ff */
[----:B------:R-:W-:-:S05]  /*1440*/  MOV R16, R17 ;  /* 0x0000001100107202 */ /* 0x000fca0000000f00 */
[----:B------:R-:W-:-:S05]  /*1450*/  FADD.FTZ R16, R15, R16 ;  /* 0x000000100f107221 */ /* 0x000fca0000010000 */
[----:B------:R-:W-:-:S07]  /*1460*/  MOV R27, R16 ;  /* 0x00000010001b7202 */ /* 0x000fce0000000f00 */
[----:B------:R-:W-:Y:S05]  /*1470*/  WARPSYNC.COLLECTIVE R12, `(.L_x_1111) ;  /* 0x000000000c087348 */ /* 0x000fea0003c00000 */
[----:B------:R0:W1:Y:S02]  /*1480*/  SHFL.BFLY P2, R17, R27, R14, R13 ;  /* 0x0c00000e1b117389 */ /* 0x000064000004000d */
[----:B01----:R-:W-:Y:S01]  /*1490*/  ENDCOLLECTIVE ;  /* 0x000000000000791b */ /* 0x003fe20003800000 */
.L_x_1111:
[----:B------:R-:W-:Y:S01]  /*14a0*/  HFMA2.MMA R14, -RZ, RZ, 0, 2.384185791015625e-07 ;  /* 0x00000004ff0e7435 */ /* 0x000fe200000001ff */
[----:B------:R-:W-:-:S05]  /*14b0*/  MOV R19, R17 ;  /* 0x0000001100137202 */ /* 0x000fca0000000f00 */
[----:B------:R-:W-:-:S05]  /*14c0*/  FADD.FTZ R15, R16, R19 ;  /* 0x00000013100f7221 */ /* 0x000fca0000010000 */
[----:B------:R-:W-:-:S07]  /*14d0*/  MOV R27, R15 ;  /* 0x0000000f001b7202 */ /* 0x000fce0000000f00 */
[----:B------:R-:W-:Y:S05]  /*14e0*/  WARPSYNC.COLLECTIVE R12, `(.L_x_1112) ;  /* 0x000000000c087348 */ /* 0x000fea0003c00000 */
[----:B------:R0:W1:Y:S02]  /*14f0*/  SHFL.BFLY P2, R17, R27, R14, R13 ;  /* 0x0c00000e1b117389 */ /* 0x000064000004000d */
[----:B01----:R-:W-:Y:S01]  /*1500*/  ENDCOLLECTIVE ;  /* 0x000000000000791b */ /* 0x003fe20003800000 */
.L_x_1112:
[----:B------:R-:W-:Y:S01]  /*1510*/  HFMA2.MMA R14, -RZ, RZ, 0, 4.76837158203125e-07 ;  /* 0x00000008ff0e7435 */ /* 0x000fe200000001ff */
[----:B------:R-:W-:-:S05]  /*1520*/  MOV R18, R17 ;  /* 0x0000001100127202 */ /* 0x000fca0000000f00 */
[----:B------:R-:W-:-:S05]  /*1530*/  FADD.FTZ R20, R15, R18 ;  /* 0x000000120f147221 */ /* 0x000fca0000010000 */
[----:B------:R-:W-:-:S07]  /*1540*/  MOV R27, R20 ;  /* 0x00000014001b7202 */ /* 0x000fce0000000f00 */
[----:B------:R-:W-:Y:S05]  /*1550*/  WARPSYNC.COLLECTIVE R12, `(.L_x_1113) ;  /* 0x000000000c087348 */ /* 0x000fea0003c00000 */
[----:B------:R0:W1:Y:S02]  /*1560*/  SHFL.BFLY P2, R17, R27, R14, R13 ;  /* 0x0c00000e1b117389 */ /* 0x000064000004000d */
[----:B01----:R-:W-:Y:S01]  /*1570*/  ENDCOLLECTIVE ;  /* 0x000000000000791b */ /* 0x003fe20003800000 */
.L_x_1113:
[----:B------:R-:W-:Y:S01]  /*1580*/  HFMA2.MMA R14, -RZ, RZ, 0, 9.5367431640625e-07 ;  /* 0x00000010ff0e7435 */ /* 0x000fe200000001ff */
[----:B------:R-:W-:-:S04]  /*1590*/  IMAD.MOV.U32 R21, RZ, RZ, R17 ;  /* 0x000000ffff157224 */ /* 0x000fc800078e0011 */
[----:B------:R-:W-:-:S05]  /*15a0*/  FADD.FTZ R16, R20, R21 ;  /* 0x0000001514107221 */ /* 0x000fca0000010000 */
[----:B------:R-:W-:-:S07]  /*15b0*/  MOV R27, R16 ;  /* 0x00000010001b7202 */ /* 0x000fce0000000f00 */
[----:B------:R-:W-:Y:S05]  /*15c0*/  WARPSYNC.COLLECTIVE R12, `(.L_x_1114) ;  /* 0x000000000c087348 */ /* 0x000fea0003c00000 */
[----:B------:R0:W1:Y:S02]  /*15d0*/  SHFL.BFLY P2, R17, R27, R14, R13 ;  /* 0x0c00000e1b117389 */ /* 0x000064000004000d */
[----:B01----:R-:W-:Y:S01]  /*15e0*/  ENDCOLLECTIVE ;  /* 0x000000000000791b */ /* 0x003fe20003800000 */
.L_x_1114:
[----:B------:R-:W-:Y:S01]  /*15f0*/  HFMA2.MMA R14, -RZ, RZ, 0, 5.9604644775390625e-08 ;  /* 0x00000001ff0e7435 */ /* 0x000fe200000001ff */
[----:B------:R-:W-:Y:S02]  /*1600*/  MOV R27, R9 ;  /* 0x00000009001b7202 */ /* 0x000fe40000000f00 */
[----:B------:R-:W-:-:S08]  /*1610*/  MOV R15, R17 ;  /* 0x00000011000f7202 */ /* 0x000fd00000000f00 */
[----:B------:R-:W-:Y:S05]  /*1620*/  WARPSYNC.COLLECTIVE R12, `(.L_x_1115) ;  /* 0x000000000c087348 */ /* 0x000fea0003c00000 */
[----:B------:R0:W1:Y:S02]  /*1630*/  SHFL.BFLY P2, R17, R27, R14, R13 ;  /* 0x0c00000e1b117389 */ /* 0x000064000004000d */
[----:B01----:R-:W-:Y:S01]  /*1640*/  ENDCOLLECTIVE ;  /* 0x000000000000791b */ /* 0x003fe20003800000 */
.L_x_1115:
[----:B------:R-:W-:Y:S01]  /*1650*/  HFMA2.MMA R14, -RZ, RZ, 0, 1.1920928955078125e-07 ;  /* 0x00000002ff0e7435 */ /* 0x000fe200000001ff */
[----:B------:R-:W-:-:S05]  /*1660*/  MOV R18, R17 ;  /* 0x0000001100127202 */ /* 0x000fca0000000f00 */
[----:B------:R-:W-:-:S05]  /*1670*/  FADD.FTZ R20, R9, R18 ;  /* 0x0000001209147221 */ /* 0x000fca0000010000 */
[----:B------:R-:W-:-:S07]  /*1680*/  MOV R27, R20 ;  /* 0x00000014001b7202 */ /* 0x000fce0000000f00 */
[----:B------:R-:W-:Y:S05]  /*1690*/  WARPSYNC.COLLECTIVE R12, `(.L_x_1116) ;  /* 0x000000000c087348 */ /* 0x000fea0003c00000 */
[----:B------:R0:W1:Y:S02]  /*16a0*/  SHFL.BFLY P2, R17, R27, R14, R13 ;  /* 0x0c00000e1b117389 */ /* 0x000064000004000d */
[----:B01----:R-:W-:Y:S01]  /*16b0*/  ENDCOLLECTIVE ;  /* 0x000000000000791b */ /* 0x003fe20003800000 */
.L_x_1116:
[----:B------:R-:W-:Y:S01]  /*16c0*/  HFMA2.MMA R14, -RZ, RZ, 0, 2.384185791015625e-07 ;  /* 0x00000004ff0e7435 */ /* 0x000fe200000001ff */
[----:B------:R-:W-:-:S05]  /*16d0*/  MOV R21, R17 ;  /* 0x0000001100157202 */ /* 0x000fca0000000f00 */
[----:B------:R-:W-:-:S05]  /*16e0*/  FADD.FTZ R9, R20, R21 ;  /* 0x0000001514097221 */ /* 0x000fca0000010000 */
[----:B------:R-:W-:-:S07]  /*16f0*/  MOV R27, R9 ;  /* 0x00000009001b7202 */ /* 0x000fce0000000f00 */
[----:B------:R-:W-:Y:S05]  /*1700*/  WARPSYNC.COLLECTIVE R12, `(.L_x_1117) ;  /* 0x000000000c087348 */ /* 0x000fea0003c00000 */
[----:B------:R0:W1:Y:S02]  /*1710*/  SHFL.BFLY P2, R17, R27, R14, R13 ;  /* 0x0c00000e1b117389 */ /* 0x000064000004000d */
[----:B01----:R-:W-:Y:S01]  /*1720*/  ENDCOLLECTIVE ;  /* 0x000000000000791b */ /* 0x003fe20003800000 */
.L_x_1117:
[----:B------:R-:W-:Y:S01]  /*1730*/  HFMA2.MMA R14, -RZ, RZ, 0, 4.76837158203125e-07 ;  /* 0x00000008ff0e7435 */ /* 0x000fe200000001ff */
[----:B------:R-:W-:-:S05]  /*1740*/  MOV R22, R17 ;  /* 0x0000001100167202 */ /* 0x000fca0000000f00 */
[----:B------:R-:W-:-:S05]  /*1750*/  FADD.FTZ R22, R9, R22 ;  /* 0x0000001609167221 */ /* 0x000fca0000010000 */
[----:B------:R-:W-:-:S07]  /*1760*/  MOV R27, R22 ;  /* 0x00000016001b7202 */ /* 0x000fce0000000f00 */
[----:B------:R-:W-:Y:S05]  /*1770*/  WARPSYNC.COLLECTIVE R12, `(.L_x_1118) ;  /* 0x000000000c087348 */ /* 0x000fea0003c00000 */
[----:B------:R0:W1:Y:S02]  /*1780*/  SHFL.BFLY P2, R17, R27, R14, R13 ;  /* 0x0c00000e1b117389 */ /* 0x000064000004000d */
[----:B01----:R-:W-:Y:S01]  /*1790*/  ENDCOLLECTIVE ;  /* 0x000000000000791b */ /* 0x003fe20003800000 */
.L_x_1118:
[----:B------:R-:W-:Y:S01]  /*17a0*/  HFMA2.MMA R14, -RZ, RZ, 0, 9.5367431640625e-07 ;  /* 0x00000010ff0e7435 */ /* 0x000fe200000001ff */
[----:B------:R-:W-:-:S05]  /*17b0*/  MOV R23, R17 ;  /* 0x0000001100177202 */ /* 0x000fca0000000f00 */
[----:B------:R-:W-:-:S04]  /*17c0*/  FADD.FTZ R18, R22, R23 ;  /* 0x0000001716127221 */ /* 0x000fc80000010000 */
[----:B------:R-:W-:-:S07]  /*17d0*/  IMAD.MOV.U32 R27, RZ, RZ, R18 ;  /* 0x000000ffff1b7224 */ /* 0x000fce00078e0012 */
[----:B------:R-:W-:Y:S05]  /*17e0*/  WARPSYNC.COLLECTIVE R12, `(.L_x_1119) ;  /* 0x000000000c087348 */ /* 0x000fea0003c00000 */
[----:B------:R0:W1:Y:S02]  /*17f0*/  SHFL.BFLY P2, R17, R27, R14, R13 ;  /* 0x0c00000e1b117389 */ /* 0x000064000004000d */
[----:B01----:R-:W-:Y:S01]  /*1800*/  ENDCOLLECTIVE ;  /* 0x000000000000791b */ /* 0x003fe20003800000 */
.L_x_1119:
[----:B------:R-:W-:Y:S01]  /*1810*/  HFMA2.MMA R14, -RZ, RZ, 0, 5.9604644775390625e-08 ;  /* 0x00000001ff0e7435 */ /* 0x000fe200000001ff */
[----:B------:R-:W-:Y:S02]  /*1820*/  MOV R27, R8 ;  /* 0x00000008001b7202 */ /* 0x000fe40000000f00 */
[----:B------:R-:W-:-:S08]  /*1830*/  MOV R9, R17 ;  /* 0x0000001100097202 */ /* 0x000fd00000000f00 */
[----:B------:R-:W-:Y:S05]  /*1840*/  WARPSYNC.COLLECTIVE R12, `(.L_x_1120) ;  /* 0x000000000c087348 */ /* 0x000fea0003c00000 */
[----:B------:R0:W1:Y:S02]  /*1850*/  SHFL.BFLY P2, R17, R27, R14, R13 ;  /* 0x0c00000e1b117389 */ /* 0x000064000004000d */
[----:B01----:R-:W-:Y:S01]  /*1860*/  ENDCOLLECTIVE ;  /* 0x000000000000791b */ /* 0x003fe20003800000 */
.L_x_1120:
[----:B------:R-:W-:Y:S01]  /*1870*/  HFMA2.MMA R14, -RZ, RZ, 0, 1.1920928955078125e-07 ;  /* 0x00000002ff0e7435 */ /* 0x000fe200000001ff */
[----:B------:R-:W-:-:S05]  /*1880*/  MOV R19, R17 ;  /* 0x0000001100137202 */ /* 0x000fca0000000f00 */
[----:B------:R-:W-:-:S05]  /*1890*/  FADD.FTZ R23, R8, R19 ;  /* 0x0000001308177221 */ /* 0x000fca0000010000 */
[----:B------:R-:W-:-:S07]  /*18a0*/  MOV R27, R23 ;  /* 0x00000017001b7202 */ /* 0x000fce0000000f00 */
[----:B------:R-:W-:Y:S05]  /*18b0*/  WARPSYNC.COLLECTIVE R12, `(.L_x_1121) ;  /* 0x000000000c087348 */ /* 0x000fea0003c00000 */
[----:B------:R0:W1:Y:S02]  /*18c0*/  SHFL.BFLY P2, R17, R27, R14, R13 ;  /* 0x0c00000e1b117389 */ /* 0x000064000004000d */
[----:B01----:R-:W-:Y:S01]  /*18d0*/  ENDCOLLECTIVE ;  /* 0x000000000000791b */ /* 0x003fe20003800000 */
.L_x_1121:
[----:B------:R-:W-:Y:S01]  /*18e0*/  HFMA2.MMA R14, -RZ, RZ, 0, 2.384185791015625e-07 ;  /* 0x00000004ff0e7435 */ /* 0x000fe200000001ff */
[----:B------:R-:W-:-:S05]  /*18f0*/  MOV R22, R17 ;  /* 0x0000001100167202 */ /* 0x000fca0000000f00 */
[----:B------:R-:W-:-:S05]  /*1900*/  FADD.FTZ R8, R23, R22 ;  /* 0x0000001617087221 */ /* 0x000fca0000010000 */
[----:B------:R-:W-:-:S07]  /*1910*/  MOV R27, R8 ;  /* 0x00000008001b7202 */ /* 0x000fce0000000f00 */
[----:B------:R-:W-:Y:S05]  /*1920*/  WARPSYNC.COLLECTIVE R12, `(.L_x_1122) ;  /* 0x000000000c087348 */ /* 0x000fea0003c00000 */
[----:B------:R0:W1:Y:S02]  /*1930*/  SHFL.BFLY P2, R17, R27, R14, R13 ;  /* 0x0c00000e1b117389 */ /* 0x000064000004000d */
[----:B01----:R-:W-:Y:S01]  /*1940*/  ENDCOLLECTIVE ;  /* 0x000000000000791b */ /* 0x003fe20003800000 */
.L_x_1122:
[----:B------:R-:W-:Y:S01]  /*1950*/  HFMA2.MMA R14, -RZ, RZ, 0, 4.76837158203125e-07 ;  /* 0x00000008ff0e7435 */ /* 0x000fe200000001ff */
[----:B------:R-:W-:-:S05]  /*1960*/  MOV R21, R17 ;  /* 0x0000001100157202 */ /* 0x000fca0000000f00 */
[----:B------:R-:W-:-:S05]  /*1970*/  FADD.FTZ R24, R8, R21 ;  /* 0x0000001508187221 */ /* 0x000fca0000010000 */
[----:B------:R-:W-:-:S07]  /*1980*/  MOV R27, R24 ;  /* 0x00000018001b7202 */ /* 0x000fce0000000f00 */
[----:B------:R-:W-:Y:S05]  /*1990*/  WARPSYNC.COLLECTIVE R12, `(.L_x_1123) ;  /* 0x000000000c087348 */ /* 0x000fea0003c00000 */
[----:B------:R0:W1:Y:S02]  /*19a0*/  SHFL.BFLY P2, R17, R27, R14, R13 ;  /* 0x0c00000e1b117389 */ /* 0x000064000004000d */
[----:B01----:R-:W-:Y:S01]  /*19b0*/  ENDCOLLECTIVE ;  /* 0x000000000000791b */ /* 0x003fe20003800000 */
.L_x_1123:
[----:B------:R-:W-:Y:S01]  /*19c0*/  HFMA2.MMA R14, -RZ, RZ, 0, 9.5367431640625e-07 ;  /* 0x00000010ff0e7435 */ /* 0x000fe200000001ff */
[----:B------:R-:W-:-:S05]  /*19d0*/  MOV R25, R17 ;  /* 0x0000001100197202 */ /* 0x000fca0000000f00 */
[----:B------:R-:W-:-:S05]  /*19e0*/  FADD.FTZ R25, R24, R25 ;  /* 0x0000001918197221 */ /* 0x000fca0000010000 */
[----:B------:R-:W-:-:S07]  /*19f0*/  MOV R27, R25 ;  /* 0x00000019001b7202 */ /* 0x000fce0000000f00 */
[----:B------:R-:W-:Y:S05]  /*1a00*/  WARPSYNC.COLLECTIVE R12, `(.L_x_1124) ;  /* 0x000000000c087348 */ /* 0x000fea0003c00000 */
[----:B------:R0:W1:Y:S02]  /*1a10*/  SHFL.BFLY P2, R17, R27, R14, R13 ;  /* 0x0c00000e1b117389 */ /* 0x000064000004000d */
[----:B01----:R-:W-:Y:S01]  /*1a20*/  ENDCOLLECTIVE ;  /* 0x000000000000791b */ /* 0x003fe20003800000 */
.L_x_1124:
[----:B------:R-:W-:Y:S05]  /*1a30*/  BRA `(.L_x_1125) ;  /* 0xfffffff400387947 */ /* 0x000fea000383ffff */
.L_x_1126:
        /* <DEDUP_REMOVED lines=12> */
.L_x_3257:


//--------------------- .text._ZN10layer_norm31ln_parallel_residual_bwd_kernelINS_13Kernel_traitsI13__nv_bfloat16S2_fS2_fjLj3072ELj1ELj1ELj4ELj16ENS_18Kernel_traits_baseILj3072ES2_S2_fS2_fjLj128EEEEELb1ELb1ELb0EEEvNS_9BwdParamsE --------------------------
	.section	.text._ZN10layer_norm31ln_parallel_residual_bwd_kernelINS_13Kernel_traitsI13__nv_bfloat16S2_fS2_fjLj3072ELj1ELj1ELj4ELj16ENS_18Kernel_traits_baseILj3072ES2_S2_fS2_fjLj128EEEEELb1ELb1ELb0EEEvNS_9BwdParamsE,"ax",@progbits
	.align	128
        .global         _ZN10layer_norm31ln_parallel_residual_bwd_kernelINS_13Kernel_traitsI13__nv_bfloat16S2_fS2_fjLj3072ELj1ELj1ELj4ELj16ENS_18Kernel_traits_baseILj3072ES2_S2_fS2_fjLj128EEEEELb1ELb1ELb0EEEvNS_9BwdParamsE
        .type           _ZN10layer_norm31ln_parallel_residual_bwd_kernelINS_13Kernel_traitsI13__nv_bfloat16S2_fS2_fjLj3072ELj1ELj1ELj4ELj16ENS_18Kernel_traits_baseILj3072ES2_S2_fS2_fjLj128EEEEELb1ELb1ELb0EEEvNS_9BwdParamsE,@function
        .size           _ZN10layer_norm31ln_parallel_residual_bwd_kernelINS_13Kernel_traitsI13__nv_bfloat16S2_fS2_fjLj3072ELj1ELj1ELj4ELj16ENS_18Kernel_traits_baseILj3072ES2_S2_fS2_fjLj128EEEEELb1ELb1ELb0EEEvNS_9BwdParamsE,(.L_x_3258 - _ZN10layer_norm31ln_parallel_residual_bwd_kernelINS_13Kernel_traitsI13__nv_bfloat16S2_fS2_fjLj3072ELj1ELj1ELj4ELj16ENS_18Kernel_traits_baseILj3072ES2_S2_fS2_fjLj128EEEEELb1ELb1ELb0EEEvNS_9BwdParamsE)
        .other          _ZN10layer_norm31ln_parallel_residual_bwd_kernelINS_13Kernel_traitsI13__nv_bfloat16S2_fS2_fjLj3072ELj1ELj1ELj4ELj16ENS_18Kernel_traits_baseILj3072ES2_S2_fS2_fjLj128EEEEELb1ELb1ELb0EEEvNS_9BwdParamsE,@"STO_CUDA_ENTRY STV_DEFAULT"
_ZN10layer_norm31ln_parallel_residual_bwd_kernelINS_13Kernel_traitsI13__nv_bfloat16S2_fS2_fjLj3072ELj1ELj1ELj4ELj16ENS_18Kernel_traits_baseILj3072ES2_S2_fS2_fjLj128EEEEELb1ELb1ELb0EEEvNS_9BwdParamsE:
.text._ZN10layer_norm31ln_parallel_residual_bwd_kernelINS_13Kernel_traitsI13__nv_bfloat16S2_fS2_fjLj3072ELj1ELj1ELj4ELj16ENS_18Kernel_traits_baseILj3072ES2_S2_fS2_fjLj128EEEEELb1ELb1ELb0EEEvNS_9BwdParamsE:
        /* <DEDUP_REMOVED lines=18> */
[----:B0-----:R-:W-:-:S02]  /*0120*/  LOP3.LUT R0, R176, 0x7f, RZ, 0xc, !PT ;  /* 0x0000007fb0007812 */ /* 0x001fc400078e0cff */
[----:B------:R-:W-:Y:S02]  /*0130*/  LOP3.LUT R136, R176, 0x7f, RZ, 0xc0, !PT ;  /* 0x0000007fb0887812 */ /* 0x000fe400078ec0ff */
[----:B------:R-:W-:-:S03]  /*0140*/  LEA.HI.SX32 R0, R3, R0, 0x1d ;  /* 0x0000000003007211 */ /* 0x000fc600078feaff */
[----:B------:R-:W-:Y:S01]  /*0150*/  IMAD.MOV.U32 R11, RZ, RZ, R136 ;  /* 0x000000ffff0b7224 */ /* 0x000fe200078e0088 */
[C---:B------:R-:W-:Y:S02]  /*0160*/  LOP3.LUT P2, RZ, R0.reuse, 0xffffff80, RZ, 0xc0, !PT ;  /* 0xffffff8000ff7812 */ /* 0x040fe4000784c0ff */
[C---:B------:R-:W-:Y:S02]  /*0170*/  ISETP.GE.U32.AND P3, PT, R0.reuse, 0x100, PT ;  /* 0x000001000000780c */ /* 0x040fe40003f66070 */
[----:B------:R-:W-:-:S09]  /*0180*/  ISETP.GE.U32.AND P4, PT, R0, 0x180, PT ;  /* 0x000001800000780c */ /* 0x000fd20003f86070 */
[----:B------:R-:W0:Y:S08]  /*0190*/  @P2 LDC.64 R2, c[0x0][0x260] ;  /* 0x00009800ff022b82 */ /* 0x000e300000000a00 */
[----:B------:R-:W2:Y:S08]  /*01a0*/  @P3 LDC.64 R4, c[0x0][0x260] ;  /* 0x00009800ff043b82 */ /* 0x000eb00000000a00 */
[----:B------:R-:W3:Y:S01]  /*01b0*/  @P4 LDC.64 R8, c[0x0][0x260] ;  /* 0x00009800ff084b82 */ /* 0x000ee20000000a00 */
[----:B0-----:R-:W-:Y:S01]  /*01c0*/  @P2 IMAD.WIDE.U32 R2, R11, 0x10, R2 ;  /* 0x000000100b022825 */ /* 0x001fe200078e0002 */
[----:B-1----:R-:W-:-:S02]  /*01d0*/  LEA.HI R123, R176, UR6, RZ, 0x19 ;  /* 0x00000006b07b7c11 */ /* 0x002fc4000f8fc8ff */
[----:B------:R-:W-:Y:S02]  /*01e0*/  @P2 LOP3.LUT R11, R11, 0x80, RZ, 0xfc, !PT ;  /* 0x000000800b0b2812 */ /* 0x000fe400078efcff */
[----:B------:R-:W5:Y:S01]  /*01f0*/  @P2 LDG.E.128 R52, desc[UR4][R2.64] ;  /* 0x0000000402342981 */ /* 0x000f62000c1e1d00 */
[----:B------:R-:W-:Y:S02]  /*0200*/  ISETP.GE.AND P0, PT, R123, UR7, PT ;  /* 0x000000077b007c0c */ /* 0x000fe4000bf06270 */
[C---:B--2---:R-:W-:Y:S01]  /*0210*/  @P3 IMAD.WIDE.U32 R6, R11.reuse, 0x10, R4 ;  /* 0x000000100b063825 */ /* 0x044fe200078e0004 */
[----:B------:R-:W-:Y:S02]  /*0220*/  @P3 IADD3 R11, R11, 0x80, RZ ;  /* 0x000000800b0b3810 */ /* 0x000fe40007ffe0ff */
[----:B------:R-:W-:Y:S02]  /*0230*/  CS2R R48, SRZ ;  /* 0x0000000000307805 */ /* 0x000fe4000001ff00 */
[----:B------:R-:W-:-:S02]  /*0240*/  CS2R R50, SRZ ;  /* 0x0000000000327805 */ /* 0x000fc4000001ff00 */
[----:B------:R-:W-:Y:S01]  /*0250*/  CS2R R44, SRZ ;  /* 0x00000000002c7805 */ /* 0x000fe2000001ff00 */
[----:B------:R-:W5:Y:S01]  /*0260*/  @P3 LDG.E.128 R56, desc[UR4][R6.64] ;  /* 0x0000000406383981 */ /* 0x000f62000c1e1d00 */
[----:B---3--:R-:W-:Y:S01]  /*0270*/  @P4 IMAD.WIDE.U32 R4, R11, 0x10, R8 ;  /* 0x000000100b044825 */ /* 0x008fe200078e0008 */
        /* <DEDUP_REMOVED lines=21> */
[----:B------:R-:W-:Y:S01]  /*03d0*/  CS2R R6, SRZ ;  /* 0x0000000000067805 */ /* 0x000fe2000001ff00 */
[----:B------:R-:W-:Y:S06]  /*03e0*/  @P0 BRA `(.L_x_1127) ;  /* 0x0000003000000947 */ /* 0x000fec0003800000 */
[----:B------:R-:W-:Y:S01]  /*03f0*/  ULDC.U8 UR6, c[0x0][0x2a0] ;  /* 0x0000a80000067ab9 */ /* 0x000fe20000000000 */
[----:B-----5:R-:W-:Y:S01]  /*0400*/  @P2 PRMT R122, R52, 0x7632, R122 ;  /* 0x00007632347a2816 */ /* 0x020fe2000000007a */
[----:B------:R-:W-:Y:S01]  /*0410*/  HFMA2.MMA R49, -RZ, RZ, 0, 0 ;  /* 0x00000000ff317435 */ /* 0x000fe200000001ff */
        /* <DEDUP_REMOVED lines=13> */
[----:B------:R-:W-:Y:S01]  /*04f0*/  IMAD.MOV.U32 R0, RZ, RZ, 0x1 ;  /* 0x00000001ff007424 */ /* 0x000fe200078e00ff */
        /* <DEDUP_REMOVED lines=8> */
[----:B------:R-:W-:Y:S01]  /*0580*/  ISETP.NE.AND P0, PT, RZ, UR6, PT ;  /* 0x00000006ff007c0c */ /* 0x000fe2000bf05270 */
        /* <DEDUP_REMOVED lines=12> */
[----:B------:R-:W-:Y:S02]  /*0650*/  P2R R175, PR, RZ, 0x1 ;  /* 0x00000001ffaf7803 */ /* 0x000fe40000000000 */
[----:B------:R-:W-:Y:S02]  /*0660*/  SHF.L.U32 R113, R113, 0x10, RZ ;  /* 0x0000001071717819 */ /* 0x000fe400000006ff */
[----:B------:R-:W-:-:S07]  /*0670*/  SHF.L.U32 R2, R2, 0x10, RZ ;  /* 0x0000001002027819 */ /* 0x000fce00000006ff */
.L_x_1141:
[----:B012---:R-:W0:Y:S01]  /*0680*/  LDC.64 R88, c[0x0][0x250] ;  /* 0x00009400ff587b82 */ /* 0x007e220000000a00 */
[----:B------:R-:W-:-:S07]  /*0690*/  ISETP.NE.AND P0, PT, R175, RZ, PT ;  /* 0x000000ffaf00720c */ /* 0x000fce0003f05270 */
[----:B------:R-:W1:Y:S01]  /*06a0*/  LDC.64 R90, c[0x0][0x258] ;  /* 0x00009600ff5a7b82 */ /* 0x000e620000000a00 */
[----:B0-----:R-:W-:-:S06]  /*06b0*/  IMAD.WIDE R88, R123, 0x4, R88 ;  /* 0x000000047b587825 */ /* 0x001fcc00078e0258 */
[----:B------:R-:W2:Y:S01]  /*06c0*/  LDG.E R88, desc[UR4][R88.64] ;  /* 0x0000000458587981 */ /* 0x000ea2000c1e1900 */
[----:B-1----:R-:W-:-:S05]  /*06d0*/  IMAD.WIDE R90, R123, 0x4, R90 ;  /* 0x000000047b5a7825 */ /* 0x002fca00078e025a */
[----:B-----5:R0:W5:Y:S01]  /*06e0*/  LDG.E R167, desc[UR4][R90.64] ;  /* 0x000000045aa77981 */ /* 0x020162000c1e1900 */
[----:B------:R-:W-:Y:S01]  /*06f0*/  IMAD.U32 R138, RZ, RZ, UR22 ;  /* 0x00000016ff8a7e24 */ /* 0x000fe2000f8e00ff */
[----:B------:R-:W-:Y:S01]  /*0700*/  LOP3.LUT P5, RZ, R0, 0xff, RZ, 0xc0, !PT ;  /* 0x000000ff00ff7812 */ /* 0x000fe200078ac0ff */
[----:B------:R-:W-:Y:S01]  /*0710*/  BSSY B0, `(.L_x_1128) ;  /* 0x0000068000007945 */ /* 0x000fe20003800000 */
[----:B------:R-:W-:Y:S01]  /*0720*/  MOV R191, RZ ;  /* 0x000000ff00bf7202 */ /* 0x000fe20000000f00 */
[----:B------:R-:W-:Y:S01]  /*0730*/  IMAD R92, R123, R138, RZ ;  /* 0x0000008a7b5c7224 */ /* 0x000fe200078e02ff */
[----:B------:R-:W-:Y:S01]  /*0740*/  SHF.R.U32.HI R187, RZ, 0x5, R176 ;  /* 0x00000005ffbb7819 */ /* 0x000fe200000116b0 */
[----:B------:R-:W-:-:S03]  /*0750*/  IMAD.MOV.U32 R192, RZ, RZ, RZ ;  /* 0x000000ffffc07224 */ /* 0x000fc600078e00ff */
        /* <DEDUP_REMOVED lines=8> */
[----:B------:R-:W-:Y:S02]  /*07e0*/  LEA.HI.X R101, R0, UR11, RZ, 0x5, P0 ;  /* 0x0000000b00657c11 */ /* 0x000fe400080f2cff */
[----:B------:R-:W-:-:S03]  /*07f0*/  ISETP.NE.U32.AND P0, PT, RZ, UR14, PT ;  /* 0x0000000eff007c0c */ /* 0x000fc6000bf05070 */
[----:B------:R-:W2:Y:S04]  /*0800*/  LDG.E.128 R92, desc[UR4][R100.64] ;  /* 0x00000004645c7981 */ /* 0x000ea8000c1e1d00 */
[----:B------:R-:W3:Y:S01]  /*0810*/  LDG.E.128 R88, desc[UR4][R100.64+0x10] ;  /* 0x0000100464587981 */ /* 0x000ee2000c1e1d00 */
[----:B0-----:R-:W-:-:S06]  /*0820*/  IMAD.WIDE.U32 R96, R0, 0x10, R96 ;  /* 0x0000001000607825 */ /* 0x001fcc00078e0060 */
[----:B------:R-:W4:Y:S01]  /*0830*/  LDG.E.128 R96, desc[UR4][R96.64] ;  /* 0x0000000460607981 */ /* 0x000f22000c1e1d00 */
[----:B------:R-:W-:-:S13]  /*0840*/  ISETP.NE.AND.EX P0, PT, RZ, UR15, PT, P0 ;  /* 0x0000000fff007c0c */ /* 0x000fda000bf05300 */
[----:B------:R-:W0:Y:S01]  /*0850*/  @P0 LDC.64 R144, c[0x0][0x248] ;  /* 0x00009200ff900b82 */ /* 0x000e220000000a00 */
[C---:B------:R-:W-:Y:S01]  /*0860*/  IMAD.SHL.U32 R3, R0.reuse, 0x8, RZ ;  /* 0x0000000800037824 */ /* 0x040fe200078e00ff */
[----:B------:R-:W-:-:S04]  /*0870*/  SHF.L.U64.HI R140, R0, 0x3, RZ ;  /* 0x00000003008c7819 */ /* 0x000fc800000102ff */
[----:B------:R-:W-:-:S04]  /*0880*/  IADD3 R142, P1, R3, UR12, RZ ;  /* 0x0000000c038e7c10 */ /* 0x000fc8000ff3e0ff */
[----:B------:R-:W-:-:S05]  /*0890*/  IADD3.X R143, R140, UR13, RZ, P1, !PT ;  /* 0x0000000d8c8f7c10 */ /* 0x000fca0008ffe4ff */
[----:B------:R-:W5:Y:S01]  /*08a0*/  LDG.E.64 R100, desc[UR4][R142.64] ;  /* 0x000000048e647981 */ /* 0x000f62000c1e1b00 */
[----:B0-----:R-:W-:-:S04]  /*08b0*/  @P0 IADD3 R144, P1, R3, R144, RZ ;  /* 0x0000009003900210 */ /* 0x001fc80007f3e0ff */
[----:B------:R-:W-:Y:S02]  /*08c0*/  @P0 IADD3.X R145, R140, R145, RZ, P1, !PT ;  /* 0x000000918c910210 */ /* 0x000fe40000ffe4ff */
[----:B------:R-:W-:-:S03]  /*08d0*/  ISETP.NE.U32.AND P1, PT, RZ, UR8, PT ;  /* 0x00000008ff007c0c */ /* 0x000fc6000bf25070 */
[----:B------:R-:W5:Y:S01]  /*08e0*/  @P0 LDG.E.64 R102, desc[UR4][R144.64] ;  /* 0x0000000490660981 */ /* 0x000f62000c1e1b00 */
[----:B------:R-:W-:-:S13]  /*08f0*/  ISETP.NE.AND.EX P1, PT, RZ, UR9, PT, P1 ;  /* 0x00000009ff007c0c */ /* 0x000fda000bf25310 */
[----:B------:R-:W-:-:S04]  /*0900*/  @P1 LEA R140, P0, R0, UR8, 0x5 ;  /* 0x00000008008c1c11 */ /* 0x000fc8000f8028ff */
[----:B------:R-:W-:-:S05]  /*0910*/  @P1 LEA.HI.X R141, R0, UR9, RZ, 0x5, P0 ;  /* 0x00000009008d1c11 */ /* 0x000fca00080f2cff */
[----:B------:R-:W5:Y:S04]  /*0920*/  @P1 LDG.E.128 R52, desc[UR4][R140.64] ;  /* 0x000000048c341981 */ /* 0x000f68000c1e1d00 */
[----:B------:R0:W5:Y:S01]  /*0930*/  @P1 LDG.E.128 R56, desc[UR4][R140.64+0x10] ;  /* 0x000010048c381981 */ /* 0x000162000c1e1d00 */
[----:B------:R-:W-:Y:S02]  /*0940*/  VIADD R190, R0, 0x80 ;  /* 0x0000008000be7836 */ /* 0x000fe40000000000 */
[C---:B--2---:R-:W-:Y:S01]  /*0950*/  FADD.FTZ R146, -R189.reuse, R93 ;  /* 0x0000005dbd927221 */ /* 0x044fe20000010100 */
[C---:B------:R-:W-:Y:S01]  /*0960*/  FADD.FTZ R92, -R189.reuse, R92 ;  /* 0x0000005cbd5c7221 */ /* 0x040fe20000010100 */
[----:B---3--:R-:W-:-:S03]  /*0970*/  FADD.FTZ R88, -R189, R88 ;  /* 0x00000058bd587221 */ /* 0x008fc60000010100 */
[----:B-----5:R-:W-:Y:S01]  /*0980*/  FMUL.FTZ R3, R167, R92 ;  /* 0x0000005ca7037220 */ /* 0x020fe20000410000 */
[C---:B------:R-:W-:Y:S01]  /*0990*/  FADD.FTZ R148, -R189.reuse, R95 ;  /* 0x0000005fbd947221 */ /* 0x040fe20000010100 */
[----:B------:R-:W-:Y:S01]  /*09a0*/  FADD.FTZ R150, -R189, R89 ;  /* 0x00000059bd967221 */ /* 0x000fe20000010100 */
[----:B------:R-:W-:Y:S01]  /*09b0*/  FMUL.FTZ R139, R167, R88 ;  /* 0x00000058a78b7220 */ /* 0x000fe20000410000 */
[----:B------:R-:W-:Y:S01]  /*09c0*/  FADD.FTZ R94, -R189, R94 ;  /* 0x0000005ebd5e7221 */ /* 0x000fe20000010100 */
[----:B------:R-:W-:Y:S01]  /*09d0*/  FMUL.FTZ R146, R167, R146 ;  /* 0x00000092a7927220 */ /* 0x000fe20000410000 */
[C---:B----4-:R-:W-:Y:S01]  /*09e0*/  PRMT R93, R96.reuse, 0x7632, R93 ;  /* 0x00007632605d7816 */ /* 0x050fe2000000005d */
[----:B------:R-:W-:Y:S01]  /*09f0*/  IMAD.U32 R96, R96, 0x10000, RZ ;  /* 0x0001000060607824 */ /* 0x000fe200078e00ff */
[----:B0-----:R-:W-:-:S03]  /*0a00*/  PRMT R141, R99, 0x7632, R141 ;  /* 0x00007632638d7816 */ /* 0x001fc6000000008d */
[----:B------:R-:W-:Y:S02]  /*0a10*/  IMAD.U32 R93, R93, 0x10000, RZ ;  /* 0x000100005d5d7824 */ /* 0x000fe400078e00ff */
[----:B------:R-:W-:Y:S01]  /*0a20*/  FMUL.FTZ R140, R135, R96 ;  /* 0x00000060878c7220 */ /* 0x000fe20000410000 */
[----:B------:R-:W-:Y:S02]  /*0a30*/  PRMT R95, R97, 0x7632, R95 ;  /* 0x00007632615f7816 */ /* 0x000fe4000000005f */
[----:B------:R-:W-:Y:S01]  /*0a40*/  SHF.L.U32 R92, R141, 0x10, RZ ;  /* 0x000000108d5c7819 */ /* 0x000fe200000006ff */
[----:B------:R-:W-:Y:S01]  /*0a50*/  FMUL.FTZ R141, R122, R93 ;  /* 0x0000005d7a8d7220 */ /* 0x000fe20000410000 */
[----:B------:R-:W-:Y:S01]  /*0a60*/  SHF.L.U32 R97, R97, 0x10, RZ ;  /* 0x0000001061617819 */ /* 0x000fe200000006ff */
[----:B------:R-:W-:Y:S01]  /*0a70*/  FADD.FTZ R88, RZ, R140 ;  /* 0x0000008cff587221 */ /* 0x000fe20000010000 */
[----:B------:R-:W-:Y:S01]  /*0a80*/  FFMA.FTZ R89, R3, R140, RZ ;  /* 0x0000008c03597223 */ /* 0x000fe200000100ff */
[C---:B------:R-:W-:Y:S01]  /*0a90*/  FADD.FTZ R152, -R189.reuse, R90 ;  /* 0x0000005abd987221 */ /* 0x040fe20000010100 */
[----:B------:R-:W-:Y:S01]  /*0aa0*/  FADD.FTZ R154, -R189, R91 ;  /* 0x0000005bbd9a7221 */ /* 0x000fe20000010100 */
[----:B------:R-:W-:Y:S01]  /*0ab0*/  SHF.L.U32 R90, R95, 0x10, RZ ;  /* 0x000000105f5a7819 */ /* 0x000fe200000006ff */
[C---:B------:R-:W-:Y:S01]  /*0ac0*/  FMUL.FTZ R148, R167.reuse, R148 ;  /* 0x00000094a7947220 */ /* 0x040fe20000410000 */
[----:B------:R-:W-:Y:S01]  /*0ad0*/  FADD.FTZ R91, R88, R141 ;  /* 0x0000008d585b7221 */ /* 0x000fe20000010000 */
[----:B------:R-:W-:Y:S01]  /*0ae0*/  FMUL.FTZ R137, R167, R94 ;  /* 0x0000005ea7897220 */ /* 0x000fe20000410000 */
[----:B------:R-:W-:Y:S01]  /*0af0*/  FMUL.FTZ R142, R134, R97 ;  /* 0x00000061868e7220 */ /* 0x000fe20000410000 */
[----:B------:R-:W-:Y:S01]  /*0b00*/  FFMA.FTZ R88, R146, R141, R89 ;  /* 0x0000008d92587223 */ /* 0x000fe20000010059 */
[----:B------:R-:W-:Y:S01]  /*0b10*/  PRMT R144, R98, 0x7632, R144 ;  /* 0x0000763262907816 */ /* 0x000fe20000000090 */
[----:B------:R-:W-:Y:S01]  /*0b20*/  FADD.FTZ R27, R27, R90 ;  /* 0x0000005a1b1b7221 */ /* 0x000fe20000010000 */
[-C--:B------:R-:W-:Y:S01]  /*0b30*/  FFMA.FTZ R51, R148, R90.reuse, R51 ;  /* 0x0000005a94337223 */ /* 0x080fe20000010033 */
[----:B------:R-:W-:Y:S01]  /*0b40*/  FMUL.FTZ R143, R121, R90 ;  /* 0x0000005a798f7220 */ /* 0x000fe20000410000 */
[----:B------:R-:W-:-:S02]  /*0b50*/  IMAD.U32 R98, R98, 0x10000, RZ ;  /* 0x0001000062627824 */ /* 0x000fc400078e00ff */
[----:B------:R-:W-:Y:S01]  /*0b60*/  FADD.FTZ R90, R91, R142 ;  /* 0x0000008e5b5a7221 */ /* 0x000fe20000010000 */
[----:B------:R-:W-:Y:S01]  /*0b70*/  FFMA.FTZ R89, R137, R142, R88 ;  /* 0x0000008e89597223 */ /* 0x000fe20000010058 */
[----:B------:R-:W-:Y:S02]  /*0b80*/  IMAD.U32 R147, R144, 0x10000, RZ ;  /* 0x0001000090937824 */ /* 0x000fe400078e00ff */
        /* <DEDUP_REMOVED lines=32> */
.L_x_1129:
[----:B------:R-:W-:Y:S05]  /*0d90*/  BSYNC B0 ;  /* 0x0000000000007941 */ /* 0x000fea0003800000 */
.L_x_1128:
[----:B------:R-:W-:Y:S04]  /*0da0*/  BSSY B0, `(.L_x_1130) ;  /* 0x000005f000007945 */ /* 0x000fe80003800000 */
[----:B------:R-:W-:Y:S05]  /*0db0*/  @!P3 BRA `(.L_x_1131) ;  /* 0x000000040074b947 */ /* 0x000fea0003800000 */
[----:B------:R-:W0:Y:S01]  /*0dc0*/  LDC.64 R92, c[0x0][0x2b8] ;  /* 0x0000ae00ff5c7b82 */ /* 0x000e220000000a00 */
[----:B------:R-:W-:-:S04]  /*0dd0*/  LEA R158, P0, R190, UR10, 0x5 ;  /* 0x0000000abe9e7c11 */ /* 0x000fc8000f8028ff */
[C---:B------:R-:W-:Y:S02]  /*0de0*/  LEA.HI.X R159, R190.reuse, UR11, RZ, 0x5, P0 ;  /* 0x0000000bbe9f7c11 */ /* 0x040fe400080f2cff */
[C---:B------:R-:W-:Y:S02]  /*0df0*/  SHF.L.U32 R161, R190.reuse, 0x3, RZ ;  /* 0x00000003bea17819 */ /* 0x040fe400000006ff */
[----:B------:R-:W-:Y:S01]  /*0e00*/  SHF.L.U64.HI R162, R190, 0x3, RZ ;  /* 0x00000003bea27819 */ /* 0x000fe200000102ff */
[----:B------:R-:W2:Y:S01]  /*0e10*/  LDG.E.128 R88, desc[UR4][R158.64] ;  /* 0x000000049e587981 */ /* 0x000ea2000c1e1d00 */
[----:B------:R-:W-:-:S03]  /*0e20*/  ISETP.NE.U32.AND P0, PT, RZ, UR14, PT ;  /* 0x0000000eff007c0c */ /* 0x000fc6000bf05070 */
[----:B------:R-:W3:Y:S01]  /*0e30*/  LDG.E.128 R96, desc[UR4][R158.64+0x10] ;  /* 0x000010049e607981 */ /* 0x000ee2000c1e1d00 */
[----:B0-----:R-:W-:-:S06]  /*0e40*/  IMAD.WIDE.U32 R92, R190, 0x10, R92 ;  /* 0x00000010be5c7825 */ /* 0x001fcc00078e005c */
[----:B------:R-:W4:Y:S01]  /*0e50*/  LDG.E.128 R92, desc[UR4][R92.64] ;  /* 0x000000045c5c7981 */ /* 0x000f22000c1e1d00 */
[----:B------:R-:W-:-:S04]  /*0e60*/  IADD3 R106, P1, R161, UR12, RZ ;  /* 0x0000000ca16a7c10 */ /* 0x000fc8000ff3e0ff */
[----:B------:R-:W-:-:S06]  /*0e70*/  IADD3.X R107, R162, UR13, RZ, P1, !PT ;  /* 0x0000000da26b7c10 */ /* 0x000fcc0008ffe4ff */
[----:B------:R-:W5:Y:S01]  /*0e80*/  LDG.E.64 R106, desc[UR4][R106.64] ;  /* 0x000000046a6a7981 */ /* 0x000f62000c1e1b00 */
[----:B------:R-:W-:-:S13]  /*0e90*/  ISETP.NE.AND.EX P0, PT, RZ, UR15, PT, P0 ;  /* 0x0000000fff007c0c */ /* 0x000fda000bf05300 */
[----:B------:R-:W0:Y:S02]  /*0ea0*/  @P0 LDC.64 R156, c[0x0][0x248] ;  /* 0x00009200ff9c0b82 */ /* 0x000e240000000a00 */
[----:B0-----:R-:W-:-:S05]  /*0eb0*/  @P0 IADD3 R160, P1, R161, R156, RZ ;  /* 0x0000009ca1a00210 */ /* 0x001fca0007f3e0ff */
[----:B------:R-:W-:Y:S01]  /*0ec0*/  @P0 IMAD.X R161, R162, 0x1, R157, P1 ;  /* 0x00000001a2a10824 */ /* 0x000fe200008e069d */
[----:B------:R-:W-:-:S04]  /*0ed0*/  ISETP.NE.U32.AND P1, PT, RZ, UR8, PT ;  /* 0x00000008ff007c0c */ /* 0x000fc8000bf25070 */
[----:B------:R-:W-:Y:S01]  /*0ee0*/  ISETP.NE.AND.EX P1, PT, RZ, UR9, PT, P1 ;  /* 0x00000009ff007c0c */ /* 0x000fe2000bf25310 */
[----:B------:R-:W5:-:S12]  /*0ef0*/  @P0 LDG.E.64 R104, desc[UR4][R160.64] ;  /* 0x00000004a0680981 */ /* 0x000f58000c1e1b00 */
[----:B------:R-:W-:-:S04]  /*0f00*/  @P1 LEA R156, P0, R190, UR8, 0x5 ;  /* 0x00000008be9c1c11 */ /* 0x000fc8000f8028ff */
[----:B------:R-:W-:-:S05]  /*0f10*/  @P1 LEA.HI.X R157, R190, UR9, RZ, 0x5, P0 ;  /* 0x00000009be9d1c11 */ /* 0x000fca00080f2cff */
[----:B------:R-:W5:Y:S04]  /*0f20*/  @P1 LDG.E.128 R60, desc[UR4][R156.64] ;  /* 0x000000049c3c1981 */ /* 0x000f68000c1e1d00 */
[----:B------:R0:W5:Y:S01]  /*0f30*/  @P1 LDG.E.128 R64, desc[UR4][R156.64+0x10] ;  /* 0x000010049c401981 */ /* 0x000162000c1e1d00 */
[----:B------:R-:W-:Y:S01]  /*0f40*/  IADD3 R190, R190, 0x80, RZ ;  /* 0x00000080bebe7810 */ /* 0x000fe20007ffe0ff */
[C---:B--2---:R-:W-:Y:S01]  /*0f50*/  FADD.FTZ R162, -R189.reuse, R89 ;  /* 0x00000059bda27221 */ /* 0x044fe20000010100 */
[C---:B------:R-:W-:Y:S01]  /*0f60*/  FADD.FTZ R88, -R189.reuse, R88 ;  /* 0x00000058bd587221 */ /* 0x040fe20000010100 */
[----:B------:R-:W-:-:S03]  /*0f70*/  FADD.FTZ R164, -R189, R91 ;  /* 0x0000005bbda47221 */ /* 0x000fc60000010100 */
[C---:B-----5:R-:W-:Y:S01]  /*0f80*/  FMUL.FTZ R151, R167.reuse, R88 ;  /* 0x00000058a7977220 */ /* 0x060fe20000410000 */
[----:B------:R-:W-:Y:S01]  /*0f90*/  FMUL.FTZ R162, R167, R162 ;  /* 0x000000a2a7a27220 */ /* 0x000fe20000410000 */
[----:B------:R-:W-:Y:S01]  /*0fa0*/  FADD.FTZ R90, -R189, R90 ;  /* 0x0000005abd5a7221 */ /* 0x000fe20000010100 */
[C---:B----4-:R-:W-:Y:S02]  /*0fb0*/  PRMT R89, R92.reuse, 0x7632, R89 ;  /* 0x000076325c597816 */ /* 0x050fe40000000059 */
[----:B------:R-:W-:Y:S02]  /*0fc0*/  SHF.L.U32 R92, R92, 0x10, RZ ;  /* 0x000000105c5c7819 */ /* 0x000fe400000006ff */
[----:B0-----:R-:W-:Y:S02]  /*0fd0*/  PRMT R157, R95, 0x7632, R157 ;  /* 0x000076325f9d7816 */ /* 0x001fe4000000009d */
[----:B------:R-:W-:Y:S01]  /*0fe0*/  SHF.L.U32 R89, R89, 0x10, RZ ;  /* 0x0000001059597819 */ /* 0x000fe200000006ff */
[-C--:B------:R-:W-:Y:S01]  /*0ff0*/  FMUL.FTZ R156, R131, R92.reuse ;  /* 0x0000005c839c7220 */ /* 0x080fe20000410000 */
[----:B------:R-:W-:Y:S01]  /*1000*/  PRMT R91, R93, 0x7632, R91 ;  /* 0x000076325d5b7816 */ /* 0x000fe2000000005b */
[----:B------:R-:W-:Y:S01]  /*1010*/  FADD.FTZ R16, R16, R92 ;  /* 0x0000005c10107221 */ /* 0x000fe20000010000 */
[----:B------:R-:W-:Y:S01]  /*1020*/  FFMA.FTZ R40, R151, R92, R40 ;  /* 0x0000005c97287223 */ /* 0x000fe20000010028 */
[----:B------:R-:W-:-:S02]  /*1030*/  IMAD.U32 R92, R157, 0x10000, RZ ;  /* 0x000100009d5c7824 */ /* 0x000fc400078e00ff */
[----:B------:R-:W-:Y:S01]  /*1040*/  FADD.FTZ R88, R191, R156 ;  /* 0x0000009cbf587221 */ /* 0x000fe20000010000 */
[----:B------:R-:W-:Y:S01]  /*1050*/  FADD.FTZ R17, R17, R89 ;  /* 0x0000005911117221 */ /* 0x000fe20000010000 */
[-C--:B------:R-:W-:Y:S01]  /*1060*/  FFMA.FTZ R41, R162, R89.reuse, R41 ;  /* 0x00000059a2297223 */ /* 0x080fe20000010029 */
[----:B------:R-:W-:Y:S01]  /*1070*/  FMUL.FTZ R157, R118, R89 ;  /* 0x00000059769d7220 */ /* 0x000fe20000410000 */
[----:B------:R-:W-:Y:S02]  /*1080*/  IMAD.U32 R93, R93, 0x10000, RZ ;  /* 0x000100005d5d7824 */ /* 0x000fe400078e00ff */
[----:B------:R-:W-:Y:S01]  /*1090*/  FFMA.FTZ R89, R151, R156, R192 ;  /* 0x0000009c97597223 */ /* 0x000fe200000100c0 */
[----:B------:R-:W-:Y:S01]  /*10a0*/  FMUL.FTZ R153, R167, R90 ;  /* 0x0000005aa7997220 */ /* 0x000fe20000410000 */
[----:B------:R-:W-:Y:S01]  /*10b0*/  PRMT R159, R94, 0x7632, R159 ;  /* 0x000076325e9f7816 */ /* 0x000fe2000000009f */
[----:B------:R-:W-:Y:S02]  /*10c0*/  IMAD.U32 R90, R91, 0x10000, RZ ;  /* 0x000100005b5a7824 */ /* 0x000fe400078e00ff */
[----:B------:R-:W-:Y:S01]  /*10d0*/  FMUL.FTZ R164, R167, R164 ;  /* 0x000000a4a7a47220 */ /* 0x000fe20000410000 */
[----:B------:R-:W-:Y:S01]  /*10e0*/  FADD.FTZ R91, R88, R157 ;  /* 0x0000009d585b7221 */ /* 0x000fe20000010000 */
[----:B------:R-:W-:Y:S01]  /*10f0*/  FMUL.FTZ R158, R130, R93 ;  /* 0x0000005d829e7220 */ /* 0x000fe20000410000 */
[----:B------:R-:W-:Y:S01]  /*1100*/  FFMA.FTZ R88, R162, R157, R89 ;  /* 0x0000009da2587223 */ /* 0x000fe20000010059 */
[----:B------:R-:W-:Y:S01]  /*1110*/  SHF.L.U32 R163, R159, 0x10, RZ ;  /* 0x000000109fa37819 */ /* 0x000fe200000006ff */
[----:B---3--:R-:W-:Y:S01]  /*1120*/  FADD.FTZ R166, -R189, R97 ;  /* 0x00000061bda67221 */ /* 0x008fe20000010100 */
[----:B------:R-:W-:Y:S01]  /*1130*/  SHF.L.U32 R94, R94, 0x10, RZ ;  /* 0x000000105e5e7819 */ /* 0x000fe200000006ff */
[----:B------:R-:W-:Y:S01]  /*1140*/  FADD.FTZ R19, R19, R90 ;  /* 0x0000005a13137221 */ /* 0x000fe20000010000 */
[-C--:B------:R-:W-:Y:S01]  /*1150*/  FFMA.FTZ R43, R164, R90.reuse, R43 ;  /* 0x0000005aa42b7223 */ /* 0x080fe2000001002b */
[----:B------:R-:W-:Y:S01]  /*1160*/  FMUL.FTZ R159, R117, R90 ;  /* 0x0000005a759f7220 */ /* 0x000fe20000410000 */
[----:B------:R-:W-:Y:S01]  /*1170*/  FADD.FTZ R96, -R189, R96 ;  /* 0x00000060bd607221 */ /* 0x000fe20000010100 */
[----:B------:R-:W-:Y:S01]  /*1180*/  FADD.FTZ R90, R91, R158 ;  /* 0x0000009e5b5a7221 */ /* 0x000fe20000010000 */
[----:B------:R-:W-:Y:S01]  /*1190*/  FFMA.FTZ R89, R153, R158, R88 ;  /* 0x0000009e99597223 */ /* 0x000fe20000010058 */
[C---:B------:R-:W-:Y:S01]  /*11a0*/  FMUL.FTZ R166, R167.reuse, R166 ;  /* 0x000000a6a7a67220 */ /* 0x040fe20000410000 */
[----:B------:R-:W-:Y:S01]  /*11b0*/  FMUL.FTZ R155, R167, R96 ;  /* 0x00000060a79b7220 */ /* 0x000fe20000410000 */
[----:B------:R-:W-:Y:S01]  /*11c0*/  FMUL.FTZ R160, R129, R94 ;  /* 0x0000005e81a07220 */ /* 0x000fe20000410000 */
[----:B------:R-:W-:Y:S01]  /*11d0*/  FADD.FTZ R91, R90, R159 ;  /* 0x0000009f5a5b7221 */ /* 0x000fe20000010000 */
[----:B------:R-:W-:Y:S01]  /*11e0*/  FFMA.FTZ R88, R164, R159, R89 ;  /* 0x0000009fa4587223 */ /* 0x000fe20000010059 */
[----:B------:R-:W-:Y:S01]  /*11f0*/  FADD.FTZ R13, R13, R163 ;  /* 0x000000a30d0d7221 */ /* 0x000fe20000010000 */
[----:B------:R-:W-:Y:S01]  /*1200*/  FFMA.FTZ R37, R166, R163, R37 ;  /* 0x000000a3a6257223 */ /* 0x000fe20000010025 */
[----:B------:R-:W-:-:S02]  /*1210*/  IMAD.U32 R95, R95, 0x10000, RZ ;  /* 0x000100005f5f7824 */ /* 0x000fc400078e00ff */
[----:B------:R-:W-:Y:S01]  /*1220*/  FADD.FTZ R98, -R189, R98 ;  /* 0x00000062bd627221 */ /* 0x000fe20000010100 */
[----:B------:R-:W-:Y:S01]  /*1230*/  FMUL.FTZ R163, R116, R163 ;  /* 0x000000a374a37220 */ /* 0x000fe20000410000 */
[----:B------:R-:W-:Y:S01]  /*1240*/  FADD.FTZ R90, R91, R160 ;  /* 0x000000a05b5a7221 */ /* 0x000fe20000010000 */
[----:B------:R-:W-:Y:S01]  /*1250*/  FFMA.FTZ R89, R155, R160, R88 ;  /* 0x000000a09b597223 */ /* 0x000fe20000010058 */
[----:B------:R-:W-:Y:S01]  /*1260*/  FADD.FTZ R170, -R189, R99 ;  /* 0x00000063bdaa7221 */ /* 0x000fe20000010100 */
        /* <DEDUP_REMOVED lines=18> */
.L_x_1131:
[----:B------:R-:W-:Y:S05]  /*1390*/  BSYNC B0 ;  /* 0x0000000000007941 */ /* 0x000fea0003800000 */
.L_x_1130:
[----:B------:R-:W-:Y:S04]  /*13a0*/  BSSY B0, `(.L_x_1132) ;  /* 0x000005e000007945 */ /* 0x000fe80003800000 */
[----:B------:R-:W-:Y:S05]  /*13b0*/  @!P4 BRA `(.L_x_1133) ;  /* 0x000000040070c947 */ /* 0x000fea0003800000 */
[----:B------:R-:W-:Y:S01]  /*13c0*/  ISETP.NE.U32.AND P0, PT, RZ, UR14, PT ;  /* 0x0000000eff007c0c */ /* 0x000fe2000bf05070 */
[----:B------:R-:W0:Y:S01]  /*13d0*/  LDC.64 R96, c[0x0][0x2b8] ;  /* 0x0000ae00ff607b82 */ /* 0x000e220000000a00 */
[C---:B------:R-:W-:Y:S01]  /*13e0*/  LEA R180, P1, R190.reuse, UR10, 0x5 ;  /* 0x0000000abeb47c11 */ /* 0x040fe2000f8228ff */
[C---:B------:R-:W-:Y:S01]  /*13f0*/  IMAD.SHL.U32 R173, R190.reuse, 0x8, RZ ;  /* 0x00000008bead7824 */ /* 0x040fe200078e00ff */
[----:B------:R-:W-:Y:S02]  /*1400*/  ISETP.NE.AND.EX P0, PT, RZ, UR15, PT, P0 ;  /* 0x0000000fff007c0c */ /* 0x000fe4000bf05300 */
[----:B------:R-:W-:Y:S02]  /*1410*/  LEA.HI.X R181, R190, UR11, RZ, 0x5, P1 ;  /* 0x0000000bbeb57c11 */ /* 0x000fe400088f2cff */
[----:B------:R-:W-:Y:S02]  /*1420*/  SHF.R.U32.HI R88, RZ, 0x1d, R190 ;  /* 0x0000001dff587819 */ /* 0x000fe400000116be */
[----:B------:R-:W-:Y:S01]  /*1430*/  IADD3 R110, P1, R173, UR12, RZ ;  /* 0x0000000cad6e7c10 */ /* 0x000fe2000ff3e0ff */
[----:B------:R-:W2:Y:S03]  /*1440*/  LDG.E.128 R92, desc[UR4][R180.64+0x10] ;  /* 0x00001004b45c7981 */ /* 0x000ea6000c1e1d00 */
[----:B------:R-:W-:-:S03]  /*1450*/  IADD3.X R111, R88, UR13, RZ, P1, !PT ;  /* 0x0000000d586f7c10 */ /* 0x000fc60008ffe4ff */
[----:B------:R-:W1:Y:S03]  /*1460*/  @P0 LDC.64 R90, c[0x0][0x248] ;  /* 0x00009200ff5a0b82 */ /* 0x000e660000000a00 */
[----:B------:R-:W5:Y:S01]  /*1470*/  LDG.E.64 R110, desc[UR4][R110.64] ;  /* 0x000000046e6e7981 */ /* 0x000f62000c1e1b00 */
[----:B0-----:R-:W-:-:S06]  /*1480*/  IMAD.WIDE.U32 R96, R190, 0x10, R96 ;  /* 0x00000010be607825 */ /* 0x001fcc00078e0060 */
[----:B------:R-:W3:Y:S01]  /*1490*/  LDG.E.128 R96, desc[UR4][R96.64] ;  /* 0x0000000460607981 */ /* 0x000ee2000c1e1d00 */
[----:B-1----:R-:W-:-:S04]  /*14a0*/  @P0 IADD3 R172, P1, R173, R90, RZ ;  /* 0x0000005aadac0210 */ /* 0x002fc80007f3e0ff */
[----:B------:R-:W-:Y:S02]  /*14b0*/  @P0 IADD3.X R173, R88, R91, RZ, P1, !PT ;  /* 0x0000005b58ad0210 */ /* 0x000fe40000ffe4ff */
[----:B------:R-:W4:Y:S01]  /*14c0*/  LDG.E.128 R88, desc[UR4][R180.64] ;  /* 0x00000004b4587981 */ /* 0x000f22000c1e1d00 */
[----:B------:R-:W-:-:S03]  /*14d0*/  ISETP.NE.U32.AND P1, PT, RZ, UR8, PT ;  /* 0x00000008ff007c0c */ /* 0x000fc6000bf25070 */
[----:B------:R0:W5:Y:S01]  /*14e0*/  @P0 LDG.E.64 R108, desc[UR4][R172.64] ;  /* 0x00000004ac6c0981 */ /* 0x000162000c1e1b00 */
[----:B------:R-:W-:-:S13]  /*14f0*/  ISETP.NE.AND.EX P1, PT, RZ, UR9, PT, P1 ;  /* 0x00000009ff007c0c */ /* 0x000fda000bf25310 */
[----:B------:R-:W-:-:S04]  /*1500*/  @P1 LEA R178, P6, R190, UR8, 0x5 ;  /* 0x00000008beb21c11 */ /* 0x000fc8000f8c28ff */
[----:B------:R-:W-:-:S05]  /*1510*/  @P1 LEA.HI.X R179, R190, UR9, RZ, 0x5, P6 ;  /* 0x00000009beb31c11 */ /* 0x000fca000b0f2cff */
[----:B------:R-:W5:Y:S04]  /*1520*/  @P1 LDG.E.128 R68, desc[UR4][R178.64] ;  /* 0x00000004b2441981 */ /* 0x000f68000c1e1d00 */
[----:B------:R1:W5:Y:S01]  /*1530*/  @P1 LDG.E.128 R72, desc[UR4][R178.64+0x10] ;  /* 0x00001004b2481981 */ /* 0x000362000c1e1d00 */
[C---:B--2---:R-:W-:Y:S01]  /*1540*/  FADD.FTZ R186, -R189.reuse, R93 ;  /* 0x0000005dbdba7221 */ /* 0x044fe20000010100 */
[C---:B------:R-:W-:Y:S01]  /*1550*/  FADD.FTZ R92, -R189.reuse, R92 ;  /* 0x0000005cbd5c7221 */ /* 0x040fe20000010100 */
[----:B------:R-:W-:-:S03]  /*1560*/  FADD.FTZ R188, -R189, R95 ;  /* 0x0000005fbdbc7221 */ /* 0x000fc60000010100 */
[----:B0----5:R-:W-:Y:S01]  /*1570*/  FMUL.FTZ R173, R167, R92 ;  /* 0x0000005ca7ad7220 */ /* 0x021fe20000410000 */
[C---:B------:R-:W-:Y:S01]  /*1580*/  FADD.FTZ R94, -R189.reuse, R94 ;  /* 0x0000005ebd5e7221 */ /* 0x040fe20000010100 */
[C-C-:B----4-:R-:W-:Y:S01]  /*1590*/  FADD.FTZ R182, -R189.reuse, R89.reuse ;  /* 0x00000059bdb67221 */ /* 0x150fe20000010100 */
[C---:B---3--:R-:W-:Y:S01]  /*15a0*/  PRMT R89, R96.reuse, 0x7632, R89 ;  /* 0x0000763260597816 */ /* 0x048fe20000000059 */
[----:B------:R-:W-:Y:S02]  /*15b0*/  IMAD.U32 R96, R96, 0x10000, RZ ;  /* 0x0001000060607824 */ /* 0x000fe400078e00ff */
[----:B------:R-:W-:Y:S01]  /*15c0*/  FADD.FTZ R88, -R189, R88 ;  /* 0x00000058bd587221 */ /* 0x000fe20000010100 */
[----:B------:R-:W-:Y:S01]  /*15d0*/  FMUL.FTZ R180, R167, R182 ;  /* 0x000000b6a7b47220 */ /* 0x000fe20000410000 */
[----:B------:R-:W-:Y:S02]  /*15e0*/  IMAD.U32 R89, R89, 0x10000, RZ ;  /* 0x0001000059597824 */ /* 0x000fe400078e00ff */
[----:B------:R-:W-:Y:S01]  /*15f0*/  FMUL.FTZ R172, R127, R96 ;  /* 0x000000607fac7220 */ /* 0x000fe20000410000 */
[----:B------:R-:W-:Y:S01]  /*1600*/  FMUL.FTZ R169, R167, R88 ;  /* 0x00000058a7a97220 */ /* 0x000fe20000410000 */
[C---:B------:R-:W-:Y:S01]  /*1610*/  FADD.FTZ R90, -R189.reuse, R90 ;  /* 0x0000005abd5a7221 */ /* 0x040fe20000010100 */
[--C-:B------:R-:W-:Y:S01]  /*1620*/  FADD.FTZ R184, -R189, R91.reuse ;  /* 0x0000005bbdb87221 */ /* 0x100fe20000010100 */
[----:B------:R-:W-:Y:S01]  /*1630*/  PRMT R91, R97, 0x7632, R91 ;  /* 0x00007632615b7816 */ /* 0x000fe2000000005b */
[----:B------:R-:W-:Y:S01]  /*1640*/  FADD.FTZ R88, R191, R172 ;  /* 0x000000acbf587221 */ /* 0x000fe20000010000 */
[----:B------:R-:W-:Y:S01]  /*1650*/  SHF.L.U32 R97, R97, 0x10, RZ ;  /* 0x0000001061617819 */ /* 0x000fe200000006ff */
[----:B------:R-:W-:Y:S01]  /*1660*/  FADD.FTZ R9, R9, R89 ;  /* 0x0000005909097221 */ /* 0x000fe20000010000 */
[-C--:B------:R-:W-:Y:S01]  /*1670*/  FFMA.FTZ R33, R180, R89.reuse, R33 ;  /* 0x00000059b4217223 */ /* 0x080fe20000010021 */
[----:B------:R-:W-:Y:S01]  /*1680*/  FMUL.FTZ R177, R114, R89 ;  /* 0x0000005972b17220 */ /* 0x000fe20000410000 */
[----:B------:R-:W-:Y:S01]  /*1690*/  FFMA.FTZ R89, R169, R172, R192 ;  /* 0x000000aca9597223 */ /* 0x000fe200000100c0 */
[----:B------:R-:W-:Y:S01]  /*16a0*/  FMUL.FTZ R171, R167, R90 ;  /* 0x0000005aa7ab7220 */ /* 0x000fe20000410000 */
[----:B------:R-:W-:Y:S01]  /*16b0*/  SHF.L.U32 R90, R91, 0x10, RZ ;  /* 0x000000105b5a7819 */ /* 0x000fe200000006ff */
[----:B------:R-:W-:Y:S01]  /*16c0*/  FMUL.FTZ R182, R167, R184 ;  /* 0x000000b8a7b67220 */ /* 0x000fe20000410000 */
[----:B------:R-:W-:Y:S01]  /*16d0*/  FADD.FTZ R91, R88, R177 ;  /* 0x000000b1585b7221 */ /* 0x000fe20000010000 */
[----:B------:R-:W-:Y:S01]  /*16e0*/  FMUL.FTZ R174, R126, R97 ;  /* 0x000000617eae7220 */ /* 0x000fe20000410000 */
[----:B------:R-:W-:Y:S01]  /*16f0*/  FFMA.FTZ R88, R180, R177, R89 ;  /* 0x000000b1b4587223 */ /* 0x000fe20000010059 */
[----:B------:R-:W-:Y:S01]  /*1700*/  PRMT R93, R98, 0x7632, R93 ;  /* 0x00007632625d7816 */ /* 0x000fe2000000005d */
[----:B------:R-:W-:Y:S01]  /*1710*/  FADD.FTZ R11, R11, R90 ;  /* 0x0000005a0b0b7221 */ /* 0x000fe20000010000 */
[-C--:B------:R-:W-:Y:S01]  /*1720*/  FFMA.FTZ R35, R182, R90.reuse, R35 ;  /* 0x0000005ab6237223 */ /* 0x080fe20000010023 */
[----:B-1----:R-:W-:Y:S01]  /*1730*/  FMUL.FTZ R179, R113, R90 ;  /* 0x0000005a71b37220 */ /* 0x002fe20000410000 */
[----:B------:R-:W-:-:S02]  /*1740*/  IMAD.U32 R98, R98, 0x10000, RZ ;  /* 0x0001000062627824 */ /* 0x000fc400078e00ff */
[----:B------:R-:W-:Y:S01]  /*1750*/  FADD.FTZ R90, R91, R174 ;  /* 0x000000ae5b5a7221 */ /* 0x000fe20000010000 */
[----:B------:R-:W-:Y:S01]  /*1760*/  FFMA.FTZ R89, R171, R174, R88 ;  /* 0x000000aeab597223 */ /* 0x000fe20000010058 */
[----:B------:R-:W-:Y:S02]  /*1770*/  IMAD.U32 R93, R93, 0x10000, RZ ;  /* 0x000100005d5d7824 */ /* 0x000fe400078e00ff */
[----:B------:R-:W-:Y:S01]  /*1780*/  FMUL.FTZ R178, R125, R98 ;  /* 0x000000627db27220 */ /* 0x000fe20000410000 */
[----:B------:R-:W-:Y:S01]  /*1790*/  FADD.FTZ R91, R90, R179 ;  /* 0x000000b35a5b7221 */ /* 0x000fe20000010000 */
[----:B------:R-:W-:Y:S01]  /*17a0*/  FFMA.FTZ R88, R182, R179, R89 ;  /* 0x000000b3b6587223 */ /* 0x000fe20000010059 */
[----:B------:R-:W-:Y:S01]  /*17b0*/  PRMT R95, R99, 0x7632, R95 ;  /* 0x00007632635f7816 */ /* 0x000fe2000000005f */
[----:B------:R-:W-:Y:S01]  /*17c0*/  FMUL.FTZ R184, R167, R186 ;  /* 0x000000baa7b87220 */ /* 0x000fe20000410000 */
[----:B------:R-:W-:Y:S01]  /*17d0*/  SHF.L.U32 R99, R99, 0x10, RZ ;  /* 0x0000001063637819 */ /* 0x000fe200000006ff */
[----:B------:R-:W-:Y:S01]  /*17e0*/  FMUL.FTZ R183, R112, R93 ;  /* 0x0000005d70b77220 */ /* 0x000fe20000410000 */
[----:B------:R-:W-:Y:S01]  /*17f0*/  FADD.FTZ R90, R91, R178 ;  /* 0x000000b25b5a7221 */ /* 0x000fe20000010000 */
[----:B------:R-:W-:Y:S01]  /*1800*/  FFMA.FTZ R89, R173, R178, R88 ;  /* 0x000000b2ad597223 */ /* 0x000fe20000010058 */
[----:B------:R-:W-:Y:S01]  /*1810*/  SHF.L.U32 R95, R95, 0x10, RZ ;  /* 0x000000105f5f7819 */ /* 0x000fe200000006ff */
[C---:B------:R-:W-:Y:S01]  /*1820*/  FMUL.FTZ R181, R167.reuse, R94 ;  /* 0x0000005ea7b57220 */ /* 0x040fe20000410000 */
        /* <DEDUP_REMOVED lines=21> */
.L_x_1133:
[----:B------:R-:W-:Y:S05]  /*1980*/  BSYNC B0 ;  /* 0x0000000000007941 */ /* 0x000fea0003800000 */
.L_x_1132:
[----:B------:R-:W-:Y:S01]  /*1990*/  LOP3.LUT R88, R187, 0x7fffffc, RZ, 0xc0, !PT ;  /* 0x07fffffcbb587812 */ /* 0x000fe200078ec0ff */
[----:B------:R-:W-:Y:S01]  /*19a0*/  UMOV UR6, 0xffffffff ;  /* 0xffffffff00067882 */ /* 0x000fe20000000000 */
[----:B------:R-:W-:-:S03]  /*19b0*/  LOP3.LUT P0, RZ, R176, 0x1f, RZ, 0xc0, !PT ;  /* 0x0000001fb0ff7812 */ /* 0x000fc6000780c0ff */
        /* <DEDUP_REMOVED lines=20> */
.L_x_1156:
        /* <DEDUP_REMOVED lines=29> */
[----:B------:R-:W-:-:S03]  /*1cd0*/  ISETP.NE.AND.EX P1, PT, RZ, UR9, PT, P1 ;  /* 0x00000009ff007c0c */ /* 0x000fc6000bf25310 */
[----:B------:R-:W-:-:S04]  /*1ce0*/  FFMA.FTZ R89, R3, R97, R194 ;  /* 0x0000006103597223 */ /* 0x000fc800000100c2 */
[----:B------:R-:W-:Y:S01]  /*1cf0*/  FADD.FTZ R88, R140, -R89 ;  /* 0x800000598c587221 */ /* 0x000fe20000010000 */
[----:B------:R-:W-:-:S03]  /*1d00*/  FFMA.FTZ R89, R137, R97, R194 ;  /* 0x0000006189597223 */ /* 0x000fc600000100c2 */
[----:B-----5:R-:W-:Y:S01]  /*1d10*/  FMUL.FTZ R91, R167, R88 ;  /* 0x00000058a75b7220 */ /* 0x020fe20000410000 */
[----:B------:R-:W-:-:S03]  /*1d20*/  MOV R88, R100 ;  /* 0x0000006400587202 */ /* 0x000fc60000000f00 */
[----:B------:R-:W-:Y:S01]  /*1d30*/  @P1 FADD.FTZ R91, R52, R91 ;  /* 0x0000005b345b1221 */ /* 0x000fe20000010000 */
[----:B------:R-:W-:-:S03]  /*1d40*/  LOP3.LUT P0, RZ, R88, 0xff, RZ, 0xc0, !PT ;  /* 0x000000ff58ff7812 */ /* 0x000fc6000780c0ff */
[----:B------:R-:W-:-:S05]  /*1d50*/  FMUL.FTZ R90, R91, UR17 ;  /* 0x000000115b5a7c20 */ /* 0x000fca0008410000 */
[----:B------:R-:W-:Y:S02]  /*1d60*/  FSEL R195, R90, RZ, P0 ;  /* 0x000000ff5ac37208 */ /* 0x000fe40000000000 */
[----:B------:R-:W-:-:S04]  /*1d70*/  ISETP.NE.U32.AND P0, PT, RZ, UR14, PT ;  /* 0x0000000eff007c0c */ /* 0x000fc8000bf05070 */
[----:B------:R-:W-:-:S13]  /*1d80*/  ISETP.NE.AND.EX P0, PT, RZ, UR15, PT, P0 ;  /* 0x0000000fff007c0c */ /* 0x000fda000bf05300 */
[----:B------:R-:W-:-:S04]  /*1d90*/  @P0 MOV R88, R102 ;  /* 0x0000006600580202 */ /* 0x000fc80000000f00 */
[----:B------:R-:W-:Y:S01]  /*1da0*/  @P0 LOP3.LUT P6, RZ, R88, 0xff, RZ, 0xc0, !PT ;  /* 0x000000ff58ff0812 */ /* 0x000fe200078cc0ff */
[----:B------:R-:W-:-:S03]  /*1db0*/  FFMA.FTZ R88, R146, R97, R194 ;  /* 0x0000006192587223 */ /* 0x000fc600000100c2 */
[----:B------:R-:W-:Y:S01]  /*1dc0*/  @P0 FSEL R90, R90, RZ, P6 ;  /* 0x000000ff5a5a0208 */ /* 0x000fe20003000000 */
[----:B------:R-:W-:Y:S01]  /*1dd0*/  FADD.FTZ R88, R141, -R88 ;  /* 0x800000588d587221 */ /* 0x000fe20000010000 */
[----:B------:R-:W-:-:S03]  /*1de0*/  LOP3.LUT P6, RZ, R100, 0xff00, RZ, 0xc0, !PT ;  /* 0x0000ff0064ff7812 */ /* 0x000fc600078cc0ff */
[----:B------:R-:W-:Y:S01]  /*1df0*/  FMUL.FTZ R92, R167, R88 ;  /* 0x00000058a75c7220 */ /* 0x000fe20000410000 */
[----:B------:R-:W-:Y:S01]  /*1e00*/  FADD.FTZ R88, R142, -R89 ;  /* 0x800000598e587221 */ /* 0x000fe20000010000 */
[-C--:B------:R-:W-:Y:S02]  /*1e10*/  FFMA.FTZ R89, R139, R97.reuse, R194 ;  /* 0x000000618b597223 */ /* 0x080fe400000100c2 */
[----:B------:R-:W-:Y:S01]  /*1e20*/  @P1 FADD.FTZ R92, R53, R92 ;  /* 0x0000005c355c1221 */ /* 0x000fe20000010000 */
[----:B------:R-:W-:Y:S01]  /*1e30*/  FMUL.FTZ R95, R167, R88 ;  /* 0x00000058a75f7220 */ /* 0x000fe20000410000 */
[----:B------:R-:W-:Y:S02]  /*1e40*/  FFMA.FTZ R88, R148, R97, R194 ;  /* 0x0000006194587223 */ /* 0x000fe400000100c2 */
[----:B------:R-:W-:Y:S01]  /*1e50*/  FMUL.FTZ R93, R92, UR17 ;  /* 0x000000115c5d7c20 */ /* 0x000fe20008410000 */
[----:B------:R-:W-:Y:S01]  /*1e60*/  @P1 FADD.FTZ R95, R54, R95 ;  /* 0x0000005f365f1221 */ /* 0x000fe20000010000 */
[----:B------:R-:W-:-:S03]  /*1e70*/  FADD.FTZ R88, R143, -R88 ;  /* 0x800000588f587221 */ /* 0x000fc60000010000 */
[----:B------:R-:W-:Y:S01]  /*1e80*/  FSEL R196, R93, RZ, P6 ;  /* 0x000000ff5dc47208 */ /* 0x000fe20003000000 */
[----:B------:R-:W-:Y:S01]  /*1e90*/  FMUL.FTZ R94, R167, R88 ;  /* 0x00000058a75e7220 */ /* 0x000fe20000410000 */
[----:B------:R-:W-:Y:S01]  /*1ea0*/  FADD.FTZ R88, R144, -R89 ;  /* 0x8000005990587221 */ /* 0x000fe20000010000 */
[-CC-:B------:R-:W-:Y:S01]  /*1eb0*/  FFMA.FTZ R89, R145, R97.reuse, R194.reuse ;  /* 0x0000006191597223 */ /* 0x180fe200000100c2 */
[----:B------:R-:W-:Y:S01]  /*1ec0*/  @P0 LOP3.LUT P6, RZ, R102, 0xff00, RZ, 0xc0, !PT ;  /* 0x0000ff0066ff0812 */ /* 0x000fe200078cc0ff */
[----:B------:R-:W-:Y:S01]  /*1ed0*/  FMUL.FTZ R98, R95, UR17 ;  /* 0x000000115f627c20 */ /* 0x000fe20008410000 */
[----:B------:R-:W-:Y:S01]  /*1ee0*/  FMUL.FTZ R187, R167, R88 ;  /* 0x00000058a7bb7220 */ /* 0x000fe20000410000 */
[----:B------:R-:W-:Y:S01]  /*1ef0*/  FFMA.FTZ R88, R150, R97, R194 ;  /* 0x0000006196587223 */ /* 0x000fe200000100c2 */
[----:B------:R-:W-:Y:S01]  /*1f00*/  @P0 FSEL R93, R93, RZ, P6 ;  /* 0x000000ff5d5d0208 */ /* 0x000fe20003000000 */
[----:B------:R-:W-:Y:S01]  /*1f10*/  @P1 FADD.FTZ R94, R55, R94 ;  /* 0x0000005e375e1221 */ /* 0x000fe20000010000 */
[----:B------:R-:W-:Y:S01]  /*1f20*/  @P1 FADD.FTZ R187, R56, R187 ;  /* 0x000000bb38bb1221 */ /* 0x000fe20000010000 */
[----:B------:R-:W-:Y:S01]  /*1f30*/  FADD.FTZ R88, R147, -R88 ;  /* 0x8000005893587221 */ /* 0x000fe20000010000 */
[----:B------:R-:W-:Y:S01]  /*1f40*/  LOP3.LUT P6, RZ, R100, 0xff0000, RZ, 0xc0, !PT ;  /* 0x00ff000064ff7812 */ /* 0x000fe200078cc0ff */
[----:B------:R-:W-:Y:S01]  /*1f50*/  FMUL.FTZ R99, R94, UR17 ;  /* 0x000000115e637c20 */ /* 0x000fe20008410000 */
[----:B------:R-:W-:Y:S01]  /*1f60*/  FMUL.FTZ R189, R187, UR17 ;  /* 0x00000011bbbd7c20 */ /* 0x000fe20008410000 */
[----:B------:R-:W-:Y:S01]  /*1f70*/  FMUL.FTZ R190, R167, R88 ;  /* 0x00000058a7be7220 */ /* 0x000fe20000410000 */
[----:B------:R-:W-:Y:S01]  /*1f80*/  FADD.FTZ R88, R152, -R89 ;  /* 0x8000005998587221 */ /* 0x000fe20000010000 */
[----:B------:R-:W-:-:S02]  /*1f90*/  FSEL R197, R98, RZ, P6 ;  /* 0x000000ff62c57208 */ /* 0x000fc40003000000 */
[----:B------:R-:W-:Y:S01]  /*1fa0*/  @P1 FADD.FTZ R190, R57, R190 ;  /* 0x000000be39be1221 */ /* 0x000fe20000010000 */
[----:B------:R-:W-:Y:S01]  /*1fb0*/  FMUL.FTZ R193, R167, R88 ;  /* 0x00000058a7c17220 */ /* 0x000fe20000410000 */
[----:B------:R-:W-:Y:S01]  /*1fc0*/  FFMA.FTZ R88, R154, R97, R194 ;  /* 0x000000619a587223 */ /* 0x000fe200000100c2 */
[----:B------:R-:W-:Y:S01]  /*1fd0*/  @P0 LOP3.LUT P6, RZ, R102, 0xff0000, RZ, 0xc0, !PT ;  /* 0x00ff000066ff0812 */ /* 0x000fe200078cc0ff */
[----:B------:R-:W-:Y:S01]  /*1fe0*/  FMUL.FTZ R191, R190, UR17 ;  /* 0x00000011bebf7c20 */ /* 0x000fe20008410000 */
[----:B------:R-:W-:Y:S01]  /*1ff0*/  @P1 FADD.FTZ R193, R58, R193 ;  /* 0x000000c13ac11221 */ /* 0x000fe20000010000 */
[----:B------:R-:W-:Y:S01]  /*2000*/  FADD.FTZ R88, R149, -R88 ;  /* 0x8000005895587221 */ /* 0x000fe20000010000 */
[----:B------:R-:W-:Y:S02]  /*2010*/  @P0 FSEL R98, R98, RZ, P6 ;  /* 0x000000ff62620208 */ /* 0x000fe40003000000 */
[----:B------:R-:W-:Y:S01]  /*2020*/  LOP3.LUT P6, RZ, R100, 0xff000000, RZ, 0xc0, !PT ;  /* 0xff00000064ff7812 */ /* 0x000fe200078cc0ff */
[----:B------:R-:W-:Y:S01]  /*2030*/  FMUL.FTZ R194, R167, R88 ;  /* 0x00000058a7c27220 */ /* 0x000fe20000410000 */
[----:B------:R-:W-:Y:S01]  /*2040*/  FMUL.FTZ R192, R193, UR17 ;  /* 0x00000011c1c07c20 */ /* 0x000fe20008410000 */
[----:B------:R-:W-:-:S02]  /*2050*/  @P0 F2FP.BF16.F32.PACK_AB R98, RZ, R98 ;  /* 0x00000062ff62023e */ /* 0x000fc400000010ff */
[----:B------:R-:W-:Y:S01]  /*2060*/  @P1 FADD.FTZ R194, R59, R194 ;  /* 0x000000c23bc21221 */ /* 0x000fe20000010000 */
[----:B------:R-:W-:Y:S02]  /*2070*/  ISETP.NE.U32.AND P1, PT, RZ, UR18, PT ;  /* 0x00000012ff007c0c */ /* 0x000fe4000bf25070 */
[----:B------:R-:W-:Y:S02]  /*2080*/  FSEL R198, R99, RZ, P6 ;  /* 0x000000ff63c67208 */ /* 0x000fe40003000000 */
[----:B------:R-:W-:Y:S02]  /*2090*/  ISETP.NE.AND.EX P1, PT, RZ, UR19, PT, P1 ;  /* 0x00000013ff007c0c */ /* 0x000fe4000bf25310 */
[----:B------:R-:W-:Y:S02]  /*20a0*/  @P0 LOP3.LUT P6, RZ, R102, 0xff000000, RZ, 0xc0, !PT ;  /* 0xff00000066ff0812 */ /* 0x000fe400078cc0ff */
[----:B------:R-:W-:Y:S02]  /*20b0*/  SEL R78, R95, R78, P1 ;  /* 0x0000004e5f4e7207 */ /* 0x000fe40000800000 */
[----:B------:R-:W-:-:S02]  /*20c0*/  @P0 FSEL R99, R99, RZ, P6 ;  /* 0x000000ff63630208 */ /* 0x000fc40003000000 */
[----:B------:R-:W-:Y:S02]  /*20d0*/  LOP3.LUT P6, RZ, R101, 0xff, RZ, 0xc0, !PT ;  /* 0x000000ff65ff7812 */ /* 0x000fe400078cc0ff */
[----:B------:R-:W-:Y:S02]  /*20e0*/  SEL R79, R94, R79, P1 ;  /* 0x0000004f5e4f7207 */ /* 0x000fe40000800000 */
[----:B------:R-:W-:Y:S01]  /*20f0*/  FSEL R199, R189, RZ, P6 ;  /* 0x000000ffbdc77208 */ /* 0x000fe20003000000 */
[----:B------:R-:W0:Y:S01]  /*2100*/  @P1 LDC.64 R88, c[0x0][0x308] ;  /* 0x0000c200ff581b82 */ /* 0x000e220000000a00 */
[----:B------:R-:W-:Y:S02]  /*2110*/  @P0 LOP3.LUT P6, RZ, R103, 0xff, RZ, 0xc0, !PT ;  /* 0x000000ff67ff0812 */ /* 0x000fe400078cc0ff */
[----:B------:R-:W-:Y:S02]  /*2120*/  SEL R76, R91, R76, P1 ;  /* 0x0000004c5b4c7207 */ /* 0x000fe40000800000 */
[----:B------:R-:W-:-:S02]  /*2130*/  @P0 FSEL R189, R189, RZ, P6 ;  /* 0x000000ffbdbd0208 */ /* 0x000fc40003000000 */
[----:B------:R-:W-:Y:S01]  /*2140*/  LOP3.LUT P6, RZ, R101, 0xff00, RZ, 0xc0, !PT ;  /* 0x0000ff0065ff7812 */ /* 0x000fe200078cc0ff */
[----:B------:R-:W1:Y:S01]  /*2150*/  LDC.64 R94, c[0x0][0x2f8] ;  /* 0x0000be00ff5e7b82 */ /* 0x000e620000000a00 */
[----:B------:R-:W-:Y:S02]  /*2160*/  SEL R77, R92, R77, P1 ;  /* 0x0000004d5c4d7207 */ /* 0x000fe40000800000 */
[----:B------:R-:W-:Y:S02]  /*2170*/  FSEL R200, R191, RZ, P6 ;  /* 0x000000ffbfc87208 */ /* 0x000fe40003000000 */
[----:B------:R-:W-:Y:S02]  /*2180*/  @P0 LOP3.LUT P6, RZ, R103, 0xff00, RZ, 0xc0, !PT ;  /* 0x0000ff0067ff0812 */ /* 0x000fe400078cc0ff */
[----:B------:R-:W-:Y:S02]  /*2190*/  SEL R80, R187, R80, P1 ;  /* 0x00000050bb507207 */ /* 0x000fe40000800000 */
[----:B------:R-:W-:-:S02]  /*21a0*/  @P0 FSEL R191, R191, RZ, P6 ;  /* 0x000000ffbfbf0208 */ /* 0x000fc40003000000 */
[----:B------:R-:W-:Y:S02]  /*21b0*/  LOP3.LUT P6, RZ, R101, 0xff0000, RZ, 0xc0, !PT ;  /* 0x00ff000065ff7812 */ /* 0x000fe400078cc0ff */
[----:B------:R-:W-:Y:S02]  /*21c0*/  SEL R81, R190, R81, P1 ;  /* 0x00000051be517207 */ /* 0x000fe40000800000 */
[----:B------:R-:W-:Y:S01]  /*21d0*/  SEL R82, R193, R82, P1 ;  /* 0x00000052c1527207 */ /* 0x000fe20000800000 */
[----:B0-----:R-:W-:Y:S01]  /*21e0*/  @P1 IMAD.WIDE.U32 R88, R0, 0x20, R88 ;  /* 0x0000002000581825 */ /* 0x001fe200078e0058 */
[----:B------:R-:W-:-:S03]  /*21f0*/  SEL R83, R194, R83, P1 ;  /* 0x00000053c2537207 */ /* 0x000fc60000800000 */
[----:B------:R-:W-:Y:S01]  /*2200*/  FMUL.FTZ R194, R194, UR17 ;  /* 0x00000011c2c27c20 */ /* 0x000fe20008410000 */
[----:B------:R-:W-:Y:S02]  /*2210*/  FSEL R201, R192, RZ, P6 ;  /* 0x000000ffc0c97208 */ /* 0x000fe40003000000 */
[C---:B------:R-:W-:Y:S01]  /*2220*/  @P0 LOP3.LUT P6, RZ, R103.reuse, 0xff0000, RZ, 0xc0, !PT ;  /* 0x00ff000067ff0812 */ /* 0x040fe200078cc0ff */
[----:B------:R-:W-:Y:S01]  /*2230*/  @P1 STG.E.128 desc[UR4][R88.64], R76 ;  /* 0x0000004c58001986 */ /* 0x000fe2000c101d04 */
[----:B------:R-:W-:Y:S01]  /*2240*/  @P0 F2FP.BF16.F32.PACK_AB R92, RZ, R90 ;  /* 0x0000005aff5c023e */ /* 0x000fe200000010ff */
[----:B-1----:R-:W-:Y:S01]  /*2250*/  IMAD.WIDE.U32 R94, R0, 0x10, R94 ;  /* 0x00000010005e7825 */ /* 0x002fe200078e005e */
[----:B------:R-:W-:Y:S01]  /*2260*/  @P0 FSEL R192, R192, RZ, P6 ;  /* 0x000000ffc0c00208 */ /* 0x000fe20003000000 */
[----:B------:R0:W-:Y:S01]  /*2270*/  @P1 STG.E.128 desc[UR4][R88.64+0x10], R80 ;  /* 0x0000105058001986 */ /* 0x0001e2000c101d04 */
[----:B------:R-:W-:Y:S02]  /*2280*/  @P0 LOP3.LUT P1, RZ, R103, 0xff000000, RZ, 0xc0, !PT ;  /* 0xff00000067ff0812 */ /* 0x000fe4000782c0ff */
[----:B------:R-:W-:-:S02]  /*2290*/  @P0 F2FP.BF16.F32.PACK_AB R189, RZ, R189 ;  /* 0x000000bdffbd023e */ /* 0x000fc400000010ff */
[C---:B------:R-:W-:Y:S02]  /*22a0*/  @P0 FSEL R90, R194.reuse, RZ, P1 ;  /* 0x000000ffc25a0208 */ /* 0x040fe40000800000 */
[----:B------:R-:W-:Y:S02]  /*22b0*/  LOP3.LUT P1, RZ, R101, 0xff000000, RZ, 0xc0, !PT ;  /* 0xff00000065ff7812 */ /* 0x000fe4000782c0ff */
[----:B------:R-:W-:Y:S02]  /*22c0*/  @P0 F2FP.BF16.F32.PACK_AB R192, RZ, R192 ;  /* 0x000000c0ffc0023e */ /* 0x000fe400000010ff */
[----:B------:R-:W-:Y:S02]  /*22d0*/  @P0 F2FP.BF16.F32.PACK_AB R93, RZ, R93 ;  /* 0x0000005dff5d023e */ /* 0x000fe400000010ff */
[----:B------:R-:W-:Y:S02]  /*22e0*/  FSEL R194, R194, RZ, P1 ;  /* 0x000000ffc2c27208 */ /* 0x000fe40000800000 */
        /* <DEDUP_REMOVED lines=9> */
[----:B0-----:R-:W-:Y:S02]  /*2380*/  F2FP.BF16.F32.PACK_AB R89, R198, R197 ;  /* 0x000000c5c659723e */ /* 0x001fe400000010ff */
[----:B------:R-:W-:Y:S02]  /*2390*/  F2FP.BF16.F32.PACK_AB R88, R196, R195 ;  /* 0x000000c3c458723e */ /* 0x000fe400000010ff */
[----:B------:R-:W-:Y:S02]  /*23a0*/  F2FP.BF16.F32.PACK_AB R91, R194, R201 ;  /* 0x000000c9c25b723e */ /* 0x000fe400000010ff */
[----:B------:R-:W-:-:S02]  /*23b0*/  @P0 PRMT R84, R84, 0x5410, R93 ;  /* 0x0000541054540816 */ /* 0x000fc4000000005d */
[C---:B------:R-:W-:Y:S01]  /*23c0*/  @P0 LEA.HI.X R93, R0.reuse, UR15, RZ, 0x4, P1 ;  /* 0x0000000f005d0c11 */ /* 0x040fe200088f24ff */
[----:B------:R0:W-:Y:S01]  /*23d0*/  STG.E.128 desc[UR4][R94.64], R88 ;  /* 0x000000585e007986 */ /* 0x0001e2000c101d04 */
[----:B------:R-:W-:Y:S01]  /*23e0*/  @P0 PRMT R85, R85, 0x5410, R99 ;  /* 0x0000541055550816 */ /* 0x000fe20000000063 */
[----:B------:R-:W-:Y:S01]  /*23f0*/  VIADD R0, R0, 0x80 ;  /* 0x0000008000007836 */ /* 0x000fe20000000000 */
[----:B------:R-:W-:Y:S02]  /*2400*/  @P0 PRMT R86, R86, 0x5410, R191 ;  /* 0x0000541056560816 */ /* 0x000fe400000000bf */
[----:B------:R-:W-:-:S05]  /*2410*/  @P0 PRMT R87, R87, 0x5410, R187 ;  /* 0x0000541057570816 */ /* 0x000fca00000000bb */
[----:B------:R0:W-:Y:S02]  /*2420*/  @P0 STG.E.128 desc[UR4][R92.64], R84 ;  /* 0x000000545c000986 */ /* 0x0001e4000c101d04 */
.L_x_1136:
[----:B------:R-:W-:Y:S05]  /*2430*/  BSYNC B0 ;  /* 0x0000000000007941 */ /* 0x000fea0003800000 */
.L_x_1135:
[----:B------:R-:W-:Y:S04]  /*2440*/  BSSY B0, `(.L_x_1137) ;  /* 0x000007b000007945 */ /* 0x000fe80003800000 */
[----:B------:R-:W-:Y:S05]  /*2450*/  @!P3 BRA `(.L_x_1138) ;  /* 0x0000000400e4b947 */ /* 0x000fea0003800000 */
[----:B------:R-:W-:Y:S02]  /*2460*/  ISETP.NE.AND P0, PT, R175, RZ, PT ;  /* 0x000000ffaf00720c */ /* 0x000fe40003f05270 */
[----:B------:R-:W-:Y:S02]  /*2470*/  ISETP.NE.U32.AND P1, PT, RZ, UR8, PT ;  /* 0x00000008ff007c0c */ /* 0x000fe4000bf25070 */
[----:B------:R-:W-:Y:S02]  /*2480*/  FSEL R194, R96, RZ, !P0 ;  /* 0x000000ff60c27208 */ /* 0x000fe40004000000 */
[----:B------:R-:W-:-:S03]  /*2490*/  ISETP.NE.AND.EX P1, PT, RZ, UR9, PT, P1 ;  /* 0x00000009ff007c0c */ /* 0x000fc6000bf25310 */
[----:B0-----:R-:W-:-:S04]  /*24a0*/  FFMA.FTZ R89, R151, R97, R194 ;  /* 0x0000006197597223 */ /* 0x001fc800000100c2 */
        /* <DEDUP_REMOVED lines=116> */
.L_x_1138:
[----:B------:R-:W-:Y:S05]  /*2bf0*/  BSYNC B0 ;  /* 0x0000000000007941 */ /* 0x000fea0003800000 */
.L_x_1137:
[----:B------:R-:W-:Y:S04]  /*2c00*/  BSSY B0, `(.L_x_1139) ;  /* 0x000007a000007945 */ /* 0x000fe80003800000 */
[----:B------:R-:W-:Y:S05]  /*2c10*/  @!P4 BRA `(.L_x_1140) ;  /* 0x0000000400e0c947 */ /* 0x000fea0003800000 */
[----:B------:R-:W-:Y:S02]  /*2c20*/  ISETP.NE.AND P0, PT, R175, RZ, PT ;  /* 0x000000ffaf00720c */ /* 0x000fe40003f05270 */
[----:B------:R-:W-:Y:S02]  /*2c30*/  ISETP.NE.U32.AND P1, PT, RZ, UR8, PT ;  /* 0x00000008ff007c0c */ /* 0x000fe4000bf25070 */
[----:B------:R-:W-:Y:S02]  /*2c40*/  FSEL R194, R96, RZ, !P0 ;  /* 0x000000ff60c27208 */ /* 0x000fe40004000000 */
[----:B------:R-:W-:-:S03]  /*2c50*/  ISETP.NE.AND.EX P1, PT, RZ, UR9, PT, P1 ;  /* 0x00000009ff007c0c */ /* 0x000fc6000bf25310 */
[----:B01----:R-:W-:-:S04]  /*2c60*/  FFMA.FTZ R89, R169, R97, R194 ;  /* 0x00000061a9597223 */ /* 0x003fc800000100c2 */
        /* <DEDUP_REMOVED lines=109> */
[----:B------:R-:W-:Y:S01]  /*3340*/  @P0 LEA.HI.X R93, R0, UR15, RZ, 0x4, P1 ;  /* 0x0000000f005d0c11 */ /* 0x000fe200088f24ff */
[----:B------:R2:W-:Y:S01]  /*3350*/  STG.E.128 desc[UR4][R94.64], R88 ;  /* 0x000000585e007986 */ /* 0x0005e2000c101d04 */
[----:B------:R-:W-:Y:S02]  /*3360*/  @P0 PRMT R85, R85, 0x5410, R98 ;  /* 0x0000541055550816 */ /* 0x000fe40000000062 */
[----:B------:R-:W-:Y:S02]  /*3370*/  @P0 PRMT R86, R86, 0x5410, R189 ;  /* 0x0000541056560816 */ /* 0x000fe400000000bd */
[----:B------:R-:W-:-:S05]  /*3380*/  @P0 PRMT R87, R87, 0x5410, R97 ;  /* 0x0000541057570816 */ /* 0x000fca0000000061 */
[----:B------:R2:W-:Y:S02]  /*3390*/  @P0 STG.E.128 desc[UR4][R92.64], R84 ;  /* 0x000000545c000986 */ /* 0x0005e4000c101d04 */
.L_x_1140:
[----:B------:R-:W-:Y:S05]  /*33a0*/  BSYNC B0 ;  /* 0x0000000000007941 */ /* 0x000fea0003800000 */
.L_x_1139:
[----:B------:R-:W-:Y:S01]  /*33b0*/  VIADD R123, R123, UR20 ;  /* 0x000000147b7b7c36 */ /* 0x000fe20008000000 */
[----:B------:R-:W-:-:S04]  /*33c0*/  SEL R0, RZ, 0x1, P5 ;  /* 0x00000001ff007807 */ /* 0x000fc80002800000 */
[----:B------:R-:W-:-:S13]  /*33d0*/  ISETP.GE.AND P0, PT, R123, UR21, PT ;  /* 0x000000157b007c0c */ /* 0x000fda000bf06270 */
[----:B------:R-:W-:Y:S05]  /*33e0*/  @!P0 BRA `(.L_x_1141) ;  /* 0xffffffd000a48947 */ /* 0x000fea000383ffff */
.L_x_1127:
        /* <DEDUP_REMOVED lines=9> */
[----:B------:R-:W4:Y:S01]  /*3480*/  LDC.64 R52, c[0x0][0x2d8] ;  /* 0x0000b600ff347b82 */ /* 0x000f220000000a00 */
[----:B---3--:R-:W-:-:S05]  /*3490*/  IMAD.WIDE.U32 R2, R55, 0x20, R2 ;  /* 0x0000002037027825 */ /* 0x008fca00078e0002 */
[----:B------:R3:W-:Y:S01]  /*34a0*/  STG.E.128 desc[UR4][R2.64], R24 ;  /* 0x0000001802007986 */ /* 0x0007e2000c101d04 */
[----:B----4-:R-:W-:-:S03]  /*34b0*/  IMAD.WIDE.U32 R52, R55, 0x20, R52 ;  /* 0x0000002037347825 */ /* 0x010fc600078e0034 */
[----:B------:R3:W-:Y:S01]  /*34c0*/  STG.E.128 desc[UR4][R2.64+0x10], R20 ;  /* 0x0000101402007986 */ /* 0x0007e2000c101d04 */
[----:B------:R-:W-:-:S03]  /*34d0*/  IADD3 R55, R55, 0x80, RZ ;  /* 0x0000008037377810 */ /* 0x000fc60007ffe0ff */
[----:B------:R3:W-:Y:S04]  /*34e0*/  STG.E.128 desc[UR4][R52.64], R48 ;  /* 0x0000003034007986 */ /* 0x0007e8000c101d04 */
[----:B------:R3:W-:Y:S02]  /*34f0*/  STG.E.128 desc[UR4][R52.64+0x10], R44 ;  /* 0x0000102c34007986 */ /* 0x0007e4000c101d04 */
.L_x_1143:
[----:B------:R-:W-:Y:S05]  /*3500*/  BSYNC B0 ;  /* 0x0000000000007941 */ /* 0x000fea0003800000 */
.L_x_1142:
[----:B------:R-:W-:Y:S04]  /*3510*/  BSSY B0, `(.L_x_1144) ;  /* 0x000000b000007945 */ /* 0x000fe80003800000 */
[----:B------:R-:W-:Y:S05]  /*3520*/  @!P3 BRA `(.L_x_1145) ;  /* 0x000000000024b947 */ /* 0x000fea0003800000 */
[----:B---3--:R-:W3:Y:S08]  /*3530*/  LDC.64 R2, c[0x0][0x2d0] ;  /* 0x0000b400ff027b82 */ /* 0x008ef00000000a00 */
        /* <DEDUP_REMOVED lines=8> */
.L_x_1145:
[----:B------:R-:W-:Y:S05]  /*35c0*/  BSYNC B0 ;  /* 0x0000000000007941 */ /* 0x000fea0003800000 */
.L_x_1144:
[----:B------:R-:W-:Y:S05]  /*35d0*/  @!P4 EXIT ;  /* 0x000000000000c94d */ /* 0x000fea0003800000 */
[----:B---3--:R-:W3:Y:S08]  /*35e0*/  LDC.64 R2, c[0x0][0x2d0] ;  /* 0x0000b400ff027b82 */ /* 0x008ef00000000a00 */
[----:B------:R-:W4:Y:S01]  /*35f0*/  LDC.64 R12, c[0x0][0x2d8] ;  /* 0x0000b600ff0c7b82 */ /* 0x000f220000000a00 */
[----:B---3--:R-:W-:-:S05]  /*3600*/  IMAD.WIDE.U32 R2, R55, 0x20, R2 ;  /* 0x0000002037027825 */ /* 0x008fca00078e0002 */
[----:B------:R-:W-:Y:S01]  /*3610*/  STG.E.128 desc[UR4][R2.64], R8 ;  /* 0x0000000802007986 */ /* 0x000fe2000c101d04 */
[----:B----4-:R-:W-:-:S03]  /*3620*/  IMAD.WIDE.U32 R12, R55, 0x20, R12 ;  /* 0x00000020370c7825 */ /* 0x010fc600078e000c */
[----:B------:R-:W-:Y:S04]  /*3630*/  STG.E.128 desc[UR4][R2.64+0x10], R4 ;  /* 0x0000100402007986 */ /* 0x000fe8000c101d04 */
[----:B------:R-:W-:Y:S04]  /*3640*/  STG.E.128 desc[UR4][R12.64], R32 ;  /* 0x000000200c007986 */ /* 0x000fe8000c101d04 */
[----:B------:R-:W-:Y:S01]  /*3650*/  STG.E.128 desc[UR4][R12.64+0x10], R28 ;  /* 0x0000101c0c007986 */ /* 0x000fe2000c101d04 */
[----:B------:R-:W-:Y:S05]  /*3660*/  EXIT ;  /* 0x000000000000794d */ /* 0x000fea0003800000 */
.L_x_1134:
[----:B------:R-:W-:Y:S01]  /*3670*/  HFMA2.MMA R190, -RZ, RZ, 0, 9.5367431640625e-07 ;  /* 0x00000010ffbe7435 */ /* 0x000fe200000001ff */
[----:B------:R-:W-:Y:S01]  /*3680*/  IMAD.MOV.U32 R189, RZ, RZ, R191 ;  /* 0x000000ffffbd7224 */ /* 0x000fe200078e00bf */
[----:B------:R-:W-:Y:S01]  /*3690*/  MOV R193, 0x1f ;  /* 0x0000001f00c17802 */ /* 0x000fe20000000f00 */
[----:B------:R-:W-:-:S08]  /*36a0*/  IMAD.MOV.U32 R98, RZ, RZ, -0x1 ;  /* 0xffffffffff627424 */ /* 0x000fd000078e00ff */
[----:B-----5:R-:W-:Y:S05]  /*36b0*/  WARPSYNC.COLLECTIVE R98, `(.L_x_1146) ;  /* 0x0000000062087348 */ /* 0x020fea0003c00000 */
[----:B------:R0:W1:Y:S02]  /*36c0*/  SHFL.DOWN P1, R99, R189, R190, R193 ;  /* 0x080000bebd637389 */ /* 0x00006400000200c1 */
[----:B01---5:R-:W-:Y:S01]  /*36d0*/  ENDCOLLECTIVE ;  /* 0x000000000000791b */ /* 0x023fe20003800000 */
.L_x_1146:
[----:B------:R-:W-:Y:S02]  /*36e0*/  MOV R189, R192 ;  /* 0x000000c000bd7202 */ /* 0x000fe40000000f00 */
[----:B------:R-:W-:-:S07]  /*36f0*/  MOV R90, R99 ;  /* 0x00000063005a7202 */ /* 0x000fce0000000f00 */
[----:B------:R-:W-:Y:S05]  /*3700*/  WARPSYNC.COLLECTIVE R98, `(.L_x_1147) ;  /* 0x0000000062087348 */ /* 0x000fea0003c00000 */
[----:B------:R0:W1:Y:S02]  /*3710*/  SHFL.DOWN P1, R99, R189, R190, R193 ;  /* 0x080000bebd637389 */ /* 0x00006400000200c1 */
[----:B01----:R-:W-:Y:S01]  /*3720*/  ENDCOLLECTIVE ;  /* 0x000000000000791b */ /* 0x003fe20003800000 */
.L_x_1147:
[----:B------:R-:W-:Y:S01]  /*3730*/  FADD.FTZ R90, R90, R191 ;  /* 0x000000bf5a5a7221 */ /* 0x000fe20000010000 */
[----:B------:R-:W-:-:S04]  /*3740*/  HFMA2.MMA R190, -RZ, RZ, 0, 4.76837158203125e-07 ;  /* 0x00000008ffbe7435 */ /* 0x000fc800000001ff */
[----:B------:R-:W-:Y:S01]  /*3750*/  MOV R189, R90 ;  /* 0x0000005a00bd7202 */ /* 0x000fe20000000f00 */
[----:B------:R-:W-:-:S07]  /*3760*/  IMAD.MOV.U32 R89, RZ, RZ, R99 ;  /* 0x000000ffff597224 */ /* 0x000fce00078e0063 */
[----:B------:R-:W-:Y:S05]  /*3770*/  WARPSYNC.COLLECTIVE R98, `(.L_x_1148) ;  /* 0x0000000062087348 */ /* 0x000fea0003c00000 */
[----:B------:R0:W1:Y:S02]  /*3780*/  SHFL.DOWN P1, R99, R189, R190, R193 ;  /* 0x080000bebd637389 */ /* 0x00006400000200c1 */
[----:B01----:R-:W-:Y:S01]  /*3790*/  ENDCOLLECTIVE ;  /* 0x000000000000791b */ /* 0x003fe20003800000 */
.L_x_1148:
[----:B------:R-:W-:-:S05]  /*37a0*/  FADD.FTZ R89, R89, R192 ;  /* 0x000000c059597221 */ /* 0x000fca0000010000 */
[----:B------:R-:W-:Y:S01]  /*37b0*/  MOV R189, R89 ;  /* 0x0000005900bd7202 */ /* 0x000fe20000000f00 */
[----:B------:R-:W-:-:S07]  /*37c0*/  IMAD.MOV.U32 R91, RZ, RZ, R99 ;  /* 0x000000ffff5b7224 */ /* 0x000fce00078e0063 */
[----:B------:R-:W-:Y:S05]  /*37d0*/  WARPSYNC.COLLECTIVE R98, `(.L_x_1149) ;  /* 0x0000000062087348 */ /* 0x000fea0003c00000 */
[----:B------:R0:W1:Y:S02]  /*37e0*/  SHFL.DOWN P1, R99, R189, R190, R193 ;  /* 0x080000bebd637389 */ /* 0x00006400000200c1 */
[----:B01----:R-:W-:Y:S01]  /*37f0*/  ENDCOLLECTIVE ;  /* 0x000000000000791b */ /* 0x003fe20003800000 */
.L_x_1149:
[----:B------:R-:W-:Y:S01]  /*3800*/  FADD.FTZ R91, R90, R91 ;  /* 0x0000005b5a5b7221 */ /* 0x000fe20000010000 */
[----:B------:R-:W-:-:S03]  /*3810*/  HFMA2.MMA R190, -RZ, RZ, 0, 2.384185791015625e-07 ;  /* 0x00000004ffbe7435 */ /* 0x000fc600000001ff */
[----:B------:R-:W-:Y:S01]  /*3820*/  IMAD.MOV.U32 R189, RZ, RZ, R91 ;  /* 0x000000ffffbd7224 */ /* 0x000fe200078e005b */
[----:B------:R-:W-:-:S07]  /*3830*/  MOV R92, R99 ;  /* 0x00000063005c7202 */ /* 0x000fce0000000f00 */
[----:B------:R-:W-:Y:S05]  /*3840*/  WARPSYNC.COLLECTIVE R98, `(.L_x_1150) ;  /* 0x0000000062087348 */ /* 0x000fea0003c00000 */
[----:B------:R0:W1:Y:S02]  /*3850*/  SHFL.DOWN P1, R99, R189, R190, R193 ;  /* 0x080000bebd637389 */ /* 0x00006400000200c1 */
[----:B01----:R-:W-:Y:S01]  /*3860*/  ENDCOLLECTIVE ;  /* 0x000000000000791b */ /* 0x003fe20003800000 */
.L_x_1150:
[----:B------:R-:W-:-:S04]  /*3870*/  FADD.FTZ R92, R89, R92 ;  /* 0x0000005c595c7221 */ /* 0x000fc80000010000 */
[----:B------:R-:W-:Y:S01]  /*3880*/  IMAD.MOV.U32 R189, RZ, RZ, R92 ;  /* 0x000000ffffbd7224 */ /* 0x000fe200078e005c */
[----:B------:R-:W-:-:S07]  /*3890*/  MOV R94, R99 ;  /* 0x00000063005e7202 */ /* 0x000fce0000000f00 */
[----:B------:R-:W-:Y:S05]  /*38a0*/  WARPSYNC.COLLECTIVE R98, `(.L_x_1151) ;  /* 0x0000000062087348 */ /* 0x000fea0003c00000 */
[----:B------:R0:W1:Y:S02]  /*38b0*/  SHFL.DOWN P1, R99, R189, R190, R193 ;  /* 0x080000bebd637389 */ /* 0x00006400000200c1 */
[----:B01----:R-:W-:Y:S01]  /*38c0*/  ENDCOLLECTIVE ;  /* 0x000000000000791b */ /* 0x003fe20003800000 */
.L_x_1151:
[----:B------:R-:W-:-:S05]  /*38d0*/  FADD.FTZ R94, R91, R94 ;  /* 0x0000005e5b5e7221 */ /* 0x000fca0000010000 */
[----:B------:R-:W-:Y:S01]  /*38e0*/  MOV R189, R94 ;  /* 0x0000005e00bd7202 */ /* 0x000fe20000000f00 */
[----:B------:R-:W-:Y:S01]  /*38f0*/  IMAD.MOV.U32 R190, RZ, RZ, 0x2 ;  /* 0x00000002ffbe7424 */ /* 0x000fe200078e00ff */
[----:B------:R-:W-:-:S07]  /*3900*/  MOV R93, R99 ;  /* 0x00000063005d7202 */ /* 0x000fce0000000f00 */
[----:B------:R-:W-:Y:S05]  /*3910*/  WARPSYNC.COLLECTIVE R98, `(.L_x_1152) ;  /* 0x0000000062087348 */ /* 0x000fea0003c00000 */
[----:B------:R0:W1:Y:S02]  /*3920*/  SHFL.DOWN P1, R99, R189, R190, R193 ;  /* 0x080000bebd637389 */ /* 0x00006400000200c1 */
[----:B01----:R-:W-:Y:S01]  /*3930*/  ENDCOLLECTIVE ;  /* 0x000000000000791b */ /* 0x003fe20003800000 */
.L_x_1152:
[----:B------:R-:W-:-:S05]  /*3940*/  FADD.FTZ R93, R92, R93 ;  /* 0x0000005d5c5d7221 */ /* 0x000fca0000010000 */
[----:B------:R-:W-:Y:S02]  /*3950*/  MOV R189, R93 ;  /* 0x0000005d00bd7202 */ /* 0x000fe40000000f00 */
[----:B------:R-:W-:-:S07]  /*3960*/  MOV R95, R99 ;  /* 0x00000063005f7202 */ /* 0x000fce0000000f00 */
[----:B------:R-:W-:Y:S05]  /*3970*/  WARPSYNC.COLLECTIVE R98, `(.L_x_1153) ;  /* 0x0000000062087348 */ /* 0x000fea0003c00000 */
[----:B------:R0:W1:Y:S02]  /*3980*/  SHFL.DOWN P1, R99, R189, R190, R193 ;  /* 0x080000bebd637389 */ /* 0x00006400000200c1 */
[----:B01----:R-:W-:Y:S01]  /*3990*/  ENDCOLLECTIVE ;  /* 0x000000000000791b */ /* 0x003fe20003800000 */
.L_x_1153:
[----:B------:R-:W-:Y:S01]  /*39a0*/  FADD.FTZ R95, R94, R95 ;  /* 0x0000005f5e5f7221 */ /* 0x000fe20000010000 */
[----:B------:R-:W-:-:S04]  /*39b0*/  HFMA2.MMA R190, -RZ, RZ, 0, 5.9604644775390625e-08 ;  /* 0x00000001ffbe7435 */ /* 0x000fc800000001ff */
[----:B------:R-:W-:Y:S01]  /*39c0*/  MOV R189, R95 ;  /* 0x0000005f00bd7202 */ /* 0x000fe20000000f00 */
[----:B------:R-:W-:-:S07]  /*39d0*/  IMAD.MOV.U32 R96, RZ, RZ, R99 ;  /* 0x000000ffff607224 */ /* 0x000fce00078e0063 */
[----:B------:R-:W-:Y:S05]  /*39e0*/  WARPSYNC.COLLECTIVE R98, `(.L_x_1154) ;  /* 0x0000000062087348 */ /* 0x000fea0003c00000 */
[----:B------:R0:W1:Y:S02]  /*39f0*/  SHFL.DOWN P1, R99, R189, R190, R193 ;  /* 0x080000bebd637389 */ /* 0x00006400000200c1 */
[----:B01----:R-:W-:Y:S01]  /*3a00*/  ENDCOLLECTIVE ;  /* 0x000000000000791b */ /* 0x003fe20003800000 */
.L_x_1154:
[----:B------:R-:W-:-:S05]  /*3a10*/  FADD.FTZ R97, R93, R96 ;  /* 0x000000605d617221 */ /* 0x000fca0000010000 */
[----:B------:R-:W-:Y:S01]  /*3a20*/  MOV R189, R97 ;  /* 0x0000006100bd7202 */ /* 0x000fe20000000f00 */
[----:B------:R-:W-:-:S07]  /*3a30*/  IMAD.MOV.U32 R96, RZ, RZ, R99 ;  /* 0x000000ffff607224 */ /* 0x000fce00078e0063 */
[----:B------:R-:W-:Y:S05]  /*3a40*/  WARPSYNC.COLLECTIVE R98, `(.L_x_1155) ;  /* 0x0000000062087348 */ /* 0x000fea0003c00000 */
[----:B------:R0:W1:Y:S02]  /*3a50*/  SHFL.DOWN P1, R99, R189, R190, R193 ;  /* 0x080000bebd637389 */ /* 0x00006400000200c1 */
[----:B01----:R-:W-:Y:S01]  /*3a60*/  ENDCOLLECTIVE ;  /* 0x000000000000791b */ /* 0x003fe20003800000 */
.L_x_1155:
[----:B------:R-:W-:Y:S01]  /*3a70*/  MOV R90, R99 ;  /* 0x00000063005a7202 */ /* 0x000fe20000000f00 */
[----:B------:R-:W-:Y:S06]  /*3a80*/  BRA `(.L_x_1156) ;  /* 0xffffffe0001c7947 */ /* 0x000fec000383ffff */
.L_x_1157:
        /* <DEDUP_REMOVED lines=15> */
.L_x_3258:


//--------------------- .text._ZN10layer_norm22ln_bwd_finalize_kernelINS_22Kernel_traits_finalizeILj3072E13__nv_bfloat16S2_fS2_fjLb0ELj1024ELj4ENS_18Kernel_traits_baseILj3072ES2_S2_fS2_fjLj1024EEEEELb0ELb1EEEvNS_9BwdParamsE --------------------------
	.section	.text._ZN10layer_norm22ln_bwd_finalize_kernelINS_22Kernel_traits_finalizeILj3072E13__nv_bfloat16S2_fS2_fjLb0ELj1024ELj4ENS_18Kernel_traits_baseILj3072ES2_S2_fS2_fjLj1024EEEEELb0ELb1EEEvNS_9BwdParamsE,"ax",@progbits
	.align	128
        .global         _ZN10layer_norm22ln_bwd_finalize_kernelINS_22Kernel_traits_finalizeILj3072E13__nv_bfloat16S2_fS2_fjLb0ELj1024ELj4ENS_18Kernel_traits_baseILj3072ES2_S2_fS2_fjLj1024EEEEELb0ELb1EEEvNS_9BwdParamsE
        .type           _ZN10layer_norm22ln_bwd_finalize_kernelINS_22Kernel_traits_finalizeILj3072E13__nv_bfloat16S2_fS2_fjLb0ELj1024ELj4ENS_18Kernel_traits_baseILj3072ES2_S2_fS2_fjLj1024EEEEELb0ELb1EEEvNS_9BwdParamsE,@function
        .size           _ZN10layer_norm22ln_bwd_finalize_kernelINS_22Kernel_traits_finalizeILj3072E13__nv_bfloat16S2_fS2_fjLb0ELj1024ELj4ENS_18Kernel_traits_baseILj3072ES2_S2_fS2_fjLj1024EEEEELb0ELb1EEEvNS_9BwdParamsE,(.L_x_3259 - _ZN10layer_norm22ln_bwd_finalize_kernelINS_22Kernel_traits_finalizeILj3072E13__nv_bfloat16S2_fS2_fjLb0ELj1024ELj4ENS_18Kernel_traits_baseILj3072ES2_S2_fS2_fjLj1024EEEEELb0ELb1EEEvNS_9BwdParamsE)
        .other          _ZN10layer_norm22ln_bwd_finalize_kernelINS_22Kernel_traits_finalizeILj3072E13__nv_bfloat16S2_fS2_fjLb0ELj1024ELj4ENS_18Kernel_traits_baseILj3072ES2_S2_fS2_fjLj1024EEEEELb0ELb1EEEvNS_9BwdParamsE,@"STO_CUDA_ENTRY STV_DEFAULT"
_ZN10layer_norm22ln_bwd_finalize_kernelINS_22Kernel_traits_finalizeILj3072E13__nv_bfloat16S2_fS2_fjLb0ELj1024ELj4ENS_18Kernel_traits_baseILj3072ES2_S2_fS2_fjLj1024EEEEELb0ELb1EEEvNS_9BwdParamsE:
.text._ZN10layer_norm22ln_bwd_finalize_kernelINS_22Kernel_traits_finalizeILj3072E13__nv_bfloat16S2_fS2_fjLb0ELj1024ELj4ENS_18Kernel_traits_baseILj3072ES2_S2_fS2_fjLj1024EEEEELb0ELb1EEEvNS_9BwdParamsE:
        /* <DEDUP_REMOVED lines=26> */
.L_x_1169:
        /* <DEDUP_REMOVED lines=31> */
.L_x_1162:
        /* <DEDUP_REMOVED lines=34> */
.L_x_1161:
[----:B------:R-:W-:Y:S05]  /*05b0*/  BSYNC B1 ;  /* 0x0000000000017941 */ /* 0x000fea0003800000 */
.L_x_1160:
        /* <DEDUP_REMOVED lines=25> */
.L_x_1164:
[----:B------:R-:W-:Y:S05]  /*0750*/  BSYNC B1 ;  /* 0x0000000000017941 */ /* 0x000fea0003800000 */
.L_x_1163:
        /* <DEDUP_REMOVED lines=12> */
.L_x_1159:
[----:B------:R-:W-:Y:S05]  /*0820*/  BSYNC B0 ;  /* 0x0000000000007941 */ /* 0x000fea0003800000 */
.L_x_1158:
        /* <DEDUP_REMOVED lines=29> */
.L_x_1180:
[----:B------:R-:W-:Y:S01]  /*0a00*/  @!P1 SHF.R.U32.HI R12, RZ, 0x3, R0 ;  /* 0x00000003ff0c9819 */ /* 0x000fe20000011600 */
[----:B----4-:R-:W-:Y:S01]  /*0a10*/  FADD.FTZ R14, R9, R14 ;  /* 0x0000000e090e7221 */ /* 0x010fe20000010000 */
[----:B---3--:R-:W-:Y:S02]  /*0a20*/  FADD.FTZ R11, R10, R11 ;  /* 0x0000000b0a0b7221 */ /* 0x008fe40000010000 */
[----:B------:R-:W-:-:S05]  /*0a30*/  @!P1 LOP3.LUT R12, R12, 0x1ffffffc, RZ, 0xc0, !PT ;  /* 0x1ffffffc0c0c9812 */ /* 0x000fca00078ec0ff */
[----:B------:R3:W-:Y:S04]  /*0a40*/  @!P1 STS [R12+UR4+0x2000], R14 ;  /* 0x0020000e0c009988 */ /* 0x0007e80008000804 */
[----:B------:R3:W-:Y:S02]  /*0a50*/  @!P1 STS [R12+UR4+0x2080], R11 ;  /* 0x0020800b0c009988 */ /* 0x0007e40008000804 */
.L_x_1165:
        /* <DEDUP_REMOVED lines=14> */
.L_x_1168:
[----:B------:R-:W-:Y:S05]  /*0b40*/  BSYNC B0 ;  /* 0x0000000000007941 */ /* 0x000fea0003800000 */
.L_x_1167:
[C---:B------:R-:W-:Y:S02]  /*0b50*/  ISETP.GT.U32.AND P1, PT, R3.reuse, -0xc01, PT ;  /* 0xfffff3ff0300780c */ /* 0x040fe40003f24070 */
[----:B------:R-:W-:Y:S02]  /*0b60*/  IADD3 R3, R3, 0xc00, RZ ;  /* 0x00000c0003037810 */ /* 0x000fe40007ffe0ff */
[----:B------:R-:W-:-:S09]  /*0b70*/  IADD3 R4, R4, 0x600, RZ ;  /* 0x0000060004047810 */ /* 0x000fd20007ffe0ff */
[----:B------:R-:W-:Y:S05]  /*0b80*/  @P1 BRA `(.L_x_1169) ;  /* 0xfffffff400841947 */ /* 0x000fea000383ffff */
[----:B------:R-:W-:Y:S05]  /*0b90*/  EXIT ;  /* 0x000000000000794d */ /* 0x000fea0003800000 */
.L_x_1166:
[----:B------:R-:W-:Y:S01]  /*0ba0*/  HFMA2.MMA R22, -RZ, RZ, 0, 1.847743988037109375e-06 ;  /* 0x0000001fff167435 */ /* 0x000fe200000001ff */
[----:B0--3--:R-:W-:Y:S01]  /*0bb0*/  MOV R20, R10 ;  /* 0x0000000a00147202 */ /* 0x009fe20000000f00 */
[----:B------:R-:W-:Y:S01]  /*0bc0*/  IMAD.MOV.U32 R19, RZ, RZ, 0x1 ;  /* 0x00000001ff137424 */ /* 0x000fe200078e00ff */
[----:B------:R-:W-:-:S08]  /*0bd0*/  MOV R17, 0xffffffff ;  /* 0xffffffff00117802 */ /* 0x000fd00000000f00 */
[----:B-12---:R-:W-:Y:S05]  /*0be0*/  WARPSYNC.COLLECTIVE R17, `(.L_x_1170) ;  /* 0x0000000011087348 */ /* 0x006fea0003c00000 */
[----:B------:R0:W3:Y:S02]  /*0bf0*/  SHFL.BFLY P2, R18, R20, R19, R22 ;  /* 0x0c00001314127389 */ /* 0x0000e40000040016 */
[----:B0123--:R-:W-:Y:S01]  /*0c00*/  ENDCOLLECTIVE ;  /* 0x000000000000791b */ /* 0x00ffe20003800000 */
.L_x_1170:
[----:B------:R-:W-:Y:S01]  /*0c10*/  HFMA2.MMA R19, -RZ, RZ, 0, 1.1920928955078125e-07 ;  /* 0x00000002ff137435 */ /* 0x000fe200000001ff */
[----:B------:R-:W-:-:S05]  /*0c20*/  MOV R11, R18 ;  /* 0x00000012000b7202 */ /* 0x000fca0000000f00 */
[----:B------:R-:W-:-:S04]  /*0c30*/  FADD.FTZ R11, R10, R11 ;  /* 0x0000000b0a0b7221 */ /* 0x000fc80000010000 */
[----:B------:R-:W-:-:S07]  /*0c40*/  IMAD.MOV.U32 R20, RZ, RZ, R11 ;  /* 0x000000ffff147224 */ /* 0x000fce00078e000b */
[----:B------:R-:W-:Y:S05]  /*0c50*/  WARPSYNC.COLLECTIVE R17, `(.L_x_1171) ;  /* 0x0000000011087348 */ /* 0x000fea0003c00000 */
[----:B------:R0:W1:Y:S02]  /*0c60*/  SHFL.BFLY P2, R18, R20, R19, R22 ;  /* 0x0c00001314127389 */ /* 0x0000640000040016 */
[----:B01----:R-:W-:Y:S01]  /*0c70*/  ENDCOLLECTIVE ;  /* 0x000000000000791b */ /* 0x003fe20003800000 */
.L_x_1171:
[----:B------:R-:W-:Y:S01]  /*0c80*/  IMAD.MOV.U32 R19, RZ, RZ, 0x4 ;  /* 0x00000004ff137424 */ /* 0x000fe200078e00ff */
[----:B------:R-:W-:-:S05]  /*0c90*/  MOV R12, R18 ;  /* 0x00000012000c7202 */ /* 0x000fca0000000f00 */
[----:B------:R-:W-:-:S05]  /*0ca0*/  FADD.FTZ R12, R11, R12 ;  /* 0x0000000c0b0c7221 */ /* 0x000fca0000010000 */
[----:B------:R-:W-:-:S07]  /*0cb0*/  MOV R20, R12 ;  /* 0x0000000c00147202 */ /* 0x000fce0000000f00 */
[----:B------:R-:W-:Y:S05]  /*0cc0*/  WARPSYNC.COLLECTIVE R17, `(.L_x_1172) ;  /* 0x0000000011087348 */ /* 0x000fea0003c00000 */
[----:B------:R0:W1:Y:S02]  /*0cd0*/  SHFL.BFLY P2, R18, R20, R19, R22 ;  /* 0x0c00001314127389 */ /* 0x0000640000040016 */
[----:B01----:R-:W-:Y:S01]  /*0ce0*/  ENDCOLLECTIVE ;  /* 0x000000000000791b */ /* 0x003fe20003800000 */
.L_x_1172:
[----:B------:R-:W-:Y:S01]  /*0cf0*/  HFMA2.MMA R19, -RZ, RZ, 0, 4.76837158203125e-07 ;  /* 0x00000008ff137435 */ /* 0x000fe200000001ff */
[----:B------:R-:W-:-:S05]  /*0d00*/  MOV R13, R18 ;  /* 0x00000012000d7202 */ /* 0x000fca0000000f00 */
[----:B------:R-:W-:-:S05]  /*0d10*/  FADD.FTZ R13, R12, R13 ;  /* 0x0000000d0c0d7221 */ /* 0x000fca0000010000 */
[----:B------:R-:W-:-:S07]  /*0d20*/  MOV R20, R13 ;  /* 0x0000000d00147202 */ /* 0x000fce0000000f00 */
[----:B------:R-:W-:Y:S05]  /*0d30*/  WARPSYNC.COLLECTIVE R17, `(.L_x_1173) ;  /* 0x0000000011087348 */ /* 0x000fea0003c00000 */
[----:B------:R0:W1:Y:S02]  /*0d40*/  SHFL.BFLY P2, R18, R20, R19, R22 ;  /* 0x0c00001314127389 */ /* 0x0000640000040016 */
[----:B01----:R-:W-:Y:S01]  /*0d50*/  ENDCOLLECTIVE ;  /* 0x000000000000791b */ /* 0x003fe20003800000 */
.L_x_1173:
[----:B------:R-:W-:Y:S01]  /*0d60*/  HFMA2.MMA R19, -RZ, RZ, 0, 9.5367431640625e-07 ;  /* 0x00000010ff137435 */ /* 0x000fe200000001ff */
[----:B------:R-:W-:-:S04]  /*0d70*/  IMAD.MOV.U32 R10, RZ, RZ, R18 ;  /* 0x000000ffff0a7224 */ /* 0x000fc800078e0012 */
[----:B------:R-:W-:-:S05]  /*0d80*/  FADD.FTZ R10, R13, R10 ;  /* 0x0000000a0d0a7221 */ /* 0x000fca0000010000 */
[----:B------:R-:W-:-:S07]  /*0d90*/  MOV R20, R10 ;  /* 0x0000000a00147202 */ /* 0x000fce0000000f00 */
[----:B------:R-:W-:Y:S05]  /*0da0*/  WARPSYNC.COLLECTIVE R17, `(.L_x_1174) ;  /* 0x0000000011087348 */ /* 0x000fea0003c00000 */
[----:B------:R0:W1:Y:S02]  /*0db0*/  SHFL.BFLY P2, R18, R20, R19, R22 ;  /* 0x0c00001314127389 */ /* 0x0000640000040016 */
[----:B01----:R-:W-:Y:S01]  /*0dc0*/  ENDCOLLECTIVE ;  /* 0x000000000000791b */ /* 0x003fe20003800000 */
.L_x_1174:
[----:B------:R-:W-:Y:S01]  /*0dd0*/  HFMA2.MMA R19, -RZ, RZ, 0, 5.9604644775390625e-08 ;  /* 0x00000001ff137435 */ /* 0x000fe200000001ff */
[----:B------:R-:W-:Y:S01]  /*0de0*/  IMAD.MOV.U32 R20, RZ, RZ, R9 ;  /* 0x000000ffff147224 */ /* 0x000fe200078e0009 */
[----:B------:R-:W-:-:S09]  /*0df0*/  MOV R11, R18 ;  /* 0x00000012000b7202 */ /* 0x000fd20000000f00 */
[----:B------:R-:W-:Y:S05]  /*0e00*/  WARPSYNC.COLLECTIVE R17, `(.L_x_1175) ;  /* 0x0000000011087348 */ /* 0x000fea0003c00000 */
[----:B------:R0:W1:Y:S02]  /*0e10*/  SHFL.BFLY P2, R18, R20, R19, R22 ;  /* 0x0c00001314127389 */ /* 0x0000640000040016 */
[----:B01----:R-:W-:Y:S01]  /*0e20*/  ENDCOLLECTIVE ;  /* 0x000000000000791b */ /* 0x003fe20003800000 */
.L_x_1175:
[----:B------:R-:W-:Y:S01]  /*0e30*/  HFMA2.MMA R19, -RZ, RZ, 0, 1.1920928955078125e-07 ;  /* 0x00000002ff137435 */ /* 0x000fe200000001ff */
[----:B------:R-:W-:-:S05]  /*0e40*/  MOV R12, R18 ;  /* 0x00000012000c7202 */ /* 0x000fca0000000f00 */
[----:B------:R-:W-:-:S05]  /*0e50*/  FADD.FTZ R14, R9, R12 ;  /* 0x0000000c090e7221 */ /* 0x000fca0000010000 */
[----:B------:R-:W-:-:S07]  /*0e60*/  MOV R20, R14 ;  /* 0x0000000e00147202 */ /* 0x000fce0000000f00 */
[----:B------:R-:W-:Y:S05]  /*0e70*/  WARPSYNC.COLLECTIVE R17, `(.L_x_1176) ;  /* 0x0000000011087348 */ /* 0x000fea0003c00000 */
[----:B------:R0:W1:Y:S02]  /*0e80*/  SHFL.BFLY P2, R18, R20, R19, R22 ;  /* 0x0c00001314127389 */ /* 0x0000640000040016 */
[----:B01----:R-:W-:Y:S01]  /*0e90*/  ENDCOLLECTIVE ;  /* 0x000000000000791b */ /* 0x003fe20003800000 */
.L_x_1176:
[----:B------:R-:W-:Y:S01]  /*0ea0*/  HFMA2.MMA R19, -RZ, RZ, 0, 2.384185791015625e-07 ;  /* 0x00000004ff137435 */ /* 0x000fe200000001ff */
[----:B------:R-:W-:-:S04]  /*0eb0*/  IMAD.MOV.U32 R13, RZ, RZ, R18 ;  /* 0x000000ffff0d7224 */ /* 0x000fc800078e0012 */
[----:B------:R-:W-:-:S05]  /*0ec0*/  FADD.FTZ R15, R14, R13 ;  /* 0x0000000d0e0f7221 */ /* 0x000fca0000010000 */
[----:B------:R-:W-:-:S07]  /*0ed0*/  MOV R20, R15 ;  /* 0x0000000f00147202 */ /* 0x000fce0000000f00 */
[----:B------:R-:W-:Y:S05]  /*0ee0*/  WARPSYNC.COLLECTIVE R17, `(.L_x_1177) ;  /* 0x0000000011087348 */ /* 0x000fea0003c00000 */
[----:B------:R0:W1:Y:S02]  /*0ef0*/  SHFL.BFLY P2, R18, R20, R19, R22 ;  /* 0x0c00001314127389 */ /* 0x0000640000040016 */
[----:B01----:R-:W-:Y:S01]  /*0f00*/  ENDCOLLECTIVE ;  /* 0x000000000000791b */ /* 0x003fe20003800000 */
.L_x_1177:
[----:B------:R-:W-:Y:S01]  /*0f10*/  IMAD.MOV.U32 R19, RZ, RZ, 0x8 ;  /* 0x00000008ff137424 */ /* 0x000fe200078e00ff */
[----:B------:R-:W-:-:S05]  /*0f20*/  MOV R16, R18 ;  /* 0x0000001200107202 */ /* 0x000fca0000000f00 */
[----:B------:R-:W-:-:S05]  /*0f30*/  FADD.FTZ R16, R15, R16 ;  /* 0x000000100f107221 */ /* 0x000fca0000010000 */
[----:B------:R-:W-:-:S07]  /*0f40*/  MOV R20, R16 ;  /* 0x0000001000147202 */ /* 0x000fce0000000f00 */
[----:B------:R-:W-:Y:S05]  /*0f50*/  WARPSYNC.COLLECTIVE R17, `(.L_x_1178) ;  /* 0x0000000011087348 */ /* 0x000fea0003c00000 */
[----:B------:R0:W1:Y:S02]  /*0f60*/  SHFL.BFLY P2, R18, R20, R19, R22 ;  /* 0x0c00001314127389 */ /* 0x0000640000040016 */
[----:B01----:R-:W-:Y:S01]  /*0f70*/  ENDCOLLECTIVE ;  /* 0x000000000000791b */ /* 0x003fe20003800000 */
.L_x_1178:
[----:B------:R-:W-:Y:S01]  /*0f80*/  HFMA2.MMA R19, -RZ, RZ, 0, 9.5367431640625e-07 ;  /* 0x00000010ff137435 */ /* 0x000fe200000001ff */
[----:B------:R-:W-:-:S05]  /*0f90*/  MOV R9, R18 ;  /* 0x0000001200097202 */ /* 0x000fca0000000f00 */
[----:B------:R-:W-:-:S05]  /*0fa0*/  FADD.FTZ R9, R16, R9 ;  /* 0x0000000910097221 */ /* 0x000fca0000010000 */
[----:B------:R-:W-:-:S07]  /*0fb0*/  MOV R20, R9 ;  /* 0x0000000900147202 */ /* 0x000fce0000000f00 */
[----:B------:R-:W-:Y:S05]  /*0fc0*/  WARPSYNC.COLLECTIVE R17, `(.L_x_1179) ;  /* 0x0000000011087348 */ /* 0x000fea0003c00000 */
[----:B------:R0:W1:Y:S02]  /*0fd0*/  SHFL.BFLY P2, R18, R20, R19, R22 ;  /* 0x0c00001314127389 */ /* 0x0000640000040016 */
[----:B01----:R-:W-:Y:S01]  /*0fe0*/  ENDCOLLECTIVE ;  /* 0x000000000000791b */ /* 0x003fe20003800000 */
.L_x_1179:
[----:B------:R-:W-:Y:S01]  /*0ff0*/  MOV R14, R18 ;  /* 0x00000012000e7202 */ /* 0x000fe20000000f00 */
[----:B------:R-:W-:Y:S06]  /*1000*/  BRA `(.L_x_1180) ;  /* 0xfffffff8007c7947 */ /* 0x000fec000383ffff */
.L_x_1181:
        /* <DEDUP_REMOVED lines=15> */
.L_x_3259:


//--------------------- .text._ZN10layer_norm40ln_parallel_residual_bwd_finalize_kernelINS_22Kernel_traits_finalizeILj3072E13__nv_bfloat16S2_fS2_fjLb0ELj1024ELj4ENS_18Kernel_traits_baseILj3072ES2_S2_fS2_fjLj1024EEEEELb1EEEvNS_9BwdParamsE --------------------------
	.section	.text._ZN10layer_norm40ln_parallel_residual_bwd_finalize_kernelINS_22Kernel_traits_finalizeILj3072E13__nv_bfloat16S2_fS2_fjLb0ELj1024ELj4ENS_18Kernel_traits_baseILj3072ES2_S2_fS2_fjLj1024EEEEELb1EEEvNS_9BwdParamsE,"ax",@progbits
	.align	128
        .global         _ZN10layer_norm40ln_parallel_residual_bwd_finalize_kernelINS_22Kernel_traits_finalizeILj3072E13__nv_bfloat16S2_fS2_fjLb0ELj1024ELj4ENS_18Kernel_traits_baseILj3072ES2_S2_fS2_fjLj1024EEEEELb1EEEvNS_9BwdParamsE
        .type           _ZN10layer_norm40ln_parallel_residual_bwd_finalize_kernelINS_22Kernel_traits_finalizeILj3072E13__nv_bfloat16S2_fS2_fjLb0ELj1024ELj4ENS_18Kernel_traits_baseILj3072ES2_S2_fS2_fjLj1024EEEEELb1EEEvNS_9BwdParamsE,@function
        .size           _ZN10layer_norm40ln_parallel_residual_bwd_finalize_kernelINS_22Kernel_traits_finalizeILj3072E13__nv_bfloat16S2_fS2_fjLb0ELj1024ELj4ENS_18Kernel_traits_baseILj3072ES2_S2_fS2_fjLj1024EEEEELb1EEEvNS_9BwdParamsE,(.L_x_3260 - _ZN10layer_norm40ln_parallel_residual_bwd_finalize_kernelINS_22Kernel_traits_finalizeILj3072E13__nv_bfloat16S2_fS2_fjLb0ELj1024ELj4ENS_18Kernel_traits_baseILj3072ES2_S2_fS2_fjLj1024EEEEELb1EEEvNS_9BwdParamsE)
        .other          _ZN10layer_norm40ln_parallel_residual_bwd_finalize_kernelINS_22Kernel_traits_finalizeILj3072E13__nv_bfloat16S2_fS2_fjLb0ELj1024ELj4ENS_18Kernel_traits_baseILj3072ES2_S2_fS2_fjLj1024EEEEELb1EEEvNS_9BwdParamsE,@"STO_CUDA_ENTRY STV_DEFAULT"
_ZN10layer_norm40ln_parallel_residual_bwd_finalize_kernelINS_22Kernel_traits_finalizeILj3072E13__nv_bfloat16S2_fS2_fjLb0ELj1024ELj4ENS_18Kernel_traits_baseILj3072ES2_S2_fS2_fjLj1024EEEEELb1EEEvNS_9BwdParamsE:
.text._ZN10layer_norm40ln_parallel_residual_bwd_finalize_kernelINS_22Kernel_traits_finalizeILj3072E13__nv_bfloat16S2_fS2_fjLb0ELj1024ELj4ENS_18Kernel_traits_baseILj3072ES2_S2_fS2_fjLj1024EEEEELb1EEEvNS_9BwdParamsE:
        /* <DEDUP_REMOVED lines=23> */
.L_x_1193:
        /* <DEDUP_REMOVED lines=41> */
.L_x_1186:
        /* <DEDUP_REMOVED lines=62> */
.L_x_1185:
[----:B------:R-:W-:Y:S05]  /*07e0*/  BSYNC B1 ;  /* 0x0000000000017941 */ /* 0x000fea0003800000 */
.L_x_1184:
        /* <DEDUP_REMOVED lines=39> */
.L_x_1188:
[----:B------:R-:W-:Y:S05]  /*0a60*/  BSYNC B1 ;  /* 0x0000000000017941 */ /* 0x000fea0003800000 */
.L_x_1187:
        /* <DEDUP_REMOVED lines=20> */
.L_x_1183:
[----:B------:R-:W-:Y:S05]  /*0bb0*/  BSYNC B0 ;  /* 0x0000000000007941 */ /* 0x000fea0003800000 */
.L_x_1182:
        /* <DEDUP_REMOVED lines=54> */
.L_x_1214:
        /* <DEDUP_REMOVED lines=10> */
.L_x_1189:
        /* <DEDUP_REMOVED lines=26> */
.L_x_1192:
[----:B------:R-:W-:Y:S05]  /*1160*/  BSYNC B0 ;  /* 0x0000000000007941 */ /* 0x000fea0003800000 */
.L_x_1191:
[C---:B------:R-:W-:Y:S02]  /*1170*/  ISETP.GT.U32.AND P1, PT, R4.reuse, -0xc01, PT ;  /* 0xfffff3ff0400780c */ /* 0x040fe40003f24070 */
[----:B------:R-:W-:Y:S02]  /*1180*/  IADD3 R4, R4, 0xc00, RZ ;  /* 0x00000c0004047810 */ /* 0x000fe40007ffe0ff */
[----:B------:R-:W-:-:S09]  /*1190*/  IADD3 R5, R5, 0x600, RZ ;  /* 0x0000060005057810 */ /* 0x000fd20007ffe0ff */
[----:B------:R-:W-:Y:S05]  /*11a0*/  @P1 BRA `(.L_x_1193) ;  /* 0xffffffec00f01947 */ /* 0x000fea000383ffff */
[----:B------:R-:W-:Y:S05]  /*11b0*/  EXIT ;  /* 0x000000000000794d */ /* 0x000fea0003800000 */
.L_x_1190:
[----:B------:R-:W-:Y:S01]  /*11c0*/  HFMA2.MMA R13, -RZ, RZ, 0, 5.9604644775390625e-08 ;  /* 0x00000001ff0d7435 */ /* 0x000fe200000001ff */
[----:B0-----:R-:W-:Y:S02]  /*11d0*/  MOV R26, R9 ;  /* 0x00000009001a7202 */ /* 0x001fe40000000f00 */
[----:B------:R-:W-:Y:S02]  /*11e0*/  MOV R12, 0x1f ;  /* 0x0000001f000c7802 */ /* 0x000fe40000000f00 */
[----:B------:R-:W-:-:S07]  /*11f0*/  MOV R11, 0xffffffff ;  /* 0xffffffff000b7802 */ /* 0x000fce0000000f00 */
[----:B-1234-:R-:W-:Y:S05]  /*1200*/  WARPSYNC.COLLECTIVE R11, `(.L_x_1194) ;  /* 0x000000000b087348 */ /* 0x01efea0003c00000 */
[----:B------:R0:W0:Y:S02]  /*1210*/  SHFL.BFLY P2, R16, R26, R13, R12 ;  /* 0x0c00000d1a107389 */ /* 0x000024000004000c */
[----:B01234-:R-:W-:Y:S01]  /*1220*/  ENDCOLLECTIVE ;  /* 0x000000000000791b */ /* 0x01ffe20003800000 */
.L_x_1194:
[----:B------:R-:W-:Y:S01]  /*1230*/  HFMA2.MMA R13, -RZ, RZ, 0, 1.1920928955078125e-07 ;  /* 0x00000002ff0d7435 */ /* 0x000fe200000001ff */
[----:B------:R-:W-:-:S05]  /*1240*/  FADD.FTZ R10, R9, R16 ;  /* 0x00000010090a7221 */ /* 0x000fca0000010000 */
[----:B------:R-:W-:-:S07]  /*1250*/  MOV R26, R10 ;  /* 0x0000000a001a7202 */ /* 0x000fce0000000f00 */
[----:B------:R-:W-:Y:S05]  /*1260*/  WARPSYNC.COLLECTIVE R11, `(.L_x_1195) ;  /* 0x000000000b087348 */ /* 0x000fea0003c00000 */
[----:B------:R0:W1:Y:S02]  /*1270*/  SHFL.BFLY P2, R16, R26, R13, R12 ;  /* 0x0c00000d1a107389 */ /* 0x000064000004000c */
[----:B01----:R-:W-:Y:S01]  /*1280*/  ENDCOLLECTIVE ;  /* 0x000000000000791b */ /* 0x003fe20003800000 */
.L_x_1195:
[----:B------:R-:W-:Y:S01]  /*1290*/  HFMA2.MMA R13, -RZ, RZ, 0, 2.384185791015625e-07 ;  /* 0x00000004ff0d7435 */ /* 0x000fe200000001ff */
[----:B------:R-:W-:-:S05]  /*12a0*/  FADD.FTZ R9, R10, R16 ;  /* 0x000000100a097221 */ /* 0x000fca0000010000 */
[----:B------:R-:W-:-:S07]  /*12b0*/  MOV R26, R9 ;  /* 0x00000009001a7202 */ /* 0x000fce0000000f00 */
[----:B------:R-:W-:Y:S05]  /*12c0*/  WARPSYNC.COLLECTIVE R11, `(.L_x_1196) ;  /* 0x000000000b087348 */ /* 0x000fea0003c00000 */
[----:B------:R0:W1:Y:S02]  /*12d0*/  SHFL.BFLY P2, R16, R26, R13, R12 ;  /* 0x0c00000d1a107389 */ /* 0x000064000004000c */
[----:B01----:R-:W-:Y:S01]  /*12e0*/  ENDCOLLECTIVE ;  /* 0x000000000000791b */ /* 0x003fe20003800000 */
.L_x_1196:
[----:B------:R-:W-:Y:S01]  /*12f0*/  HFMA2.MMA R13, -RZ, RZ, 0, 4.76837158203125e-07 ;  /* 0x00000008ff0d7435 */ /* 0x000fe200000001ff */
[----:B------:R-:W-:-:S05]  /*1300*/  FADD.FTZ R18, R9, R16 ;  /* 0x0000001009127221 */ /* 0x000fca0000010000 */
[----:B------:R-:W-:-:S07]  /*1310*/  MOV R26, R18 ;  /* 0x00000012001a7202 */ /* 0x000fce0000000f00 */
[----:B------:R-:W-:Y:S05]  /*1320*/  WARPSYNC.COLLECTIVE R11, `(.L_x_1197) ;  /* 0x000000000b087348 */ /* 0x000fea0003c00000 */
[----:B------:R0:W1:Y:S02]  /*1330*/  SHFL.BFLY P2, R16, R26, R13, R12 ;  /* 0x0c00000d1a107389 */ /* 0x000064000004000c */
[----:B01----:R-:W-:Y:S01]  /*1340*/  ENDCOLLECTIVE ;  /* 0x000000000000791b */ /* 0x003fe20003800000 */
.L_x_1197:
[----:B------:R-:W-:Y:S01]  /*1350*/  HFMA2.MMA R13, -RZ, RZ, 0, 9.5367431640625e-07 ;  /* 0x00000010ff0d7435 */ /* 0x000fe200000001ff */
[----:B------:R-:W-:-:S05]  /*1360*/  FADD.FTZ R10, R18, R16 ;  /* 0x00000010120a7221 */ /* 0x000fca0000010000 */
[----:B------:R-:W-:-:S07]  /*1370*/  MOV R26, R10 ;  /* 0x0000000a001a7202 */ /* 0x000fce0000000f00 */
[----:B------:R-:W-:Y:S05]  /*1380*/  WARPSYNC.COLLECTIVE R11, `(.L_x_1198) ;  /* 0x000000000b087348 */ /* 0x000fea0003c00000 */
[----:B------:R0:W1:Y:S02]  /*1390*/  SHFL.BFLY P2, R16, R26, R13, R12 ;  /* 0x0c00000d1a107389 */ /* 0x000064000004000c */
[----:B01----:R-:W-:Y:S01]  /*13a0*/  ENDCOLLECTIVE ;  /* 0x000000000000791b */ /* 0x003fe20003800000 */
.L_x_1198:
[----:B------:R-:W-:Y:S01]  /*13b0*/  MOV R26, R14 ;  /* 0x0000000e001a7202 */ /* 0x000fe20000000f00 */
[----:B------:R-:W-:Y:S01]  /*13c0*/  IMAD.MOV.U32 R13, RZ, RZ, 0x1 ;  /* 0x00000001ff0d7424 */ /* 0x000fe200078e00ff */
[----:B------:R-:W-:-:S07]  /*13d0*/  MOV R9, R16 ;  /* 0x0000001000097202 */ /* 0x000fce0000000f00 */
[----:B------:R-:W-:Y:S05]  /*13e0*/  WARPSYNC.COLLECTIVE R11, `(.L_x_1199) ;  /* 0x000000000b087348 */ /* 0x000fea0003c00000 */
[----:B------:R0:W1:Y:S02]  /*13f0*/  SHFL.BFLY P2, R16, R26, R13, R12 ;  /* 0x0c00000d1a107389 */ /* 0x000064000004000c */
[----:B01----:R-:W-:Y:S01]  /*1400*/  ENDCOLLECTIVE ;  /* 0x000000000000791b */ /* 0x003fe20003800000 */
.L_x_1199:
[----:B------:R-:W-:Y:S01]  /*1410*/  HFMA2.MMA R13, -RZ, RZ, 0, 1.1920928955078125e-07 ;  /* 0x00000002ff0d7435 */ /* 0x000fe200000001ff */
[----:B------:R-:W-:-:S05]  /*1420*/  MOV R15, R16 ;  /* 0x00000010000f7202 */ /* 0x000fca0000000f00 */
[----:B------:R-:W-:-:S05]  /*1430*/  FADD.FTZ R15, R14, R15 ;  /* 0x0000000f0e0f7221 */ /* 0x000fca0000010000 */
[----:B------:R-:W-:-:S07]  /*1440*/  MOV R26, R15 ;  /* 0x0000000f001a7202 */ /* 0x000fce0000000f00 */
[----:B------:R-:W-:Y:S05]  /*1450*/  WARPSYNC.COLLECTIVE R11, `(.L_x_1200) ;  /* 0x000000000b087348 */ /* 0x000fea0003c00000 */
[----:B------:R0:W1:Y:S02]  /*1460*/  SHFL.BFLY P2, R16, R26, R13, R12 ;  /* 0x0c00000d1a107389 */ /* 0x000064000004000c */
[----:B01----:R-:W-:Y:S01]  /*1470*/  ENDCOLLECTIVE ;  /* 0x000000000000791b */ /* 0x003fe20003800000 */
.L_x_1200:
[----:B------:R-:W-:Y:S01]  /*1480*/  HFMA2.MMA R13, -RZ, RZ, 0, 2.384185791015625e-07 ;  /* 0x00000004ff0d7435 */ /* 0x000fe200000001ff */
[----:B------:R-:W-:-:S05]  /*1490*/  MOV R18, R16 ;  /* 0x0000001000127202 */ /* 0x000fca0000000f00 */
[----:B------:R-:W-:-:S05]  /*14a0*/  FADD.FTZ R14, R15, R18 ;  /* 0x000000120f0e7221 */ /* 0x000fca0000010000 */
[----:B------:R-:W-:-:S07]  /*14b0*/  MOV R26, R14 ;  /* 0x0000000e001a7202 */ /* 0x000fce0000000f00 */
[----:B------:R-:W-:Y:S05]  /*14c0*/  WARPSYNC.COLLECTIVE R11, `(.L_x_1201) ;  /* 0x000000000b087348 */ /* 0x000fea0003c00000 */
[----:B------:R0:W1:Y:S02]  /*14d0*/  SHFL.BFLY P2, R16, R26, R13, R12 ;  /* 0x0c00000d1a107389 */ /* 0x000064000004000c */
[----:B01----:R-:W-:Y:S01]  /*14e0*/  ENDCOLLECTIVE ;  /* 0x000000000000791b */ /* 0x003fe20003800000 */
.L_x_1201:
[----:B------:R-:W-:Y:S01]  /*14f0*/  HFMA2.MMA R13, -RZ, RZ, 0, 4.76837158203125e-07 ;  /* 0x00000008ff0d7435 */ /* 0x000fe200000001ff */
[----:B------:R-:W-:-:S05]  /*1500*/  MOV R17, R16 ;  /* 0x0000001000117202 */ /* 0x000fca0000000f00 */
[----:B------:R-:W-:-:S05]  /*1510*/  FADD.FTZ R19, R14, R17 ;  /* 0x000000110e137221 */ /* 0x000fca0000010000 */
[----:B------:R-:W-:-:S07]  /*1520*/  MOV R26, R19 ;  /* 0x00000013001a7202 */ /* 0x000fce0000000f00 */
[----:B------:R-:W-:Y:S05]  /*1530*/  WARPSYNC.COLLECTIVE R11, `(.L_x_1202) ;  /* 0x000000000b087348 */ /* 0x000fea0003c00000 */
[----:B------:R0:W1:Y:S02]  /*1540*/  SHFL.BFLY P2, R16, R26, R13, R12 ;  /* 0x0c00000d1a107389 */ /* 0x000064000004000c */
[----:B01----:R-:W-:Y:S01]  /*1550*/  ENDCOLLECTIVE ;  /* 0x000000000000791b */ /* 0x003fe20003800000 */
.L_x_1202:
[----:B------:R-:W-:Y:S01]  /*1560*/  HFMA2.MMA R13, -RZ, RZ, 0, 9.5367431640625e-07 ;  /* 0x00000010ff0d7435 */ /* 0x000fe200000001ff */
[----:B------:R-:W-:-:S05]  /*1570*/  MOV R20, R16 ;  /* 0x0000001000147202 */ /* 0x000fca0000000f00 */
[----:B------:R-:W-:-:S05]  /*1580*/  FADD.FTZ R15, R19, R20 ;  /* 0x00000014130f7221 */ /* 0x000fca0000010000 */
[----:B------:R-:W-:-:S07]  /*1590*/  MOV R26, R15 ;  /* 0x0000000f001a7202 */ /* 0x000fce0000000f00 */
[----:B------:R-:W-:Y:S05]  /*15a0*/  WARPSYNC.COLLECTIVE R11, `(.L_x_1203) ;  /* 0x000000000b087348 */ /* 0x000fea0003c00000 */
[----:B------:R0:W1:Y:S02]  /*15b0*/  SHFL.BFLY P2, R16, R26, R13, R12 ;  /* 0x0c00000d1a107389 */ /* 0x000064000004000c */
[----:B01----:R-:W-:Y:S01]  /*15c0*/  ENDCOLLECTIVE ;  /* 0x000000000000791b */ /* 0x003fe20003800000 */
.L_x_1203:
[----:B------:R-:W-:Y:S01]  /*15d0*/  HFMA2.MMA R13, -RZ, RZ, 0, 5.9604644775390625e-08 ;  /* 0x00000001ff0d7435 */ /* 0x000fe200000001ff */
[----:B------:R-:W-:Y:S02]  /*15e0*/  MOV R26, R8 ;  /* 0x00000008001a7202 */ /* 0x000fe40000000f00 */
[----:B------:R-:W-:-:S08]  /*15f0*/  MOV R14, R16 ;  /* 0x00000010000e7202 */ /* 0x000fd00000000f00 */
[----:B------:R-:W-:Y:S05]  /*1600*/  WARPSYNC.COLLECTIVE R11, `(.L_x_1204) ;  /* 0x000000000b087348 */ /* 0x000fea0003c00000 */
[----:B------:R0:W1:Y:S02]  /*1610*/  SHFL.BFLY P2, R16, R26, R13, R12 ;  /* 0x0c00000d1a107389 */ /* 0x000064000004000c */
[----:B01----:R-:W-:Y:S01]  /*1620*/  ENDCOLLECTIVE ;  /* 0x000000000000791b */ /* 0x003fe20003800000 */
.L_x_1204:
[----:B------:R-:W-:Y:S01]  /*1630*/  HFMA2.MMA R13, -RZ, RZ, 0, 1.1920928955078125e-07 ;  /* 0x00000002ff0d7435 */ /* 0x000fe200000001ff */
[----:B------:R-:W-:-:S05]  /*1640*/  MOV R17, R16 ;  /* 0x0000001000117202 */ /* 0x000fca0000000f00 */
[----:B------:R-:W-:-:S05]  /*1650*/  FADD.FTZ R19, R8, R17 ;  /* 0x0000001108137221 */ /* 0x000fca0000010000 */
[----:B------:R-:W-:-:S07]  /*1660*/  MOV R26, R19 ;  /* 0x00000013001a7202 */ /* 0x000fce0000000f00 */
[----:B------:R-:W-:Y:S05]  /*1670*/  WARPSYNC.COLLECTIVE R11, `(.L_x_1205) ;  /* 0x000000000b087348 */ /* 0x000fea0003c00000 */
[----:B------:R0:W1:Y:S02]  /*1680*/  SHFL.BFLY P2, R16, R26, R13, R12 ;  /* 0x0c00000d1a107389 */ /* 0x000064000004000c */
[----:B01----:R-:W-:Y:S01]  /*1690*/  ENDCOLLECTIVE ;  /* 0x000000000000791b */ /* 0x003fe20003800000 */
.L_x_1205:
[----:B------:R-:W-:Y:S01]  /*16a0*/  IMAD.MOV.U32 R13, RZ, RZ, 0x4 ;  /* 0x00000004ff0d7424 */ /* 0x000fe200078e00ff */
[----:B------:R-:W-:-:S05]  /*16b0*/  MOV R20, R16 ;  /* 0x0000001000147202 */ /* 0x000fca0000000f00 */
[----:B------:R-:W-:-:S05]  /*16c0*/  FADD.FTZ R8, R19, R20 ;  /* 0x0000001413087221 */ /* 0x000fca0000010000 */
[----:B------:R-:W-:-:S07]  /*16d0*/  MOV R26, R8 ;  /* 0x00000008001a7202 */ /* 0x000fce0000000f00 */
[----:B------:R-:W-:Y:S05]  /*16e0*/  WARPSYNC.COLLECTIVE R11, `(.L_x_1206) ;  /* 0x000000000b087348 */ /* 0x000fea0003c00000 */
[----:B------:R0:W1:Y:S02]  /*16f0*/  SHFL.BFLY P2, R16, R26, R13, R12 ;  /* 0x0c00000d1a107389 */ /* 0x000064000004000c */
[----:B01----:R-:W-:Y:S01]  /*1700*/  ENDCOLLECTIVE ;  /* 0x000000000000791b */ /* 0x003fe20003800000 */
.L_x_1206:
[----:B------:R-:W-:Y:S01]  /*1710*/  HFMA2.MMA R13, -RZ, RZ, 0, 4.76837158203125e-07 ;  /* 0x00000008ff0d7435 */ /* 0x000fe200000001ff */
[----:B------:R-:W-:-:S05]  /*1720*/  MOV R21, R16 ;  /* 0x0000001000157202 */ /* 0x000fca0000000f00 */
[----:B------:R-:W-:-:S05]  /*1730*/  FADD.FTZ R21, R8, R21 ;  /* 0x0000001508157221 */ /* 0x000fca0000010000 */
[----:B------:R-:W-:-:S07]  /*1740*/  MOV R26, R21 ;  /* 0x00000015001a7202 */ /* 0x000fce0000000f00 */
[----:B------:R-:W-:Y:S05]  /*1750*/  WARPSYNC.COLLECTIVE R11, `(.L_x_1207) ;  /* 0x000000000b087348 */ /* 0x000fea0003c00000 */
[----:B------:R0:W1:Y:S02]  /*1760*/  SHFL.BFLY P2, R16, R26, R13, R12 ;  /* 0x0c00000d1a107389 */ /* 0x000064000004000c */
[----:B01----:R-:W-:Y:S01]  /*1770*/  ENDCOLLECTIVE ;  /* 0x000000000000791b */ /* 0x003fe20003800000 */
.L_x_1207:
[----:B------:R-:W-:Y:S01]  /*1780*/  HFMA2.MMA R13, -RZ, RZ, 0, 9.5367431640625e-07 ;  /* 0x00000010ff0d7435 */ /* 0x000fe200000001ff */
[----:B------:R-:W-:-:S05]  /*1790*/  MOV R22, R16 ;  /* 0x0000001000167202 */ /* 0x000fca0000000f00 */
[----:B------:R-:W-:-:S05]  /*17a0*/  FADD.FTZ R17, R21, R22 ;  /* 0x0000001615117221 */ /* 0x000fca0000010000 */
[----:B------:R-:W-:-:S07]  /*17b0*/  MOV R26, R17 ;  /* 0x00000011001a7202 */ /* 0x000fce0000000f00 */
[----:B------:R-:W-:Y:S05]  /*17c0*/  WARPSYNC.COLLECTIVE R11, `(.L_x_1208) ;  /* 0x000000000b087348 */ /* 0x000fea0003c00000 */
[----:B------:R0:W1:Y:S02]  /*17d0*/  SHFL.BFLY P2, R16, R26, R13, R12 ;  /* 0x0c00000d1a107389 */ /* 0x000064000004000c */
[----:B01----:R-:W-:Y:S01]  /*17e0*/  ENDCOLLECTIVE ;  /* 0x000000000000791b */ /* 0x003fe20003800000 */
.L_x_1208:
[----:B------:R-:W-:Y:S01]  /*17f0*/  HFMA2.MMA R13, -RZ, RZ, 0, 5.9604644775390625e-08 ;  /* 0x00000001ff0d7435 */ /* 0x000fe200000001ff */
[----:B------:R-:W-:Y:S02]  /*1800*/  MOV R26, R7 ;  /* 0x00000007001a7202 */ /* 0x000fe40000000f00 */
[----:B------:R-:W-:-:S08]  /*1810*/  MOV R8, R16 ;  /* 0x0000001000087202 */ /* 0x000fd00000000f00 */
[----:B------:R-:W-:Y:S05]  /*1820*/  WARPSYNC.COLLECTIVE R11, `(.L_x_1209) ;  /* 0x000000000b087348 */ /* 0x000fea0003c00000 */
[----:B------:R0:W1:Y:S02]  /*1830*/  SHFL.BFLY P2, R16, R26, R13, R12 ;  /* 0x0c00000d1a107389 */ /* 0x000064000004000c */
[----:B01----:R-:W-:Y:S01]  /*1840*/  ENDCOLLECTIVE ;  /* 0x000000000000791b */ /* 0x003fe20003800000 */
.L_x_1209:
[----:B------:R-:W-:Y:S01]  /*1850*/  HFMA2.MMA R13, -RZ, RZ, 0, 1.1920928955078125e-07 ;  /* 0x00000002ff0d7435 */ /* 0x000fe200000001ff */
[----:B------:R-:W-:-:S05]  /*1860*/  MOV R18, R16 ;  /* 0x0000001000127202 */ /* 0x000fca0000000f00 */
[----:B------:R-:W-:-:S05]  /*1870*/  FADD.FTZ R22, R7, R18 ;  /* 0x0000001207167221 */ /* 0x000fca0000010000 */
[----:B------:R-:W-:-:S07]  /*1880*/  MOV R26, R22 ;  /* 0x00000016001a7202 */ /* 0x000fce0000000f00 */
[----:B------:R-:W-:Y:S05]  /*1890*/  WARPSYNC.COLLECTIVE R11, `(.L_x_1210) ;  /* 0x000000000b087348 */ /* 0x000fea0003c00000 */
[----:B------:R0:W1:Y:S02]  /*18a0*/  SHFL.BFLY P2, R16, R26, R13, R12 ;  /* 0x0c00000d1a107389 */ /* 0x000064000004000c */
[----:B01----:R-:W-:Y:S01]  /*18b0*/  ENDCOLLECTIVE ;  /* 0x000000000000791b */ /* 0x003fe20003800000 */
.L_x_1210:
[----:B------:R-:W-:Y:S01]  /*18c0*/  HFMA2.MMA R13, -RZ, RZ, 0, 2.384185791015625e-07 ;  /* 0x00000004ff0d7435 */ /* 0x000fe200000001ff */
[----:B------:R-:W-:-:S05]  /*18d0*/  MOV R21, R16 ;  /* 0x0000001000157202 */ /* 0x000fca0000000f00 */
[----:B------:R-:W-:-:S05]  /*18e0*/  FADD.FTZ R7, R22, R21 ;  /* 0x0000001516077221 */ /* 0x000fca0000010000 */
[----:B------:R-:W-:-:S07]  /*18f0*/  MOV R26, R7 ;  /* 0x00000007001a7202 */ /* 0x000fce0000000f00 */
[----:B------:R-:W-:Y:S05]  /*1900*/  WARPSYNC.COLLECTIVE R11, `(.L_x_1211) ;  /* 0x000000000b087348 */ /* 0x000fea0003c00000 */
[----:B------:R0:W1:Y:S02]  /*1910*/  SHFL.BFLY P2, R16, R26, R13, R12 ;  /* 0x0c00000d1a107389 */ /* 0x000064000004000c */
[----:B01----:R-:W-:Y:S01]  /*1920*/  ENDCOLLECTIVE ;  /* 0x000000000000791b */ /* 0x003fe20003800000 */
.L_x_1211:
[----:B------:R-:W-:Y:S01]  /*1930*/  HFMA2.MMA R13, -RZ, RZ, 0, 4.76837158203125e-07 ;  /* 0x00000008ff0d7435 */ /* 0x000fe200000001ff */
[----:B------:R-:W-:-:S05]  /*1940*/  MOV R20, R16 ;  /* 0x0000001000147202 */ /* 0x000fca0000000f00 */
[----:B------:R-:W-:-:S05]  /*1950*/  FADD.FTZ R23, R7, R20 ;  /* 0x0000001407177221 */ /* 0x000fca0000010000 */
[----:B------:R-:W-:-:S07]  /*1960*/  MOV R26, R23 ;  /* 0x00000017001a7202 */ /* 0x000fce0000000f00 */
[----:B------:R-:W-:Y:S05]  /*1970*/  WARPSYNC.COLLECTIVE R11, `(.L_x_1212) ;  /* 0x000000000b087348 */ /* 0x000fea0003c00000 */
[----:B------:R0:W1:Y:S02]  /*1980*/  SHFL.BFLY P2, R16, R26, R13, R12 ;  /* 0x0c00000d1a107389 */ /* 0x000064000004000c */
[----:B01----:R-:W-:Y:S01]  /*1990*/  ENDCOLLECTIVE ;  /* 0x000000000000791b */ /* 0x003fe20003800000 */
.L_x_1212:
[----:B------:R-:W-:Y:S01]  /*19a0*/  HFMA2.MMA R13, -RZ, RZ, 0, 9.5367431640625e-07 ;  /* 0x00000010ff0d7435 */ /* 0x000fe200000001ff */
[----:B------:R-:W-:-:S05]  /*19b0*/  MOV R24, R16 ;  /* 0x0000001000187202 */ /* 0x000fca0000000f00 */
[----:B------:R-:W-:-:S05]  /*19c0*/  FADD.FTZ R24, R23, R24 ;  /* 0x0000001817187221 */ /* 0x000fca0000010000 */
[----:B------:R-:W-:-:S07]  /*19d0*/  MOV R26, R24 ;  /* 0x00000018001a7202 */ /* 0x000fce0000000f00 */
[----:B------:R-:W-:Y:S05]  /*19e0*/  WARPSYNC.COLLECTIVE R11, `(.L_x_1213) ;  /* 0x000000000b087348 */ /* 0x000fea0003c00000 */
[----:B------:R0:W1:Y:S02]  /*19f0*/  SHFL.BFLY P2, R16, R26, R13, R12 ;  /* 0x0c00000d1a107389 */ /* 0x000064000004000c */
[----:B01----:R-:W-:Y:S01]  /*1a00*/  ENDCOLLECTIVE ;  /* 0x000000000000791b */ /* 0x003fe20003800000 */
.L_x_1213:
[----:B------:R-:W-:Y:S05]  /*1a10*/  BRA `(.L_x_1214) ;  /* 0xfffffff400407947 */ /* 0x000fea000383ffff */
.L_x_1215:
        /* <DEDUP_REMOVED lines=14> */
.L_x_3260:


//--------------------- .text._ZN10layer_norm31ln_parallel_residual_bwd_kernelINS_13Kernel_traitsI13__nv_bfloat16S2_fS2_fjLj3072ELj1ELj1ELj4ELj16ENS_18Kernel_traits_baseILj3072ES2_S2_fS2_fjLj128EEEEELb1ELb1ELb1EEEvNS_9BwdParamsE --------------------------
	.section	.text._ZN10layer_norm31ln_parallel_residual_bwd_kernelINS_13Kernel_traitsI13__nv_bfloat16S2_fS2_fjLj3072ELj1ELj1ELj4ELj16ENS_18Kernel_traits_baseILj3072ES2_S2_fS2_fjLj128EEEEELb1ELb1ELb1EEEvNS_9BwdParamsE,"ax",@progbits
	.align	128
        .global         _ZN10layer_norm31ln_parallel_residual_bwd_kernelINS_13Kernel_traitsI13__nv_bfloat16S2_fS2_fjLj3072ELj1ELj1ELj4ELj16ENS_18Kernel_traits_baseILj3072ES2_S2_fS2_fjLj128EEEEELb1ELb1ELb1EEEvNS_9BwdParamsE
        .type           _ZN10layer_norm31ln_parallel_residual_bwd_kernelINS_13Kernel_traitsI13__nv_bfloat16S2_fS2_fjLj3072ELj1ELj1ELj4ELj16ENS_18Kernel_traits_baseILj3072ES2_S2_fS2_fjLj128EEEEELb1ELb1ELb1EEEvNS_9BwdParamsE,@function
        .size           _ZN10layer_norm31ln_parallel_residual_bwd_kernelINS_13Kernel_traitsI13__nv_bfloat16S2_fS2_fjLj3072ELj1ELj1ELj4ELj16ENS_18Kernel_traits_baseILj3072ES2_S2_fS2_fjLj128EEEEELb1ELb1ELb1EEEvNS_9BwdParamsE,(.L_x_3261 - _ZN10layer_norm31ln_parallel_residual_bwd_kernelINS_13Kernel_traitsI13__nv_bfloat16S2_fS2_fjLj3072ELj1ELj1ELj4ELj16ENS_18Kernel_traits_baseILj3072ES2_S2_fS2_fjLj128EEEEELb1ELb1ELb1EEEvNS_9BwdParamsE)
        .other          _ZN10layer_norm31ln_parallel_residual_bwd_kernelINS_13Kernel_traitsI13__nv_bfloat16S2_fS2_fjLj3072ELj1ELj1ELj4ELj16ENS_18Kernel_traits_baseILj3072ES2_S2_fS2_fjLj128EEEEELb1ELb1ELb1EEEvNS_9BwdParamsE,@"STO_CUDA_ENTRY STV_DEFAULT"
_ZN10layer_norm31ln_parallel_residual_bwd_kernelINS_13Kernel_traitsI13__nv_bfloat16S2_fS2_fjLj3072ELj1ELj1ELj4ELj16ENS_18Kernel_traits_baseILj3072ES2_S2_fS2_fjLj128EEEEELb1ELb1ELb1EEEvNS_9BwdParamsE:
.text._ZN10layer_norm31ln_parallel_residual_bwd_kernelINS_13Kernel_traitsI13__nv_bfloat16S2_fS2_fjLj3072ELj1ELj1ELj4ELj16ENS_18Kernel_traits_baseILj3072ES2_S2_fS2_fjLj128EEEEELb1ELb1ELb1EEEvNS_9BwdParamsE:
[----:B------:R-:W-:Y:S01]  /*0000*/  LDC R1, c[0x0][0x28] ;  /* 0x00000a00ff017b82 */ /* 0x000fe20000000800 */
[----:B------:R-:W0:Y:S07]  /*0010*/  S2R R94, SR_TID.X ;  /* 0x00000000005e7919 */ /* 0x000e2e0000002100 */
[----:B------:R-:W0:Y:S01]  /*0020*/  S2UR UR4, SR_CTAID.X ;  /* 0x00000000000479c3 */ /* 0x000e220000002500 */
        /* <DEDUP_REMOVED lines=9> */
[----:B0-----:R-:W-:Y:S01]  /*00c0*/  LEA.HI R144, R94, UR4, RZ, 0x19 ;  /* 0x000000045e907c11 */ /* 0x001fe2000f8fc8ff */
        /* <DEDUP_REMOVED lines=28> */
.L_x_1216:
        /* <DEDUP_REMOVED lines=77> */
.L_x_1219:
[----:B-1----:R-:W0:Y:S01]  /*0760*/  LDC.64 R60, c[0x0][0x250] ;  /* 0x00009400ff3c7b82 */ /* 0x002e220000000a00 */
        /* <DEDUP_REMOVED lines=8> */
[----:B------:R-:W-:-:S03]  /*07f0*/  IADD3 R145, R173, 0x100, RZ ;  /* 0x00000100ad917810 */ /* 0x000fc60007ffe0ff */
[C---:B------:R-:W-:Y:S01]  /*0800*/  VIADD R171, R173.reuse, 0x80 ;  /* 0x00000080adab7836 */ /* 0x040fe20000000000 */
[----:B------:R-:W4:Y:S01]  /*0810*/  LDG.E R172, desc[UR4][R60.64] ;  /* 0x000000043cac7981 */ /* 0x000f22000c1e1900 */
[C---:B-1----:R-:W-:Y:S01]  /*0820*/  IMAD.WIDE.U32 R74, R173.reuse, 0x20, R82 ;  /* 0x00000020ad4a7825 */ /* 0x042fe200078e0052 */
[----:B------:R-:W0:Y:S03]  /*0830*/  LDC.64 R84, c[0x0][0x240] ;  /* 0x00009000ff547b82 */ /* 0x000e260000000a00 */
[----:B--2---:R-:W-:Y:S01]  /*0840*/  IMAD.WIDE.U32 R44, R173, 0x10, R72 ;  /* 0x00000010ad2c7825 */ /* 0x004fe200078e0048 */
[----:B------:R-:W2:Y:S01]  /*0850*/  LDG.E.128 R40, desc[UR4][R74.64] ;  /* 0x000000044a287981 */ /* 0x000ea2000c1e1d00 */
[----:B------:R-:W-:-:S03]  /*0860*/  ISETP.NE.U32.AND P1, PT, RZ, UR12, PT ;  /* 0x0000000cff007c0c */ /* 0x000fc6000bf25070 */
[----:B------:R-:W1:Y:S01]  /*0870*/  @P0 LDC.64 R88, c[0x0][0x2c8] ;  /* 0x0000b200ff580b82 */ /* 0x000e620000000a00 */
[----:B------:R-:W-:Y:S01]  /*0880*/  IMAD.WIDE.U32 R56, R171, 0x10, R72 ;  /* 0x00000010ab387825 */ /* 0x000fe200078e0048 */
[----:B------:R-:W2:Y:S03]  /*0890*/  LDG.E.128 R48, desc[UR4][R74.64+0x10] ;  /* 0x000010044a307981 */ /* 0x000ea6000c1e1d00 */
[----:B---3--:R-:W-:Y:S01]  /*08a0*/  IMAD.WIDE R174, R144, 0x4, R174 ;  /* 0x0000000490ae7825 */ /* 0x008fe200078e02ae */
[----:B------:R-:W3:Y:S03]  /*08b0*/  LDG.E.128 R44, desc[UR4][R44.64] ;  /* 0x000000042c2c7981 */ /* 0x000ee6000c1e1d00 */
[----:B------:R-:W-:Y:S01]  /*08c0*/  IMAD.WIDE.U32 R72, R145, 0x10, R72 ;  /* 0x0000001091487825 */ /* 0x000fe200078e0048 */
[----:B------:R-:W3:Y:S03]  /*08d0*/  LDG.E R170, desc[UR4][R174.64] ;  /* 0x00000004aeaa7981 */ /* 0x000ee6000c1e1900 */
[--C-:B------:R-:W-:Y:S01]  /*08e0*/  IMAD.WIDE.U32 R80, R171, 0x20, R82.reuse ;  /* 0x00000020ab507825 */ /* 0x100fe200078e0052 */
[----:B------:R-:W3:Y:S03]  /*08f0*/  LDG.E.128 R56, desc[UR4][R56.64] ;  /* 0x0000000438387981 */ /* 0x000ee6000c1e1d00 */
[----:B------:R-:W-:Y:S01]  /*0900*/  IMAD.WIDE.U32 R82, R145, 0x20, R82 ;  /* 0x0000002091527825 */ /* 0x000fe200078e0052 */
[----:B------:R-:W3:Y:S04]  /*0910*/  LDG.E.128 R52, desc[UR4][R80.64] ;  /* 0x0000000450347981 */ /* 0x000ee8000c1e1d00 */
[----:B------:R-:W3:Y:S04]  /*0920*/  LDG.E.128 R72, desc[UR4][R72.64] ;  /* 0x0000000448487981 */ /* 0x000ee8000c1e1d00 */
[----:B------:R-:W3:Y:S04]  /*0930*/  LDG.E.128 R64, desc[UR4][R82.64] ;  /* 0x0000000452407981 */ /* 0x000ee8000c1e1d00 */
[----:B------:R0:W3:Y:S04]  /*0940*/  LDG.E.128 R60, desc[UR4][R80.64+0x10] ;  /* 0x00001004503c7981 */ /* 0x0000e8000c1e1d00 */
[----:B------:R1:W3:Y:S01]  /*0950*/  LDG.E.128 R68, desc[UR4][R82.64+0x10] ;  /* 0x0000100452447981 */ /* 0x0002e2000c1e1d00 */
[----:B0-----:R-:W0:Y:S08]  /*0960*/  @P0 LDC.64 R80, c[0x0][0x2c8] ;  /* 0x0000b200ff500b82 */ /* 0x001e300000000a00 */
[----:B-1----:R-:W1:Y:S01]  /*0970*/  @P0 LDC.64 R82, c[0x0][0x2c8] ;  /* 0x0000b200ff520b82 */ /* 0x002e620000000a00 */
[----:B0-----:R-:W-:-:S04]  /*0980*/  @P0 IMAD.WIDE.U32 R174, R171, 0x20, R80 ;  /* 0x00000020abae0825 */ /* 0x001fc800078e0050 */
[C---:B------:R-:W-:Y:S01]  /*0990*/  IMAD.WIDE.U32 R80, R145.reuse, 0x8, R84 ;  /* 0x0000000891507825 */ /* 0x040fe200078e0054 */
[----:B------:R-:W-:Y:S01]  /*09a0*/  ISETP.NE.AND.EX P1, PT, RZ, UR13, PT, P1 ;  /* 0x0000000dff007c0c */ /* 0x000fe2000bf25310 */
[----:B------:R-:W5:Y:S02]  /*09b0*/  @P0 LDG.E.128 R12, desc[UR4][R174.64] ;  /* 0x00000004ae0c0981 */ /* 0x000f64000c1e1d00 */
[----:B-1----:R-:W-:Y:S02]  /*09c0*/  @P0 IMAD.WIDE.U32 R176, R145, 0x20, R82 ;  /* 0x0000002091b00825 */ /* 0x002fe400078e0052 */
[----:B------:R-:W5:Y:S02]  /*09d0*/  LDG.E.64 R80, desc[UR4][R80.64] ;  /* 0x0000000450507981 */ /* 0x000f64000c1e1b00 */
[--C-:B------:R-:W-:Y:S01]  /*09e0*/  IMAD.WIDE.U32 R82, R171, 0x8, R84.reuse ;  /* 0x00000008ab527825 */ /* 0x100fe200078e0054 */
[----:B------:R-:W-:Y:S01]  /*09f0*/  LOP3.LUT P6, RZ, R0, 0xff, RZ, 0xc0, !PT ;  /* 0x000000ff00ff7812 */ /* 0x000fe200078cc0ff */
[----:B------:R-:W5:Y:S04]  /*0a00*/  @P0 LDG.E.128 R20, desc[UR4][R176.64] ;  /* 0x00000004b0140981 */ /* 0x000f68000c1e1d00 */
[----:B------:R-:W5:Y:S01]  /*0a10*/  LDG.E.64 R82, desc[UR4][R82.64] ;  /* 0x0000000452527981 */ /* 0x000f62000c1e1b00 */
[----:B------:R-:W0:Y:S01]  /*0a20*/  @P1 LDC.64 R86, c[0x0][0x248] ;  /* 0x00009200ff561b82 */ /* 0x000e220000000a00 */
[----:B------:R-:W-:-:S02]  /*0a30*/  IMAD.WIDE.U32 R178, R173, 0x8, R84 ;  /* 0x00000008adb27825 */ /* 0x000fc400078e0054 */
[----:B------:R-:W5:Y:S02]  /*0a40*/  @P0 LDG.E.128 R24, desc[UR4][R176.64+0x10] ;  /* 0x00001004b0180981 */ /* 0x000f64000c1e1d00 */
[C---:B------:R-:W-:Y:S02]  /*0a50*/  @P0 IMAD.WIDE.U32 R88, R173.reuse, 0x20, R88 ;  /* 0x00000020ad580825 */ /* 0x040fe400078e0058 */
[----:B------:R-:W5:Y:S01]  /*0a60*/  LDG.E.64 R84, desc[UR4][R178.64] ;  /* 0x00000004b2547981 */ /* 0x000f62000c1e1b00 */
[----:B------:R-:W1:Y:S03]  /*0a70*/  @P1 LDC.64 R92, c[0x0][0x248] ;  /* 0x00009200ff5c1b82 */ /* 0x000e660000000a00 */
[----:B------:R-:W5:Y:S04]  /*0a80*/  @P0 LDG.E.128 R4, desc[UR4][R88.64] ;  /* 0x0000000458040981 */ /* 0x000f68000c1e1d00 */
[----:B------:R-:W5:Y:S01]  /*0a90*/  @P0 LDG.E.128 R8, desc[UR4][R88.64+0x10] ;  /* 0x0000100458080981 */ /* 0x000f62000c1e1d00 */
[----:B------:R-:W1:Y:S03]  /*0aa0*/  @P1 LDC.64 R90, c[0x0][0x248] ;  /* 0x00009200ff5a1b82 */ /* 0x000e660000000a00 */
[----:B------:R-:W5:Y:S01]  /*0ab0*/  @P0 LDG.E.128 R16, desc[UR4][R174.64+0x10] ;  /* 0x00001004ae100981 */ /* 0x000f62000c1e1d00 */
[----:B0-----:R-:W-:-:S05]  /*0ac0*/  @P1 IMAD.WIDE.U32 R86, R173, 0x8, R86 ;  /* 0x00000008ad561825 */ /* 0x001fca00078e0056 */
[----:B------:R2:W5:Y:S01]  /*0ad0*/  @P1 LDG.E.64 R2, desc[UR4][R86.64] ;  /* 0x0000000456021981 */ /* 0x000562000c1e1b00 */
[----:B-1----:R-:W-:-:S05]  /*0ae0*/  @P1 IMAD.WIDE.U32 R92, R145, 0x8, R92 ;  /* 0x00000008915c1825 */ /* 0x002fca00078e005c */
[----:B------:R0:W5:Y:S01]  /*0af0*/  @P1 LDG.E.64 R78, desc[UR4][R92.64] ;  /* 0x000000045c4e1981 */ /* 0x000162000c1e1b00 */
[----:B------:R-:W-:-:S05]  /*0b00*/  @P1 IMAD.WIDE.U32 R90, R171, 0x8, R90 ;  /* 0x00000008ab5a1825 */ /* 0x000fca00078e005a */
[----:B------:R1:W5:Y:S01]  /*0b10*/  @P1 LDG.E.64 R76, desc[UR4][R90.64] ;  /* 0x000000045a4c1981 */ /* 0x000362000c1e1b00 */
[----:B------:R-:W-:Y:S01]  /*0b20*/  UMOV UR6, 0xffffffff ;  /* 0xffffffff00067882 */ /* 0x000fe20000000000 */
[----:B------:R-:W-:Y:S02]  /*0b30*/  IADD3 R144, R144, UR10, RZ ;  /* 0x0000000a90907c10 */ /* 0x000fe4000fffe0ff */
[----:B------:R-:W-:Y:S02]  /*0b40*/  LOP3.LUT P2, RZ, R94, 0x1f, RZ, 0xc0, !PT ;  /* 0x0000001f5eff7812 */ /* 0x000fe4000784c0ff */
[----:B------:R-:W-:Y:S02]  /*0b50*/  ISETP.GE.AND P5, PT, R144, UR11, PT ;  /* 0x0000000b90007c0c */ /* 0x000fe4000bfa6270 */
[----:B----4-:R-:W-:-:S05]  /*0b60*/  FSEL R201, R172, RZ, !P4 ;  /* 0x000000ffacc97208 */ /* 0x010fca0006000000 */
[C---:B--2---:R-:W-:Y:S01]  /*0b70*/  FADD.FTZ R87, -R201.reuse, R40 ;  /* 0x00000028c9577221 */ /* 0x044fe20000010100 */
[C---:B------:R-:W-:Y:S01]  /*0b80*/  FADD.FTZ R89, -R201.reuse, R41 ;  /* 0x00000029c9597221 */ /* 0x040fe20000010100 */
[C---:B------:R-:W-:Y:S01]  /*0b90*/  FADD.FTZ R179, -R201.reuse, R50 ;  /* 0x00000032c9b37221 */ /* 0x040fe20000010100 */
[----:B------:R-:W-:Y:S01]  /*0ba0*/  FADD.FTZ R51, -R201, R51 ;  /* 0x00000033c9337221 */ /* 0x000fe20000010100 */
[C---:B---3--:R-:W-:Y:S02]  /*0bb0*/  PRMT R86, R44.reuse, 0x7632, R86 ;  /* 0x000076322c567816 */ /* 0x048fe40000000056 */
[----:B------:R-:W-:Y:S02]  /*0bc0*/  SHF.L.U32 R44, R44, 0x10, RZ ;  /* 0x000000102c2c7819 */ /* 0x000fe400000006ff */
[C---:B0-----:R-:W-:Y:S01]  /*0bd0*/  PRMT R92, R47.reuse, 0x7632, R92 ;  /* 0x000076322f5c7816 */ /* 0x041fe2000000005c */
[----:B------:R-:W-:Y:S01]  /*0be0*/  FMUL.FTZ R0, R170, R87 ;  /* 0x00000057aa007220 */ /* 0x000fe20000410000 */
[----:B------:R-:W-:Y:S01]  /*0bf0*/  SHF.L.U32 R172, R47, 0x10, RZ ;  /* 0x000000102fac7819 */ /* 0x000fe200000006ff */
[----:B-1----:R-:W-:Y:S01]  /*0c00*/  FADD.FTZ R91, -R201, R42 ;  /* 0x0000002ac95b7221 */ /* 0x002fe20000010100 */
[C---:B------:R-:W-:Y:S01]  /*0c10*/  PRMT R88, R45.reuse, 0x7632, R88 ;  /* 0x000076322d587816 */ /* 0x040fe20000000058 */
[----:B------:R-:W-:-:S02]  /*0c20*/  IMAD.U32 R93, R45, 0x10000, RZ ;  /* 0x000100002d5d7824 */ /* 0x000fc400078e00ff */
[C---:B------:R-:W-:Y:S01]  /*0c30*/  FADD.FTZ R47, -R201.reuse, R48 ;  /* 0x00000030c92f7221 */ /* 0x040fe20000010100 */
[C---:B------:R-:W-:Y:S01]  /*0c40*/  FADD.FTZ R181, -R201.reuse, R52 ;  /* 0x00000034c9b57221 */ /* 0x040fe20000010100 */
[----:B------:R-:W-:Y:S01]  /*0c50*/  FADD.FTZ R183, -R201, R54 ;  /* 0x00000036c9b77221 */ /* 0x000fe20000010100 */
[----:B------:R-:W-:Y:S02]  /*0c60*/  PRMT R52, R57, 0x7632, R52 ;  /* 0x0000763239347816 */ /* 0x000fe40000000034 */
[C---:B------:R-:W-:Y:S01]  /*0c70*/  PRMT R188, R73.reuse, 0x7632, R188 ;  /* 0x0000763249bc7816 */ /* 0x040fe200000000bc */
[----:B------:R-:W-:Y:S01]  /*0c80*/  IMAD.U32 R193, R73, 0x10000, RZ ;  /* 0x0001000049c17824 */ /* 0x000fe200078e00ff */
[----:B------:R-:W-:Y:S01]  /*0c90*/  SHF.L.U32 R54, R57, 0x10, RZ ;  /* 0x0000001039367819 */ /* 0x000fe200000006ff */
[C---:B------:R-:W-:Y:S01]  /*0ca0*/  FMUL.FTZ R73, R170.reuse, R179 ;  /* 0x000000b3aa497220 */ /* 0x040fe20000410000 */
[----:B------:R-:W-:Y:S01]  /*0cb0*/  FMUL.FTZ R57, R170, R89 ;  /* 0x00000059aa397220 */ /* 0x000fe20000410000 */
[----:B------:R-:W-:-:S02]  /*0cc0*/  IMAD.U32 R45, R86, 0x10000, RZ ;  /* 0x00010000562d7824 */ /* 0x000fc400078e00ff */
[----:B------:R-:W-:Y:S01]  /*0cd0*/  FADD.FTZ R120, R44, R120 ;  /* 0x000000782c787221 */ /* 0x000fe20000010000 */
[-C--:B------:R-:W-:Y:S01]  /*0ce0*/  FFMA.FTZ R119, R0, R44.reuse, R119 ;  /* 0x0000002c00777223 */ /* 0x080fe20000010077 */
[----:B------:R-:W-:Y:S01]  /*0cf0*/  FMUL.FTZ R177, R95, R44 ;  /* 0x0000002c5fb17220 */ /* 0x000fe20000410000 */
[C---:B------:R-:W-:Y:S01]  /*0d00*/  FADD.FTZ R187, -R201.reuse, R64 ;  /* 0x00000040c9bb7221 */ /* 0x040fe20000010100 */
[----:B------:R-:W-:Y:S02]  /*0d10*/  IMAD.U32 R44, R92, 0x10000, RZ ;  /* 0x000100005c2c7824 */ /* 0x000fe400078e00ff */
[----:B------:R-:W-:Y:S01]  /*0d20*/  FMUL.FTZ R86, R170, R51 ;  /* 0x00000033aa567220 */ /* 0x000fe20000410000 */
[----:B------:R-:W-:Y:S01]  /*0d30*/  PRMT R90, R46, 0x7632, R90 ;  /* 0x000076322e5a7816 */ /* 0x000fe2000000005a */
[C---:B------:R-:W-:Y:S01]  /*0d40*/  IMAD.U32 R50, R56.reuse, 0x10000, RZ ;  /* 0x0001000038327824 */ /* 0x040fe200078e00ff */
[----:B------:R-:W-:Y:S01]  /*0d50*/  PRMT R48, R56, 0x7632, R48 ;  /* 0x0000763238307816 */ /* 0x000fe20000000030 */
[----:B------:R-:W-:Y:S01]  /*0d60*/  FADD.FTZ R191, -R201, R66 ;  /* 0x00000042c9bf7221 */ /* 0x000fe20000010100 */
[----:B------:R-:W-:Y:S01]  /*0d70*/  PRMT R64, R72, 0x7632, R64 ;  /* 0x0000763248407816 */ /* 0x000fe20000000040 */
[----:B------:R-:W-:Y:S01]  /*0d80*/  FMUL.FTZ R56, R170, R91 ;  /* 0x0000005baa387220 */ /* 0x000fe20000410000 */
[----:B------:R-:W-:Y:S01]  /*0d90*/  SHF.L.U32 R186, R72, 0x10, RZ ;  /* 0x0000001048ba7819 */ /* 0x000fe200000006ff */
[----:B------:R-:W-:Y:S01]  /*0da0*/  FADD.FTZ R125, R172, R125 ;  /* 0x0000007dac7d7221 */ /* 0x000fe20000010000 */
[----:B------:R-:W-:Y:S01]  /*0db0*/  SHF.L.U32 R46, R46, 0x10, RZ ;  /* 0x000000102e2e7819 */ /* 0x000fe200000006ff */
[-C--:B------:R-:W-:Y:S01]  /*0dc0*/  FFMA.FTZ R114, R73, R172.reuse, R114 ;  /* 0x000000ac49727223 */ /* 0x080fe20000010072 */
[----:B------:R-:W-:Y:S01]  /*0dd0*/  FMUL.FTZ R72, R98, R172 ;  /* 0x000000ac62487220 */ /* 0x000fe20000410000 */
[----:B------:R-:W-:Y:S01]  /*0de0*/  FMUL.FTZ R66, R170, R47 ;  /* 0x0000002faa427220 */ /* 0x000fe20000410000 */
[-C--:B------:R-:W-:Y:S01]  /*0df0*/  FFMA.FTZ R148, R57, R45.reuse, R148 ;  /* 0x0000002d39947223 */ /* 0x080fe20000010094 */
[----:B------:R-:W-:Y:S01]  /*0e00*/  FADD.FTZ R130, R45, R130 ;  /* 0x000000822d827221 */ /* 0x000fe20000010000 */
[----:B------:R-:W-:Y:S01]  /*0e10*/  FMUL.FTZ R172, R132, R45 ;  /* 0x0000002d84ac7220 */ /* 0x000fe20000410000 */
[----:B------:R-:W-:Y:S01]  /*0e20*/  FADD.FTZ R151, R44, R151 ;  /* 0x000000972c977221 */ /* 0x000fe20000010000 */
[-C--:B------:R-:W-:Y:S01]  /*0e30*/  FFMA.FTZ R115, R86, R44.reuse, R115 ;  /* 0x0000002c56737223 */ /* 0x080fe20000010073 */
[----:B------:R-:W-:Y:S01]  /*0e40*/  FMUL.FTZ R91, R135, R44 ;  /* 0x0000002c875b7220 */ /* 0x000fe20000410000 */
[----:B------:R-:W-:Y:S01]  /*0e50*/  FADD.FTZ R45, RZ, R177 ;  /* 0x000000b1ff2d7221 */ /* 0x000fe20000010000 */
[----:B------:R-:W-:Y:S01]  /*0e60*/  FADD.FTZ R195, -R201, R67 ;  /* 0x00000043c9c37221 */ /* 0x000fe20000010100 */
[----:B------:R-:W-:Y:S01]  /*0e70*/  FFMA.FTZ R44, R0, R177, RZ ;  /* 0x000000b1002c7223 */ /* 0x000fe200000100ff */
[----:B------:R-:W-:Y:S01]  /*0e80*/  FADD.FTZ R118, R93, R118 ;  /* 0x000000765d767221 */ /* 0x000fe20000010000 */
[-C--:B------:R-:W-:Y:S01]  /*0e90*/  FFMA.FTZ R117, R56, R93.reuse, R117 ;  /* 0x0000005d38757223 */ /* 0x080fe20000010075 */
[----:B------:R-:W-:Y:S01]  /*0ea0*/  FMUL.FTZ R67, R96, R93 ;  /* 0x0000005d60437220 */ /* 0x000fe20000410000 */
[----:B------:R-:W-:Y:S01]  /*0eb0*/  SHF.L.U32 R88, R88, 0x10, RZ ;  /* 0x0000001058587819 */ /* 0x000fe200000006ff */
[----:B------:R-:W-:Y:S01]  /*0ec0*/  FADD.FTZ R126, R46, R126 ;  /* 0x0000007e2e7e7221 */ /* 0x000fe20000010000 */
[-C--:B------:R-:W-:Y:S01]  /*0ed0*/  FFMA.FTZ R147, R66, R46.reuse, R147 ;  /* 0x0000002e42937223 */ /* 0x080fe20000010093 */
[----:B------:R-:W-:Y:S01]  /*0ee0*/  FMUL.FTZ R93, R97, R46 ;  /* 0x0000002e615d7220 */ /* 0x000fe20000410000 */
[----:B------:R-:W-:Y:S01]  /*0ef0*/  FADD.FTZ R46, R45, R172 ;  /* 0x000000ac2d2e7221 */ /* 0x000fe20000010000 */
[----:B------:R-:W-:Y:S01]  /*0f00*/  FADD.FTZ R175, -R201, R43 ;  /* 0x0000002bc9af7221 */ /* 0x000fe20000010100 */
[----:B------:R-:W-:Y:S01]  /*0f10*/  FFMA.FTZ R45, R57, R172, R44 ;  /* 0x000000ac392d7223 */ /* 0x000fe2000001002c */
[----:B------:R-:W-:Y:S01]  /*0f20*/  FADD.FTZ R49, -R201, R49 ;  /* 0x00000031c9317221 */ /* 0x000fe20000010100 */
[C---:B------:R-:W-:Y:S01]  /*0f30*/  PRMT R176, R58.reuse, 0x7632, R176 ;  /* 0x000076323ab07816 */ /* 0x040fe200000000b0 */
[----:B------:R-:W-:Y:S01]  /*0f40*/  FMUL.FTZ R179, R133, R88 ;  /* 0x0000005885b37220 */ /* 0x000fe20000410000 */
[----:B------:R-:W-:Y:S01]  /*0f50*/  SHF.L.U32 R178, R58, 0x10, RZ ;  /* 0x000000103ab27819 */ /* 0x000fe200000006ff */
[----:B------:R-:W-:Y:S01]  /*0f60*/  FADD.FTZ R46, R46, R67 ;  /* 0x000000432e2e7221 */ /* 0x000fe20000010000 */
[----:B------:R-:W-:Y:S01]  /*0f70*/  FMUL.FTZ R58, R170, R175 ;  /* 0x000000afaa3a7220 */ /* 0x000fe20000410000 */
        /* <DEDUP_REMOVED lines=9> */
[----:B------:R-:W-:-:S03]  /*1010*/  FFMA.FTZ R44, R66, R93, R45 ;  /* 0x0000005d422c7223 */ /* 0x000fc6000001002d */
[----:B------:R-:W-:Y:S01]  /*1020*/  FADD.FTZ R47, R47, R92 ;  /* 0x0000005c2f2f7221 */ /* 0x000fe20000010000 */
[----:B------:R-:W-:-:S03]  /*1030*/  FFMA.FTZ R44, R175, R92, R44 ;  /* 0x0000005caf2c7223 */ /* 0x000fc6000001002c */
[----:B------:R-:W-:Y:S01]  /*1040*/  FADD.FTZ R46, R47, R72 ;  /* 0x000000482f2e7221 */ /* 0x000fe20000010000 */
[----:B------:R-:W-:Y:S01]  /*1050*/  FFMA.FTZ R45, R73, R72, R44 ;  /* 0x00000048492d7223 */ /* 0x000fe2000001002c */
[----:B------:R-:W-:Y:S01]  /*1060*/  FADD.FTZ R185, -R201, R62 ;  /* 0x0000003ec9b97221 */ /* 0x000fe20000010100 */
[----:B------:R-:W-:Y:S01]  /*1070*/  SHF.L.U32 R48, R48, 0x10, RZ ;  /* 0x0000001030307819 */ /* 0x000fe200000006ff */
[----:B------:R-:W-:Y:S01]  /*1080*/  FMUL.FTZ R90, R99, R50 ;  /* 0x00000032635a7220 */ /* 0x000fe20000410000 */
[----:B------:R-:W-:Y:S01]  /*1090*/  FADD.FTZ R47, R46, R91 ;  /* 0x0000005b2e2f7221 */ /* 0x000fe20000010000 */
[C---:B------:R-:W-:Y:S01]  /*10a0*/  FADD.FTZ R53, -R201.reuse, R53 ;  /* 0x00000035c9357221 */ /* 0x040fe20000010100 */
[----:B------:R-:W-:Y:S01]  /*10b0*/  FMUL.FTZ R89, R170, R181 ;  /* 0x000000b5aa597220 */ /* 0x000fe20000410000 */
[----:B------:R-:W-:Y:S01]  /*10c0*/  FFMA.FTZ R46, R86, R91, R45 ;  /* 0x0000005b562e7223 */ /* 0x000fe2000001002d */
[----:B------:R-:W-:Y:S01]  /*10d0*/  FADD.FTZ R55, -R201, R55 ;  /* 0x00000037c9377221 */ /* 0x000fe20000010100 */
[----:B------:R-:W-:Y:S01]  /*10e0*/  FMUL.FTZ R62, R170, R185 ;  /* 0x000000b9aa3e7220 */ /* 0x000fe20000410000 */
[C---:B------:R-:W-:Y:S01]  /*10f0*/  PRMT R180, R59.reuse, 0x7632, R180 ;  /* 0x000076323bb47816 */ /* 0x040fe200000000b4 */
[----:B------:R-:W-:Y:S01]  /*1100*/  IMAD.U32 R184, R59, 0x10000, RZ ;  /* 0x000100003bb87824 */ /* 0x000fe200078e00ff */
[----:B------:R-:W-:Y:S01]  /*1110*/  PRMT R190, R74, 0x7632, R190 ;  /* 0x000076324abe7816 */ /* 0x000fe200000000be */
[----:B------:R-:W-:Y:S01]  /*1120*/  FMUL.FTZ R185, R136, R48 ;  /* 0x0000003088b97220 */ /* 0x000fe20000410000 */
[----:B------:R-:W-:Y:S01]  /*1130*/  SHF.L.U32 R174, R74, 0x10, RZ ;  /* 0x000000104aae7819 */ /* 0x000fe200000006ff */
[----:B------:R-:W-:Y:S01]  /*1140*/  FADD.FTZ R44, R47, R90 ;  /* 0x0000005a2f2c7221 */ /* 0x000fe20000010000 */
        /* <DEDUP_REMOVED lines=8> */
[----:B------:R-:W-:Y:S01]  /*11d0*/  FFMA.FTZ R45, R89, R90, R46 ;  /* 0x0000005a592d7223 */ /* 0x000fe2000001002e */
[----:B------:R-:W-:Y:S01]  /*11e0*/  FADD.FTZ R201, -R201, R71 ;  /* 0x00000047c9c97221 */ /* 0x000fe20000010100 */
[----:B------:R-:W-:Y:S01]  /*11f0*/  SHF.L.U32 R182, R52, 0x10, RZ ;  /* 0x0000001034b67819 */ /* 0x000fe200000006ff */
[----:B------:R-:W-:Y:S01]  /*1200*/  FFMA.FTZ R149, R58, R88, R149 ;  /* 0x000000583a957223 */ /* 0x000fe20000010095 */
[----:B------:R-:W-:Y:S01]  /*1210*/  FADD.FTZ R128, R88, R128 ;  /* 0x0000008058807221 */ /* 0x000fe20000010000 */
[----:B------:R-:W-:Y:S01]  /*1220*/  FMUL.FTZ R71, R170, R55 ;  /* 0x00000037aa477220 */ /* 0x000fe20000410000 */
[C---:B------:R-:W-:Y:S01]  /*1230*/  PRMT R43, R75.reuse, 0x7632, R43 ;  /* 0x000076324b2b7816 */ /* 0x040fe2000000002b */
[----:B------:R-:W-:Y:S01]  /*1240*/  FMUL.FTZ R88, R100, R54 ;  /* 0x0000003664587220 */ /* 0x000fe20000410000 */
[----:B------:R-:W-:Y:S01]  /*1250*/  SHF.L.U32 R42, R75, 0x10, RZ ;  /* 0x000000104b2a7819 */ /* 0x000fe200000006ff */
[----:B------:R-:W-:Y:S01]  /*1260*/  FADD.FTZ R47, R44, R185 ;  /* 0x000000b92c2f7221 */ /* 0x000fe20000010000 */
[----:B------:R-:W-:Y:S01]  /*1270*/  FMUL.FTZ R75, R170, R183 ;  /* 0x000000b7aa4b7220 */ /* 0x000fe20000410000 */
[----:B------:R-:W-:Y:S01]  /*1280*/  FFMA.FTZ R44, R74, R185, R45 ;  /* 0x000000b94a2c7223 */ /* 0x000fe2000001002d */
[-C--:B------:R-:W-:Y:S01]  /*1290*/  FFMA.FTZ R166, R71, R182.reuse, R166 ;  /* 0x000000b647a67223 */ /* 0x080fe200000100a6 */
[----:B------:R-:W-:Y:S01]  /*12a0*/  FADD.FTZ R109, R182, R109 ;  /* 0x0000006db66d7221 */ /* 0x000fe20000010000 */
[----:B------:R-:W-:Y:S01]  /*12b0*/  FMUL.FTZ R182, R137, R182 ;  /* 0x000000b689b67220 */ /* 0x000fe20000410000 */
[----:B------:R-:W-:Y:S01]  /*12c0*/  FADD.FTZ R47, R47, R88 ;  /* 0x000000582f2f7221 */ /* 0x000fe20000010000 */
[----:B------:R-:W-:Y:S01]  /*12d0*/  FFMA.FTZ R44, R75, R88, R44 ;  /* 0x000000584b2c7223 */ /* 0x000fe2000001002c */
[----:B------:R-:W-:Y:S01]  /*12e0*/  SHF.L.U32 R181, R176, 0x10, RZ ;  /* 0x00000010b0b57819 */ /* 0x000fe200000006ff */
[C---:B------:R-:W-:Y:S01]  /*12f0*/  FMUL.FTZ R68, R170.reuse, R61 ;  /* 0x0000003daa447220 */ /* 0x040fe20000410000 */
        /* <DEDUP_REMOVED lines=23> */
[----:B------:R-:W-:Y:S01]  /*1470*/  FMUL.FTZ R69, R103, R186 ;  /* 0x000000ba67457220 */ /* 0x000fe20000410000 */
[----:B------:R-:W-:Y:S01]  /*1480*/  FFMA.FTZ R47, R65, R176, R44 ;  /* 0x000000b0412f7223 */ /* 0x000fe2000001002c */
        /* <DEDUP_REMOVED lines=11> */
[----:B------:R-:W-:Y:S01]  /*1540*/  FFMA.FTZ R155, R74, R48, R155 ;  /* 0x000000304a9b7223 */ /* 0x000fe2000001009b */
[----:B------:R-:W-:Y:S01]  /*1550*/  FADD.FTZ R123, R48, R123 ;  /* 0x0000007b307b7221 */ /* 0x000fe20000010000 */
[----:B------:R-:W-:Y:S01]  /*1560*/  FMUL.FTZ R55, R170, R197 ;  /* 0x000000c5aa377220 */ /* 0x000fe20000410000 */
[----:B------:R-:W-:-:S02]  /*1570*/  IMAD.U32 R48, R43, 0x10000, RZ ;  /* 0x000100002b307824 */ /* 0x000fc400078e00ff */
        /* <DEDUP_REMOVED lines=13> */
[----:B------:R-:W-:Y:S01]  /*1650*/  FADD.FTZ R45, R45, R174 ;  /* 0x000000ae2d2d7221 */ /* 0x000fe20000010000 */
[----:B------:R-:W-:Y:S01]  /*1660*/  FFMA.FTZ R44, R55, R174, R44 ;  /* 0x000000ae372c7223 */ /* 0x000fe2000001002c */
[----:B------:R-:W-:Y:S01]  /*1670*/  FADD.FTZ R161, R184, R161 ;  /* 0x000000a1b8a17221 */ /* 0x000fe20000010000 */
[----:B------:R-:W-:Y:S01]  /*1680*/  FFMA.FTZ R107, R62, R184, R107 ;  /* 0x000000b83e6b7223 */ /* 0x000fe2000001006b */
[----:B------:R-:W-:Y:S01]  /*1690*/  FMUL.FTZ R53, R170, R199 ;  /* 0x000000c7aa357220 */ /* 0x000fe20000410000 */
[----:B------:R-:W-:Y:S01]  /*16a0*/  SHF.R.U32.HI R40, RZ, 0x5, R94 ;  /* 0x00000005ff287819 */ /* 0x000fe2000001165e */
        /* <DEDUP_REMOVED lines=9> */
[----:B------:R-:W-:Y:S01]  /*1740*/  LOP3.LUT R41, R40, 0x7fffffc, RZ, 0xc0, !PT ;  /* 0x07fffffc28297812 */ /* 0x000fe200078ec0ff */
        /* <DEDUP_REMOVED lines=14> */
[----:B------:R-:W-:Y:S01]  /*1830*/  @!P6 IADD3 R41, R41, 0x4, RZ ;  /* 0x000000042929e810 */ /* 0x000fe20007ffe0ff */
        /* <DEDUP_REMOVED lines=21> */
.L_x_1230:
[----:B------:R-:W3:Y:S01]  /*1990*/  S2R R47, SR_CgaCtaId ;  /* 0x00000000002f7919 */ /* 0x000ee20000008800 */
[----:B------:R-:W-:Y:S01]  /*19a0*/  MOV R46, 0x400 ;  /* 0x00000400002e7802 */ /* 0x000fe20000000f00 */
[----:B------:R-:W-:Y:S01]  /*19b0*/  UISETP.NE.AND UP0, UPT, UR17, URZ, UPT ;  /* 0x0000003f1100728c */ /* 0x000fe2000bf05270 */
[----:B------:R-:W-:Y:S01]  /*19c0*/  @!P2 LOP3.LUT R40, R40, 0x3, RZ, 0xc0, !PT ;  /* 0x000000032828a812 */ /* 0x000fe200078ec0ff */
[----:B--2---:R-:W-:Y:S01]  /*19d0*/  FADD.FTZ R49, R43, R44 ;  /* 0x0000002c2b317221 */ /* 0x004fe20000010000 */
[----:B-1----:R-:W-:Y:S01]  /*19e0*/  FADD.FTZ R48, R42, R45 ;  /* 0x0000002d2a307221 */ /* 0x002fe20000010000 */
[----:B------:R-:W-:Y:S02]  /*19f0*/  ISETP.NE.U32.AND P3, PT, RZ, UR18, PT ;  /* 0x00000012ff007c0c */ /* 0x000fe4000bf65070 */
[----:B------:R-:W-:Y:S02]  /*1a00*/  @!P2 IADD3 R40, R41, R40, RZ ;  /* 0x000000282928a210 */ /* 0x000fe40007ffe0ff */
[----:B------:R-:W-:Y:S01]  /*1a10*/  PLOP3.LUT P4, PT, PT, PT, UP0, 0x80, 0x0 ;  /* 0x000000000000781c */ /* 0x000fe20003f8f008 */
[----:B------:R-:W-:Y:S05]  /*1a20*/  WARPSYNC.ALL ;  /* 0x0000000000007948 */ /* 0x000fea0003800000 */
[----:B------:R-:W-:-:S02]  /*1a30*/  ISETP.NE.AND.EX P3, PT, RZ, UR19, PT, P3 ;  /* 0x00000013ff007c0c */ /* 0x000fc4000bf65330 */
[----:B---3--:R-:W-:-:S04]  /*1a40*/  LEA R46, R47, R46, 0x18 ;  /* 0x0000002e2f2e7211 */ /* 0x008fc800078ec0ff */
[----:B------:R-:W-:Y:S01]  /*1a50*/  @!P2 LEA R186, R40, R46, 0x3 ;  /* 0x0000002e28baa211 */ /* 0x000fe200078e18ff */
[----:B------:R-:W-:-:S04]  /*1a60*/  IMAD R187, R41, 0x8, R46 ;  /* 0x0000000829bb7824 */ /* 0x000fc800078e022e */
[----:B------:R1:W-:Y:S01]  /*1a70*/  @!P2 STS.64 [R186+0x3000], R48 ;  /* 0x00300030ba00a388 */ /* 0x0003e20000000a00 */
[----:B------:R-:W-:Y:S01]  /*1a80*/  BAR.SYNC.DEFER_BLOCKING 0x0 ;  /* 0x0000000000007b1d */ /* 0x000fe20000010000 */
[----:B-1---5:R-:W-:-:S05]  /*1a90*/  @P1 IMAD.MOV.U32 R48, RZ, RZ, R76 ;  /* 0x000000ffff301224 */ /* 0x022fca00078e004c */
        /* <DEDUP_REMOVED lines=19> */
[----:B------:R-:W-:Y:S01]  /*1bd0*/  MOV R0, R84 ;  /* 0x0000005400007202 */ /* 0x000fe20000000f00 */
[----:B------:R-:W-:Y:S01]  /*1be0*/  FADD.FTZ R45, R67, -R56 ;  /* 0x80000038432d7221 */ /* 0x000fe20000010000 */
[C---:B------:R-:W-:Y:S01]  /*1bf0*/  FMUL.FTZ R43, R170.reuse, R43 ;  /* 0x0000002baa2b7220 */ /* 0x040fe20000410000 */
[----:B------:R-:W-:Y:S01]  /*1c00*/  FMUL.FTZ R42, R170, R57 ;  /* 0x00000039aa2a7220 */ /* 0x000fe20000410000 */
[----:B------:R-:W-:Y:S01]  /*1c10*/  LOP3.LUT P2, RZ, R0, 0xff, RZ, 0xc0, !PT ;  /* 0x000000ff00ff7812 */ /* 0x000fe2000784c0ff */
[----:B------:R-:W-:Y:S01]  /*1c20*/  FMUL.FTZ R45, R170, R45 ;  /* 0x0000002daa2d7220 */ /* 0x000fe20000410000 */
[----:B------:R-:W-:Y:S01]  /*1c30*/  @P3 FADD.FTZ R43, R4, R43 ;  /* 0x0000002b042b3221 */ /* 0x000fe20000010000 */
[----:B------:R-:W-:Y:S01]  /*1c40*/  @P1 MOV R0, R2 ;  /* 0x0000000200001202 */ /* 0x000fe20000000f00 */
[----:B------:R-:W-:Y:S01]  /*1c50*/  @P3 FADD.FTZ R42, R5, R42 ;  /* 0x0000002a052a3221 */ /* 0x000fe20000010000 */
[----:B------:R-:W-:Y:S01]  /*1c60*/  @P3 FADD.FTZ R45, R6, R45 ;  /* 0x0000002d062d3221 */ /* 0x000fe20000010000 */
[----:B------:R-:W-:Y:S01]  /*1c70*/  FMUL.FTZ R57, R43, UR16 ;  /* 0x000000102b397c20 */ /* 0x000fe20008410000 */
[----:B------:R-:W-:Y:S01]  /*1c80*/  FADD.FTZ R179, R179, -R58 ;  /* 0x8000003ab3b37221 */ /* 0x000fe20000010000 */
[-CC-:B------:R-:W-:Y:S01]  /*1c90*/  FFMA.FTZ R66, R66, R41.reuse, R40.reuse ;  /* 0x0000002942427223 */ /* 0x180fe20000010028 */
[----:B------:R-:W-:Y:S01]  /*1ca0*/  FMUL.FTZ R172, R45, UR16 ;  /* 0x000000102dac7c20 */ /* 0x000fe20008410000 */
[----:B------:R-:W-:Y:S01]  /*1cb0*/  FFMA.FTZ R175, R175, R41, R40 ;  /* 0x00000029afaf7223 */ /* 0x000fe20000010028 */
[----:B------:R-:W-:Y:S01]  /*1cc0*/  FSEL R56, R57, RZ, P2 ;  /* 0x000000ff39387208 */ /* 0x000fe20001000000 */
[----:B------:R-:W-:Y:S01]  /*1cd0*/  FMUL.FTZ R44, R170, R179 ;  /* 0x000000b3aa2c7220 */ /* 0x000fe20000410000 */
[----:B------:R-:W-:Y:S01]  /*1ce0*/  @P1 LOP3.LUT P2, RZ, R0, 0xff, RZ, 0xc0, !PT ;  /* 0x000000ff00ff1812 */ /* 0x000fe2000784c0ff */
[----:B------:R-:W-:Y:S01]  /*1cf0*/  FMUL.FTZ R0, R42, UR16 ;  /* 0x000000102a007c20 */ /* 0x000fe20008410000 */
[----:B------:R-:W-:Y:S01]  /*1d00*/  FADD.FTZ R47, R93, -R66 ;  /* 0x800000425d2f7221 */ /* 0x000fe20000010000 */
[----:B------:R-:W-:Y:S01]  /*1d10*/  @P3 FADD.FTZ R44, R7, R44 ;  /* 0x0000002c072c3221 */ /* 0x000fe20000010000 */
[----:B------:R-:W-:Y:S01]  /*1d20*/  @P1 FSEL R57, R57, RZ, P2 ;  /* 0x000000ff39391208 */ /* 0x000fe20001000000 */
[----:B------:R-:W-:Y:S01]  /*1d30*/  FADD.FTZ R175, R92, -R175 ;  /* 0x800000af5caf7221 */ /* 0x000fe20000010000 */
[----:B------:R-:W-:Y:S01]  /*1d40*/  LOP3.LUT P2, RZ, R84, 0xff00, RZ, 0xc0, !PT ;  /* 0x0000ff0054ff7812 */ /* 0x000fe2000784c0ff */
[C---:B------:R-:W-:Y:S01]  /*1d50*/  FMUL.FTZ R47, R170.reuse, R47 ;  /* 0x0000002faa2f7220 */ /* 0x040fe20000410000 */
[----:B------:R-:W-:Y:S01]  /*1d60*/  FFMA.FTZ R73, R73, R41, R40 ;  /* 0x0000002949497223 */ /* 0x000fe20000010028 */
[----:B------:R-:W-:Y:S01]  /*1d70*/  FMUL.FTZ R46, R170, R175 ;  /* 0x000000afaa2e7220 */ /* 0x000fe20000410000 */
[----:B------:R-:W-:Y:S01]  /*1d80*/  FSEL R67, R0, RZ, P2 ;  /* 0x000000ff00437208 */ /* 0x000fe20001000000 */
[----:B------:R-:W-:Y:S01]  /*1d90*/  @P3 FADD.FTZ R47, R8, R47 ;  /* 0x0000002f082f3221 */ /* 0x000fe20000010000 */
[----:B------:R-:W-:Y:S01]  /*1da0*/  @P1 LOP3.LUT P2, RZ, R2, 0xff00, RZ, 0xc0, !PT ;  /* 0x0000ff0002ff1812 */ /* 0x000fe2000784c0ff */
[----:B------:R-:W-:Y:S01]  /*1db0*/  @P3 FADD.FTZ R46, R9, R46 ;  /* 0x0000002e092e3221 */ /* 0x000fe20000010000 */
[----:B------:R-:W-:Y:S01]  /*1dc0*/  FADD.FTZ R73, R72, -R73 ;  /* 0x8000004948497221 */ /* 0x000fe20000010000 */
[----:B------:R-:W-:Y:S01]  /*1dd0*/  FMUL.FTZ R177, R47, UR16 ;  /* 0x000000102fb17c20 */ /* 0x000fe20008410000 */
[----:B------:R-:W-:Y:S01]  /*1de0*/  @P1 FSEL R58, R0, RZ, P2 ;  /* 0x000000ff003a1208 */ /* 0x000fe20001000000 */
[----:B------:R-:W-:Y:S01]  /*1df0*/  FMUL.FTZ R0, R44, UR16 ;  /* 0x000000102c007c20 */ /* 0x000fe20008410000 */
[----:B------:R-:W-:Y:S01]  /*1e00*/  LOP3.LUT P2, RZ, R84, 0xff0000, RZ, 0xc0, !PT ;  /* 0x00ff000054ff7812 */ /* 0x000fe2000784c0ff */
[----:B------:R-:W-:Y:S01]  /*1e10*/  FFMA.FTZ R86, R86, R41, R40 ;  /* 0x0000002956567223 */ /* 0x000fe20000010028 */
[----:B------:R-:W-:Y:S01]  /*1e20*/  FMUL.FTZ R186, R46, UR16 ;  /* 0x000000102eba7c20 */ /* 0x000fe20008410000 */
[----:B------:R-:W-:Y:S01]  /*1e30*/  FMUL.FTZ R193, R170, R73 ;  /* 0x00000049aac17220 */ /* 0x000fe20000410000 */
[----:B------:R-:W-:Y:S01]  /*1e40*/  FSEL R66, R172, RZ, P2 ;  /* 0x000000ffac427208 */ /* 0x000fe20001000000 */
[----:B------:R-:W-:Y:S01]  /*1e50*/  FADD.FTZ R49, R91, -R86 ;  /* 0x800000565b317221 */ /* 0x000fe20000010000 */
[----:B------:R-:W-:Y:S01]  /*1e60*/  @P1 LOP3.LUT P2, RZ, R2, 0xff0000, RZ, 0xc0, !PT ;  /* 0x00ff000002ff1812 */ /* 0x000fe2000784c0ff */
[----:B------:R-:W-:Y:S01]  /*1e70*/  @P3 FADD.FTZ R193, R10, R193 ;  /* 0x000000c10ac13221 */ /* 0x000fe20000010000 */
[----:B------:R-:W-:Y:S01]  /*1e80*/  FFMA.FTZ R89, R89, R41, R40 ;  /* 0x0000002959597223 */ /* 0x000fe20000010028 */
[----:B------:R-:W-:Y:S01]  /*1e90*/  FMUL.FTZ R190, R170, R49 ;  /* 0x00000031aabe7220 */ /* 0x000fe20000410000 */
[----:B------:R-:W-:Y:S01]  /*1ea0*/  @P1 FSEL R172, R172, RZ, P2 ;  /* 0x000000ffacac1208 */ /* 0x000fe20001000000 */
[----:B------:R-:W-:Y:S01]  /*1eb0*/  FMUL.FTZ R187, R193, UR16 ;  /* 0x00000010c1bb7c20 */ /* 0x000fe20008410000 */
[----:B------:R-:W-:Y:S01]  /*1ec0*/  LOP3.LUT P2, RZ, R84, 0xff000000, RZ, 0xc0, !PT ;  /* 0xff00000054ff7812 */ /* 0x000fe2000784c0ff */
[----:B------:R-:W-:Y:S01]  /*1ed0*/  @P3 FADD.FTZ R190, R11, R190 ;  /* 0x000000be0bbe3221 */ /* 0x000fe20000010000 */
[----:B------:R-:W-:Y:S01]  /*1ee0*/  FADD.FTZ R89, R90, -R89 ;  /* 0x800000595a597221 */ /* 0x000fe20000010000 */
[----:B------:R-:W-:Y:S01]  /*1ef0*/  FFMA.FTZ R74, R74, R41, R40 ;  /* 0x000000294a4a7223 */ /* 0x000fe20000010028 */
[----:B------:R-:W-:Y:S01]  /*1f00*/  FSEL R93, R0, RZ, P2 ;  /* 0x000000ff005d7208 */ /* 0x000fe20001000000 */
[----:B------:R-:W-:Y:S01]  /*1f10*/  FMUL.FTZ R191, R190, UR16 ;  /* 0x00000010bebf7c20 */ /* 0x000fe20008410000 */
[----:B------:R-:W-:Y:S01]  /*1f20*/  @P1 LOP3.LUT P2, RZ, R2, 0xff000000, RZ, 0xc0, !PT ;  /* 0xff00000002ff1812 */ /* 0x000fe2000784c0ff */
[----:B------:R-:W-:Y:S01]  /*1f30*/  FMUL.FTZ R49, R170, R89 ;  /* 0x00000059aa317220 */ /* 0x000fe20000410000 */
[----:B------:R-:W-:Y:S01]  /*1f40*/  FADD.FTZ R185, R185, -R74 ;  /* 0x8000004ab9b97221 */ /* 0x000fe20000010000 */
[----:B------:R-:W-:Y:S01]  /*1f50*/  FFMA.FTZ R75, R75, R41, R40 ;  /* 0x000000294b4b7223 */ /* 0x000fe20000010028 */
[----:B------:R-:W-:Y:S01]  /*1f60*/  @P1 FSEL R175, R0, RZ, P2 ;  /* 0x000000ff00af1208 */ /* 0x000fe20001000000 */
[----:B------:R-:W-:Y:S01]  /*1f70*/  @P3 FADD.FTZ R49, R12, R49 ;  /* 0x000000310c313221 */ /* 0x000fe20000010000 */
[----:B------:R-:W-:Y:S01]  /*1f80*/  LOP3.LUT P2, RZ, R85, 0xff, RZ, 0xc0, !PT ;  /* 0x000000ff55ff7812 */ /* 0x000fe2000784c0ff */
[----:B------:R-:W-:Y:S01]  /*1f90*/  FMUL.FTZ R198, R170, R185 ;  /* 0x000000b9aac67220 */ /* 0x000fe20000410000 */
[----:B------:R-:W-:Y:S01]  /*1fa0*/  MOV R0, R82 ;  /* 0x0000005200007202 */ /* 0x000fe20000000f00 */
[----:B------:R-:W-:Y:S01]  /*1fb0*/  FMUL.FTZ R74, R49, UR16 ;  /* 0x00000010314a7c20 */ /* 0x000fe20008410000 */
[----:B------:R-:W-:Y:S01]  /*1fc0*/  FSEL R92, R177, RZ, P2 ;  /* 0x000000ffb15c7208 */ /* 0x000fe20001000000 */
[----:B------:R-:W-:Y:S01]  /*1fd0*/  @P3 FADD.FTZ R198, R13, R198 ;  /* 0x000000c60dc63221 */ /* 0x000fe20000010000 */
[----:B------:R-:W-:Y:S01]  /*1fe0*/  @P1 LOP3.LUT P2, RZ, R3, 0xff, RZ, 0xc0, !PT ;  /* 0x000000ff03ff1812 */ /* 0x000fe2000784c0ff */
[----:B------:R-:W-:Y:S01]  /*1ff0*/  FADD.FTZ R75, R88, -R75 ;  /* 0x8000004b584b7221 */ /* 0x000fe20000010000 */
[--C-:B------:R-:W-:Y:S01]  /*2000*/  FFMA.FTZ R73, R71, R41, R40.reuse ;  /* 0x0000002947497223 */ /* 0x100fe20000010028 */
[----:B------:R-:W-:Y:S01]  /*2010*/  FMUL.FTZ R84, R198, UR16 ;  /* 0x00000010c6547c20 */ /* 0x000fe20008410000 */
[----:B------:R-:W-:Y:S01]  /*2020*/  @P1 FSEL R177, R177, RZ, P2 ;  /* 0x000000ffb1b11208 */ /* 0x000fe20001000000 */
[----:B------:R-:W-:Y:S01]  /*2030*/  FMUL.FTZ R71, R170, R75 ;  /* 0x0000004baa477220 */ /* 0x000fe20000410000 */
[----:B------:R-:W-:Y:S01]  /*2040*/  LOP3.LUT P2, RZ, R85, 0xff00, RZ, 0xc0, !PT ;  /* 0x0000ff0055ff7812 */ /* 0x000fe2000784c0ff */
[----:B------:R-:W-:Y:S01]  /*2050*/  FADD.FTZ R75, R182, -R73 ;  /* 0x80000049b64b7221 */ /* 0x000fe20000010000 */
[--C-:B------:R-:W-:Y:S01]  /*2060*/  FFMA.FTZ R87, R87, R41, R40.reuse ;  /* 0x0000002957577223 */ /* 0x100fe20000010028 */
[----:B------:R-:W-:Y:S01]  /*2070*/  @P3 FADD.FTZ R71, R14, R71 ;  /* 0x000000470e473221 */ /* 0x000fe20000010000 */
[----:B------:R-:W-:Y:S01]  /*2080*/  FSEL R91, R186, RZ, P2 ;  /* 0x000000ffba5b7208 */ /* 0x000fe20001000000 */
[----:B------:R-:W-:Y:S01]  /*2090*/  FMUL.FTZ R200, R170, R75 ;  /* 0x0000004baac87220 */ /* 0x000fe20000410000 */
[----:B------:R-:W-:Y:S01]  /*20a0*/  @P1 LOP3.LUT P2, RZ, R3, 0xff00, RZ, 0xc0, !PT ;  /* 0x0000ff0003ff1812 */ /* 0x000fe2000784c0ff */
[----:B------:R-:W-:Y:S01]  /*20b0*/  FADD.FTZ R87, R70, -R87 ;  /* 0x8000005746577221 */ /* 0x000fe20000010000 */
[----:B------:R-:W-:Y:S01]  /*20c0*/  FFMA.FTZ R68, R68, R41, R40 ;  /* 0x0000002944447223 */ /* 0x000fe20000010028 */
[----:B------:R-:W-:Y:S01]  /*20d0*/  @P3 FADD.FTZ R200, R15, R200 ;  /* 0x000000c80fc83221 */ /* 0x000fe20000010000 */
[----:B------:R-:W-:Y:S01]  /*20e0*/  @P1 FSEL R186, R186, RZ, P2 ;  /* 0x000000ffbaba1208 */ /* 0x000fe20001000000 */
[----:B------:R-:W-:Y:S01]  /*20f0*/  FMUL.FTZ R199, R170, R87 ;  /* 0x00000057aac77220 */ /* 0x000fe20000410000 */
[----:B------:R-:W-:Y:S01]  /*2100*/  LOP3.LUT P2, RZ, R85, 0xff0000, RZ, 0xc0, !PT ;  /* 0x00ff000055ff7812 */ /* 0x000fe2000784c0ff */
[----:B------:R-:W-:Y:S01]  /*2110*/  FMUL.FTZ R89, R200, UR16 ;  /* 0x00000010c8597c20 */ /* 0x000fe20008410000 */
[----:B------:R-:W-:Y:S01]  /*2120*/  FADD.FTZ R181, R181, -R68 ;  /* 0x80000044b5b57221 */ /* 0x000fe20000010000 */
[----:B------:R-:W-:Y:S01]  /*2130*/  @P3 FADD.FTZ R199, R16, R199 ;  /* 0x000000c710c73221 */ /* 0x000fe20000010000 */
[----:B------:R-:W-:Y:S01]  /*2140*/  FSEL R179, R187, RZ, P2 ;  /* 0x000000ffbbb37208 */ /* 0x000fe20001000000 */
[--C-:B------:R-:W-:Y:S01]  /*2150*/  FFMA.FTZ R87, R62, R41, R40.reuse ;  /* 0x000000293e577223 */ /* 0x100fe20000010028 */
[----:B------:R-:W-:Y:S01]  /*2160*/  @P1 LOP3.LUT P2, RZ, R3, 0xff0000, RZ, 0xc0, !PT ;  /* 0x00ff000003ff1812 */ /* 0x000fe2000784c0ff */
[----:B------:R-:W-:Y:S01]  /*2170*/  FMUL.FTZ R182, R199, UR16 ;  /* 0x00000010c7b67c20 */ /* 0x000fe20008410000 */
[----:B------:R-:W-:Y:S01]  /*2180*/  FMUL.FTZ R62, R170, R181 ;  /* 0x000000b5aa3e7220 */ /* 0x000fe20000410000 */
[----:B------:R-:W-:Y:S01]  /*2190*/  FADD.FTZ R87, R60, -R87 ;  /* 0x800000573c577221 */ /* 0x000fe20000010000 */
[----:B------:R-:W-:Y:S01]  /*21a0*/  @P1 FSEL R187, R187, RZ, P2 ;  /* 0x000000ffbbbb1208 */ /* 0x000fe20001000000 */
[----:B------:R-:W-:Y:S01]  /*21b0*/  FFMA.FTZ R181, R65, R41, R40 ;  /* 0x0000002941b57223 */ /* 0x000fe20000010028 */
[----:B------:R-:W-:Y:S01]  /*21c0*/  LOP3.LUT P2, RZ, R85, 0xff000000, RZ, 0xc0, !PT ;  /* 0xff00000055ff7812 */ /* 0x000fe2000784c0ff */
[----:B------:R-:W-:Y:S01]  /*21d0*/  FMUL.FTZ R85, R71, UR16 ;  /* 0x0000001047557c20 */ /* 0x000fe20008410000 */
[----:B------:R-:W-:Y:S01]  /*21e0*/  @P3 FADD.FTZ R62, R17, R62 ;  /* 0x0000003e113e3221 */ /* 0x000fe20000010000 */
        /* <DEDUP_REMOVED lines=12> */
[--C-:B------:R-:W-:Y:S01]  /*22b0*/  FFMA.FTZ R63, R63, R41, R40.reuse ;  /* 0x000000293f3f7223 */ /* 0x100fe20000010028 */
[----:B------:R-:W-:Y:S01]  /*22c0*/  FSEL R0, R74, RZ, P2 ;  /* 0x000000ff4a007208 */ /* 0x000fe20001000000 */
[----:B------:R-:W-:Y:S01]  /*22d0*/  FMUL.FTZ R197, R68, UR16 ;  /* 0x0000001044c57c20 */ /* 0x000fe20008410000 */
[----:B------:R-:W-:Y:S01]  /*22e0*/  @P1 LOP3.LUT P2, RZ, R48, 0xff, RZ, 0xc0, !PT ;  /* 0x000000ff30ff1812 */ /* 0x000fe2000784c0ff */
[----:B------:R-:W-:Y:S01]  /*22f0*/  FMUL.FTZ R48, R62, UR16 ;  /* 0x000000103e307c20 */ /* 0x000fe20008410000 */
[----:B------:R-:W-:Y:S01]  /*2300*/  FMUL.FTZ R69, R170, R69 ;  /* 0x00000045aa457220 */ /* 0x000fe20000410000 */
[----:B------:R-:W-:Y:S01]  /*2310*/  FADD.FTZ R63, R178, -R63 ;  /* 0x8000003fb23f7221 */ /* 0x000fe20000010000 */
[----:B------:R-:W-:Y:S01]  /*2320*/  @P1 FSEL R74, R74, RZ, P2 ;  /* 0x000000ff4a4a1208 */ /* 0x000fe20001000000 */
[----:B------:R-:W-:Y:S01]  /*2330*/  FFMA.FTZ R61, R61, R41, R40 ;  /* 0x000000293d3d7223 */ /* 0x000fe20000010028 */
[----:B------:R-:W-:Y:S01]  /*2340*/  LOP3.LUT P2, RZ, R82, 0xff00, RZ, 0xc0, !PT ;  /* 0x0000ff0052ff7812 */ /* 0x000fe2000784c0ff */
[----:B------:R-:W-:Y:S01]  /*2350*/  @P3 FADD.FTZ R69, R20, R69 ;  /* 0x0000004514453221 */ /* 0x000fe20000010000 */
[----:B------:R-:W-:Y:S01]  /*2360*/  FMUL.FTZ R54, R170, R63 ;  /* 0x0000003faa367220 */ /* 0x000fe20000410000 */
[----:B------:R-:W-:Y:S01]  /*2370*/  FADD.FTZ R61, R64, -R61 ;  /* 0x8000003d403d7221 */ /* 0x000fe20000010000 */
[----:B------:R-:W-:Y:S01]  /*2380*/  FSEL R73, R84, RZ, P2 ;  /* 0x000000ff54497208 */ /* 0x000fe20001000000 */
[----:B------:R-:W-:Y:S01]  /*2390*/  FMUL.FTZ R88, R69, UR16 ;  /* 0x0000001045587c20 */ /* 0x000fe20008410000 */
[----:B------:R-:W-:Y:S01]  /*23a0*/  @P1 LOP3.LUT P2, RZ, R76, 0xff00, RZ, 0xc0, !PT ;  /* 0x0000ff004cff1812 */ /* 0x000fe2000784c0ff */
[----:B------:R-:W-:Y:S01]  /*23b0*/  @P3 FADD.FTZ R54, R21, R54 ;  /* 0x0000003615363221 */ /* 0x000fe20000010000 */
[----:B------:R-:W-:Y:S01]  /*23c0*/  FMUL.FTZ R61, R170, R61 ;  /* 0x0000003daa3d7220 */ /* 0x000fe20000410000 */
[-C--:B------:R-:W-:Y:S01]  /*23d0*/  FFMA.FTZ R52, R52, R41.reuse, R40 ;  /* 0x0000002934347223 */ /* 0x080fe20000010028 */
[----:B------:R-:W-:Y:S01]  /*23e0*/  @P1 FSEL R84, R84, RZ, P2 ;  /* 0x000000ff54541208 */ /* 0x000fe20001000000 */
[----:B------:R-:W-:Y:S01]  /*23f0*/  FMUL.FTZ R87, R54, UR16 ;  /* 0x0000001036577c20 */ /* 0x000fe20008410000 */
[----:B------:R-:W-:Y:S01]  /*2400*/  LOP3.LUT P2, RZ, R82, 0xff0000, RZ, 0xc0, !PT ;  /* 0x00ff000052ff7812 */ /* 0x000fe2000784c0ff */
[----:B------:R-:W-:Y:S01]  /*2410*/  @P3 FADD.FTZ R61, R22, R61 ;  /* 0x0000003d163d3221 */ /* 0x000fe20000010000 */
[----:B------:R-:W-:Y:S01]  /*2420*/  FADD.FTZ R183, R183, -R52 ;  /* 0x80000034b7b77221 */ /* 0x000fe20000010000 */
[-CC-:B------:R-:W-:Y:S01]  /*2430*/  FFMA.FTZ R55, R55, R41.reuse, R40.reuse ;  /* 0x0000002937377223 */ /* 0x180fe20000010028 */
[----:B------:R-:W-:Y:S01]  /*2440*/  FSEL R75, R85, RZ, P2 ;  /* 0x000000ff554b7208 */ /* 0x000fe20001000000 */
[----:B------:R-:W-:Y:S01]  /*2450*/  FFMA.FTZ R59, R59, R41, R40 ;  /* 0x000000293b3b7223 */ /* 0x000fe20000010028 */
[----:B------:R-:W-:Y:S01]  /*2460*/  @P1 LOP3.LUT P2, RZ, R76, 0xff0000, RZ, 0xc0, !PT ;  /* 0x00ff00004cff1812 */ /* 0x000fe2000784c0ff */
[----:B------:R-:W-:Y:S01]  /*2470*/  FMUL.FTZ R52, R170, R183 ;  /* 0x000000b7aa347220 */ /* 0x000fe20000410000 */
[----:B------:R-:W-:Y:S01]  /*2480*/  FADD.FTZ R55, R174, -R55 ;  /* 0x80000037ae377221 */ /* 0x000fe20000010000 */
[----:B------:R-:W-:Y:S01]  /*2490*/  FADD.FTZ R59, R180, -R59 ;  /* 0x8000003bb43b7221 */ /* 0x000fe20000010000 */
[----:B------:R-:W-:Y:S01]  /*24a0*/  @P1 FSEL R85, R85, RZ, P2 ;  /* 0x000000ff55551208 */ /* 0x000fe20001000000 */
[----:B------:R-:W-:Y:S01]  /*24b0*/  @P3 FADD.FTZ R52, R23, R52 ;  /* 0x0000003417343221 */ /* 0x000fe20000010000 */
[----:B------:R-:W-:Y:S01]  /*24c0*/  LOP3.LUT P2, RZ, R82, 0xff000000, RZ, 0xc0, !PT ;  /* 0xff00000052ff7812 */ /* 0x000fe2000784c0ff */
[C---:B------:R-:W-:Y:S01]  /*24d0*/  FMUL.FTZ R55, R170.reuse, R55 ;  /* 0x00000037aa377220 */ /* 0x040fe20000410000 */
[----:B------:R-:W-:Y:S01]  /*24e0*/  FMUL.FTZ R60, R170, R59 ;  /* 0x0000003baa3c7220 */ /* 0x000fe20000410000 */
[----:B------:R-:W-:Y:S01]  /*24f0*/  FMUL.FTZ R178, R52, UR16 ;  /* 0x0000001034b27c20 */ /* 0x000fe20008410000 */
[----:B------:R-:W-:Y:S01]  /*2500*/  FSEL R82, R89, RZ, P2 ;  /* 0x000000ff59527208 */ /* 0x000fe20001000000 */
[----:B------:R-:W-:Y:S01]  /*2510*/  @P3 FADD.FTZ R55, R24, R55 ;  /* 0x0000003718373221 */ /* 0x000fe20000010000 */
[----:B------:R-:W-:Y:S01]  /*2520*/  @P1 LOP3.LUT P2, RZ, R76, 0xff000000, RZ, 0xc0, !PT ;  /* 0xff0000004cff1812 */ /* 0x000fe2000784c0ff */
[-C--:B------:R-:W-:Y:S01]  /*2530*/  FFMA.FTZ R53, R53, R41.reuse, R40 ;  /* 0x0000002935357223 */ /* 0x080fe20000010028 */
[----:B------:R-:W-:Y:S01]  /*2540*/  @P3 FADD.FTZ R60, R25, R60 ;  /* 0x0000003c193c3221 */ /* 0x000fe20000010000 */
[----:B------:R-:W-:Y:S01]  /*2550*/  FFMA.FTZ R40, R50, R41, R40 ;  /* 0x0000002932287223 */ /* 0x000fe20000010028 */
[----:B------:R-:W-:Y:S01]  /*2560*/  @P1 FSEL R89, R89, RZ, P2 ;  /* 0x000000ff59591208 */ /* 0x000fe20001000000 */
[----:B------:R-:W-:Y:S01]  /*2570*/  FADD.FTZ R53, R184, -R53 ;  /* 0x80000035b8357221 */ /* 0x000fe20000010000 */
[----:B------:R-:W-:Y:S01]  /*2580*/  LOP3.LUT P2, RZ, R83, 0xff, RZ, 0xc0, !PT ;  /* 0x000000ff53ff7812 */ /* 0x000fe2000784c0ff */
[----:B------:R-:W-:Y:S01]  /*2590*/  FMUL.FTZ R192, R60, UR16 ;  /* 0x000000103cc07c20 */ /* 0x000fe20008410000 */
[----:B------:R-:W-:Y:S01]  /*25a0*/  FADD.FTZ R51, R51, -R40 ;  /* 0x8000002833337221 */ /* 0x000fe20000010000 */
[----:B------:R-:W-:Y:S01]  /*25b0*/  FMUL.FTZ R59, R170, R53 ;  /* 0x00000035aa3b7220 */ /* 0x000fe20000410000 */
[----:B------:R-:W-:-:S02]  /*25c0*/  FSEL R90, R182, RZ, P2 ;  /* 0x000000ffb65a7208 */ /* 0x000fc40001000000 */
[----:B------:R-:W-:Y:S01]  /*25d0*/  @P1 LOP3.LUT P2, RZ, R77, 0xff, RZ, 0xc0, !PT ;  /* 0x000000ff4dff1812 */ /* 0x000fe2000784c0ff */
[----:B------:R-:W-:Y:S01]  /*25e0*/  @P3 FADD.FTZ R59, R26, R59 ;  /* 0x0000003b1a3b3221 */ /* 0x000fe20000010000 */
[----:B------:R-:W-:Y:S01]  /*25f0*/  FMUL.FTZ R170, R170, R51 ;  /* 0x00000033aaaa7220 */ /* 0x000fe20000410000 */
[----:B------:R-:W-:Y:S02]  /*2600*/  F2FP.BF16.F32.PACK_AB R56, R67, R56 ;  /* 0x000000384338723e */ /* 0x000fe400000010ff */
[----:B------:R-:W-:Y:S01]  /*2610*/  @P1 FSEL R182, R182, RZ, P2 ;  /* 0x000000ffb6b61208 */ /* 0x000fe20001000000 */
[----:B------:R-:W-:Y:S01]  /*2620*/  FMUL.FTZ R195, R59, UR16 ;  /* 0x000000103bc37c20 */ /* 0x000fe20008410000 */
[----:B------:R-:W-:Y:S01]  /*2630*/  LOP3.LUT P2, RZ, R83, 0xff00, RZ, 0xc0, !PT ;  /* 0x0000ff0053ff7812 */ /* 0x000fe2000784c0ff */
[----:B------:R-:W-:Y:S01]  /*2640*/  @P3 FADD.FTZ R170, R27, R170 ;  /* 0x000000aa1baa3221 */ /* 0x000fe20000010000 */
[----:B------:R-:W-:Y:S02]  /*2650*/  ISETP.NE.U32.AND P3, PT, RZ, UR14, PT ;  /* 0x0000000eff007c0c */ /* 0x000fe4000bf65070 */
[----:B------:R-:W-:-:S02]  /*2660*/  FSEL R185, R48, RZ, P2 ;  /* 0x000000ff30b97208 */ /* 0x000fc40001000000 */
[----:B------:R-:W-:Y:S02]  /*2670*/  @P1 LOP3.LUT P2, RZ, R77, 0xff00, RZ, 0xc0, !PT ;  /* 0x0000ff004dff1812 */ /* 0x000fe4000784c0ff */
[----:B------:R-:W-:Y:S02]  /*2680*/  ISETP.NE.AND.EX P3, PT, RZ, UR15, PT, P3 ;  /* 0x0000000fff007c0c */ /* 0x000fe4000bf65330 */
[----:B------:R-:W-:Y:S02]  /*2690*/  @P1 FSEL R176, R48, RZ, P2 ;  /* 0x000000ff30b01208 */ /* 0x000fe40001000000 */
[----:B------:R-:W-:Y:S02]  /*26a0*/  LOP3.LUT P2, RZ, R83, 0xff0000, RZ, 0xc0, !PT ;  /* 0x00ff000053ff7812 */ /* 0x000fe4000784c0ff */
[----:B------:R-:W-:Y:S02]  /*26b0*/  MOV R48, R80 ;  /* 0x0000005000307202 */ /* 0x000fe40000000f00 */
[----:B------:R-:W-:-:S02]  /*26c0*/  FSEL R189, R194, RZ, P2 ;  /* 0x000000ffc2bd7208 */ /* 0x000fc40001000000 */
[----:B------:R-:W-:Y:S02]  /*26d0*/  @P1 LOP3.LUT P2, RZ, R77, 0xff0000, RZ, 0xc0, !PT ;  /* 0x00ff00004dff1812 */ /* 0x000fe4000784c0ff */
[----:B------:R-:W-:Y:S02]  /*26e0*/  @P1 F2FP.BF16.F32.PACK_AB R172, RZ, R172 ;  /* 0x000000acffac123e */ /* 0x000fe400000010ff */
[----:B------:R-:W-:Y:S02]  /*26f0*/  @P1 FSEL R194, R194, RZ, P2 ;  /* 0x000000ffc2c21208 */ /* 0x000fe40001000000 */
[----:B------:R-:W-:Y:S02]  /*2700*/  LOP3.LUT P2, RZ, R83, 0xff000000, RZ, 0xc0, !PT ;  /* 0xff00000053ff7812 */ /* 0x000fe4000784c0ff */
[----:B------:R-:W-:Y:S02]  /*2710*/  @P1 F2FP.BF16.F32.PACK_AB R177, RZ, R177 ;  /* 0x000000b1ffb1123e */ /* 0x000fe400000010ff */
[----:B------:R-:W-:-:S02]  /*2720*/  FSEL R196, R197, RZ, P2 ;  /* 0x000000ffc5c47208 */ /* 0x000fc40001000000 */
[----:B------:R-:W-:Y:S02]  /*2730*/  @P1 LOP3.LUT P2, RZ, R77, 0xff000000, RZ, 0xc0, !PT ;  /* 0xff0000004dff1812 */ /* 0x000fe4000784c0ff */
[----:B------:R-:W-:Y:S02]  /*2740*/  @P1 F2FP.BF16.F32.PACK_AB R187, RZ, R187 ;  /* 0x000000bbffbb123e */ /* 0x000fe400000010ff */
[----:B------:R-:W-:Y:S02]  /*2750*/  @P1 FSEL R197, R197, RZ, P2 ;  /* 0x000000ffc5c51208 */ /* 0x000fe40001000000 */
[----:B------:R-:W-:Y:S02]  /*2760*/  LOP3.LUT P2, RZ, R48, 0xff, RZ, 0xc0, !PT ;  /* 0x000000ff30ff7812 */ /* 0x000fe4000784c0ff */
[----:B------:R-:W-:Y:S02]  /*2770*/  @P1 MOV R48, R78 ;  /* 0x0000004e00301202 */ /* 0x000fe40000000f00 */
[----:B------:R-:W-:-:S02]  /*2780*/  FSEL R72, R88, RZ, P2 ;  /* 0x000000ff58487208 */ /* 0x000fc40001000000 */
[----:B------:R-:W-:Y:S01]  /*2790*/  @P1 LOP3.LUT P2, RZ, R48, 0xff, RZ, 0xc0, !PT ;  /* 0x000000ff30ff1812 */ /* 0x000fe2000784c0ff */
[----:B------:R-:W-:Y:S01]  /*27a0*/  FMUL.FTZ R48, R61, UR16 ;  /* 0x000000103d307c20 */ /* 0x000fe20008410000 */
        /* <DEDUP_REMOVED lines=39> */
[----:B------:R-:W-:Y:S02]  /*2a20*/  ISETP.NE.U32.AND P2, PT, RZ, UR14, PT ;  /* 0x0000000eff007c0c */ /* 0x000fe4000bf45070 */
[----:B------:R-:W-:Y:S02]  /*2a30*/  @P1 F2FP.BF16.F32.PACK_AB R84, RZ, R84 ;  /* 0x00000054ff54123e */ /* 0x000fe400000010ff */
[----:B------:R-:W-:-:S02]  /*2a40*/  ISETP.NE.AND.EX P2, PT, RZ, UR15, PT, P2 ;  /* 0x0000000fff007c0c */ /* 0x000fc4000bf45320 */
[----:B------:R-:W-:Y:S02]  /*2a50*/  @P1 F2FP.BF16.F32.PACK_AB R89, RZ, R89 ;  /* 0x00000059ff59123e */ /* 0x000fe400000010ff */
[----:B------:R-:W-:Y:S02]  /*2a60*/  SEL R50, R45, R30, P2 ;  /* 0x0000001e2d327207 */ /* 0x000fe40001000000 */
[-C--:B------:R-:W-:Y:S02]  /*2a70*/  SEL R45, R62, R33.reuse, P2 ;  /* 0x000000213e2d7207 */ /* 0x080fe40001000000 */
[----:B------:R-:W0:Y:S01]  /*2a80*/  @P1 LDC.64 R62, c[0x0][0x300] ;  /* 0x0000c000ff3e1b82 */ /* 0x000e220000000a00 */
[----:B------:R-:W-:Y:S02]  /*2a90*/  SEL R53, R46, R33, P2 ;  /* 0x000000212e357207 */ /* 0x000fe40001000000 */
[----:B------:R-:W-:Y:S02]  /*2aa0*/  SEL R46, R65, R34, P2 ;  /* 0x00000022412e7207 */ /* 0x000fe40001000000 */
[----:B------:R-:W-:-:S02]  /*2ab0*/  SEL R40, R49, R28, P2 ;  /* 0x0000001c31287207 */ /* 0x000fc40001000000 */
[----:B------:R-:W-:Y:S01]  /*2ac0*/  SEL R49, R42, R29, P2 ;  /* 0x0000001d2a317207 */ /* 0x000fe20001000000 */
[----:B------:R-:W1:Y:S01]  /*2ad0*/  @P3 LDC.64 R64, c[0x0][0x308] ;  /* 0x0000c200ff403b82 */ /* 0x000e620000000a00 */
[-C--:B------:R-:W-:Y:S02]  /*2ae0*/  SEL R42, R71, R30.reuse, P2 ;  /* 0x0000001e472a7207 */ /* 0x080fe40001000000 */
[----:B------:R-:W-:Y:S02]  /*2af0*/  SEL R30, R61, R30, P2 ;  /* 0x0000001e3d1e7207 */ /* 0x000fe40001000000 */
[----:B------:R-:W-:Y:S02]  /*2b00*/  SEL R33, R60, R33, P2 ;  /* 0x000000213c217207 */ /* 0x000fe40001000000 */
[----:B------:R-:W-:Y:S01]  /*2b10*/  SEL R48, R43, R28, P2 ;  /* 0x0000001c2b307207 */ /* 0x000fe20001000000 */
[----:B------:R-:W2:Y:S01]  /*2b20*/  LDC.64 R60, c[0x0][0x2f8] ;  /* 0x0000be00ff3c7b82 */ /* 0x000ea20000000a00 */
[----:B------:R-:W-:-:S02]  /*2b30*/  SEL R51, R44, R31, P2 ;  /* 0x0000001f2c337207 */ /* 0x000fc40001000000 */
[-C--:B------:R-:W-:Y:S02]  /*2b40*/  SEL R43, R200, R31.reuse, P2 ;  /* 0x0000001fc82b7207 */ /* 0x080fe40001000000 */
[----:B------:R-:W-:Y:S02]  /*2b50*/  SEL R31, R52, R31, P2 ;  /* 0x0000001f341f7207 */ /* 0x000fe40001000000 */
[----:B------:R-:W-:Y:S01]  /*2b60*/  SEL R52, R47, R32, P2 ;  /* 0x000000202f347207 */ /* 0x000fe20001000000 */
[----:B------:R-:W3:Y:S01]  /*2b70*/  @P1 LDC.64 R70, c[0x0][0x300] ;  /* 0x0000c000ff461b82 */ /* 0x000ee20000000a00 */
[----:B------:R-:W-:Y:S02]  /*2b80*/  SEL R47, R68, R35, P2 ;  /* 0x00000023442f7207 */ /* 0x000fe40001000000 */
[----:B------:R-:W-:Y:S02]  /*2b90*/  @P1 F2FP.BF16.F32.PACK_AB R68, RZ, R57 ;  /* 0x00000039ff44123e */ /* 0x000fe400000010ff */
[----:B------:R-:W-:Y:S01]  /*2ba0*/  F2FP.BF16.F32.PACK_AB R57, R93, R66 ;  /* 0x000000425d39723e */ /* 0x000fe200000010ff */
[----:B0-----:R-:W-:Y:S01]  /*2bb0*/  @P1 IMAD.WIDE.U32 R66, R173, 0x10, R62 ;  /* 0x00000010ad421825 */ /* 0x001fe200078e003e */
[-C--:B------:R-:W-:Y:S01]  /*2bc0*/  SEL R41, R198, R29.reuse, P2 ;  /* 0x0000001dc6297207 */ /* 0x080fe20001000000 */
[----:B------:R-:W0:Y:S01]  /*2bd0*/  @P3 LDC.64 R62, c[0x0][0x308] ;  /* 0x0000c200ff3e3b82 */ /* 0x000e220000000a00 */
[----:B------:R-:W-:Y:S01]  /*2be0*/  SEL R44, R199, R32, P2 ;  /* 0x00000020c72c7207 */ /* 0x000fe20001000000 */
[----:B-1----:R-:W-:Y:S01]  /*2bf0*/  @P3 IMAD.WIDE.U32 R64, R173, 0x20, R64 ;  /* 0x00000020ad403825 */ /* 0x002fe200078e0040 */
[----:B------:R-:W-:-:S02]  /*2c00*/  SEL R29, R54, R29, P2 ;  /* 0x0000001d361d7207 */ /* 0x000fc40001000000 */
[----:B------:R-:W-:Y:S02]  /*2c10*/  SEL R32, R55, R32, P2 ;  /* 0x0000002037207207 */ /* 0x000fe40001000000 */
[----:B------:R-:W-:Y:S01]  /*2c20*/  SEL R54, R193, R34, P2 ;  /* 0x00000022c1367207 */ /* 0x000fe20001000000 */
[----:B------:R1:W-:Y:S01]  /*2c30*/  @P3 STG.E.128 desc[UR4][R64.64], R48 ;  /* 0x0000003040003986 */ /* 0x0003e2000c101d04 */
[----:B------:R-:W-:Y:S02]  /*2c40*/  SEL R55, R190, R35, P2 ;  /* 0x00000023be377207 */ /* 0x000fe40001000000 */
[----:B------:R-:W-:Y:S02]  /*2c50*/  SEL R28, R69, R28, P2 ;  /* 0x0000001c451c7207 */ /* 0x000fe40001000000 */
[----:B------:R-:W-:Y:S01]  /*2c60*/  @P1 F2FP.BF16.F32.PACK_AB R69, RZ, R58 ;  /* 0x0000003aff45123e */ /* 0x000fe200000010ff */
[----:B------:R4:W-:Y:S01]  /*2c70*/  @P3 STG.E.128 desc[UR4][R64.64+0x10], R52 ;  /* 0x0000103440003986 */ /* 0x0009e2000c101d04 */
[----:B------:R-:W-:Y:S01]  /*2c80*/  @P1 PRMT R36, R68, 0x7610, R36 ;  /* 0x0000761044241816 */ /* 0x000fe20000000024 */
[----:B---3--:R-:W-:Y:S01]  /*2c90*/  @P1 IMAD.WIDE.U32 R70, R171, 0x10, R70 ;  /* 0x00000010ab461825 */ /* 0x008fe200078e0046 */
[----:B------:R-:W-:-:S02]  /*2ca0*/  SEL R34, R59, R34, P2 ;  /* 0x000000223b227207 */ /* 0x000fc40001000000 */
[----:B------:R-:W-:Y:S01]  /*2cb0*/  @P1 PRMT R36, R36, 0x5410, R69 ;  /* 0x0000541024241816 */ /* 0x000fe20000000045 */
[----:B--2---:R-:W-:Y:S01]  /*2cc0*/  IMAD.WIDE.U32 R68, R173, 0x10, R60 ;  /* 0x00000010ad447825 */ /* 0x004fe200078e003c */
[----:B------:R-:W-:Y:S02]  /*2cd0*/  F2FP.BF16.F32.PACK_AB R59, R188, R179 ;  /* 0x000000b3bc3b723e */ /* 0x000fe400000010ff */
[----:B------:R-:W-:Y:S01]  /*2ce0*/  F2FP.BF16.F32.PACK_AB R58, R91, R92 ;  /* 0x0000005c5b3a723e */ /* 0x000fe200000010ff */
[----:B0-----:R-:W-:Y:S01]  /*2cf0*/  @P3 IMAD.WIDE.U32 R62, R171, 0x20, R62 ;  /* 0x00000020ab3e3825 */ /* 0x001fe200078e003e */
[C---:B------:R-:W-:Y:S02]  /*2d00*/  SEL R35, R170.reuse, R35, P2 ;  /* 0x00000023aa237207 */ /* 0x040fe40001000000 */
[----:B-1----:R-:W-:Y:S01]  /*2d10*/  F2FP.BF16.F32.PACK_AB R48, R73, R0 ;  /* 0x000000004930723e */ /* 0x002fe200000010ff */
[----:B------:R-:W-:Y:S01]  /*2d20*/  FMUL.FTZ R0, R170, UR16 ;  /* 0x00000010aa007c20 */ /* 0x000fe20008410000 */
[----:B------:R-:W-:Y:S01]  /*2d30*/  LOP3.LUT P2, RZ, R81, 0xff000000, RZ, 0xc0, !PT ;  /* 0xff00000051ff7812 */ /* 0x000fe2000784c0ff */
[----:B------:R0:W-:Y:S01]  /*2d40*/  STG.E.128 desc[UR4][R68.64], R56 ;  /* 0x0000003844007986 */ /* 0x0001e2000c101d04 */
[----:B------:R-:W-:Y:S01]  /*2d50*/  @P1 F2FP.BF16.F32.PACK_AB R176, RZ, R176 ;  /* 0x000000b0ffb0123e */ /* 0x000fe200000010ff */
[----:B----4-:R-:W1:Y:S01]  /*2d60*/  @P3 LDC.64 R54, c[0x0][0x308] ;  /* 0x0000c200ff363b82 */ /* 0x010e620000000a00 */
[----:B------:R-:W-:Y:S01]  /*2d70*/  @P1 F2FP.BF16.F32.PACK_AB R197, RZ, R197 ;  /* 0x000000c5ffc5123e */ /* 0x000fe200000010ff */
[----:B------:R2:W-:Y:S01]  /*2d80*/  @P1 STG.E.128 desc[UR4][R66.64], R36 ;  /* 0x0000002442001986 */ /* 0x0005e2000c101d04 */
[----:B------:R-:W-:-:S02]  /*2d90*/  F2FP.BF16.F32.PACK_AB R51, R196, R189 ;  /* 0x000000bdc433723e */ /* 0x000fc400000010ff */
[----:B------:R-:W-:Y:S01]  /*2da0*/  F2FP.BF16.F32.PACK_AB R50, R185, R90 ;  /* 0x0000005ab932723e */ /* 0x000fe200000010ff */
[----:B------:R3:W-:Y:S01]  /*2db0*/  @P3 STG.E.128 desc[UR4][R62.64], R40 ;  /* 0x000000283e003986 */ /* 0x0007e2000c101d04 */
[----:B------:R-:W-:Y:S01]  /*2dc0*/  F2FP.BF16.F32.PACK_AB R49, R82, R75 ;  /* 0x0000004b5231723e */ /* 0x000fe200000010ff */
[----:B------:R-:W4:Y:S01]  /*2dd0*/  @P1 LDC.64 R52, c[0x0][0x300] ;  /* 0x0000c000ff341b82 */ /* 0x000f220000000a00 */
[----:B------:R-:W-:Y:S01]  /*2de0*/  @P1 F2FP.BF16.F32.PACK_AB R88, RZ, R88 ;  /* 0x00000058ff58123e */ /* 0x000fe200000010ff */
[----:B------:R-:W-:Y:S01]  /*2df0*/  @P3 STG.E.128 desc[UR4][R62.64+0x10], R44 ;  /* 0x0000102c3e003986 */ /* 0x000fe2000c101d04 */
[----:B------:R-:W-:Y:S02]  /*2e00*/  @P1 F2FP.BF16.F32.PACK_AB R174, RZ, R174 ;  /* 0x000000aeffae123e */ /* 0x000fe400000010ff */
[----:B------:R-:W-:Y:S02]  /*2e10*/  @P1 F2FP.BF16.F32.PACK_AB R184, RZ, R184 ;  /* 0x000000b8ffb8123e */ /* 0x000fe400000010ff */
[----:B------:R-:W-:Y:S01]  /*2e20*/  @P1 F2FP.BF16.F32.PACK_AB R195, RZ, R195 ;  /* 0x000000c3ffc3123e */ /* 0x000fe200000010ff */
[----:B0-----:R-:W-:Y:S01]  /*2e30*/  IMAD.WIDE.U32 R56, R171, 0x10, R60 ;  /* 0x00000010ab387825 */ /* 0x001fe200078e003c */
[----:B------:R-:W-:-:S02]  /*2e40*/  FSEL R59, R0, RZ, P2 ;  /* 0x000000ff003b7208 */ /* 0x000fc40001000000 */
[----:B------:R-:W-:Y:S01]  /*2e50*/  @P1 LOP3.LUT P2, RZ, R79, 0xff000000, RZ, 0xc0, !PT ;  /* 0xff0000004fff1812 */ /* 0x000fe2000784c0ff */
[----:B------:R-:W-:Y:S01]  /*2e60*/  IMAD.WIDE.U32 R60, R145, 0x10, R60 ;  /* 0x00000010913c7825 */ /* 0x000fe200078e003c */
[----:B--2---:R-:W-:Y:S01]  /*2e70*/  @P1 PRMT R36, R74, 0x7610, R36 ;  /* 0x000076104a241816 */ /* 0x004fe20000000024 */
[----:B------:R-:W-:Y:S01]  /*2e80*/  STG.E.128 desc[UR4][R56.64], R48 ;  /* 0x0000003038007986 */ /* 0x000fe2000c101d04 */
[----:B------:R-:W-:Y:S01]  /*2e90*/  @P1 PRMT R37, R85, 0x7610, R37 ;  /* 0x0000761055251816 */ /* 0x000fe20000000025 */
[----:B-1----:R-:W-:Y:S01]  /*2ea0*/  @P3 IMAD.WIDE.U32 R54, R145, 0x20, R54 ;  /* 0x0000002091363825 */ /* 0x002fe200078e0036 */
[----:B------:R-:W-:Y:S02]  /*2eb0*/  @P1 PRMT R38, R182, 0x7610, R38 ;  /* 0x00007610b6261816 */ /* 0x000fe40000000026 */
[----:B------:R-:W-:Y:S02]  /*2ec0*/  @P1 PRMT R39, R194, 0x7610, R39 ;  /* 0x00007610c2271816 */ /* 0x000fe40000000027 */
[----:B------:R-:W-:-:S02]  /*2ed0*/  @P1 PRMT R36, R36, 0x5410, R84 ;  /* 0x0000541024241816 */ /* 0x000fc40000000054 */
[----:B------:R-:W-:Y:S01]  /*2ee0*/  @P1 PRMT R37, R37, 0x5410, R89 ;  /* 0x0000541025251816 */ /* 0x000fe20000000059 */
[----:B----4-:R-:W-:Y:S01]  /*2ef0*/  @P1 IMAD.WIDE.U32 R52, R145, 0x10, R52 ;  /* 0x0000001091341825 */ /* 0x010fe200078e0034 */
[----:B------:R-:W-:Y:S02]  /*2f00*/  @P1 PRMT R38, R38, 0x5410, R176 ;  /* 0x0000541026261816 */ /* 0x000fe400000000b0 */
[----:B------:R-:W-:Y:S02]  /*2f10*/  @P1 PRMT R39, R39, 0x5410, R197 ;  /* 0x0000541027271816 */ /* 0x000fe400000000c5 */
[----:B------:R-:W-:Y:S02]  /*2f20*/  @P1 FSEL R0, R0, RZ, P2 ;  /* 0x000000ff00001208 */ /* 0x000fe40001000000 */
[----:B------:R-:W-:Y:S01]  /*2f30*/  @P1 F2FP.BF16.F32.PACK_AB R87, RZ, R87 ;  /* 0x00000057ff57123e */ /* 0x000fe200000010ff */
[----:B------:R0:W-:Y:S01]  /*2f40*/  @P1 STG.E.128 desc[UR4][R70.64], R36 ;  /* 0x0000002446001986 */ /* 0x0001e2000c101d04 */
[----:B------:R-:W-:-:S02]  /*2f50*/  @P1 F2FP.BF16.F32.PACK_AB R178, RZ, R178 ;  /* 0x000000b2ffb2123e */ /* 0x000fc400000010ff */
[----:B------:R-:W-:Y:S01]  /*2f60*/  @P1 F2FP.BF16.F32.PACK_AB R192, RZ, R192 ;  /* 0x000000c0ffc0123e */ /* 0x000fe200000010ff */
[----:B------:R1:W-:Y:S01]  /*2f70*/  @P3 STG.E.128 desc[UR4][R54.64], R28 ;  /* 0x0000001c36003986 */ /* 0x0003e2000c101d04 */
[----:B------:R-:W-:Y:S02]  /*2f80*/  @P1 F2FP.BF16.F32.PACK_AB R0, RZ, R0 ;  /* 0x00000000ff00123e */ /* 0x000fe400000010ff */
[----:B---3--:R-:W-:Y:S01]  /*2f90*/  F2FP.BF16.F32.PACK_AB R43, R59, R180 ;  /* 0x000000b43b2b723e */ /* 0x008fe200000010ff */
[----:B------:R1:W-:Y:S01]  /*2fa0*/  @P3 STG.E.128 desc[UR4][R54.64+0x10], R32 ;  /* 0x0000102036003986 */ /* 0x0003e2000c101d04 */
[----:B------:R-:W-:Y:S02]  /*2fb0*/  F2FP.BF16.F32.PACK_AB R42, R183, R80 ;  /* 0x00000050b72a723e */ /* 0x000fe400000010ff */
[----:B------:R-:W-:Y:S02]  /*2fc0*/  F2FP.BF16.F32.PACK_AB R41, R181, R86 ;  /* 0x00000056b529723e */ /* 0x000fe400000010ff */
[----:B------:R-:W-:-:S02]  /*2fd0*/  F2FP.BF16.F32.PACK_AB R40, R83, R72 ;  /* 0x000000485328723e */ /* 0x000fc400000010ff */
[----:B0-----:R-:W-:-:S03]  /*2fe0*/  @P1 PRMT R36, R88, 0x7610, R36 ;  /* 0x0000761058241816 */ /* 0x001fc60000000024 */
[----:B------:R1:W-:Y:S01]  /*2ff0*/  STG.E.128 desc[UR4][R60.64], R40 ;  /* 0x000000283c007986 */ /* 0x0003e2000c101d04 */
[----:B------:R-:W-:Y:S02]  /*3000*/  @P1 PRMT R37, R174, 0x7610, R37 ;  /* 0x00007610ae251816 */ /* 0x000fe40000000025 */
[----:B------:R-:W-:Y:S02]  /*3010*/  @P1 PRMT R38, R184, 0x7610, R38 ;  /* 0x00007610b8261816 */ /* 0x000fe40000000026 */
[----:B------:R-:W-:Y:S02]  /*3020*/  @P1 PRMT R39, R195, 0x7610, R39 ;  /* 0x00007610c3271816 */ /* 0x000fe40000000027 */
[----:B------:R-:W-:Y:S02]  /*3030*/  @P1 PRMT R36, R36, 0x5410, R87 ;  /* 0x0000541024241816 */ /* 0x000fe40000000057 */
        /* <DEDUP_REMOVED lines=47> */
[----:B------:R-:W-:-:S07]  /*3330*/  MOV R126, R167 ;  /* 0x000000a7007e7202 */ /* 0x000fce0000000f00 */
.L_x_1217:
        /* <DEDUP_REMOVED lines=23> */
.L_x_1218:
[----:B------:R-:W-:Y:S01]  /*34b0*/  HFMA2.MMA R188, -RZ, RZ, 0, 9.5367431640625e-07 ;  /* 0x00000010ffbc7435 */ /* 0x000fe200000001ff */
[----:B------:R-:W-:Y:S01]  /*34c0*/  MOV R189, R42 ;  /* 0x0000002a00bd7202 */ /* 0x000fe20000000f00 */
[----:B------:R-:W-:Y:S01]  /*34d0*/  IMAD.MOV.U32 R186, RZ, RZ, -0x1 ;  /* 0xffffffffffba7424 */ /* 0x000fe200078e00ff */
[----:B------:R-:W-:-:S08]  /*34e0*/  MOV R191, 0x1f ;  /* 0x0000001f00bf7802 */ /* 0x000fd00000000f00 */
[----:B-----5:R-:W-:Y:S05]  /*34f0*/  WARPSYNC.COLLECTIVE R186, `(.L_x_1220) ;  /* 0x00000000ba087348 */ /* 0x020fea0003c00000 */
[----:B------:R0:W1:Y:S02]  /*3500*/  SHFL.DOWN P3, R187, R189, R188, R191 ;  /* 0x080000bcbdbb7389 */ /* 0x00006400000600bf */
[----:B01---5:R-:W-:Y:S01]  /*3510*/  ENDCOLLECTIVE ;  /* 0x000000000000791b */ /* 0x023fe20003800000 */
.L_x_1220:
[----:B------:R-:W-:Y:S02]  /*3520*/  MOV R189, R43 ;  /* 0x0000002b00bd7202 */ /* 0x000fe40000000f00 */
[----:B------:R-:W-:-:S07]  /*3530*/  MOV R45, R187 ;  /* 0x000000bb002d7202 */ /* 0x000fce0000000f00 */
[----:B------:R-:W-:Y:S05]  /*3540*/  WARPSYNC.COLLECTIVE R186, `(.L_x_1221) ;  /* 0x00000000ba087348 */ /* 0x000fea0003c00000 */
[----:B------:R0:W1:Y:S02]  /*3550*/  SHFL.DOWN P3, R187, R189, R188, R191 ;  /* 0x080000bcbdbb7389 */ /* 0x00006400000600bf */
[----:B01----:R-:W-:Y:S01]  /*3560*/  ENDCOLLECTIVE ;  /* 0x000000000000791b */ /* 0x003fe20003800000 */
.L_x_1221:
[----:B------:R-:W-:Y:S01]  /*3570*/  FADD.FTZ R45, R42, R45 ;  /* 0x0000002d2a2d7221 */ /* 0x000fe20000010000 */
[----:B------:R-:W-:-:S03]  /*3580*/  HFMA2.MMA R188, -RZ, RZ, 0, 4.76837158203125e-07 ;  /* 0x00000008ffbc7435 */ /* 0x000fc600000001ff */
[----:B------:R-:W-:Y:S01]  /*3590*/  IMAD.MOV.U32 R189, RZ, RZ, R45 ;  /* 0x000000ffffbd7224 */ /* 0x000fe200078e002d */
[----:B------:R-:W-:-:S07]  /*35a0*/  MOV R44, R187 ;  /* 0x000000bb002c7202 */ /* 0x000fce0000000f00 */
[----:B------:R-:W-:Y:S05]  /*35b0*/  WARPSYNC.COLLECTIVE R186, `(.L_x_1222) ;  /* 0x00000000ba087348 */ /* 0x000fea0003c00000 */
[----:B------:R0:W1:Y:S02]  /*35c0*/  SHFL.DOWN P3, R187, R189, R188, R191 ;  /* 0x080000bcbdbb7389 */ /* 0x00006400000600bf */
[----:B01----:R-:W-:Y:S01]  /*35d0*/  ENDCOLLECTIVE ;  /* 0x000000000000791b */ /* 0x003fe20003800000 */
.L_x_1222:
[----:B------:R-:W-:-:S05]  /*35e0*/  FADD.FTZ R44, R43, R44 ;  /* 0x0000002c2b2c7221 */ /* 0x000fca0000010000 */
[----:B------:R-:W-:Y:S02]  /*35f0*/  MOV R189, R44 ;  /* 0x0000002c00bd7202 */ /* 0x000fe40000000f00 */
[----:B------:R-:W-:-:S07]  /*3600*/  MOV R46, R187 ;  /* 0x000000bb002e7202 */ /* 0x000fce0000000f00 */
[----:B------:R-:W-:Y:S05]  /*3610*/  WARPSYNC.COLLECTIVE R186, `(.L_x_1223) ;  /* 0x00000000ba087348 */ /* 0x000fea0003c00000 */
[----:B------:R0:W1:Y:S02]  /*3620*/  SHFL.DOWN P3, R187, R189, R188, R191 ;  /* 0x080000bcbdbb7389 */ /* 0x00006400000600bf */
[----:B01----:R-:W-:Y:S01]  /*3630*/  ENDCOLLECTIVE ;  /* 0x000000000000791b */ /* 0x003fe20003800000 */
.L_x_1223:
[----:B------:R-:W-:Y:S01]  /*3640*/  FADD.FTZ R46, R45, R46 ;  /* 0x0000002e2d2e7221 */ /* 0x000fe20000010000 */
[----:B------:R-:W-:-:S04]  /*3650*/  HFMA2.MMA R188, -RZ, RZ, 0, 2.384185791015625e-07 ;  /* 0x00000004ffbc7435 */ /* 0x000fc800000001ff */
[----:B------:R-:W-:Y:S01]  /*3660*/  MOV R189, R46 ;  /* 0x0000002e00bd7202 */ /* 0x000fe20000000f00 */
[----:B------:R-:W-:-:S07]  /*3670*/  IMAD.MOV.U32 R47, RZ, RZ, R187 ;  /* 0x000000ffff2f7224 */ /* 0x000fce00078e00bb */
[----:B------:R-:W-:Y:S05]  /*3680*/  WARPSYNC.COLLECTIVE R186, `(.L_x_1224) ;  /* 0x00000000ba087348 */ /* 0x000fea0003c00000 */
[----:B------:R0:W1:Y:S02]  /*3690*/  SHFL.DOWN P3, R187, R189, R188, R191 ;  /* 0x080000bcbdbb7389 */ /* 0x00006400000600bf */
[----:B01----:R-:W-:Y:S01]  /*36a0*/  ENDCOLLECTIVE ;  /* 0x000000000000791b */ /* 0x003fe20003800000 */
.L_x_1224:
[----:B------:R-:W-:-:S04]  /*36b0*/  FADD.FTZ R47, R44, R47 ;  /* 0x0000002f2c2f7221 */ /* 0x000fc80000010000 */
[----:B------:R-:W-:Y:S01]  /*36c0*/  IMAD.MOV.U32 R189, RZ, RZ, R47 ;  /* 0x000000ffffbd7224 */ /* 0x000fe200078e002f */
[----:B------:R-:W-:-:S07]  /*36d0*/  MOV R49, R187 ;  /* 0x000000bb00317202 */ /* 0x000fce0000000f00 */
[----:B------:R-:W-:Y:S05]  /*36e0*/  WARPSYNC.COLLECTIVE R186, `(.L_x_1225) ;  /* 0x00000000ba087348 */ /* 0x000fea0003c00000 */
[----:B------:R0:W1:Y:S02]  /*36f0*/  SHFL.DOWN P3, R187, R189, R188, R191 ;  /* 0x080000bcbdbb7389 */ /* 0x00006400000600bf */
[----:B01----:R-:W-:Y:S01]  /*3700*/  ENDCOLLECTIVE ;  /* 0x000000000000791b */ /* 0x003fe20003800000 */
.L_x_1225:
[----:B------:R-:W-:Y:S01]  /*3710*/  FADD.FTZ R49, R46, R49 ;  /* 0x000000312e317221 */ /* 0x000fe20000010000 */
[----:B------:R-:W-:-:S04]  /*3720*/  HFMA2.MMA R188, -RZ, RZ, 0, 1.1920928955078125e-07 ;  /* 0x00000002ffbc7435 */ /* 0x000fc800000001ff */
[----:B------:R-:W-:Y:S02]  /*3730*/  MOV R189, R49 ;  /* 0x0000003100bd7202 */ /* 0x000fe40000000f00 */
[----:B------:R-:W-:-:S07]  /*3740*/  MOV R48, R187 ;  /* 0x000000bb00307202 */ /* 0x000fce0000000f00 */
[----:B------:R-:W-:Y:S05]  /*3750*/  WARPSYNC.COLLECTIVE R186, `(.L_x_1226) ;  /* 0x00000000ba087348 */ /* 0x000fea0003c00000 */
[----:B------:R0:W1:Y:S02]  /*3760*/  SHFL.DOWN P3, R187, R189, R188, R191 ;  /* 0x080000bcbdbb7389 */ /* 0x00006400000600bf */
[----:B01----:R-:W-:Y:S01]  /*3770*/  ENDCOLLECTIVE ;  /* 0x000000000000791b */ /* 0x003fe20003800000 */
.L_x_1226:
[----:B------:R-:W-:-:S05]  /*3780*/  FADD.FTZ R48, R47, R48 ;  /* 0x000000302f307221 */ /* 0x000fca0000010000 */
[----:B------:R-:W-:Y:S01]  /*3790*/  MOV R189, R48 ;  /* 0x0000003000bd7202 */ /* 0x000fe20000000f00 */
[----:B------:R-:W-:-:S07]  /*37a0*/  IMAD.MOV.U32 R42, RZ, RZ, R187 ;  /* 0x000000ffff2a7224 */ /* 0x000fce00078e00bb */
[----:B------:R-:W-:Y:S05]  /*37b0*/  WARPSYNC.COLLECTIVE R186, `(.L_x_1227) ;  /* 0x00000000ba087348 */ /* 0x000fea0003c00000 */
[----:B------:R0:W1:Y:S02]  /*37c0*/  SHFL.DOWN P3, R187, R189, R188, R191 ;  /* 0x080000bcbdbb7389 */ /* 0x00006400000600bf */
[----:B01----:R-:W-:Y:S01]  /*37d0*/  ENDCOLLECTIVE ;  /* 0x000000000000791b */ /* 0x003fe20003800000 */
.L_x_1227:
[----:B------:R-:W-:-:S05]  /*37e0*/  FADD.FTZ R42, R49, R42 ;  /* 0x0000002a312a7221 */ /* 0x000fca0000010000 */
[----:B------:R-:W-:Y:S01]  /*37f0*/  MOV R189, R42 ;  /* 0x0000002a00bd7202 */ /* 0x000fe20000000f00 */
[----:B------:R-:W-:Y:S01]  /*3800*/  IMAD.MOV.U32 R188, RZ, RZ, 0x1 ;  /* 0x00000001ffbc7424 */ /* 0x000fe200078e00ff */
[----:B------:R-:W-:-:S07]  /*3810*/  MOV R43, R187 ;  /* 0x000000bb002b7202 */ /* 0x000fce0000000f00 */
[----:B------:R-:W-:Y:S05]  /*3820*/  WARPSYNC.COLLECTIVE R186, `(.L_x_1228) ;  /* 0x00000000ba087348 */ /* 0x000fea0003c00000 */
[----:B------:R0:W1:Y:S02]  /*3830*/  SHFL.DOWN P3, R187, R189, R188, R191 ;  /* 0x080000bcbdbb7389 */ /* 0x00006400000600bf */
[----:B01----:R-:W-:Y:S01]  /*3840*/  ENDCOLLECTIVE ;  /* 0x000000000000791b */ /* 0x003fe20003800000 */
.L_x_1228:
[----:B------:R-:W-:-:S05]  /*3850*/  FADD.FTZ R43, R48, R43 ;  /* 0x0000002b302b7221 */ /* 0x000fca0000010000 */
[----:B------:R-:W-:Y:S02]  /*3860*/  MOV R189, R43 ;  /* 0x0000002b00bd7202 */ /* 0x000fe40000000f00 */
[----:B------:R-:W-:-:S07]  /*3870*/  MOV R45, R187 ;  /* 0x000000bb002d7202 */ /* 0x000fce0000000f00 */
[----:B------:R-:W-:Y:S05]  /*3880*/  WARPSYNC.COLLECTIVE R186, `(.L_x_1229) ;  /* 0x00000000ba087348 */ /* 0x000fea0003c00000 */
[----:B------:R0:W1:Y:S02]  /*3890*/  SHFL.DOWN P3, R187, R189, R188, R191 ;  /* 0x080000bcbdbb7389 */ /* 0x00006400000600bf */
[----:B01----:R-:W-:Y:S01]  /*38a0*/  ENDCOLLECTIVE ;  /* 0x000000000000791b */ /* 0x003fe20003800000 */
.L_x_1229:
[----:B------:R-:W-:Y:S01]  /*38b0*/  MOV R44, R187 ;  /* 0x000000bb002c7202 */ /* 0x000fe20000000f00 */
[----:B------:R-:W-:Y:S06]  /*38c0*/  BRA `(.L_x_1230) ;  /* 0xffffffe000307947 */ /* 0x000fec000383ffff */
.L_x_1231:
        /* <DEDUP_REMOVED lines=11> */
.L_x_3261:


//--------------------- .text._ZN10layer_norm31ln_parallel_residual_bwd_kernelINS_13Kernel_traitsIf13__nv_bfloat16fS2_fjLj3072ELj1ELj1ELj4ELj16ENS_18Kernel_traits_baseILj3072EfS2_fS2_fjLj128EEEEELb0ELb0ELb0EEEvNS_9BwdParamsE --------------------------
	.section	.text._ZN10layer_norm31ln_parallel_residual_bwd_kernelINS_13Kernel_traitsIf13__nv_bfloat16fS2_fjLj3072ELj1ELj1ELj4ELj16ENS_18Kernel_traits_baseILj3072EfS2_fS2_fjLj128EEEEELb0ELb0ELb0EEEvNS_9BwdParamsE,"ax",@progbits
	.align	128
        .global         _ZN10layer_norm31ln_parallel_residual_bwd_kernelINS_13Kernel_traitsIf13__nv_bfloat16fS2_fjLj3072ELj1ELj1ELj4ELj16ENS_18Kernel_traits_baseILj3072EfS2_fS2_fjLj128EEEEELb0ELb0ELb0EEEvNS_9BwdParamsE
        .type           _ZN10layer_norm31ln_parallel_residual_bwd_kernelINS_13Kernel_traitsIf13__nv_bfloat16fS2_fjLj3072ELj1ELj1ELj4ELj16ENS_18Kernel_traits_baseILj3072EfS2_fS2_fjLj128EEEEELb0ELb0ELb0EEEvNS_9BwdParamsE,@function
        .size           _ZN10layer_norm31ln_parallel_residual_bwd_kernelINS_13Kernel_traitsIf13__nv_bfloat16fS2_fjLj3072ELj1ELj1ELj4ELj16ENS_18Kernel_traits_baseILj3072EfS2_fS2_fjLj128EEEEELb0ELb0ELb0EEEvNS_9BwdParamsE,(.L_x_3262 - _ZN10layer_norm31ln_parallel_residual_bwd_kernelINS_13Kernel_traitsIf13__nv_bfloat16fS2_fjLj3072ELj1ELj1ELj4ELj16ENS_18Kernel_traits_baseILj3072EfS2_fS2_fjLj128EEEEELb0ELb0ELb0EEEvNS_9BwdParamsE)
        .other          _ZN10layer_norm31ln_parallel_residual_bwd_kernelINS_13Kernel_traitsIf13__nv_bfloat16fS2_fjLj3072ELj1ELj1ELj4ELj16ENS_18Kernel_traits_baseILj3072EfS2_fS2_fjLj128EEEEELb0ELb0ELb0EEEvNS_9BwdParamsE,@"STO_CUDA_ENTRY STV_DEFAULT"
_ZN10layer_norm31ln_parallel_residual_bwd_kernelINS_13Kernel_traitsIf13__nv_bfloat16fS2_fjLj3072ELj1ELj1ELj4ELj16ENS_18Kernel_traits_baseILj3072EfS2_fS2_fjLj128EEEEELb0ELb0ELb0EEEvNS_9BwdParamsE:
.text._ZN10layer_norm31ln_parallel_residual_bwd_kernelINS_13Kernel_traitsIf13__nv_bfloat16fS2_fjLj3072ELj1ELj1ELj4ELj16ENS_18Kernel_traits_baseILj3072EfS2_fS2_fjLj128EEEEELb0ELb0ELb0EEEvNS_9BwdParamsE:
        /* <DEDUP_REMOVED lines=102> */
.L_x_1246:
[----:B-1----:R-:W1:Y:S08]  /*0660*/  LDC.64 R198, c[0x0][0x250] ;  /* 0x00009400ffc67b82 */ /* 0x002e700000000a00 */
[----:B0-2---:R-:W2:Y:S01]  /*0670*/  LDC.64 R196, c[0x0][0x258] ;  /* 0x00009600ffc47b82 */ /* 0x005ea20000000a00 */
[----:B-1----:R-:W-:-:S05]  /*0680*/  IMAD.WIDE R198, R2, 0x4, R198 ;  /* 0x0000000402c67825 */ /* 0x002fca00078e02c6 */
[----:B-----5:R1:W5:Y:S01]  /*0690*/  LDG.E R225, desc[UR4][R198.64] ;  /* 0x00000004c6e17981 */ /* 0x020362000c1e1900 */
[----:B--2---:R-:W-:-:S05]  /*06a0*/  IMAD.WIDE R196, R2, 0x4, R196 ;  /* 0x0000000402c47825 */ /* 0x004fca00078e02c4 */
[----:B------:R1:W5:Y:S01]  /*06b0*/  LDG.E R6, desc[UR4][R196.64] ;  /* 0x00000004c4067981 */ /* 0x000362000c1e1900 */
[----:B------:R-:W-:Y:S02]  /*06c0*/  MOV R248, UR18 ;  /* 0x0000001200f87c02 */ /* 0x000fe40008000f00 */
[----:B------:R-:W-:-:S03]  /*06d0*/  LOP3.LUT P5, RZ, R3, 0xff, RZ, 0xc0, !PT ;  /* 0x000000ff03ff7812 */ /* 0x000fc600078ac0ff */
[----:B------:R-:W-:-:S05]  /*06e0*/  IMAD R3, R2, R248, RZ ;  /* 0x000000f802037224 */ /* 0x000fca00078e02ff */
[----:B------:R-:W-:-:S04]  /*06f0*/  SHF.R.S32.HI R200, RZ, 0x1f, R3 ;  /* 0x0000001fffc87819 */ /* 0x000fc80000011403 */
[----:B------:R-:W-:Y:S02]  /*0700*/  LEA.HI R3, R200, R3, RZ, 0x3 ;  /* 0x00000003c8037211 */ /* 0x000fe400078f18ff */
[----:B------:R-:W-:Y:S01]  /*0710*/  LOP3.LUT R200, R250, 0x7f, RZ, 0xc0, !PT ;  /* 0x0000007ffac87812 */ /* 0x000fe200078ec0ff */
[----:B------:R-:W-:Y:S03]  /*0720*/  BSSY B0, `(.L_x_1233) ;  /* 0x0000081000007945 */ /* 0x000fe60003800000 */
[----:B------:R-:W-:Y:S02]  /*0730*/  LEA.HI.SX32 R3, R3, R200, 0x1d ;  /* 0x000000c803037211 */ /* 0x000fe400078feaff */
[----:B------:R-:W-:Y:S02]  /*0740*/  MOV R217, RZ ;  /* 0x000000ff00d97202 */ /* 0x000fe40000000f00 */
[----:B------:R-:W-:-:S02]  /*0750*/  MOV R218, RZ ;  /* 0x000000ff00da7202 */ /* 0x000fc40000000f00 */
[----:B------:R-:W-:Y:S01]  /*0760*/  MOV R219, R3 ;  /* 0x0000000300db7202 */ /* 0x000fe20000000f00 */
[----:B-1----:R-:W-:Y:S06]  /*0770*/  @!P2 BRA `(.L_x_1234) ;  /* 0x0000000400eca947 */ /* 0x002fec0003800000 */
[----:B------:R-:W1:Y:S01]  /*0780*/  LDC.64 R196, c[0x0][0x2c0] ;  /* 0x0000b000ffc47b82 */ /* 0x000e620000000a00 */
[----:B------:R-:W-:-:S04]  /*0790*/  LEA R216, P0, R3, UR10, 0x5 ;  /* 0x0000000a03d87c11 */ /* 0x000fc8000f8028ff */
[----:B------:R-:W-:-:S03]  /*07a0*/  LEA.HI.X R217, R3, UR11, RZ, 0x5, P0 ;  /* 0x0000000b03d97c11 */ /* 0x000fc600080f2cff */
[----:B------:R-:W2:Y:S02]  /*07b0*/  LDC.64 R200, c[0x0][0x2b8] ;  /* 0x0000ae00ffc87b82 */ /* 0x000ea40000000a00 */
[----:B------:R-:W3:Y:S04]  /*07c0*/  LDG.E.128 R208, desc[UR4][R216.64] ;  /* 0x00000004d8d07981 */ /* 0x000ee8000c1e1d00 */
[----:B------:R-:W4:Y:S01]  /*07d0*/  LDG.E.128 R216, desc[UR4][R216.64+0x10] ;  /* 0x00001004d8d87981 */ /* 0x000f22000c1e1d00 */
        /* <DEDUP_REMOVED lines=8> */
[----:B------:R-:W5:Y:S04]  /*0860*/  @P0 LDG.E.128 R28, desc[UR4][R4.64] ;  /* 0x00000004041c0981 */ /* 0x000f68000c1e1d00 */
[----:B------:R2:W5:Y:S01]  /*0870*/  @P0 LDG.E.128 R24, desc[UR4][R4.64+0x10] ;  /* 0x0000100404180981 */ /* 0x000562000c1e1d00 */
[----:B0-----:R-:W-:-:S04]  /*0880*/  ISETP.NE.AND P0, PT, R249, RZ, PT ;  /* 0x000000fff900720c */ /* 0x001fc80003f05270 */
[----:B-----5:R-:W-:-:S05]  /*0890*/  FSEL R213, R225, RZ, !P0 ;  /* 0x000000ffe1d57208 */ /* 0x020fca0004000000 */
[--C-:B---3--:R-:W-:Y:S01]  /*08a0*/  FADD.FTZ R239, R209, -R213.reuse ;  /* 0x800000d5d1ef7221 */ /* 0x108fe20000010000 */
[--C-:B------:R-:W-:Y:S01]  /*08b0*/  FADD.FTZ R7, R211, -R213.reuse ;  /* 0x800000d5d3077221 */ /* 0x100fe20000010000 */
[--C-:B------:R-:W-:Y:S01]  /*08c0*/  FADD.FTZ R237, R208, -R213.reuse ;  /* 0x800000d5d0ed7221 */ /* 0x100fe20000010000 */
[----:B------:R-:W-:Y:S01]  /*08d0*/  FADD.FTZ R235, R210, -R213 ;  /* 0x800000d5d2eb7221 */ /* 0x000fe20000010000 */
[C---:B----4-:R-:W-:Y:S01]  /*08e0*/  FADD.FTZ R9, -R213.reuse, R217 ;  /* 0x000000d9d5097221 */ /* 0x050fe20000010100 */
[C---:B------:R-:W-:Y:S01]  /*08f0*/  FADD.FTZ R211, -R213.reuse, R216 ;  /* 0x000000d8d5d37221 */ /* 0x040fe20000010100 */
[C---:B------:R-:W-:Y:S01]  /*0900*/  FADD.FTZ R209, -R213.reuse, R218 ;  /* 0x000000dad5d17221 */ /* 0x040fe20000010100 */
[----:B------:R-:W-:Y:S01]  /*0910*/  FADD.FTZ R213, -R213, R219 ;  /* 0x000000dbd5d57221 */ /* 0x000fe20000010100 */
[C---:B------:R-:W-:Y:S02]  /*0920*/  SHF.L.U32 R217, R196.reuse, 0x10, RZ ;  /* 0x00000010c4d97819 */ /* 0x040fe400000006ff */
[----:B------:R-:W-:-:S03]  /*0930*/  PRMT R196, R196, 0x7632, R196 ;  /* 0x00007632c4c47816 */ /* 0x000fc600000000c4 */
[----:B------:R-:W-:Y:S01]  /*0940*/  FMUL.FTZ R219, R164, R217 ;  /* 0x000000d9a4db7220 */ /* 0x000fe20000410000 */
[----:B------:R-:W-:Y:S02]  /*0950*/  SHF.L.U32 R196, R196, 0x10, RZ ;  /* 0x00000010c4c47819 */ /* 0x000fe400000006ff */
[C---:B--2---:R-:W-:Y:S02]  /*0960*/  SHF.L.U32 R5, R200.reuse, 0x10, RZ ;  /* 0x00000010c8057819 */ /* 0x044fe400000006ff */
[----:B------:R-:W-:Y:S01]  /*0970*/  PRMT R200, R200, 0x7632, R200 ;  /* 0x00007632c8c87816 */ /* 0x000fe200000000c8 */
[----:B------:R-:W-:Y:S02]  /*0980*/  FMUL.FTZ R8, R165, R196 ;  /* 0x000000c4a5087220 */ /* 0x000fe40000410000 */
[----:B------:R-:W-:Y:S01]  /*0990*/  FFMA.FTZ R216, R172, R5, R219 ;  /* 0x00000005acd87223 */ /* 0x000fe200000100db */
[----:B------:R-:W-:Y:S01]  /*09a0*/  SHF.L.U32 R200, R200, 0x10, RZ ;  /* 0x00000010c8c87819 */ /* 0x000fe200000006ff */
[----:B------:R-:W-:Y:S01]  /*09b0*/  FMUL.FTZ R0, R6, R237 ;  /* 0x000000ed06007220 */ /* 0x000fe20000410000 */
[----:B------:R-:W-:-:S02]  /*09c0*/  SHF.L.U32 R219, R197, 0x10, RZ ;  /* 0x00000010c5db7819 */ /* 0x000fc400000006ff */
[----:B------:R-:W-:Y:S01]  /*09d0*/  PRMT R197, R197, 0x7632, R197 ;  /* 0x00007632c5c57816 */ /* 0x000fe200000000c5 */
[----:B------:R-:W-:Y:S01]  /*09e0*/  FFMA.FTZ R245, R173, R200, R8 ;  /* 0x000000c8adf57223 */ /* 0x000fe20000010008 */
[----:B------:R-:W-:Y:S01]  /*09f0*/  FADD.FTZ R52, R52, R217 ;  /* 0x000000d934347221 */ /* 0x000fe20000010000 */
[----:B------:R-:W-:Y:S01]  /*0a00*/  FFMA.FTZ R76, R0, R217, R76 ;  /* 0x000000d9004c7223 */ /* 0x000fe2000001004c */
[----:B------:R-:W-:Y:S01]  /*0a10*/  SHF.L.U32 R8, R197, 0x10, RZ ;  /* 0x00000010c5087819 */ /* 0x000fe200000006ff */
[----:B------:R-:W-:Y:S01]  /*0a20*/  FMUL.FTZ R7, R6, R7 ;  /* 0x0000000706077220 */ /* 0x000fe20000410000 */
[C---:B------:R-:W-:Y:S02]  /*0a30*/  SHF.L.U32 R217, R201.reuse, 0x10, RZ ;  /* 0x00000010c9d97819 */ /* 0x040fe400000006ff */
[----:B------:R-:W-:Y:S02]  /*0a40*/  PRMT R201, R201, 0x7632, R201 ;  /* 0x00007632c9c97816 */ /* 0x000fe400000000c9 */
[C---:B------:R-:W-:Y:S01]  /*0a50*/  SHF.L.U32 R197, R198.reuse, 0x10, RZ ;  /* 0x00000010c6c57819 */ /* 0x040fe200000006ff */
[-C--:B------:R-:W-:Y:S01]  /*0a60*/  FMUL.FTZ R10, R167, R8.reuse ;  /* 0x00000008a70a7220 */ /* 0x080fe20000410000 */
[----:B------:R-:W-:Y:S01]  /*0a70*/  PRMT R198, R198, 0x7632, R198 ;  /* 0x00007632c6c67816 */ /* 0x000fe200000000c6 */
[----:B------:R-:W-:Y:S01]  /*0a80*/  FADD.FTZ R55, R55, R8 ;  /* 0x0000000837377221 */ /* 0x000fe20000010000 */
[----:B------:R-:W-:Y:S01]  /*0a90*/  FFMA.FTZ R79, R7, R8, R79 ;  /* 0x00000008074f7223 */ /* 0x000fe2000001004f */
[C---:B------:R-:W-:Y:S01]  /*0aa0*/  FMUL.FTZ R4, R6.reuse, R239 ;  /* 0x000000ef06047220 */ /* 0x040fe20000410000 */
[----:B------:R-:W-:Y:S01]  /*0ab0*/  SHF.L.U32 R240, R201, 0x10, RZ ;  /* 0x00000010c9f07819 */ /* 0x000fe200000006ff */
[----:B------:R-:W-:Y:S01]  /*0ac0*/  FMUL.FTZ R8, R6, R211 ;  /* 0x000000d306087220 */ /* 0x000fe20000410000 */
[----:B------:R-:W-:-:S02]  /*0ad0*/  SHF.L.U32 R239, R202, 0x10, RZ ;  /* 0x00000010caef7819 */ /* 0x000fc400000006ff */
[----:B------:R-:W-:Y:S02]  /*0ae0*/  PRMT R202, R202, 0x7632, R202 ;  /* 0x00007632caca7816 */ /* 0x000fe400000000ca */
        /* <DEDUP_REMOVED lines=8> */
[----:B------:R-:W-:Y:S01]  /*0b70*/  SHF.L.U32 R202, R202, 0x10, RZ ;  /* 0x00000010caca7819 */ /* 0x000fe200000006ff */
[----:B------:R-:W-:Y:S01]  /*0b80*/  FMUL.FTZ R10, R161, R198 ;  /* 0x000000c6a10a7220 */ /* 0x000fe20000410000 */
[----:B------:R-:W-:Y:S01]  /*0b90*/  PRMT R199, R199, 0x7632, R199 ;  /* 0x00007632c7c77816 */ /* 0x000fe200000000c7 */
[----:B------:R-:W-:Y:S01]  /*0ba0*/  FADD.FTZ R53, R53, R196 ;  /* 0x000000c435357221 */ /* 0x000fe20000010000 */
[----:B------:R-:W-:Y:S01]  /*0bb0*/  FFMA.FTZ R77, R4, R196, R77 ;  /* 0x000000c4044d7223 */ /* 0x000fe2000001004d */
[----:B------:R-:W-:Y:S01]  /*0bc0*/  FADD.FTZ R100, R100, R5 ;  /* 0x0000000564647221 */ /* 0x000fe20000010000 */
[----:B------:R-:W-:Y:S01]  /*0bd0*/  FFMA.FTZ R124, R0, R5, R124 ;  /* 0x00000005007c7223 */ /* 0x000fe2000001007c */
[C---:B------:R-:W-:Y:S01]  /*0be0*/  FMUL.FTZ R9, R6.reuse, R9 ;  /* 0x0000000906097220 */ /* 0x040fe20000410000 */
[----:B------:R-:W-:Y:S01]  /*0bf0*/  SHF.L.U32 R196, R199, 0x10, RZ ;  /* 0x00000010c7c47819 */ /* 0x000fe200000006ff */
[C---:B------:R-:W-:Y:S01]  /*0c00*/  FMUL.FTZ R5, R6.reuse, R235 ;  /* 0x000000eb06057220 */ /* 0x040fe20000410000 */
[----:B------:R-:W-:Y:S01]  /*0c10*/  FFMA.FTZ R237, R169, R202, R10 ;  /* 0x000000caa9ed7223 */ /* 0x000fe2000001000a */
[----:B------:R-:W-:Y:S01]  /*0c20*/  FMUL.FTZ R213, R6, R213 ;  /* 0x000000d506d57220 */ /* 0x000fe20000410000 */
[----:B------:R-:W-:Y:S01]  /*0c30*/  FMUL.FTZ R235, R166, R219 ;  /* 0x000000dba6eb7220 */ /* 0x000fe20000410000 */
        /* <DEDUP_REMOVED lines=9> */
[----:B------:R-:W-:Y:S01]  /*0cd0*/  FFMA.FTZ R244, R174, R217, R235 ;  /* 0x000000d9aef47223 */ /* 0x000fe200000100eb */
[-C--:B------:R-:W-:Y:S01]  /*0ce0*/  FMUL.FTZ R201, R162, R197.reuse ;  /* 0x000000c5a2c97220 */ /* 0x080fe20000410000 */
[----:B------:R-:W-:Y:S01]  /*0cf0*/  FADD.FTZ R50, R50, R197 ;  /* 0x000000c532327221 */ /* 0x000fe20000010000 */
[----:B------:R-:W-:Y:S01]  /*0d00*/  FFMA.FTZ R74, R10, R197, R74 ;  /* 0x000000c50a4a7223 */ /* 0x000fe2000001004a */
[----:B------:R-:W-:Y:S01]  /*0d10*/  FADD.FTZ R196, RZ, R216 ;  /* 0x000000d8ffc47221 */ /* 0x000fe20000010000 */
[C---:B------:R-:W-:Y:S01]  /*0d20*/  SHF.L.U32 R235, R203.reuse, 0x10, RZ ;  /* 0x00000010cbeb7819 */ /* 0x040fe200000006ff */
[----:B------:R-:W-:Y:S01]  /*0d30*/  FFMA.FTZ R197, R0, R216, RZ ;  /* 0x000000d800c57223 */ /* 0x000fe200000100ff */
[----:B------:R-:W-:Y:S01]  /*0d40*/  PRMT R203, R203, 0x7632, R203 ;  /* 0x00007632cbcb7816 */ /* 0x000fe200000000cb */
[----:B------:R-:W-:-:S02]  /*0d50*/  FADD.FTZ R199, R196, R245 ;  /* 0x000000f5c4c77221 */ /* 0x000fc40000010000 */
[----:B------:R-:W-:Y:S01]  /*0d60*/  FFMA.FTZ R196, R4, R245, R197 ;  /* 0x000000f504c47223 */ /* 0x000fe200000100c5 */
[----:B------:R-:W-:Y:S01]  /*0d70*/  SHF.L.U32 R232, R203, 0x10, RZ ;  /* 0x00000010cbe87819 */ /* 0x000fe200000006ff */
[----:B------:R-:W-:Y:S02]  /*0d80*/  FADD.FTZ R199, R199, R244 ;  /* 0x000000f4c7c77221 */ /* 0x000fe40000010000 */
[----:B------:R-:W-:Y:S02]  /*0d90*/  FFMA.FTZ R196, R5, R244, R196 ;  /* 0x000000f405c47223 */ /* 0x000fe400000100c4 */
        /* <DEDUP_REMOVED lines=24> */
[----:B------:R-:W-:-:S07]  /*0f20*/  IADD3 R219, R3, 0x80, RZ ;  /* 0x0000008003db7810 */ /* 0x000fce0007ffe0ff */
.L_x_1234:
[----:B------:R-:W-:Y:S05]  /*0f30*/  BSYNC B0 ;  /* 0x0000000000007941 */ /* 0x000fea0003800000 */
.L_x_1233:
[----:B------:R-:W-:Y:S04]  /*0f40*/  BSSY B0, `(.L_x_1235) ;  /* 0x000007d000007945 */ /* 0x000fe80003800000 */
[----:B------:R-:W-:Y:S05]  /*0f50*/  @!P3 BRA `(.L_x_1236) ;  /* 0x0000000400ecb947 */ /* 0x000fea0003800000 */
        /* <DEDUP_REMOVED lines=17> */
[----:B-----5:R-:W-:Y:S02]  /*1070*/  FSEL R212, R225, RZ, !P0 ;  /* 0x000000ffe1d47208 */ /* 0x020fe40004000000 */
[----:B------:R-:W-:-:S03]  /*1080*/  IADD3 R219, R219, 0x80, RZ ;  /* 0x00000080dbdb7810 */ /* 0x000fc60007ffe0ff */
[C---:B---3--:R-:W-:Y:S01]  /*1090*/  FADD.FTZ R221, -R212.reuse, R12 ;  /* 0x0000000cd4dd7221 */ /* 0x048fe20000010100 */
[----:B------:R-:W-:-:S03]  /*10a0*/  FADD.FTZ R251, -R212, R14 ;  /* 0x0000000ed4fb7221 */ /* 0x000fc60000010100 */
[----:B------:R-:W-:Y:S01]  /*10b0*/  FMUL.FTZ R221, R6, R221 ;  /* 0x000000dd06dd7220 */ /* 0x000fe20000410000 */
[C---:B----4-:R-:W-:Y:S02]  /*10c0*/  SHF.L.U32 R231, R196.reuse, 0x10, RZ ;  /* 0x00000010c4e77819 */ /* 0x050fe400000006ff */
[----:B------:R-:W-:-:S04]  /*10d0*/  PRMT R196, R196, 0x7632, R196 ;  /* 0x00007632c4c47816 */ /* 0x000fc800000000c4 */
[----:B------:R-:W-:Y:S02]  /*10e0*/  SHF.L.U32 R196, R196, 0x10, RZ ;  /* 0x00000010c4c47819 */ /* 0x000fe400000006ff */
[C---:B--2---:R-:W-:Y:S02]  /*10f0*/  SHF.L.U32 R247, R200.reuse, 0x10, RZ ;  /* 0x00000010c8f77819 */ /* 0x044fe400000006ff */
[----:B------:R-:W-:Y:S01]  /*1100*/  PRMT R200, R200, 0x7632, R200 ;  /* 0x00007632c8c87816 */ /* 0x000fe200000000c8 */
[----:B------:R-:W-:Y:S01]  /*1110*/  FMUL.FTZ R243, R148, R231 ;  /* 0x000000e794f37220 */ /* 0x000fe20000410000 */
[----:B------:R-:W-:Y:S02]  /*1120*/  FMUL.FTZ R12, R149, R196 ;  /* 0x000000c4950c7220 */ /* 0x000fe40000410000 */
[----:B------:R-:W-:Y:S01]  /*1130*/  SHF.L.U32 R200, R200, 0x10, RZ ;  /* 0x00000010c8c87819 */ /* 0x000fe200000006ff */
[----:B------:R-:W-:Y:S01]  /*1140*/  FADD.FTZ R92, R92, R247 ;  /* 0x000000f75c5c7221 */ /* 0x000fe20000010000 */
[-C--:B------:R-:W-:Y:S01]  /*1150*/  FFMA.FTZ R116, R221, R247.reuse, R116 ;  /* 0x000000f7dd747223 */ /* 0x080fe20000010074 */
[----:B------:R-:W-:Y:S01]  /*1160*/  FFMA.FTZ R247, R156, R247, R243 ;  /* 0x000000f79cf77223 */ /* 0x000fe200000100f3 */
[----:B------:R-:W-:Y:S01]  /*1170*/  SHF.L.U32 R14, R197, 0x10, RZ ;  /* 0x00000010c50e7819 */ /* 0x000fe200000006ff */
[----:B------:R-:W-:Y:S01]  /*1180*/  FFMA.FTZ R243, R157, R200, R12 ;  /* 0x000000c89df37223 */ /* 0x000fe2000001000c */
[----:B------:R-:W-:Y:S01]  /*1190*/  FMUL.FTZ R12, R6, R251 ;  /* 0x000000fb060c7220 */ /* 0x000fe20000410000 */
[C---:B------:R-:W-:Y:S01]  /*11a0*/  FADD.FTZ R11, -R212.reuse, R13 ;  /* 0x0000000dd40b7221 */ /* 0x040fe20000010100 */
[----:B------:R-:W-:Y:S01]  /*11b0*/  PRMT R197, R197, 0x7632, R197 ;  /* 0x00007632c5c57816 */ /* 0x000fe200000000c5 */
[----:B------:R-:W-:Y:S01]  /*11c0*/  FADD.FTZ R13, -R212, R15 ;  /* 0x0000000fd40d7221 */ /* 0x000fe20000010100 */
[-C--:B------:R-:W-:Y:S01]  /*11d0*/  FMUL.FTZ R251, R150, R14.reuse ;  /* 0x0000000e96fb7220 */ /* 0x080fe20000410000 */
[----:B------:R-:W-:Y:S01]  /*11e0*/  FADD.FTZ R46, R46, R14 ;  /* 0x0000000e2e2e7221 */ /* 0x000fe20000010000 */
[----:B------:R-:W-:Y:S01]  /*11f0*/  FFMA.FTZ R70, R12, R14, R70 ;  /* 0x0000000e0c467223 */ /* 0x000fe20000010046 */
[C---:B------:R-:W-:Y:S01]  /*1200*/  FMUL.FTZ R11, R6.reuse, R11 ;  /* 0x0000000b060b7220 */ /* 0x040fe20000410000 */
[----:B------:R-:W-:Y:S01]  /*1210*/  SHF.L.U32 R14, R197, 0x10, RZ ;  /* 0x00000010c50e7819 */ /* 0x000fe200000006ff */
[----:B------:R-:W-:Y:S01]  /*1220*/  FMUL.FTZ R13, R6, R13 ;  /* 0x0000000d060d7220 */ /* 0x000fe20000410000 */
[----:B------:R-:W-:Y:S01]  /*1230*/  FADD.FTZ R229, -R212, R208 ;  /* 0x000000d0d4e57221 */ /* 0x000fe20000010100 */
[----:B------:R-:W-:Y:S01]  /*1240*/  FADD.FTZ R44, R44, R231 ;  /* 0x000000e72c2c7221 */ /* 0x000fe20000010000 */
[----:B------:R-:W-:Y:S01]  /*1250*/  FFMA.FTZ R68, R221, R231, R68 ;  /* 0x000000e7dd447223 */ /* 0x000fe20000010044 */
[----:B------:R-:W-:Y:S01]  /*1260*/  FADD.FTZ R45, R45, R196 ;  /* 0x000000c42d2d7221 */ /* 0x000fe20000010000 */
[----:B------:R-:W-:Y:S01]  /*1270*/  FFMA.FTZ R69, R11, R196, R69 ;  /* 0x000000c40b457223 */ /* 0x000fe20000010045 */
[----:B------:R-:W-:Y:S01]  /*1280*/  SHF.L.U32 R231, R201, 0x10, RZ ;  /* 0x00000010c9e77819 */ /* 0x000fe200000006ff */
[-C--:B------:R-:W-:Y:S01]  /*1290*/  FMUL.FTZ R196, R151, R14.reuse ;  /* 0x0000000e97c47220 */ /* 0x080fe20000410000 */
[----:B------:R-:W-:Y:S01]  /*12a0*/  PRMT R201, R201, 0x7632, R201 ;  /* 0x00007632c9c97816 */ /* 0x000fe200000000c9 */
[----:B------:R-:W-:Y:S01]  /*12b0*/  FADD.FTZ R47, R47, R14 ;  /* 0x0000000e2f2f7221 */ /* 0x000fe20000010000 */
        /* <DEDUP_REMOVED lines=19> */
[----:B------:R-:W-:Y:S01]  /*13f0*/  FADD.FTZ R94, R94, R231 ;  /* 0x000000e75e5e7221 */ /* 0x000fe20000010000 */
[-C--:B------:R-:W-:Y:S01]  /*1400*/  FFMA.FTZ R118, R12, R231.reuse, R118 ;  /* 0x000000e70c767223 */ /* 0x080fe20000010076 */
[----:B------:R-:W-:Y:S01]  /*1410*/  FFMA.FTZ R242, R158, R231, R251 ;  /* 0x000000e79ef27223 */ /* 0x000fe200000100fb */
[----:B------:R-:W-:Y:S01]  /*1420*/  FMUL.FTZ R214, R6, R211 ;  /* 0x000000d306d67220 */ /* 0x000fe20000410000 */
[----:B------:R-:W-:Y:S01]  /*1430*/  SHF.L.U32 R231, R202, 0x10, RZ ;  /* 0x00000010cae77819 */ /* 0x000fe200000006ff */
[-C--:B------:R-:W-:Y:S01]  /*1440*/  FMUL.FTZ R230, R145, R198.reuse ;  /* 0x000000c691e67220 */ /* 0x080fe20000410000 */
[----:B------:R-:W-:Y:S01]  /*1450*/  FADD.FTZ R41, R41, R198 ;  /* 0x000000c629297221 */ /* 0x000fe20000010000 */
[----:B------:R-:W-:Y:S01]  /*1460*/  FFMA.FTZ R65, R15, R198, R65 ;  /* 0x000000c60f417223 */ /* 0x000fe20000010041 */
[----:B------:R-:W-:Y:S01]  /*1470*/  FMUL.FTZ R212, R6, R209 ;  /* 0x000000d106d47220 */ /* 0x000fe20000410000 */
[-C--:B------:R-:W-:Y:S01]  /*1480*/  FMUL.FTZ R198, R147, R196.reuse ;  /* 0x000000c493c67220 */ /* 0x080fe20000410000 */
[----:B------:R-:W-:Y:S01]  /*1490*/  FADD.FTZ R43, R43, R196 ;  /* 0x000000c42b2b7221 */ /* 0x000fe20000010000 */
[----:B------:R-:W-:Y:S01]  /*14a0*/  FFMA.FTZ R67, R214, R196, R67 ;  /* 0x000000c4d6437223 */ /* 0x000fe20000010043 */
[----:B------:R-:W-:Y:S01]  /*14b0*/  SHF.L.U32 R229, R203, 0x10, RZ ;  /* 0x00000010cbe57819 */ /* 0x000fe200000006ff */
[----:B------:R-:W-:Y:S01]  /*14c0*/  FADD.FTZ R196, R217, R247 ;  /* 0x000000f7d9c47221 */ /* 0x000fe20000010000 */
[----:B------:R-:W-:Y:S01]  /*14d0*/  FADD.FTZ R88, R88, R231 ;  /* 0x000000e758587221 */ /* 0x000fe20000010000 */
[----:B------:R-:W-:Y:S01]  /*14e0*/  FFMA.FTZ R112, R14, R231, R112 ;  /* 0x000000e70e707223 */ /* 0x000fe20000010070 */
[----:B------:R-:W-:Y:S01]  /*14f0*/  PRMT R203, R203, 0x7632, R203 ;  /* 0x00007632cbcb7816 */ /* 0x000fe200000000cb */
[----:B------:R-:W-:Y:S01]  /*1500*/  FFMA.FTZ R218, R221, R247, R218 ;  /* 0x000000f7ddda7223 */ /* 0x000fe200000100da */
[----:B------:R-:W-:Y:S01]  /*1510*/  FFMA.FTZ R231, R152, R231, R201 ;  /* 0x000000e798e77223 */ /* 0x000fe200000100c9 */
[-C--:B------:R-:W-:Y:S01]  /*1520*/  FMUL.FTZ R201, R146, R197.reuse ;  /* 0x000000c592c97220 */ /* 0x080fe20000410000 */
[----:B------:R-:W-:Y:S01]  /*1530*/  FADD.FTZ R42, R42, R197 ;  /* 0x000000c52a2a7221 */ /* 0x000fe20000010000 */
[----:B------:R-:W-:Y:S01]  /*1540*/  FFMA.FTZ R66, R212, R197, R66 ;  /* 0x000000c5d4427223 */ /* 0x000fe20000010042 */
[----:B------:R-:W-:Y:S01]  /*1550*/  FADD.FTZ R197, R196, R243 ;  /* 0x000000f3c4c57221 */ /* 0x000fe20000010000 */
[----:B------:R-:W-:Y:S01]  /*1560*/  SHF.L.U32 R226, R203, 0x10, RZ ;  /* 0x00000010cbe27819 */ /* 0x000fe200000006ff */
[----:B------:R-:W-:Y:S01]  /*1570*/  FFMA.FTZ R199, R11, R243, R218 ;  /* 0x000000f30bc77223 */ /* 0x000fe200000100da */
[----:B------:R-:W-:Y:S01]  /*1580*/  PRMT R202, R202, 0x7632, R202 ;  /* 0x00007632caca7816 */ /* 0x000fe200000000ca */
[----:B------:R-:W-:-:S02]  /*1590*/  FADD.FTZ R197, R197, R242 ;  /* 0x000000f2c5c57221 */ /* 0x000fc40000010000 */
[----:B------:R-:W-:Y:S01]  /*15a0*/  FFMA.FTZ R196, R12, R242, R199 ;  /* 0x000000f20cc47223 */ /* 0x000fe200000100c7 */
[----:B------:R-:W-:Y:S01]  /*15b0*/  FADD.FTZ R91, R91, R226 ;  /* 0x000000e25b5b7221 */ /* 0x000fe20000010000 */
[-C--:B------:R-:W-:Y:S01]  /*15c0*/  FFMA.FTZ R115, R214, R226.reuse, R115 ;  /* 0x000000e2d6737223 */ /* 0x080fe20000010073 */
[----:B------:R-:W-:Y:S01]  /*15d0*/  FFMA.FTZ R226, R155, R226, R198 ;  /* 0x000000e29be27223 */ /* 0x000fe200000100c6 */
[----:B------:R-:W-:Y:S01]  /*15e0*/  SHF.L.U32 R202, R202, 0x10, RZ ;  /* 0x00000010caca7819 */ /* 0x000fe200000006ff */
[----:B------:R-:W-:Y:S01]  /*15f0*/  FADD.FTZ R198, R197, R236 ;  /* 0x000000ecc5c67221 */ /* 0x000fe20000010000 */
[----:B------:R-:W-:-:S03]  /*1600*/  FFMA.FTZ R197, R13, R236, R196 ;  /* 0x000000ec0dc57223 */ /* 0x000fc600000100c4 */
        /* <DEDUP_REMOVED lines=16> */
.L_x_1236:
[----:B------:R-:W-:Y:S05]  /*1710*/  BSYNC B0 ;  /* 0x0000000000007941 */ /* 0x000fea0003800000 */
.L_x_1235:
        /* <DEDUP_REMOVED lines=20> */
[----:B---3--:R-:W-:-:S04]  /*1860*/  FADD.FTZ R225, -R220, R196 ;  /* 0x000000c4dce17221 */ /* 0x008fc80000010100 */
[----:B------:R-:W-:Y:S01]  /*1870*/  FMUL.FTZ R224, R6, R225 ;  /* 0x000000e106e07220 */ /* 0x000fe20000410000 */
[C---:B------:R-:W-:Y:S01]  /*1880*/  FADD.FTZ R199, -R220.reuse, R199 ;  /* 0x000000c7dcc77221 */ /* 0x040fe20000010100 */
[C---:B------:R-:W-:Y:S01]  /*1890*/  FADD.FTZ R233, -R220.reuse, R197 ;  /* 0x000000c5dce97221 */ /* 0x040fe20000010100 */
[----:B------:R-:W-:Y:S01]  /*18a0*/  FADD.FTZ R219, -R220, R198 ;  /* 0x000000c6dcdb7221 */ /* 0x000fe20000010100 */
[C---:B----4-:R-:W-:Y:S02]  /*18b0*/  SHF.L.U32 R227, R204.reuse, 0x10, RZ ;  /* 0x00000010cce37819 */ /* 0x050fe400000006ff */
[----:B------:R-:W-:-:S04]  /*18c0*/  PRMT R204, R204, 0x7632, R204 ;  /* 0x00007632cccc7816 */ /* 0x000fc800000000cc */
[----:B------:R-:W-:Y:S02]  /*18d0*/  SHF.L.U32 R204, R204, 0x10, RZ ;  /* 0x00000010cccc7819 */ /* 0x000fe400000006ff */
[C---:B--2---:R-:W-:Y:S02]  /*18e0*/  SHF.L.U32 R223, R208.reuse, 0x10, RZ ;  /* 0x00000010d0df7819 */ /* 0x044fe400000006ff */
[----:B------:R-:W-:Y:S01]  /*18f0*/  PRMT R208, R208, 0x7632, R208 ;  /* 0x00007632d0d07816 */ /* 0x000fe200000000d0 */
[-C--:B------:R-:W-:Y:S01]  /*1900*/  FMUL.FTZ R225, R132, R227.reuse ;  /* 0x000000e384e17220 */ /* 0x080fe20000410000 */
[----:B------:R-:W-:Y:S01]  /*1910*/  FADD.FTZ R36, R36, R227 ;  /* 0x000000e324247221 */ /* 0x000fe20000010000 */
[----:B------:R-:W-:Y:S01]  /*1920*/  FFMA.FTZ R60, R224, R227, R60 ;  /* 0x000000e3e03c7223 */ /* 0x000fe2000001003c */
[----:B------:R-:W-:Y:S01]  /*1930*/  SHF.L.U32 R208, R208, 0x10, RZ ;  /* 0x00000010d0d07819 */ /* 0x000fe200000006ff */
[----:B------:R-:W-:Y:S01]  /*1940*/  FMUL.FTZ R196, R133, R204 ;  /* 0x000000cc85c47220 */ /* 0x000fe20000410000 */
[C---:B------:R-:W-:Y:S01]  /*1950*/  SHF.L.U32 R227, R205.reuse, 0x10, RZ ;  /* 0x00000010cde37819 */ /* 0x040fe200000006ff */
[C---:B------:R-:W-:Y:S01]  /*1960*/  FADD.FTZ R215, -R220.reuse, R200 ;  /* 0x000000c8dcd77221 */ /* 0x040fe20000010100 */
[----:B------:R-:W-:Y:S01]  /*1970*/  PRMT R205, R205, 0x7632, R205 ;  /* 0x00007632cdcd7816 */ /* 0x000fe200000000cd */
[C---:B------:R-:W-:Y:S01]  /*1980*/  FADD.FTZ R201, -R220.reuse, R201 ;  /* 0x000000c9dcc97221 */ /* 0x040fe20000010100 */
[C---:B------:R-:W-:Y:S01]  /*1990*/  FADD.FTZ R197, -R220.reuse, R202 ;  /* 0x000000cadcc57221 */ /* 0x040fe20000010100 */
[----:B------:R-:W-:Y:S01]  /*19a0*/  FADD.FTZ R203, -R220, R203 ;  /* 0x000000cbdccb7221 */ /* 0x000fe20000010100 */
[----:B------:R-:W-:Y:S01]  /*19b0*/  FFMA.FTZ R246, R140, R223, R225 ;  /* 0x000000df8cf67223 */ /* 0x000fe200000100e1 */
[----:B------:R-:W-:Y:S01]  /*19c0*/  SHF.L.U32 R225, R209, 0x10, RZ ;  /* 0x00000010d1e17819 */ /* 0x000fe200000006ff */
[C---:B------:R-:W-:Y:S01]  /*19d0*/  FMUL.FTZ R220, R6.reuse, R199 ;  /* 0x000000c706dc7220 */ /* 0x040fe20000410000 */
[----:B------:R-:W-:Y:S01]  /*19e0*/  FFMA.FTZ R241, R141, R208, R196 ;  /* 0x000000d08df17223 */ /* 0x000fe200000100c4 */
[----:B------:R-:W-:Y:S01]  /*19f0*/  PRMT R209, R209, 0x7632, R209 ;  /* 0x00007632d1d17816 */ /* 0x000fe200000000d1 */
[----:B------:R-:W-:Y:S01]  /*1a00*/  FMUL.FTZ R215, R6, R215 ;  /* 0x000000d706d77220 */ /* 0x000fe20000410000 */
[----:B------:R-:W-:-:S02]  /*1a10*/  SHF.L.U32 R199, R206, 0x10, RZ ;  /* 0x00000010cec77819 */ /* 0x000fc400000006ff */
[----:B------:R-:W-:Y:S01]  /*1a20*/  SHF.L.U32 R196, R205, 0x10, RZ ;  /* 0x00000010cdc47819 */ /* 0x000fe200000006ff */
[----:B------:R-:W-:Y:S01]  /*1a30*/  FADD.FTZ R84, R84, R223 ;  /* 0x000000df54547221 */ /* 0x000fe20000010000 */
[----:B------:R-:W-:Y:S01]  /*1a40*/  SHF.L.U32 R234, R209, 0x10, RZ ;  /* 0x00000010d1ea7819 */ /* 0x000fe200000006ff */
[----:B------:R-:W-:Y:S01]  /*1a50*/  FFMA.FTZ R108, R224, R223, R108 ;  /* 0x000000dfe06c7223 */ /* 0x000fe2000001006c */
[----:B------:R-:W-:Y:S01]  /*1a60*/  FMUL.FTZ R222, R6, R219 ;  /* 0x000000db06de7220 */ /* 0x000fe20000410000 */
[-C--:B------:R-:W-:Y:S01]  /*1a70*/  FMUL.FTZ R205, R128, R199.reuse ;  /* 0x000000c780cd7220 */ /* 0x080fe20000410000 */
[----:B------:R-:W-:Y:S01]  /*1a80*/  FADD.FTZ R32, R32, R199 ;  /* 0x000000c720207221 */ /* 0x000fe20000010000 */
[----:B------:R-:W-:Y:S01]  /*1a90*/  FFMA.FTZ R56, R215, R199, R56 ;  /* 0x000000c7d7387223 */ /* 0x000fe20000010038 */
[----:B------:R-:W-:Y:S01]  /*1aa0*/  FMUL.FTZ R223, R6, R233 ;  /* 0x000000e906df7220 */ /* 0x000fe20000410000 */
[----:B------:R-:W-:Y:S01]  /*1ab0*/  FMUL.FTZ R198, R135, R196 ;  /* 0x000000c487c67220 */ /* 0x000fe20000410000 */
[----:B------:R-:W-:-:S02]  /*1ac0*/  PRMT R206, R206, 0x7632, R206 ;  /* 0x00007632cece7816 */ /* 0x000fc400000000ce */
[C---:B------:R-:W-:Y:S02]  /*1ad0*/  SHF.L.U32 R199, R207.reuse, 0x10, RZ ;  /* 0x00000010cfc77819 */ /* 0x040fe400000006ff */
[----:B------:R-:W-:Y:S01]  /*1ae0*/  PRMT R207, R207, 0x7632, R207 ;  /* 0x00007632cfcf7816 */ /* 0x000fe200000000cf */
[-C--:B------:R-:W-:Y:S01]  /*1af0*/  FMUL.FTZ R219, R134, R227.reuse ;  /* 0x000000e386db7220 */ /* 0x080fe20000410000 */
[----:B------:R-:W-:Y:S01]  /*1b00*/  FADD.FTZ R38, R38, R227 ;  /* 0x000000e326267221 */ /* 0x000fe20000010000 */
[----:B------:R-:W-:Y:S01]  /*1b10*/  FFMA.FTZ R62, R222, R227, R62 ;  /* 0x000000e3de3e7223 */ /* 0x000fe2000001003e */
[----:B------:R-:W-:Y:S01]  /*1b20*/  FADD.FTZ R87, R87, R234 ;  /* 0x000000ea57577221 */ /* 0x000fe20000010000 */
[----:B------:R-:W-:Y:S01]  /*1b30*/  FFMA.FTZ R111, R220, R234, R111 ;  /* 0x000000eadc6f7223 */ /* 0x000fe2000001006f */
[----:B------:R-:W-:Y:S01]  /*1b40*/  FADD.FTZ R37, R37, R204 ;  /* 0x000000cc25257221 */ /* 0x000fe20000010000 */
[----:B------:R-:W-:Y:S01]  /*1b50*/  FFMA.FTZ R61, R223, R204, R61 ;  /* 0x000000ccdf3d7223 */ /* 0x000fe2000001003d */
[----:B------:R-:W-:Y:S01]  /*1b60*/  FFMA.FTZ R234, R143, R234, R198 ;  /* 0x000000ea8fea7223 */ /* 0x000fe200000100c6 */
[----:B------:R-:W-:Y:S01]  /*1b70*/  SHF.L.U32 R206, R206, 0x10, RZ ;  /* 0x00000010cece7819 */ /* 0x000fe200000006ff */
[----:B------:R-:W-:Y:S01]  /*1b80*/  FMUL.FTZ R204, R6, R201 ;  /* 0x000000c906cc7220 */ /* 0x000fe20000410000 */
[----:B------:R-:W-:-:S02]  /*1b90*/  SHF.L.U32 R227, R211, 0x10, RZ ;  /* 0x00000010d3e37819 */ /* 0x000fc400000006ff */
[----:B------:R-:W-:Y:S02]  /*1ba0*/  PRMT R211, R211, 0x7632, R211 ;  /* 0x00007632d3d37816 */ /* 0x000fe400000000d3 */
[----:B------:R-:W-:Y:S02]  /*1bb0*/  SHF.L.U32 R198, R207, 0x10, RZ ;  /* 0x00000010cfc67819 */ /* 0x000fe400000006ff */
        /* <DEDUP_REMOVED lines=8> */
[----:B------:R-:W-:Y:S01]  /*1c40*/  FMUL.FTZ R200, R131, R198 ;  /* 0x000000c683c87220 */ /* 0x000fe20000410000 */
[----:B------:R-:W-:Y:S01]  /*1c50*/  FADD.FTZ R80, R80, R233 ;  /* 0x000000e950507221 */ /* 0x000fe20000010000 */
[-C--:B------:R-:W-:Y:S01]  /*1c60*/  FFMA.FTZ R104, R215, R233.reuse, R104 ;  /* 0x000000e9d7687223 */ /* 0x080fe20000010068 */
[----:B------:R-:W-:Y:S01]  /*1c70*/  FFMA.FTZ R233, R136, R233, R205 ;  /* 0x000000e988e97223 */ /* 0x000fe200000100cd */
[----:B------:R-:W-:Y:S01]  /*1c80*/  FMUL.FTZ R205, R6, R197 ;  /* 0x000000c506cd7220 */ /* 0x000fe20000410000 */
[----:B------:R-:W-:Y:S01]  /*1c90*/  FMUL.FTZ R197, R130, R199 ;  /* 0x000000c782c57220 */ /* 0x000fe20000410000 */
[----:B------:R-:W-:Y:S01]  /*1ca0*/  FADD.FTZ R83, R83, R196 ;  /* 0x000000c453537221 */ /* 0x000fe20000010000 */
[-C--:B------:R-:W-:Y:S01]  /*1cb0*/  FFMA.FTZ R107, R206, R196.reuse, R107 ;  /* 0x000000c4ce6b7223 */ /* 0x080fe2000001006b */
        /* <DEDUP_REMOVED lines=8> */
[----:B------:R-:W-:Y:S01]  /*1d40*/  FFMA.FTZ R238, R142, R225, R219 ;  /* 0x000000e18eee7223 */ /* 0x000fe200000100db */
[----:B------:R-:W-:Y:S01]  /*1d50*/  FADD.FTZ R197, R196, R241 ;  /* 0x000000f1c4c57221 */ /* 0x000fe20000010000 */
[----:B------:R-:W-:Y:S01]  /*1d60*/  FFMA.FTZ R199, R223, R241, R218 ;  /* 0x000000f1dfc77223 */ /* 0x000fe200000100da */
[----:B------:R-:W-:-:S02]  /*1d70*/  PRMT R210, R210, 0x7632, R210 ;  /* 0x00007632d2d27816 */ /* 0x000fc400000000d2 */
[----:B------:R-:W-:Y:S01]  /*1d80*/  FADD.FTZ R197, R197, R238 ;  /* 0x000000eec5c57221 */ /* 0x000fe20000010000 */
[----:B------:R-:W-:Y:S01]  /*1d90*/  FFMA.FTZ R199, R222, R238, R199 ;  /* 0x000000eedec77223 */ /* 0x000fe200000100c7 */
[----:B------:R-:W-:Y:S01]  /*1da0*/  SHF.L.U32 R210, R210, 0x10, RZ ;  /* 0x00000010d2d27819 */ /* 0x000fe200000006ff */
[----:B------:R-:W-:Y:S01]  /*1db0*/  FADD.FTZ R35, R35, R198 ;  /* 0x000000c623237221 */ /* 0x000fe20000010000 */
[----:B------:R-:W-:Y:S01]  /*1dc0*/  FFMA.FTZ R59, R206, R198, R59 ;  /* 0x000000c6ce3b7223 */ /* 0x000fe2000001003b */
[----:B------:R-:W-:Y:S01]  /*1dd0*/  FADD.FTZ R196, R197, R234 ;  /* 0x000000eac5c47221 */ /* 0x000fe20000010000 */
[----:B------:R-:W-:Y:S01]  /*1de0*/  FFMA.FTZ R198, R220, R234, R199 ;  /* 0x000000eadcc67223 */ /* 0x000fe200000100c7 */
[----:B------:R-:W-:Y:S02]  /*1df0*/  FFMA.FTZ R228, R137, R210, R228 ;  /* 0x000000d289e47223 */ /* 0x000fe400000100e4 */
        /* <DEDUP_REMOVED lines=14> */
.L_x_1238:
[----:B------:R-:W-:Y:S05]  /*1ee0*/  BSYNC B0 ;  /* 0x0000000000007941 */ /* 0x000fea0003800000 */
.L_x_1237:
[----:B------:R-:W-:Y:S01]  /*1ef0*/  SHF.R.U32.HI R197, RZ, 0x5, R250 ;  /* 0x00000005ffc57819 */ /* 0x000fe200000116fa */
[----:B------:R-:W-:Y:S01]  /*1f00*/  UMOV UR13, 0xffffffff ;  /* 0xffffffff000d7882 */ /* 0x000fe20000000000 */
[----:B------:R-:W-:Y:S02]  /*1f10*/  LOP3.LUT P0, RZ, R250, 0x1f, RZ, 0xc0, !PT ;  /* 0x0000001ffaff7812 */ /* 0x000fe4000780c0ff */
[----:B------:R-:W-:-:S04]  /*1f20*/  LOP3.LUT R198, R197, 0x7fffffc, RZ, 0xc0, !PT ;  /* 0x07fffffcc5c67812 */ /* 0x000fc800078ec0ff */
[----:B------:R-:W-:Y:S01]  /*1f30*/  @!P5 IADD3 R198, R198, 0x4, RZ ;  /* 0x00000004c6c6d810 */ /* 0x000fe20007ffe0ff */
[----:B------:R-:W-:Y:S06]  /*1f40*/  BRA.DIV UR13, `(.L_x_1239) ;  /* 0x000000160d7c7947 */ /* 0x000fec000b800000 */
        /* <DEDUP_REMOVED lines=18> */
.L_x_1261:
[----:B------:R-:W4:Y:S01]  /*2070*/  S2R R201, SR_CgaCtaId ;  /* 0x0000000000c97919 */ /* 0x000f220000008800 */
[----:B------:R-:W-:Y:S01]  /*2080*/  MOV R200, 0x400 ;  /* 0x0000040000c87802 */ /* 0x000fe20000000f00 */
[----:B--2---:R-:W-:Y:S01]  /*2090*/  FADD.FTZ R196, R209, R196 ;  /* 0x000000c4d1c47221 */ /* 0x004fe20000010000 */
[----:B------:R-:W-:Y:S01]  /*20a0*/  @!P0 LOP3.LUT R197, R197, 0x3, RZ, 0xc0, !PT ;  /* 0x00000003c5c58812 */ /* 0x000fe200078ec0ff */
[----:B------:R-:W-:Y:S05]  /*20b0*/  WARPSYNC.ALL ;  /* 0x0000000000007948 */ /* 0x000fea0003800000 */
[----:B------:R-:W-:Y:S01]  /*20c0*/  BSSY B0, `(.L_x_1240) ;  /* 0x0000064000007945 */ /* 0x000fe20003800000 */
[----:B----4-:R-:W-:-:S02]  /*20d0*/  LEA R201, R201, R200, 0x18 ;  /* 0x000000c8c9c97211 */ /* 0x010fc400078ec0ff */
[----:B------:R-:W-:Y:S01]  /*20e0*/  @!P0 IADD3 R200, R198, R197, RZ ;  /* 0x000000c5c6c88210 */ /* 0x000fe20007ffe0ff */
[----:B---3--:R-:W-:Y:S01]  /*20f0*/  FADD.FTZ R197, R208, R199 ;  /* 0x000000c7d0c57221 */ /* 0x008fe20000010000 */
[-C--:B-1----:R-:W-:Y:S02]  /*2100*/  LEA R209, R198, R201.reuse, 0x3 ;  /* 0x000000c9c6d17211 */ /* 0x082fe400078e18ff */
[----:B------:R-:W-:-:S05]  /*2110*/  @!P0 LEA R208, R200, R201, 0x3 ;  /* 0x000000c9c8d08211 */ /* 0x000fca00078e18ff */
[----:B------:R-:W-:Y:S01]  /*2120*/  @!P0 STS.64 [R208+0x3000], R196 ;  /* 0x003000c4d0008388 */ /* 0x000fe20000000a00 */
[----:B------:R-:W-:Y:S01]  /*2130*/  BAR.SYNC.DEFER_BLOCKING 0x0 ;  /* 0x0000000000007b1d */ /* 0x000fe20000010000 */
[----:B0-----:R-:W-:-:S05]  /*2140*/  ISETP.NE.AND P0, PT, R249, RZ, PT ;  /* 0x000000fff900720c */ /* 0x001fca0003f05270 */
        /* <DEDUP_REMOVED lines=16> */
[----:B------:R-:W-:Y:S01]  /*2250*/  ISETP.NE.U32.AND P1, PT, RZ, UR8, PT ;  /* 0x00000008ff007c0c */ /* 0x000fe2000bf25070 */
[-CC-:B------:R-:W-:Y:S01]  /*2260*/  FFMA.FTZ R197, R0, R208.reuse, R209.reuse ;  /* 0x000000d000c57223 */ /* 0x180fe200000100d1 */
[----:B------:R-:W-:Y:S01]  /*2270*/  ISETP.NE.AND.EX P6, PT, RZ, UR15, PT, P6 ;  /* 0x0000000fff007c0c */ /* 0x000fe2000bfc5360 */
[----:B------:R-:W-:Y:S01]  /*2280*/  FADD.FTZ R199, R245, -R196 ;  /* 0x800000c4f5c77221 */ /* 0x000fe20000010000 */
[-CC-:B------:R-:W-:Y:S01]  /*2290*/  FFMA.FTZ R196, R8, R208.reuse, R209.reuse ;  /* 0x000000d008c47223 */ /* 0x180fe200000100d1 */
[----:B------:R-:W-:Y:S01]  /*22a0*/  ISETP.NE.AND.EX P1, PT, RZ, UR9, PT, P1 ;  /* 0x00000009ff007c0c */ /* 0x000fe2000bf25310 */
[-CC-:B-----5:R-:W-:Y:S01]  /*22b0*/  FFMA.FTZ R225, R5, R208.reuse, R209.reuse ;  /* 0x000000d005e17223 */ /* 0x1a0fe200000100d1 */
[-CC-:B------:R-:W-:Y:S01]  /*22c0*/  FFMA.FTZ R219, R7, R208.reuse, R209.reuse ;  /* 0x000000d007db7223 */ /* 0x180fe200000100d1 */
[----:B------:R-:W-:Y:S01]  /*22d0*/  FADD.FTZ R211, R239, -R196 ;  /* 0x800000c4efd37221 */ /* 0x000fe20000010000 */
[-CC-:B------:R-:W-:Y:S01]  /*22e0*/  FFMA.FTZ R196, R9, R208.reuse, R209.reuse ;  /* 0x000000d009c47223 */ /* 0x180fe200000100d1 */
[-CC-:B------:R-:W-:Y:S01]  /*22f0*/  FFMA.FTZ R198, R10, R208.reuse, R209.reuse ;  /* 0x000000d00ac67223 */ /* 0x180fe200000100d1 */
[----:B------:R-:W-:Y:S01]  /*2300*/  FFMA.FTZ R217, R213, R208, R209 ;  /* 0x000000d0d5d97223 */ /* 0x000fe200000100d1 */
[----:B------:R-:W-:Y:S01]  /*2310*/  FADD.FTZ R197, R216, -R197 ;  /* 0x800000c5d8c57221 */ /* 0x000fe20000010000 */
[----:B------:R-:W-:Y:S01]  /*2320*/  FADD.FTZ R201, R237, -R196 ;  /* 0x800000c4edc97221 */ /* 0x000fe20000010000 */
[----:B------:R-:W-:Y:S01]  /*2330*/  FADD.FTZ R225, R244, -R225 ;  /* 0x800000e1f4e17221 */ /* 0x000fe20000010000 */
[----:B------:R-:W0:Y:S01]  /*2340*/  @P6 LDC.64 R202, c[0x0][0x308] ;  /* 0x0000c200ffca6b82 */ /* 0x000e220000000a00 */
[----:B------:R-:W-:Y:S01]  /*2350*/  FADD.FTZ R219, R240, -R219 ;  /* 0x800000dbf0db7221 */ /* 0x000fe20000010000 */
[----:B------:R-:W-:Y:S01]  /*2360*/  FMUL.FTZ R218, R6, R201 ;  /* 0x000000c906da7220 */ /* 0x000fe20000410000 */
[----:B------:R-:W-:Y:S01]  /*2370*/  FADD.FTZ R251, R235, -R198 ;  /* 0x800000c6ebfb7221 */ /* 0x000fe20000010000 */
[----:B------:R-:W-:Y:S01]  /*2380*/  FADD.FTZ R217, R232, -R217 ;  /* 0x800000d9e8d97221 */ /* 0x000fe20000010000 */
[----:B------:R-:W-:Y:S01]  /*2390*/  ISETP.NE.U32.AND P0, PT, RZ, UR6, PT ;  /* 0x00000006ff007c0c */ /* 0x000fe2000bf05070 */
[C---:B------:R-:W-:Y:S01]  /*23a0*/  FMUL.FTZ R197, R6.reuse, R197 ;  /* 0x000000c506c57220 */ /* 0x040fe20000410000 */
        /* <DEDUP_REMOVED lines=27> */
[-C--:B------:R-:W-:Y:S02]  /*2560*/  F2FP.BF16.F32.PACK_AB R198, R218, R211.reuse ;  /* 0x000000d3dac6723e */ /* 0x080fe400000010ff */
[-C--:B------:R-:W-:Y:S01]  /*2570*/  F2FP.BF16.F32.PACK_AB R199, R217, R210.reuse ;  /* 0x000000d2d9c7723e */ /* 0x080fe200000010ff */
[----:B------:R0:W-:Y:S01]  /*2580*/  @P6 STG.E.128 desc[UR4][R202.64+0x10], R188 ;  /* 0x000010bcca006986 */ /* 0x0001e2000c101d04 */
[----:B------:R-:W-:Y:S02]  /*2590*/  @P0 F2FP.BF16.F32.PACK_AB R211, RZ, R211 ;  /* 0x000000d3ffd3023e */ /* 0x000fe400000010ff */
[----:B------:R-:W-:Y:S02]  /*25a0*/  @P0 F2FP.BF16.F32.PACK_AB R210, RZ, R210 ;  /* 0x000000d2ffd2023e */ /* 0x000fe400000010ff */
[----:B------:R-:W-:Y:S02]  /*25b0*/  @P0 F2FP.BF16.F32.PACK_AB R218, RZ, R218 ;  /* 0x000000daffda023e */ /* 0x000fe400000010ff */
[----:B------:R-:W-:-:S02]  /*25c0*/  @P0 F2FP.BF16.F32.PACK_AB R217, RZ, R217 ;  /* 0x000000d9ffd9023e */ /* 0x000fc400000010ff */
[----:B------:R-:W-:Y:S02]  /*25d0*/  @P0 PRMT R194, R211, 0x7610, R194 ;  /* 0x00007610d3c20816 */ /* 0x000fe400000000c2 */
[----:B------:R-:W-:Y:S02]  /*25e0*/  @P0 PRMT R195, R210, 0x7610, R195 ;  /* 0x00007610d2c30816 */ /* 0x000fe400000000c3 */
[----:B------:R-:W-:Y:S02]  /*25f0*/  @P0 PRMT R194, R194, 0x5410, R218 ;  /* 0x00005410c2c20816 */ /* 0x000fe400000000da */
[----:B------:R-:W-:Y:S02]  /*2600*/  @P0 PRMT R195, R195, 0x5410, R217 ;  /* 0x00005410c3c30816 */ /* 0x000fe400000000d9 */
[----:B0-----:R-:W-:Y:S02]  /*2610*/  @P0 F2FP.BF16.F32.PACK_AB R203, RZ, R196 ;  /* 0x000000c4ffcb023e */ /* 0x001fe400000010ff */
[----:B------:R-:W-:-:S02]  /*2620*/  @P0 F2FP.BF16.F32.PACK_AB R202, RZ, R197 ;  /* 0x000000c5ffca023e */ /* 0x000fc400000010ff */
[----:B------:R-:W-:Y:S02]  /*2630*/  F2FP.BF16.F32.PACK_AB R196, R196, R197 ;  /* 0x000000c5c4c4723e */ /* 0x000fe400000010ff */
[-C--:B------:R-:W-:Y:S02]  /*2640*/  F2FP.BF16.F32.PACK_AB R197, R219, R225.reuse ;  /* 0x000000e1dbc5723e */ /* 0x080fe400000010ff */
[----:B------:R-:W-:Y:S02]  /*2650*/  @P0 F2FP.BF16.F32.PACK_AB R225, RZ, R225 ;  /* 0x000000e1ffe1023e */ /* 0x000fe400000010ff */
[----:B------:R-:W-:Y:S01]  /*2660*/  @P0 F2FP.BF16.F32.PACK_AB R219, RZ, R219 ;  /* 0x000000dbffdb023e */ /* 0x000fe200000010ff */
[----:B------:R0:W-:Y:S01]  /*2670*/  STG.E.128 desc[UR4][R200.64], R196 ;  /* 0x000000c4c8007986 */ /* 0x0001e2000c101d04 */
[----:B------:R-:W-:Y:S02]  /*2680*/  @P0 PRMT R192, R202, 0x7610, R192 ;  /* 0x00007610cac00816 */ /* 0x000fe400000000c0 */
[----:B------:R-:W-:-:S02]  /*2690*/  @P0 PRMT R193, R225, 0x7610, R193 ;  /* 0x00007610e1c10816 */ /* 0x000fc400000000c1 */
[----:B------:R-:W-:Y:S02]  /*26a0*/  @P0 PRMT R192, R192, 0x5410, R203 ;  /* 0x00005410c0c00816 */ /* 0x000fe400000000cb */
[----:B------:R-:W-:Y:S02]  /*26b0*/  @P0 PRMT R193, R193, 0x5410, R219 ;  /* 0x00005410c1c10816 */ /* 0x000fe400000000db */
[----:B0-----:R-:W-:-:S04]  /*26c0*/  @P0 LEA R196, P1, R3, UR6, 0x4 ;  /* 0x0000000603c40c11 */ /* 0x001fc8000f8220ff */
[C---:B------:R-:W-:Y:S02]  /*26d0*/  @P0 LEA.HI.X R197, R3.reuse, UR7, RZ, 0x4, P1 ;  /* 0x0000000703c50c11 */ /* 0x040fe400088f24ff */
[----:B------:R-:W-:-:S03]  /*26e0*/  IADD3 R3, R3, 0x80, RZ ;  /* 0x0000008003037810 */ /* 0x000fc60007ffe0ff */
[----:B------:R0:W-:Y:S04]  /*26f0*/  @P0 STG.E.128 desc[UR4][R196.64], R192 ;  /* 0x000000c0c4000986 */ /* 0x0001e8000c101d04 */
.L_x_1241:
[----:B------:R-:W-:Y:S05]  /*2700*/  BSYNC B0 ;  /* 0x0000000000007941 */ /* 0x000fea0003800000 */
.L_x_1240:
[----:B------:R-:W-:Y:S04]  /*2710*/  BSSY B0, `(.L_x_1242) ;  /* 0x000004f000007945 */ /* 0x000fe80003800000 */
[----:B------:R-:W-:Y:S05]  /*2720*/  @!P3 BRA `(.L_x_1243) ;  /* 0x000000040034b947 */ /* 0x000fea0003800000 */
[----:B------:R-:W-:Y:S01]  /*2730*/  ISETP.NE.U32.AND P6, PT, RZ, UR14, PT ;  /* 0x0000000eff007c0c */ /* 0x000fe2000bfc5070 */
[-CC-:B0-----:R-:W-:Y:S01]  /*2740*/  FFMA.FTZ R196, R221, R208.reuse, R209.reuse ;  /* 0x000000d0ddc47223 */ /* 0x181fe200000100d1 */
[-CC-:B------:R-:W-:Y:S01]  /*2750*/  FFMA.FTZ R201, R15, R208.reuse, R209.reuse ;  /* 0x000000d00fc97223 */ /* 0x180fe200000100d1 */
[----:B------:R-:W-:Y:S01]  /*2760*/  ISETP.NE.U32.AND P1, PT, RZ, UR8, PT ;  /* 0x00000008ff007c0c */ /* 0x000fe2000bf25070 */
[-CC-:B------:R-:W-:Y:S01]  /*2770*/  FFMA.FTZ R198, R11, R208.reuse, R209.reuse ;  /* 0x000000d00bc67223 */ /* 0x180fe200000100d1 */
[----:B------:R-:W-:Y:S01]  /*2780*/  ISETP.NE.AND.EX P6, PT, RZ, UR15, PT, P6 ;  /* 0x0000000fff007c0c */ /* 0x000fe2000bfc5360 */
[----:B------:R-:W-:Y:S01]  /*2790*/  FADD.FTZ R197, R247, -R196 ;  /* 0x800000c4f7c57221 */ /* 0x000fe20000010000 */
[-C--:B------:R-:W-:Y:S01]  /*27a0*/  FFMA.FTZ R196, R14, R208.reuse, R209 ;  /* 0x000000d00ec47223 */ /* 0x080fe200000100d1 */
[----:B------:R-:W-:Y:S01]  /*27b0*/  FADD.FTZ R201, R230, -R201 ;  /* 0x800000c9e6c97221 */ /* 0x000fe20000010000 */
[----:B------:R-:W-:Y:S01]  /*27c0*/  ISETP.NE.AND.EX P1, PT, RZ, UR9, PT, P1 ;  /* 0x00000009ff007c0c */ /* 0x000fe2000bf25310 */
[-CC-:B-----5:R-:W-:Y:S01]  /*27d0*/  FFMA.FTZ R225, R12, R208.reuse, R209.reuse ;  /* 0x000000d00ce17223 */ /* 0x1a0fe200000100d1 */
[----:B------:R-:W-:Y:S01]  /*27e0*/  FADD.FTZ R211, R231, -R196 ;  /* 0x800000c4e7d37221 */ /* 0x000fe20000010000 */
[-CC-:B------:R-:W-:Y:S01]  /*27f0*/  FFMA.FTZ R219, R13, R208.reuse, R209.reuse ;  /* 0x000000d00ddb7223 */ /* 0x180fe200000100d1 */
[-CC-:B------:R-:W-:Y:S01]  /*2800*/  FFMA.FTZ R196, R212, R208.reuse, R209.reuse ;  /* 0x000000d0d4c47223 */ /* 0x180fe200000100d1 */
[----:B------:R-:W-:Y:S01]  /*2810*/  FFMA.FTZ R217, R214, R208, R209 ;  /* 0x000000d0d6d97223 */ /* 0x000fe200000100d1 */
[----:B------:R-:W-:Y:S01]  /*2820*/  FMUL.FTZ R218, R6, R201 ;  /* 0x000000c906da7220 */ /* 0x000fe20000410000 */
[----:B------:R-:W-:Y:S01]  /*2830*/  FADD.FTZ R199, R243, -R198 ;  /* 0x800000c6f3c77221 */ /* 0x000fe20000010000 */
[----:B------:R-:W0:Y:S01]  /*2840*/  LDC.64 R200, c[0x0][0x2f8] ;  /* 0x0000be00ffc87b82 */ /* 0x000e220000000a00 */
[----:B------:R-:W-:Y:S01]  /*2850*/  FADD.FTZ R225, R242, -R225 ;  /* 0x800000e1f2e17221 */ /* 0x000fe20000010000 */
[----:B------:R-:W-:Y:S01]  /*2860*/  FADD.FTZ R219, R236, -R219 ;  /* 0x800000dbecdb7221 */ /* 0x000fe20000010000 */
[----:B------:R-:W-:Y:S01]  /*2870*/  FADD.FTZ R251, R229, -R196 ;  /* 0x800000c4e5fb7221 */ /* 0x000fe20000010000 */
[----:B------:R-:W-:Y:S01]  /*2880*/  FADD.FTZ R217, R226, -R217 ;  /* 0x800000d9e2d97221 */ /* 0x000fe20000010000 */
[----:B------:R-:W-:Y:S01]  /*2890*/  ISETP.NE.U32.AND P0, PT, RZ, UR6, PT ;  /* 0x00000006ff007c0c */ /* 0x000fe2000bf05070 */
[C---:B------:R-:W-:Y:S01]  /*28a0*/  FMUL.FTZ R197, R6.reuse, R197 ;  /* 0x000000c506c57220 */ /* 0x040fe20000410000 */
[C---:B------:R-:W-:Y:S01]  /*28b0*/  FMUL.FTZ R196, R6.reuse, R199 ;  /* 0x000000c706c47220 */ /* 0x040fe20000410000 */
[----:B------:R-:W1:Y:S01]  /*28c0*/  @P6 LDC.64 R202, c[0x0][0x308] ;  /* 0x0000c200ffca6b82 */ /* 0x000e620000000a00 */
        /* <DEDUP_REMOVED lines=15> */
[----:B0-----:R-:W-:Y:S01]  /*29c0*/  IMAD.WIDE.U32 R200, R3, 0x10, R200 ;  /* 0x0000001003c87825 */ /* 0x001fe200078e00c8 */
[----:B------:R-:W-:-:S02]  /*29d0*/  SEL R185, R196, R185, P6 ;  /* 0x000000b9c4b97207 */ /* 0x000fc40003000000 */
[----:B------:R-:W-:Y:S02]  /*29e0*/  SEL R186, R225, R186, P6 ;  /* 0x000000bae1ba7207 */ /* 0x000fe40003000000 */
[----:B------:R-:W-:Y:S02]  /*29f0*/  SEL R187, R219, R187, P6 ;  /* 0x000000bbdbbb7207 */ /* 0x000fe40003000000 */
[----:B------:R-:W-:Y:S01]  /*2a00*/  SEL R188, R211, R188, P6 ;  /* 0x000000bcd3bc7207 */ /* 0x000fe20003000000 */
[----:B-1----:R-:W-:Y:S01]  /*2a10*/  @P6 IMAD.WIDE.U32 R202, R3, 0x20, R202 ;  /* 0x0000002003ca6825 */ /* 0x002fe200078e00ca */
[----:B------:R-:W-:Y:S02]  /*2a20*/  SEL R189, R218, R189, P6 ;  /* 0x000000bddabd7207 */ /* 0x000fe40003000000 */
[----:B------:R-:W-:Y:S02]  /*2a30*/  SEL R190, R210, R190, P6 ;  /* 0x000000bed2be7207 */ /* 0x000fe40003000000 */
[----:B------:R-:W-:Y:S01]  /*2a40*/  SEL R191, R217, R191, P6 ;  /* 0x000000bfd9bf7207 */ /* 0x000fe20003000000 */
[----:B------:R-:W-:Y:S01]  /*2a50*/  @P6 STG.E.128 desc[UR4][R202.64], R184 ;  /* 0x000000b8ca006986 */ /* 0x000fe2000c101d04 */
[----:B------:R-:W-:-:S02]  /*2a60*/  F2FP.BF16.F32.PACK_AB R198, R218, R211 ;  /* 0x000000d3dac6723e */ /* 0x000fc400000010ff */
[-C--:B------:R-:W-:Y:S01]  /*2a70*/  F2FP.BF16.F32.PACK_AB R199, R217, R210.reuse ;  /* 0x000000d2d9c7723e */ /* 0x080fe200000010ff */
[----:B------:R0:W-:Y:S01]  /*2a80*/  @P6 STG.E.128 desc[UR4][R202.64+0x10], R188 ;  /* 0x000010bcca006986 */ /* 0x0001e2000c101d04 */
        /* <DEDUP_REMOVED lines=8> */
[----:B0-----:R-:W-:Y:S02]  /*2b10*/  @P0 F2FP.BF16.F32.PACK_AB R203, RZ, R196 ;  /* 0x000000c4ffcb023e */ /* 0x001fe400000010ff */
[-C--:B------:R-:W-:Y:S02]  /*2b20*/  @P0 F2FP.BF16.F32.PACK_AB R202, RZ, R197.reuse ;  /* 0x000000c5ffca023e */ /* 0x080fe400000010ff */
[----:B------:R-:W-:-:S02]  /*2b30*/  F2FP.BF16.F32.PACK_AB R196, R196, R197 ;  /* 0x000000c5c4c4723e */ /* 0x000fc400000010ff */
[-C--:B------:R-:W-:Y:S02]  /*2b40*/  F2FP.BF16.F32.PACK_AB R197, R219, R225.reuse ;  /* 0x000000e1dbc5723e */ /* 0x080fe400000010ff */
[----:B------:R-:W-:Y:S02]  /*2b50*/  @P0 F2FP.BF16.F32.PACK_AB R225, RZ, R225 ;  /* 0x000000e1ffe1023e */ /* 0x000fe400000010ff */
[----:B------:R-:W-:Y:S01]  /*2b60*/  @P0 F2FP.BF16.F32.PACK_AB R219, RZ, R219 ;  /* 0x000000dbffdb023e */ /* 0x000fe200000010ff */
[----:B------:R0:W-:Y:S01]  /*2b70*/  STG.E.128 desc[UR4][R200.64], R196 ;  /* 0x000000c4c8007986 */ /* 0x0001e2000c101d04 */
[----:B------:R-:W-:Y:S02]  /*2b80*/  @P0 PRMT R192, R202, 0x7610, R192 ;  /* 0x00007610cac00816 */ /* 0x000fe400000000c0 */
[----:B------:R-:W-:Y:S02]  /*2b90*/  @P0 PRMT R193, R225, 0x7610, R193 ;  /* 0x00007610e1c10816 */ /* 0x000fe400000000c1 */
[----:B------:R-:W-:-:S02]  /*2ba0*/  @P0 PRMT R192, R192, 0x5410, R203 ;  /* 0x00005410c0c00816 */ /* 0x000fc400000000cb */
[----:B------:R-:W-:Y:S02]  /*2bb0*/  @P0 PRMT R193, R193, 0x5410, R219 ;  /* 0x00005410c1c10816 */ /* 0x000fe400000000db */
[----:B0-----:R-:W-:-:S04]  /*2bc0*/  @P0 LEA R196, P1, R3, UR6, 0x4 ;  /* 0x0000000603c40c11 */ /* 0x001fc8000f8220ff */
[C---:B------:R-:W-:Y:S02]  /*2bd0*/  @P0 LEA.HI.X R197, R3.reuse, UR7, RZ, 0x4, P1 ;  /* 0x0000000703c50c11 */ /* 0x040fe400088f24ff */
[----:B------:R-:W-:-:S03]  /*2be0*/  IADD3 R3, R3, 0x80, RZ ;  /* 0x0000008003037810 */ /* 0x000fc60007ffe0ff */
[----:B------:R1:W-:Y:S04]  /*2bf0*/  @P0 STG.E.128 desc[UR4][R196.64], R192 ;  /* 0x000000c0c4000986 */ /* 0x0003e8000c101d04 */
.L_x_1243:
[----:B------:R-:W-:Y:S05]  /*2c00*/  BSYNC B0 ;  /* 0x0000000000007941 */ /* 0x000fea0003800000 */
.L_x_1242:
[----:B------:R-:W-:Y:S04]  /*2c10*/  BSSY B0, `(.L_x_1244) ;  /* 0x000004e000007945 */ /* 0x000fe80003800000 */
[----:B------:R-:W-:Y:S05]  /*2c20*/  @!P4 BRA `(.L_x_1245) ;  /* 0x000000040030c947 */ /* 0x000fea0003800000 */
[----:B------:R-:W-:Y:S01]  /*2c30*/  ISETP.NE.U32.AND P1, PT, RZ, UR14, PT ;  /* 0x0000000eff007c0c */ /* 0x000fe2000bf25070 */
[-CC-:B------:R-:W-:Y:S01]  /*2c40*/  FFMA.FTZ R201, R220, R208.reuse, R209.reuse ;  /* 0x000000d0dcc97223 */ /* 0x180fe200000100d1 */
[----:B------:R-:W-:Y:S01]  /*2c50*/  ISETP.NE.U32.AND P0, PT, RZ, UR8, PT ;  /* 0x00000008ff007c0c */ /* 0x000fe2000bf05070 */
[-CC-:B------:R-:W-:Y:S01]  /*2c60*/  FFMA.FTZ R203, R204, R208.reuse, R209.reuse ;  /* 0x000000d0cccb7223 */ /* 0x180fe200000100d1 */
[----:B------:R-:W-:Y:S01]  /*2c70*/  ISETP.NE.AND.EX P1, PT, RZ, UR15, PT, P1 ;  /* 0x0000000fff007c0c */ /* 0x000fe2000bf25310 */
[-CC-:B------:R-:W-:Y:S01]  /*2c80*/  FFMA.FTZ R198, R215, R208.reuse, R209.reuse ;  /* 0x000000d0d7c67223 */ /* 0x180fe200000100d1 */
[-C--:B------:R-:W-:Y:S01]  /*2c90*/  FFMA.FTZ R200, R205, R208.reuse, R209 ;  /* 0x000000d0cdc87223 */ /* 0x080fe200000100d1 */
[----:B------:R-:W-:Y:S01]  /*2ca0*/  FADD.FTZ R201, R234, -R201 ;  /* 0x800000c9eac97221 */ /* 0x000fe20000010000 */
[-CC-:B01----:R-:W-:Y:S01]  /*2cb0*/  FFMA.FTZ R197, R224, R208.reuse, R209.reuse ;  /* 0x000000d0e0c57223 */ /* 0x183fe200000100d1 */
[-CC-:B------:R-:W-:Y:S01]  /*2cc0*/  FFMA.FTZ R196, R223, R208.reuse, R209.reuse ;  /* 0x000000d0dfc47223 */ /* 0x180fe200000100d1 */
[-CC-:B------:R-:W-:Y:S01]  /*2cd0*/  FFMA.FTZ R199, R222, R208.reuse, R209.reuse ;  /* 0x000000d0dec77223 */ /* 0x180fe200000100d1 */
[----:B------:R-:W-:Y:S01]  /*2ce0*/  ISETP.NE.AND.EX P0, PT, RZ, UR9, PT, P0 ;  /* 0x00000009ff007c0c */ /* 0x000fe2000bf05300 */
[----:B------:R-:W-:Y:S01]  /*2cf0*/  FFMA.FTZ R208, R206, R208, R209 ;  /* 0x000000d0ced07223 */ /* 0x000fe200000100d1 */
[----:B------:R-:W-:Y:S01]  /*2d00*/  FADD.FTZ R209, R233, -R198 ;  /* 0x800000c6e9d17221 */ /* 0x000fe20000010000 */
[----:B-----5:R-:W-:Y:S01]  /*2d10*/  FADD.FTZ R225, R228, -R203 ;  /* 0x800000cbe4e17221 */ /* 0x020fe20000010000 */
[----:B------:R-:W-:Y:S01]  /*2d20*/  FADD.FTZ R197, R246, -R197 ;  /* 0x800000c5f6c57221 */ /* 0x000fe20000010000 */
[----:B------:R-:W-:Y:S01]  /*2d30*/  FADD.FTZ R219, R241, -R196 ;  /* 0x800000c4f1db7221 */ /* 0x000fe20000010000 */
[----:B------:R-:W-:Y:S01]  /*2d40*/  FADD.FTZ R199, R238, -R199 ;  /* 0x800000c7eec77221 */ /* 0x000fe20000010000 */
[----:B------:R-:W-:Y:S01]  /*2d50*/  FADD.FTZ R251, R227, -R200 ;  /* 0x800000c8e3fb7221 */ /* 0x000fe20000010000 */
[----:B------:R-:W0:Y:S01]  /*2d60*/  @P1 LDC.64 R202, c[0x0][0x308] ;  /* 0x0000c200ffca1b82 */ /* 0x000e220000000a00 */
[C---:B------:R-:W-:Y:S01]  /*2d70*/  FMUL.FTZ R211, R6.reuse, R201 ;  /* 0x000000c906d37220 */ /* 0x040fe20000410000 */
        /* <DEDUP_REMOVED lines=29> */
[C---:B------:R-:W-:Y:S02]  /*2f50*/  SEL R191, R6.reuse, R191, P1 ;  /* 0x000000bf06bf7207 */ /* 0x040fe40000800000 */
        /* <DEDUP_REMOVED lines=25> */
.L_x_1245:
[----:B------:R-:W-:Y:S05]  /*30f0*/  BSYNC B0 ;  /* 0x0000000000007941 */ /* 0x000fea0003800000 */
.L_x_1244:
[----:B------:R-:W-:Y:S02]  /*3100*/  IADD3 R2, R2, UR16, RZ ;  /* 0x0000001002027c10 */ /* 0x000fe4000fffe0ff */
[----:B------:R-:W-:Y:S02]  /*3110*/  SEL R3, RZ, 0x1, P5 ;  /* 0x00000001ff037807 */ /* 0x000fe40002800000 */
[----:B------:R-:W-:-:S13]  /*3120*/  ISETP.GE.AND P0, PT, R2, UR17, PT ;  /* 0x0000001102007c0c */ /* 0x000fda000bf06270 */
[----:B------:R-:W-:Y:S05]  /*3130*/  @!P0 BRA `(.L_x_1246) ;  /* 0xffffffd400488947 */ /* 0x000fea000383ffff */
.L_x_1232:
        /* <DEDUP_REMOVED lines=10> */
[----:B-----5:R-:W0:Y:S08]  /*31e0*/  LDC.64 R6, c[0x0][0x2e0] ;  /* 0x0000b800ff067b82 */ /* 0x020e300000000a00 */
        /* <DEDUP_REMOVED lines=14> */
.L_x_1248:
[----:B------:R-:W-:Y:S05]  /*32d0*/  BSYNC B0 ;  /* 0x0000000000007941 */ /* 0x000fea0003800000 */
.L_x_1247:
[----:B------:R-:W-:Y:S04]  /*32e0*/  BSSY B0, `(.L_x_1249) ;  /* 0x0000013000007945 */ /* 0x000fe80003800000 */
[----:B------:R-:W-:Y:S05]  /*32f0*/  @!P3 BRA `(.L_x_1250) ;  /* 0x000000000044b947 */ /* 0x000fea0003800000 */
[----:B---3--:R-:W3:Y:S08]  /*3300*/  LDC.64 R2, c[0x0][0x2d0] ;  /* 0x0000b400ff027b82 */ /* 0x008ef00000000a00 */
        /* <DEDUP_REMOVED lines=16> */
.L_x_1250:
[----:B------:R-:W-:Y:S05]  /*3410*/  BSYNC B0 ;  /* 0x0000000000007941 */ /* 0x000fea0003800000 */
.L_x_1249:
[----:B------:R-:W-:Y:S05]  /*3420*/  @!P4 EXIT ;  /* 0x000000000000c94d */ /* 0x000fea0003800000 */
[----:B---3--:R-:W3:Y:S08]  /*3430*/  LDC.64 R2, c[0x0][0x2d0] ;  /* 0x0000b400ff027b82 */ /* 0x008ef00000000a00 */
[----:B------:R-:W4:Y:S08]  /*3440*/  LDC.64 R4, c[0x0][0x2d8] ;  /* 0x0000b600ff047b82 */ /* 0x000f300000000a00 */
[----:B-----5:R-:W0:Y:S08]  /*3450*/  LDC.64 R6, c[0x0][0x2e0] ;  /* 0x0000b800ff067b82 */ /* 0x020e300000000a00 */
        /* <DEDUP_REMOVED lines=14> */
.L_x_1239:
[----:B------:R-:W-:Y:S01]  /*3540*/  HFMA2.MMA R219, -RZ, RZ, 0, 9.5367431640625e-07 ;  /* 0x00000010ffdb7435 */ /* 0x000fe200000001ff */
[----:B------:R-:W-:Y:S02]  /*3550*/  MOV R252, 0x1f ;  /* 0x0000001f00fc7802 */ /* 0x000fe40000000f00 */
[----:B------:R-:W-:-:S08]  /*3560*/  MOV R210, 0xffffffff ;  /* 0xffffffff00d27802 */ /* 0x000fd00000000f00 */
[----:B0----5:R-:W-:Y:S05]  /*3570*/  WARPSYNC.COLLECTIVE R210, `(.L_x_1251) ;  /* 0x00000000d2087348 */ /* 0x021fea0003c00000 */
[----:B------:R1:W2:Y:S02]  /*3580*/  SHFL.DOWN P1, R211, R217, R219, R252 ;  /* 0x080000dbd9d37389 */ /* 0x0002a400000200fc */
[----:B012--5:R-:W-:Y:S01]  /*3590*/  ENDCOLLECTIVE ;  /* 0x000000000000791b */ /* 0x027fe20003800000 */
.L_x_1251:
[----:B------:R-:W-:-:S05]  /*35a0*/  MOV R196, R211 ;  /* 0x000000d300c47202 */ /* 0x000fca0000000f00 */
[----:B------:R-:W-:Y:S01]  /*35b0*/  FADD.FTZ R196, R196, R217 ;  /* 0x000000d9c4c47221 */ /* 0x000fe20000010000 */
[----:B------:R-:W-:-:S07]  /*35c0*/  MOV R217, R218 ;  /* 0x000000da00d97202 */ /* 0x000fce0000000f00 */
[----:B------:R-:W-:Y:S05]  /*35d0*/  WARPSYNC.COLLECTIVE R210, `(.L_x_1252) ;  /* 0x00000000d2087348 */ /* 0x000fea0003c00000 */
[----:B------:R0:W1:Y:S02]  /*35e0*/  SHFL.DOWN P1, R211, R217, R219, R252 ;  /* 0x080000dbd9d37389 */ /* 0x00006400000200fc */
[----:B01----:R-:W-:Y:S01]  /*35f0*/  ENDCOLLECTIVE ;  /* 0x000000000000791b */ /* 0x003fe20003800000 */
.L_x_1252:
[----:B------:R-:W-:Y:S01]  /*3600*/  HFMA2.MMA R219, -RZ, RZ, 0, 4.76837158203125e-07 ;  /* 0x00000008ffdb7435 */ /* 0x000fe200000001ff */
[----:B------:R-:W-:Y:S02]  /*3610*/  MOV R217, R196 ;  /* 0x000000c400d97202 */ /* 0x000fe40000000f00 */
[----:B------:R-:W-:-:S08]  /*3620*/  MOV R199, R211 ;  /* 0x000000d300c77202 */ /* 0x000fd00000000f00 */
[----:B------:R-:W-:Y:S05]  /*3630*/  WARPSYNC.COLLECTIVE R210, `(.L_x_1253) ;  /* 0x00000000d2087348 */ /* 0x000fea0003c00000 */
[----:B------:R0:W1:Y:S02]  /*3640*/  SHFL.DOWN P1, R211, R217, R219, R252 ;  /* 0x080000dbd9d37389 */ /* 0x00006400000200fc */
[----:B01----:R-:W-:Y:S01]  /*3650*/  ENDCOLLECTIVE ;  /* 0x000000000000791b */ /* 0x003fe20003800000 */
.L_x_1253:
[----:B------:R-:W-:-:S05]  /*3660*/  FADD.FTZ R199, R199, R218 ;  /* 0x000000dac7c77221 */ /* 0x000fca0000010000 */
[----:B------:R-:W-:Y:S02]  /*3670*/  MOV R217, R199 ;  /* 0x000000c700d97202 */ /* 0x000fe40000000f00 */
[----:B------:R-:W-:-:S07]  /*3680*/  MOV R201, R211 ;  /* 0x000000d300c97202 */ /* 0x000fce0000000f00 */
[----:B------:R-:W-:Y:S05]  /*3690*/  WARPSYNC.COLLECTIVE R210, `(.L_x_1254) ;  /* 0x00000000d2087348 */ /* 0x000fea0003c00000 */
[----:B------:R0:W1:Y:S02]  /*36a0*/  SHFL.DOWN P1, R211, R217, R219, R252 ;  /* 0x080000dbd9d37389 */ /* 0x00006400000200fc */
[----:B01----:R-:W-:Y:S01]  /*36b0*/  ENDCOLLECTIVE ;  /* 0x000000000000791b */ /* 0x003fe20003800000 */
.L_x_1254:
[----:B------:R-:W-:Y:S01]  /*36c0*/  FADD.FTZ R201, R196, R201 ;  /* 0x000000c9c4c97221 */ /* 0x000fe20000010000 */
[----:B------:R-:W-:-:S04]  /*36d0*/  HFMA2.MMA R219, -RZ, RZ, 0, 2.384185791015625e-07 ;  /* 0x00000004ffdb7435 */ /* 0x000fc800000001ff */
[----:B------:R-:W-:Y:S02]  /*36e0*/  MOV R217, R201 ;  /* 0x000000c900d97202 */ /* 0x000fe40000000f00 */
[----:B------:R-:W-:-:S07]  /*36f0*/  MOV R200, R211 ;  /* 0x000000d300c87202 */ /* 0x000fce0000000f00 */
[----:B------:R-:W-:Y:S05]  /*3700*/  WARPSYNC.COLLECTIVE R210, `(.L_x_1255) ;  /* 0x00000000d2087348 */ /* 0x000fea0003c00000 */
[----:B------:R0:W1:Y:S02]  /*3710*/  SHFL.DOWN P1, R211, R217, R219, R252 ;  /* 0x080000dbd9d37389 */ /* 0x00006400000200fc */
[----:B01----:R-:W-:Y:S01]  /*3720*/  ENDCOLLECTIVE ;  /* 0x000000000000791b */ /* 0x003fe20003800000 */
.L_x_1255:
[----:B------:R-:W-:-:S05]  /*3730*/  FADD.FTZ R200, R199, R200 ;  /* 0x000000c8c7c87221 */ /* 0x000fca0000010000 */
[----:B------:R-:W-:Y:S02]  /*3740*/  MOV R217, R200 ;  /* 0x000000c800d97202 */ /* 0x000fe40000000f00 */
[----:B------:R-:W-:-:S07]  /*3750*/  MOV R202, R211 ;  /* 0x000000d300ca7202 */ /* 0x000fce0000000f00 */
[----:B------:R-:W-:Y:S05]  /*3760*/  WARPSYNC.COLLECTIVE R210, `(.L_x_1256) ;  /* 0x00000000d2087348 */ /* 0x000fea0003c00000 */
[----:B------:R0:W1:Y:S02]  /*3770*/  SHFL.DOWN P1, R211, R217, R219, R252 ;  /* 0x080000dbd9d37389 */ /* 0x00006400000200fc */
[----:B01----:R-:W-:Y:S01]  /*3780*/  ENDCOLLECTIVE ;  /* 0x000000000000791b */ /* 0x003fe20003800000 */
.L_x_1256:
[----:B------:R-:W-:Y:S01]  /*3790*/  FADD.FTZ R202, R201, R202 ;  /* 0x000000cac9ca7221 */ /* 0x000fe20000010000 */
[----:B------:R-:W-:-:S04]  /*37a0*/  HFMA2.MMA R219, -RZ, RZ, 0, 1.1920928955078125e-07 ;  /* 0x00000002ffdb7435 */ /* 0x000fc800000001ff */
[----:B------:R-:W-:Y:S02]  /*37b0*/  MOV R217, R202 ;  /* 0x000000ca00d97202 */ /* 0x000fe40000000f00 */
[----:B------:R-:W-:-:S07]  /*37c0*/  MOV R203, R211 ;  /* 0x000000d300cb7202 */ /* 0x000fce0000000f00 */
[----:B------:R-:W-:Y:S05]  /*37d0*/  WARPSYNC.COLLECTIVE R210, `(.L_x_1257) ;  /* 0x00000000d2087348 */ /* 0x000fea0003c00000 */
[----:B------:R0:W1:Y:S02]  /*37e0*/  SHFL.DOWN P1, R211, R217, R219, R252 ;  /* 0x080000dbd9d37389 */ /* 0x00006400000200fc */
[----:B01----:R-:W-:Y:S01]  /*37f0*/  ENDCOLLECTIVE ;  /* 0x000000000000791b */ /* 0x003fe20003800000 */
.L_x_1257:
[----:B------:R-:W-:-:S05]  /*3800*/  FADD.FTZ R203, R200, R203 ;  /* 0x000000cbc8cb7221 */ /* 0x000fca0000010000 */
[----:B------:R-:W-:Y:S02]  /*3810*/  MOV R217, R203 ;  /* 0x000000cb00d97202 */ /* 0x000fe40000000f00 */
[----:B------:R-:W-:-:S07]  /*3820*/  MOV R209, R211 ;  /* 0x000000d300d17202 */ /* 0x000fce0000000f00 */
[----:B------:R-:W-:Y:S05]  /*3830*/  WARPSYNC.COLLECTIVE R210, `(.L_x_1258) ;  /* 0x00000000d2087348 */ /* 0x000fea0003c00000 */
[----:B------:R0:W1:Y:S02]  /*3840*/  SHFL.DOWN P1, R211, R217, R219, R252 ;  /* 0x080000dbd9d37389 */ /* 0x00006400000200fc */
[----:B01----:R-:W-:Y:S01]  /*3850*/  ENDCOLLECTIVE ;  /* 0x000000000000791b */ /* 0x003fe20003800000 */
.L_x_1258:
[----:B------:R-:W-:Y:S01]  /*3860*/  FADD.FTZ R209, R202, R209 ;  /* 0x000000d1cad17221 */ /* 0x000fe20000010000 */
[----:B------:R-:W-:-:S04]  /*3870*/  HFMA2.MMA R219, -RZ, RZ, 0, 5.9604644775390625e-08 ;  /* 0x00000001ffdb7435 */ /* 0x000fc800000001ff */
[----:B------:R-:W-:Y:S02]  /*3880*/  MOV R217, R209 ;  /* 0x000000d100d97202 */ /* 0x000fe40000000f00 */
[----:B------:R-:W-:-:S07]  /*3890*/  MOV R208, R211 ;  /* 0x000000d300d07202 */ /* 0x000fce0000000f00 */
[----:B------:R-:W-:Y:S05]  /*38a0*/  WARPSYNC.COLLECTIVE R210, `(.L_x_1259) ;  /* 0x00000000d2087348 */ /* 0x000fea0003c00000 */
[----:B------:R0:W1:Y:S02]  /*38b0*/  SHFL.DOWN P1, R211, R217, R219, R252 ;  /* 0x080000dbd9d37389 */ /* 0x00006400000200fc */
[----:B01----:R-:W-:Y:S01]  /*38c0*/  ENDCOLLECTIVE ;  /* 0x000000000000791b */ /* 0x003fe20003800000 */
.L_x_1259:
[----:B------:R-:W-:-:S05]  /*38d0*/  FADD.FTZ R208, R203, R208 ;  /* 0x000000d0cbd07221 */ /* 0x000fca0000010000 */
[----:B------:R-:W-:Y:S02]  /*38e0*/  MOV R217, R208 ;  /* 0x000000d000d97202 */ /* 0x000fe40000000f00 */
[----:B------:R-:W-:-:S07]  /*38f0*/  MOV R196, R211 ;  /* 0x000000d300c47202 */ /* 0x000fce0000000f00 */
[----:B------:R-:W-:Y:S05]  /*3900*/  WARPSYNC.COLLECTIVE R210, `(.L_x_1260) ;  /* 0x00000000d2087348 */ /* 0x000fea0003c00000 */
[----:B------:R0:W1:Y:S02]  /*3910*/  SHFL.DOWN P1, R211, R217, R219, R252 ;  /* 0x080000dbd9d37389 */ /* 0x00006400000200fc */
[----:B01----:R-:W-:Y:S01]  /*3920*/  ENDCOLLECTIVE ;  /* 0x000000000000791b */ /* 0x003fe20003800000 */
.L_x_1260:
[----:B------:R-:W-:Y:S01]  /*3930*/  MOV R199, R211 ;  /* 0x000000d300c77202 */ /* 0x000fe20000000f00 */
[----:B------:R-:W-:Y:S06]  /*3940*/  BRA `(.L_x_1261) ;  /* 0xffffffe400c87947 */ /* 0x000fec000383ffff */
.L_x_1262:
        /* <DEDUP_REMOVED lines=11> */
.L_x_3262:


//--------------------- .text._ZN10layer_norm31ln_parallel_residual_bwd_kernelINS_13Kernel_traitsIf13__nv_bfloat16fS2_fjLj3072ELj1ELj1ELj4ELj16ENS_18Kernel_traits_baseILj3072EfS2_fS2_fjLj128EEEEELb0ELb0ELb1EEEvNS_9BwdParamsE --------------------------
	.section	.text._ZN10layer_norm31ln_parallel_residual_bwd_kernelINS_13Kernel_traitsIf13__nv_bfloat16fS2_fjLj3072ELj1ELj1ELj4ELj16ENS_18Kernel_traits_baseILj3072EfS2_fS2_fjLj128EEEEELb0ELb0ELb1EEEvNS_9BwdParamsE,"ax",@progbits
	.align	128
        .global         _ZN10layer_norm31ln_parallel_residual_bwd_kernelINS_13Kernel_traitsIf13__nv_bfloat16fS2_fjLj3072ELj1ELj1ELj4ELj16ENS_18Kernel_traits_baseILj3072EfS2_fS2_fjLj128EEEEELb0ELb0ELb1EEEvNS_9BwdParamsE
        .type           _ZN10layer_norm31ln_parallel_residual_bwd_kernelINS_13Kernel_traitsIf13__nv_bfloat16fS2_fjLj3072ELj1ELj1ELj4ELj16ENS_18Kernel_traits_baseILj3072EfS2_fS2_fjLj128EEEEELb0ELb0ELb1EEEvNS_9BwdParamsE,@function
        .size           _ZN10layer_norm31ln_parallel_residual_bwd_kernelINS_13Kernel_traitsIf13__nv_bfloat16fS2_fjLj3072ELj1ELj1ELj4ELj16ENS_18Kernel_traits_baseILj3072EfS2_fS2_fjLj128EEEEELb0ELb0ELb1EEEvNS_9BwdParamsE,(.L_x_3263 - _ZN10layer_norm31ln_parallel_residual_bwd_kernelINS_13Kernel_traitsIf13__nv_bfloat16fS2_fjLj3072ELj1ELj1ELj4ELj16ENS_18Kernel_traits_baseILj3072EfS2_fS2_fjLj128EEEEELb0ELb0ELb1EEEvNS_9BwdParamsE)
        .other          _ZN10layer_norm31ln_parallel_residual_bwd_kernelINS_13Kernel_traitsIf13__nv_bfloat16fS2_fjLj3072ELj1ELj1ELj4ELj16ENS_18Kernel_traits_baseILj3072EfS2_fS2_fjLj128EEEEELb0ELb0ELb1EEEvNS_9BwdParamsE,@"STO_CUDA_ENTRY STV_DEFAULT"
_ZN10layer_norm31ln_parallel_residual_bwd_kernelINS_13Kernel_traitsIf13__nv_bfloat16fS2_fjLj3072ELj1ELj1ELj4ELj16ENS_18Kernel_traits_baseILj3072EfS2_fS2_fjLj128EEEEELb0ELb0ELb1EEEvNS_9BwdParamsE:
.text._ZN10layer_norm31ln_parallel_residual_bwd_kernelINS_13Kernel_traitsIf13__nv_bfloat16fS2_fjLj3072ELj1ELj1ELj4ELj16ENS_18Kernel_traits_baseILj3072EfS2_fS2_fjLj128EEEEELb0ELb0ELb1EEEvNS_9BwdParamsE:
        /* <DEDUP_REMOVED lines=64> */
.L_x_1263:
[----:B------:R-:W-:Y:S01]  /*0400*/  SHF.L.U32 R2, R0, 0x5, RZ ;  /* 0x0000000500027819 */ /* 0x000fe200000006ff */
[----:B------:R-:W-:Y:S01]  /*0410*/  ULDC.64 UR6, c[0x0][0x260] ;  /* 0x0000980000067ab9 */ /* 0x000fe20000000a00 */
[----:B------:R-:W-:Y:S02]  /*0420*/  ULDC.64 UR8, c[0x0][0x268] ;  /* 0x00009a0000087ab9 */ /* 0x000fe40000000a00 */
[----:B------:R-:W-:-:S04]  /*0430*/  LOP3.LUT R8, R2, 0xfe0, RZ, 0xc0, !PT ;  /* 0x00000fe002087812 */ /* 0x000fc800078ec0ff */
[C---:B------:R-:W-:Y:S02]  /*0440*/  IADD3 R2, P0, R8.reuse, UR6, RZ ;  /* 0x0000000608027c10 */ /* 0x040fe4000ff1e0ff */
[----:B------:R-:W-:Y:S02]  /*0450*/  IADD3 R8, P1, R8, UR8, RZ ;  /* 0x0000000808087c10 */ /* 0x000fe4000ff3e0ff */
[----:B------:R-:W-:Y:S01]  /*0460*/  IADD3.X R3, RZ, UR7, RZ, P0, !PT ;  /* 0x00000007ff037c10 */ /* 0x000fe200087fe4ff */
[----:B------:R-:W-:Y:S01]  /*0470*/  ULDC.64 UR6, c[0x0][0x2c8] ;  /* 0x0000b20000067ab9 */ /* 0x000fe20000000a00 */
[----:B------:R-:W-:Y:S02]  /*0480*/  IADD3.X R9, RZ, UR9, RZ, P1, !PT ;  /* 0x00000009ff097c10 */ /* 0x000fe40008ffe4ff */
[----:B------:R-:W-:Y:S01]  /*0490*/  ISETP.NE.U32.AND P0, PT, RZ, UR6, PT ;  /* 0x00000006ff007c0c */ /* 0x000fe2000bf05070 */
[----:B------:R-:W-:Y:S01]  /*04a0*/  HFMA2.MMA R242, -RZ, RZ, 0, 5.9604644775390625e-08 ;  /* 0x00000001fff27435 */ /* 0x000fe200000001ff */
[----:B------:R-:W5:Y:S01]  /*04b0*/  LDG.E.128 R76, desc[UR4][R2.64] ;  /* 0x00000004024c7981 */ /* 0x000f62000c1e1d00 */
[----:B------:R-:W-:Y:S01]  /*04c0*/  HFMA2.MMA R231, -RZ, RZ, 0, 0 ;  /* 0x00000000ffe77435 */ /* 0x000fe200000001ff */
[----:B------:R-:W-:-:S02]  /*04d0*/  ISETP.NE.AND.EX P0, PT, RZ, UR7, PT, P0 ;  /* 0x00000007ff007c0c */ /* 0x000fc4000bf05300 */
[----:B------:R-:W-:Y:S01]  /*04e0*/  CS2R R4, SRZ ;  /* 0x0000000000047805 */ /* 0x000fe2000001ff00 */
[----:B------:R-:W5:Y:S01]  /*04f0*/  LDG.E.128 R72, desc[UR4][R2.64+0x10] ;  /* 0x0000100402487981 */ /* 0x000f62000c1e1d00 */
[----:B------:R-:W-:Y:S02]  /*0500*/  CS2R R6, SRZ ;  /* 0x0000000000067805 */ /* 0x000fe4000001ff00 */
[----:B------:R-:W-:Y:S02]  /*0510*/  CS2R R10, SRZ ;  /* 0x00000000000a7805 */ /* 0x000fe4000001ff00 */
[----:B------:R-:W-:Y:S01]  /*0520*/  CS2R R12, SRZ ;  /* 0x00000000000c7805 */ /* 0x000fe2000001ff00 */
[----:B------:R-:W5:Y:S01]  /*0530*/  LDG.E.128 R68, desc[UR4][R2.64+0x1000] ;  /* 0x0010000402447981 */ /* 0x000f62000c1e1d00 */
[----:B------:R-:W-:Y:S02]  /*0540*/  CS2R R186, SRZ ;  /* 0x0000000000ba7805 */ /* 0x000fe4000001ff00 */
[----:B------:R-:W-:-:S02]  /*0550*/  CS2R R14, SRZ ;  /* 0x00000000000e7805 */ /* 0x000fc4000001ff00 */
        /* <DEDUP_REMOVED lines=9> */
[----:B------:R0:W5:Y:S01]  /*05f0*/  LDG.E.128 R56, desc[UR4][R2.64+0x2010] ;  /* 0x0020100402387981 */ /* 0x000162000c1e1d00 */
        /* <DEDUP_REMOVED lines=9> */
[----:B0-----:R-:W-:Y:S02]  /*0690*/  CS2R R2, SRZ ;  /* 0x0000000000027805 */ /* 0x001fe4000001ff00 */
        /* <DEDUP_REMOVED lines=23> */
[----:B0-----:R-:W-:Y:S02]  /*0810*/  CS2R R8, SRZ ;  /* 0x0000000000087805 */ /* 0x001fe4000001ff00 */
[----:B------:R-:W-:-:S02]  /*0820*/  MOV R228, RZ ;  /* 0x000000ff00e47202 */ /* 0x000fc40000000f00 */
[----:B------:R-:W-:Y:S02]  /*0830*/  CS2R R224, SRZ ;  /* 0x0000000000e07805 */ /* 0x000fe4000001ff00 */
[----:B------:R-:W-:Y:S02]  /*0840*/  CS2R R172, SRZ ;  /* 0x0000000000ac7805 */ /* 0x000fe4000001ff00 */
[----:B------:R-:W-:Y:S02]  /*0850*/  CS2R R174, SRZ ;  /* 0x0000000000ae7805 */ /* 0x000fe4000001ff00 */
[----:B------:R-:W-:Y:S02]  /*0860*/  CS2R R176, SRZ ;  /* 0x0000000000b07805 */ /* 0x000fe4000001ff00 */
[----:B------:R-:W-:Y:S02]  /*0870*/  CS2R R178, SRZ ;  /* 0x0000000000b27805 */ /* 0x000fe4000001ff00 */
[----:B------:R-:W-:-:S02]  /*0880*/  CS2R R180, SRZ ;  /* 0x0000000000b47805 */ /* 0x000fc4000001ff00 */
[----:B------:R-:W-:-:S07]  /*0890*/  LOP3.LUT R230, R0, 0x7f, RZ, 0xc0, !PT ;  /* 0x0000007f00e67812 */ /* 0x000fce00078ec0ff */
.L_x_1266:
        /* <DEDUP_REMOVED lines=25> */
[C---:B------:R-:W-:Y:S01]  /*0a30*/  IMAD.WIDE.U32 R136, R233.reuse, 0x10, R152 ;  /* 0x00000010e9887825 */ /* 0x040fe200078e0098 */
[----:B------:R-:W2:Y:S03]  /*0a40*/  LDG.E.128 R132, desc[UR4][R240.64] ;  /* 0x00000004f0847981 */ /* 0x000ea6000c1e1d00 */
[----:B------:R-:W-:Y:S01]  /*0a50*/  IMAD.WIDE.U32 R140, R233, 0x10, R156 ;  /* 0x00000010e98c7825 */ /* 0x000fe200078e009c */
[----:B------:R0:W2:Y:S04]  /*0a60*/  LDG.E.128 R144, desc[UR4][R240.64+0x10] ;  /* 0x00001004f0907981 */ /* 0x0000a8000c1e1d00 */
[----:B------:R-:W2:Y:S04]  /*0a70*/  LDG.E.128 R136, desc[UR4][R136.64] ;  /* 0x0000000488887981 */ /* 0x000ea8000c1e1d00 */
[----:B------:R-:W2:Y:S01]  /*0a80*/  LDG.E.128 R140, desc[UR4][R140.64] ;  /* 0x000000048c8c7981 */ /* 0x000ea2000c1e1d00 */
        /* <DEDUP_REMOVED lines=10> */
[----:B---3--:R-:W-:Y:S02]  /*0b30*/  @P0 IMAD.WIDE.U32 R238, R234, 0x20, R238 ;  /* 0x00000020eaee0825 */ /* 0x008fe400078e00ee */
[----:B-----5:R-:W5:Y:S02]  /*0b40*/  @P0 LDG.E.128 R96, desc[UR4][R244.64] ;  /* 0x00000004f4600981 */ /* 0x020f64000c1e1d00 */
[----:B0-----:R-:W-:Y:S02]  /*0b50*/  @P0 IMAD.WIDE.U32 R240, R233, 0x20, R236 ;  /* 0x00000020e9f00825 */ /* 0x001fe400078e00ec */
[----:B------:R-:W5:Y:S04]  /*0b60*/  @P0 LDG.E.128 R80, desc[UR4][R238.64] ;  /* 0x00000004ee500981 */ /* 0x000f68000c1e1d00 */
[----:B------:R2:W5:Y:S04]  /*0b70*/  @P0 LDG.E.128 R84, desc[UR4][R238.64+0x10] ;  /* 0x00001004ee540981 */ /* 0x000568000c1e1d00 */
[----:B------:R0:W5:Y:S04]  /*0b80*/  @P0 LDG.E.128 R100, desc[UR4][R244.64+0x10] ;  /* 0x00001004f4640981 */ /* 0x000168000c1e1d00 */
[----:B------:R-:W5:Y:S04]  /*0b90*/  @P0 LDG.E.128 R88, desc[UR4][R240.64] ;  /* 0x00000004f0580981 */ /* 0x000f68000c1e1d00 */
[----:B------:R1:W5:Y:S01]  /*0ba0*/  @P0 LDG.E.128 R92, desc[UR4][R240.64+0x10] ;  /* 0x00001004f05c0981 */ /* 0x000362000c1e1d00 */
[----:B------:R-:W-:-:S02]  /*0bb0*/  LOP3.LUT P6, RZ, R242, 0xff, RZ, 0xc0, !PT ;  /* 0x000000fff2ff7812 */ /* 0x000fc400078cc0ff */
[----:B----4-:R-:W-:-:S05]  /*0bc0*/  FSEL R243, R243, RZ, !P2 ;  /* 0x000000fff3f37208 */ /* 0x010fca0005000000 */
[----:B------:R-:W-:Y:S01]  /*0bd0*/  FADD.FTZ R116, R116, -R243 ;  /* 0x800000f374747221 */ /* 0x000fe20000010000 */
[----:B--2---:R-:W-:-:S03]  /*0be0*/  SHF.L.U32 R239, R120, 0x10, RZ ;  /* 0x0000001078ef7819 */ /* 0x004fc600000006ff */
[----:B------:R-:W-:Y:S02]  /*0bf0*/  FMUL.FTZ R236, R235, R116 ;  /* 0x00000074ebec7220 */ /* 0x000fe40000410000 */
[----:B------:R-:W-:Y:S02]  /*0c00*/  FADD.FTZ R226, R239, R226 ;  /* 0x000000e2efe27221 */ /* 0x000fe40000010000 */
[-C--:B------:R-:W-:Y:S01]  /*0c10*/  FFMA.FTZ R227, R236, R239.reuse, R227 ;  /* 0x000000efece37223 */ /* 0x080fe200000100e3 */
[----:B------:R-:W-:Y:S01]  /*0c20*/  FMUL.FTZ R239, R52, R239 ;  /* 0x000000ef34ef7220 */ /* 0x000fe20000410000 */
[----:B------:R-:W-:-:S05]  /*0c30*/  SHF.L.U32 R237, R124, 0x10, RZ ;  /* 0x000000107ced7819 */ /* 0x000fca00000006ff */
[----:B------:R-:W-:Y:S01]  /*0c40*/  FADD.FTZ R228, R237, R228 ;  /* 0x000000e4ede47221 */ /* 0x000fe20000010000 */
[-C--:B------:R-:W-:Y:S01]  /*0c50*/  FFMA.FTZ R231, R236, R237.reuse, R231 ;  /* 0x000000edece77223 */ /* 0x080fe200000100e7 */
[----:B------:R-:W-:Y:S01]  /*0c60*/  FFMA.FTZ R237, R76, R237, R239 ;  /* 0x000000ed4ced7223 */ /* 0x000fe200000100ef */
[C---:B------:R-:W-:Y:S02]  /*0c70*/  SHF.L.U32 R239, R121.reuse, 0x10, RZ ;  /* 0x0000001079ef7819 */ /* 0x040fe400000006ff */
[----:B------:R-:W-:Y:S01]  /*0c80*/  PRMT R121, R121, 0x7632, R121 ;  /* 0x0000763279797816 */ /* 0x000fe20000000079 */
[--C-:B------:R-:W-:Y:S01]  /*0c90*/  FADD.FTZ R118, R118, -R243.reuse ;  /* 0x800000f376767221 */ /* 0x100fe20000010000 */
[----:B------:R-:W-:Y:S01]  /*0ca0*/  SHF.L.U32 R238, R125, 0x10, RZ ;  /* 0x000000107dee7819 */ /* 0x000fe200000006ff */
[----:B0-----:R-:W-:Y:S01]  /*0cb0*/  FADD.FTZ R244, R119, -R243 ;  /* 0x800000f377f47221 */ /* 0x001fe20000010000 */
[----:B------:R-:W-:Y:S02]  /*0cc0*/  PRMT R125, R125, 0x7632, R125 ;  /* 0x000076327d7d7816 */ /* 0x000fe4000000007d */
[----:B------:R-:W-:Y:S01]  /*0cd0*/  SHF.L.U32 R121, R121, 0x10, RZ ;  /* 0x0000001079797819 */ /* 0x000fe200000006ff */
[----:B-1----:R-:W-:Y:S01]  /*0ce0*/  FMUL.FTZ R240, R235, R118 ;  /* 0x00000076ebf07220 */ /* 0x002fe20000410000 */
[----:B------:R-:W-:Y:S01]  /*0cf0*/  SHF.L.U32 R116, R125, 0x10, RZ ;  /* 0x000000107d747819 */ /* 0x000fe200000006ff */
[----:B------:R-:W-:-:S02]  /*0d00*/  FMUL.FTZ R244, R235, R244 ;  /* 0x000000f4ebf47220 */ /* 0x000fc40000410000 */
[----:B------:R-:W-:Y:S02]  /*0d10*/  FMUL.FTZ R118, R55, R121 ;  /* 0x0000007937767220 */ /* 0x000fe40000410000 */
[-C--:B------:R-:W-:Y:S01]  /*0d20*/  FFMA.FTZ R217, R244, R116.reuse, R217 ;  /* 0x00000074f4d97223 */ /* 0x080fe200000100d9 */
[----:B------:R-:W-:Y:S01]  /*0d30*/  FADD.FTZ R216, R116, R216 ;  /* 0x000000d874d87221 */ /* 0x000fe20000010000 */
[----:B------:R-:W-:Y:S01]  /*0d40*/  FFMA.FTZ R241, R79, R116, R118 ;  /* 0x000000744ff17223 */ /* 0x000fe20000010076 */
[C---:B------:R-:W-:Y:S02]  /*0d50*/  IMAD.U32 R116, R122.reuse, 0x10000, RZ ;  /* 0x000100007a747824 */ /* 0x040fe400078e00ff */
[----:B------:R-:W-:Y:S01]  /*0d60*/  FADD.FTZ R128, -R243, R128 ;  /* 0x00000080f3807221 */ /* 0x000fe20000010100 */
[----:B------:R-:W-:Y:S01]  /*0d70*/  PRMT R122, R122, 0x7632, R122 ;  /* 0x000076327a7a7816 */ /* 0x000fe2000000007a */
[----:B------:R-:W-:Y:S01]  /*0d80*/  FADD.FTZ R242, R117, -R243 ;  /* 0x800000f375f27221 */ /* 0x000fe20000010000 */
[C---:B------:R-:W-:Y:S01]  /*0d90*/  SHF.L.U32 R117, R126.reuse, 0x10, RZ ;  /* 0x000000107e757819 */ /* 0x040fe200000006ff */
        /* <DEDUP_REMOVED lines=10> */
[----:B------:R-:W-:-:S02]  /*0e40*/  FADD.FTZ R208, R126, R208 ;  /* 0x000000d07ed07221 */ /* 0x000fc40000010000 */
[-C--:B------:R-:W-:Y:S01]  /*0e50*/  FFMA.FTZ R209, R248, R126.reuse, R209 ;  /* 0x0000007ef8d17223 */ /* 0x080fe200000100d1 */
[----:B------:R-:W-:Y:S01]  /*0e60*/  FFMA.FTZ R126, R73, R126, R116 ;  /* 0x0000007e497e7223 */ /* 0x000fe20000010074 */
[----:B------:R-:W-:Y:S01]  /*0e70*/  FADD.FTZ R130, -R243, R130 ;  /* 0x00000082f3827221 */ /* 0x000fe20000010100 */
[----:B------:R-:W-:Y:S01]  /*0e80*/  SHF.L.U32 R116, R123, 0x10, RZ ;  /* 0x000000107b747819 */ /* 0x000fe200000006ff */
[----:B------:R-:W-:Y:S01]  /*0e90*/  FADD.FTZ R212, R117, R212 ;  /* 0x000000d475d47221 */ /* 0x000fe20000010000 */
[----:B------:R-:W-:Y:S01]  /*0ea0*/  SHF.L.U32 R129, R127, 0x10, RZ ;  /* 0x000000107f817819 */ /* 0x000fe200000006ff */
[-C--:B------:R-:W-:Y:S01]  /*0eb0*/  FFMA.FTZ R213, R246, R117.reuse, R213 ;  /* 0x00000075f6d57223 */ /* 0x080fe200000100d5 */
[----:B------:R-:W-:Y:S01]  /*0ec0*/  FFMA.FTZ R128, R72, R117, R119 ;  /* 0x0000007548807223 */ /* 0x000fe20000010077 */
        /* <DEDUP_REMOVED lines=8> */
[----:B------:R-:W-:Y:S01]  /*0f50*/  FADD.FTZ R250, -R243, R131 ;  /* 0x00000083f3fa7221 */ /* 0x000fe20000010100 */
[----:B------:R-:W-:-:S02]  /*0f60*/  SHF.L.U32 R131, R140, 0x10, RZ ;  /* 0x000000108c837819 */ /* 0x000fc400000006ff */
[----:B------:R-:W-:Y:S01]  /*0f70*/  FADD.FTZ R194, R117, R194 ;  /* 0x000000c275c27221 */ /* 0x000fe20000010000 */
[-C--:B------:R-:W-:Y:S01]  /*0f80*/  FFMA.FTZ R195, R132, R117.reuse, R195 ;  /* 0x0000007584c37223 */ /* 0x080fe200000100c3 */
[----:B------:R-:W-:Y:S01]  /*0f90*/  FMUL.FTZ R117, R44, R117 ;  /* 0x000000752c757220 */ /* 0x000fe20000410000 */
[----:B------:R-:W-:Y:S01]  /*0fa0*/  FADD.FTZ R134, -R243, R134 ;  /* 0x00000086f3867221 */ /* 0x000fe20000010100 */
[----:B------:R-:W-:Y:S01]  /*0fb0*/  FADD.FTZ R196, R131, R196 ;  /* 0x000000c483c47221 */ /* 0x000fe20000010000 */
[-C--:B------:R-:W-:Y:S01]  /*0fc0*/  FFMA.FTZ R197, R132, R131.reuse, R197 ;  /* 0x0000008384c57223 */ /* 0x080fe200000100c5 */
[----:B------:R-:W-:Y:S01]  /*0fd0*/  FFMA.FTZ R131, R68, R131, R117 ;  /* 0x0000008344837223 */ /* 0x000fe20000010075 */
[----:B------:R-:W-:Y:S01]  /*0fe0*/  SHF.L.U32 R117, R137, 0x10, RZ ;  /* 0x0000001089757819 */ /* 0x000fe200000006ff */
[----:B------:R-:W-:Y:S01]  /*0ff0*/  FMUL.FTZ R252, R235, R134 ;  /* 0x00000086ebfc7220 */ /* 0x000fe20000410000 */
[----:B------:R-:W-:Y:S01]  /*1000*/  PRMT R123, R123, 0x7632, R123 ;  /* 0x000076327b7b7816 */ /* 0x000fe2000000007b */
[----:B------:R-:W-:Y:S01]  /*1010*/  FADD.FTZ R202, R116, R202 ;  /* 0x000000ca74ca7221 */ /* 0x000fe20000010000 */
[----:B------:R-:W-:Y:S01]  /*1020*/  FFMA.FTZ R203, R130, R116, R203 ;  /* 0x0000007482cb7223 */ /* 0x000fe200000100cb */
[----:B------:R-:W-:Y:S01]  /*1030*/  SHF.L.U32 R134, R141, 0x10, RZ ;  /* 0x000000108d867819 */ /* 0x000fe200000006ff */
[----:B------:R-:W-:Y:S01]  /*1040*/  FADD.FTZ R186, R117, R186 ;  /* 0x000000ba75ba7221 */ /* 0x000fe20000010000 */
[----:B------:R-:W-:Y:S01]  /*1050*/  SHF.L.U32 R116, R123, 0x10, RZ ;  /* 0x000000107b747819 */ /* 0x000fe200000006ff */
[-C--:B------:R-:W-:Y:S01]  /*1060*/  FFMA.FTZ R187, R252, R117.reuse, R187 ;  /* 0x00000075fcbb7223 */ /* 0x080fe200000100bb */
[----:B------:R-:W-:Y:S01]  /*1070*/  FMUL.FTZ R250, R235, R250 ;  /* 0x000000faebfa7220 */ /* 0x000fe20000410000 */
[----:B------:R-:W-:Y:S01]  /*1080*/  FMUL.FTZ R117, R46, R117 ;  /* 0x000000752e757220 */ /* 0x000fe20000410000 */
[----:B------:R-:W-:Y:S01]  /*1090*/  PRMT R136, R136, 0x7632, R136 ;  /* 0x0000763288887816 */ /* 0x000fe20000000088 */
[----:B------:R-:W-:Y:S01]  /*10a0*/  FADD.FTZ R188, R134, R188 ;  /* 0x000000bc86bc7221 */ /* 0x000fe20000010000 */
[----:B------:R-:W-:Y:S01]  /*10b0*/  FFMA.FTZ R189, R252, R134, R189 ;  /* 0x00000086fcbd7223 */ /* 0x000fe200000100bd */
[-C--:B------:R-:W-:Y:S01]  /*10c0*/  FMUL.FTZ R118, R51, R116.reuse ;  /* 0x0000007433767220 */ /* 0x080fe20000410000 */
[----:B------:R-:W-:Y:S01]  /*10d0*/  FADD.FTZ R198, R116, R198 ;  /* 0x000000c674c67221 */ /* 0x000fe20000010000 */
[----:B------:R-:W-:Y:S01]  /*10e0*/  FFMA.FTZ R199, R250, R116, R199 ;  /* 0x00000074fac77223 */ /* 0x000fe200000100c7 */
[----:B------:R-:W-:Y:S01]  /*10f0*/  FFMA.FTZ R134, R70, R134, R117 ;  /* 0x0000008646867223 */ /* 0x000fe20000010075 */
[----:B------:R-:W-:Y:S01]  /*1100*/  FADD.FTZ R116, -R243, R133 ;  /* 0x00000085f3747221 */ /* 0x000fe20000010100 */
[----:B------:R-:W-:-:S02]  /*1110*/  PRMT R140, R140, 0x7632, R140 ;  /* 0x000076328c8c7816 */ /* 0x000fc4000000008c */
[----:B------:R-:W-:Y:S01]  /*1120*/  SHF.L.U32 R117, R136, 0x10, RZ ;  /* 0x0000001088757819 */ /* 0x000fe200000006ff */
[----:B------:R-:W-:Y:S01]  /*1130*/  FMUL.FTZ R136, R235, R116 ;  /* 0x00000074eb887220 */ /* 0x000fe20000410000 */
[----:B------:R-:W-:Y:S02]  /*1140*/  PRMT R127, R127, 0x7632, R127 ;  /* 0x000076327f7f7816 */ /* 0x000fe4000000007f */
[----:B------:R-:W-:Y:S01]  /*1150*/  SHF.L.U32 R140, R140, 0x10, RZ ;  /* 0x000000108c8c7819 */ /* 0x000fe200000006ff */
[----:B------:R-:W-:Y:S01]  /*1160*/  FMUL.FTZ R116, R45, R117 ;  /* 0x000000752d747220 */ /* 0x000fe20000410000 */
[----:B------:R-:W-:Y:S02]  /*1170*/  PRMT R137, R137, 0x7632, R137 ;  /* 0x0000763289897816 */ /* 0x000fe40000000089 */
[----:B------:R-:W-:Y:S01]  /*1180*/  SHF.L.U32 R127, R127, 0x10, RZ ;  /* 0x000000107f7f7819 */ /* 0x000fe200000006ff */
[-C--:B------:R-:W-:Y:S01]  /*1190*/  FFMA.FTZ R193, R136, R140.reuse, R193 ;  /* 0x0000008c88c17223 */ /* 0x080fe200000100c1 */
[----:B------:R-:W-:Y:S01]  /*11a0*/  FADD.FTZ R192, R140, R192 ;  /* 0x000000c08cc07221 */ /* 0x000fe20000010000 */
[----:B------:R-:W-:Y:S01]  /*11b0*/  FFMA.FTZ R133, R69, R140, R116 ;  /* 0x0000008c45857223 */ /* 0x000fe20000010074 */
[----:B------:R-:W-:Y:S01]  /*11c0*/  PRMT R141, R141, 0x7632, R141 ;  /* 0x000076328d8d7816 */ /* 0x000fe2000000008d */
[----:B------:R-:W-:Y:S01]  /*11d0*/  FADD.FTZ R140, -R243, R135 ;  /* 0x00000087f38c7221 */ /* 0x000fe20000010100 */
[----:B------:R-:W-:Y:S01]  /*11e0*/  SHF.L.U32 R137, R137, 0x10, RZ ;  /* 0x0000001089897819 */ /* 0x000fe200000006ff */
[----:B------:R-:W-:Y:S01]  /*11f0*/  FADD.FTZ R200, R127, R200 ;  /* 0x000000c87fc87221 */ /* 0x000fe20000010000 */
[-C--:B------:R-:W-:Y:S01]  /*1200*/  FFMA.FTZ R201, R250, R127.reuse, R201 ;  /* 0x0000007ffac97223 */ /* 0x080fe200000100c9 */
[----:B------:R-:W-:Y:S01]  /*1210*/  FFMA.FTZ R127, R75, R127, R118 ;  /* 0x0000007f4b7f7223 */ /* 0x000fe20000010076 */
[----:B------:R-:W-:Y:S01]  /*1220*/  SHF.L.U32 R116, R141, 0x10, RZ ;  /* 0x000000108d747819 */ /* 0x000fe200000006ff */
[----:B------:R-:W-:Y:S01]  /*1230*/  FMUL.FTZ R140, R235, R140 ;  /* 0x0000008ceb8c7220 */ /* 0x000fe20000410000 */
[----:B------:R-:W-:Y:S01]  /*1240*/  FMUL.FTZ R118, R47, R137 ;  /* 0x000000892f767220 */ /* 0x000fe20000410000 */
[----:B------:R-:W-:-:S02]  /*1250*/  FADD.FTZ R144, -R243, R144 ;  /* 0x00000090f3907221 */ /* 0x000fc40000010100 */
[-C--:B------:R-:W-:Y:S01]  /*1260*/  FFMA.FTZ R185, R140, R116.reuse, R185 ;  /* 0x000000748cb97223 */ /* 0x080fe200000100b9 */
[----:B------:R-:W-:Y:S01]  /*1270*/  FADD.FTZ R184, R116, R184 ;  /* 0x000000b874b87221 */ /* 0x000fe20000010000 */
[----:B------:R-:W-:Y:S01]  /*1280*/  FFMA.FTZ R135, R71, R116, R118 ;  /* 0x0000007447877223 */ /* 0x000fe20000010076 */
[----:B------:R-:W-:Y:S02]  /*1290*/  IMAD.U32 R116, R138, 0x10000, RZ ;  /* 0x000100008a747824 */ /* 0x000fe400078e00ff */
[----:B------:R-:W-:Y:S01]  /*12a0*/  FFMA.FTZ R183, R140, R137, R183 ;  /* 0x000000898cb77223 */ /* 0x000fe200000100b7 */
[----:B------:R-:W-:Y:S01]  /*12b0*/  FADD.FTZ R14, R137, R14 ;  /* 0x0000000e890e7221 */ /* 0x000fe20000010000 */
[----:B------:R-:W-:Y:S01]  /*12c0*/  SHF.L.U32 R137, R142, 0x10, RZ ;  /* 0x000000108e897819 */ /* 0x000fe200000006ff */
[----:B------:R-:W-:Y:S01]  /*12d0*/  FFMA.FTZ R191, R136, R117, R191 ;  /* 0x0000007588bf7223 */ /* 0x000fe200000100bf */
[----:B------:R-:W-:Y:S01]  /*12e0*/  FADD.FTZ R190, R117, R190 ;  /* 0x000000be75be7221 */ /* 0x000fe20000010000 */
[----:B------:R-:W-:Y:S01]  /*12f0*/  FMUL.FTZ R144, R235, R144 ;  /* 0x00000090eb907220 */ /* 0x000fe20000410000 */
[-C--:B------:R-:W-:Y:S01]  /*1300*/  FMUL.FTZ R117, R40, R116.reuse ;  /* 0x0000007428757220 */ /* 0x080fe20000410000 */
[----:B------:R-:W-:Y:S01]  /*1310*/  PRMT R138, R138, 0x7632, R138 ;  /* 0x000076328a8a7816 */ /* 0x000fe2000000008a */
[----:B------:R-:W-:Y:S01]  /*1320*/  FADD.FTZ R169, R137, R169 ;  /* 0x000000a989a97221 */ /* 0x000fe20000010000 */
[-C--:B------:R-:W-:Y:S01]  /*1330*/  FFMA.FTZ R181, R144, R137.reuse, R181 ;  /* 0x0000008990b57223 */ /* 0x080fe200000100b5 */
[----:B------:R-:W-:Y:S01]  /*1340*/  FFMA.FTZ R137, R64, R137, R117 ;  /* 0x0000008940897223 */ /* 0x000fe20000010075 */
[----:B------:R-:W-:Y:S01]  /*1350*/  FADD.FTZ R12, R116, R12 ;  /* 0x0000000c740c7221 */ /* 0x000fe20000010000 */
[----:B------:R-:W-:Y:S01]  /*1360*/  FFMA.FTZ R25, R144, R116, R25 ;  /* 0x0000007490197223 */ /* 0x000fe20000010019 */
[----:B------:R-:W-:Y:S01]  /*1370*/  PRMT R142, R142, 0x7632, R142 ;  /* 0x000076328e8e7816 */ /* 0x000fe2000000008e */
[----:B------:R-:W-:Y:S01]  /*1380*/  FADD.FTZ R116, -R243, R145 ;  /* 0x00000091f3747221 */ /* 0x000fe20000010100 */
[----:B------:R-:W-:-:S02]  /*1390*/  SHF.L.U32 R117, R138, 0x10, RZ ;  /* 0x000000108a757819 */ /* 0x000fc400000006ff */
[----:B------:R-:W-:Y:S01]  /*13a0*/  SHF.L.U32 R142, R142, 0x10, RZ ;  /* 0x000000108e8e7819 */ /* 0x000fe200000006ff */
[----:B------:R-:W-:Y:S01]  /*13b0*/  FMUL.FTZ R141, R235, R116 ;  /* 0x00000074eb8d7220 */ /* 0x000fe20000410000 */
[----:B------:R-:W-:Y:S01]  /*13c0*/  FADD.FTZ R146, -R243, R146 ;  /* 0x00000092f3927221 */ /* 0x000fe20000010100 */
[-C--:B------:R-:W-:Y:S01]  /*13d0*/  FMUL.FTZ R138, R41, R117.reuse ;  /* 0x00000075298a7220 */ /* 0x080fe20000410000 */
        /* <DEDUP_REMOVED lines=16> */
[----:B------:R-:W-:Y:S01]  /*14e0*/  FFMA.FTZ R142, R66, R142, R117 ;  /* 0x0000008e428e7223 */ /* 0x000fe20000010075 */
[----:B------:R-:W-:-:S02]  /*14f0*/  SHF.L.U32 R117, R139, 0x10, RZ ;  /* 0x000000108b757819 */ /* 0x000fc400000006ff */
[----:B------:R-:W-:Y:S01]  /*1500*/  SHF.L.U32 R139, R143, 0x10, RZ ;  /* 0x000000108f8b7819 */ /* 0x000fe200000006ff */
[----:B------:R-:W-:Y:S01]  /*1510*/  FMUL.FTZ R143, R235, R116 ;  /* 0x00000074eb8f7220 */ /* 0x000fe20000410000 */
[----:B------:R-:W-:Y:S01]  /*1520*/  FADD.FTZ R148, -R243, R148 ;  /* 0x00000094f3947221 */ /* 0x000fe20000010100 */
        /* <DEDUP_REMOVED lines=8> */
[----:B------:R-:W-:Y:S01]  /*15b0*/  SHF.L.U32 R116, R156, 0x10, RZ ;  /* 0x000000109c747819 */ /* 0x000fe200000006ff */
[----:B------:R-:W-:Y:S01]  /*15c0*/  FADD.FTZ R8, R117, R8 ;  /* 0x0000000875087221 */ /* 0x000fe20000010000 */
[-C--:B------:R-:W-:Y:S01]  /*15d0*/  FFMA.FTZ R21, R148, R117.reuse, R21 ;  /* 0x0000007594157223 */ /* 0x080fe20000010015 */
[----:B------:R-:W-:Y:S01]  /*15e0*/  FMUL.FTZ R145, R36, R117 ;  /* 0x0000007524917220 */ /* 0x000fe20000410000 */
[----:B------:R-:W-:Y:S01]  /*15f0*/  SHF.L.U32 R117, R153, 0x10, RZ ;  /* 0x0000001099757819 */ /* 0x000fe200000006ff */
[----:B------:R-:W-:Y:S01]  /*1600*/  FADD.FTZ R150, -R243, R150 ;  /* 0x00000096f3967221 */ /* 0x000fe20000010100 */
[----:B------:R-:W-:Y:S01]  /*1610*/  FADD.FTZ R165, R116, R165 ;  /* 0x000000a574a57221 */ /* 0x000fe20000010000 */
[-C--:B------:R-:W-:Y:S01]  /*1620*/  FFMA.FTZ R177, R148, R116.reuse, R177 ;  /* 0x0000007494b17223 */ /* 0x080fe200000100b1 */
[----:B------:R-:W-:Y:S01]  /*1630*/  FFMA.FTZ R145, R60, R116, R145 ;  /* 0x000000743c917223 */ /* 0x000fe20000010091 */
[----:B------:R-:W-:Y:S01]  /*1640*/  SHF.L.U32 R116, R157, 0x10, RZ ;  /* 0x000000109d747819 */ /* 0x000fe200000006ff */
[----:B------:R-:W-:Y:S01]  /*1650*/  FMUL.FTZ R150, R235, R150 ;  /* 0x00000096eb967220 */ /* 0x000fe20000410000 */
[----:B------:R-:W-:Y:S01]  /*1660*/  FMUL.FTZ R147, R38, R117 ;  /* 0x0000007526937220 */ /* 0x000fe20000410000 */
[----:B------:R-:W-:-:S02]  /*1670*/  PRMT R152, R152, 0x7632, R152 ;  /* 0x0000763298987816 */ /* 0x000fc40000000098 */
[----:B------:R-:W-:Y:S01]  /*1680*/  FADD.FTZ R31, R116, R31 ;  /* 0x0000001f741f7221 */ /* 0x000fe20000010000 */
[-C--:B------:R-:W-:Y:S01]  /*1690*/  FFMA.FTZ R175, R150, R116.reuse, R175 ;  /* 0x0000007496af7223 */ /* 0x080fe200000100af */
[----:B------:R-:W-:Y:S01]  /*16a0*/  FFMA.FTZ R147, R62, R116, R147 ;  /* 0x000000743e937223 */ /* 0x000fe20000010093 */
[----:B------:R-:W-:Y:S01]  /*16b0*/  FADD.FTZ R116, -R243, R149 ;  /* 0x00000095f3747221 */ /* 0x000fe20000010100 */
[----:B------:R-:W-:Y:S02]  /*16c0*/  SHF.L.U32 R152, R152, 0x10, RZ ;  /* 0x0000001098987819 */ /* 0x000fe400000006ff */
[----:B------:R-:W-:Y:S01]  /*16d0*/  PRMT R156, R156, 0x7632, R156 ;  /* 0x000076329c9c7816 */ /* 0x000fe2000000009c */
[----:B------:R-:W-:Y:S01]  /*16e0*/  FMUL.FTZ R149, R235, R116 ;  /* 0x00000074eb957220 */ /* 0x000fe20000410000 */
[----:B------:R-:W-:Y:S01]  /*16f0*/  FADD.FTZ R6, R117, R6 ;  /* 0x0000000675067221 */ /* 0x000fe20000010000 */
[----:B------:R-:W-:Y:S01]  /*1700*/  FFMA.FTZ R19, R150, R117, R19 ;  /* 0x0000007596137223 */ /* 0x000fe20000010013 */
[----:B------:R-:W-:Y:S01]  /*1710*/  SHF.L.U32 R117, R156, 0x10, RZ ;  /* 0x000000109c757819 */ /* 0x000fe200000006ff */
[-C--:B------:R-:W-:Y:S01]  /*1720*/  FFMA.FTZ R22, R149, R152.reuse, R22 ;  /* 0x0000009895167223 */ /* 0x080fe20000010016 */
[----:B------:R-:W-:Y:S01]  /*1730*/  FADD.FTZ R9, R152, R9 ;  /* 0x0000000998097221 */ /* 0x000fe20000010000 */
[----:B------:R-:W-:Y:S01]  /*1740*/  FMUL.FTZ R152, R37, R152 ;  /* 0x0000009825987220 */ /* 0x000fe20000410000 */
[----:B------:R-:W-:Y:S01]  /*1750*/  PRMT R153, R153, 0x7632, R153 ;  /* 0x0000763299997816 */ /* 0x000fe20000000099 */
[C---:B------:R-:W-:Y:S01]  /*1760*/  FADD.FTZ R116, -R243.reuse, R151 ;  /* 0x00000097f3747221 */ /* 0x040fe20000010100 */
[----:B------:R-:W-:Y:S01]  /*1770*/  FADD.FTZ R160, -R243, R160 ;  /* 0x000000a0f3a07221 */ /* 0x000fe20000010100 */
[-C--:B------:R-:W-:Y:S01]  /*1780*/  FFMA.FTZ R178, R149, R117.reuse, R178 ;  /* 0x0000007595b27223 */ /* 0x080fe200000100b2 */
[----:B------:R-:W-:Y:S01]  /*1790*/  FADD.FTZ R166, R117, R166 ;  /* 0x000000a675a67221 */ /* 0x000fe20000010000 */
[----:B------:R-:W-:Y:S01]  /*17a0*/  FFMA.FTZ R152, R61, R117, R152 ;  /* 0x000000753d987223 */ /* 0x000fe20000010098 */
[----:B------:R-:W-:Y:S01]  /*17b0*/  PRMT R157, R157, 0x7632, R157 ;  /* 0x000076329d9d7816 */ /* 0x000fe2000000009d */
[----:B------:R-:W-:Y:S01]  /*17c0*/  FMUL.FTZ R151, R235, R116 ;  /* 0x00000074eb977220 */ /* 0x000fe20000410000 */
[----:B------:R-:W-:Y:S01]  /*17d0*/  SHF.L.U32 R118, R153, 0x10, RZ ;  /* 0x0000001099767819 */ /* 0x000fe200000006ff */
[----:B------:R-:W-:-:S02]  /*17e0*/  IMAD.U32 R117, R154, 0x10000, RZ ;  /* 0x000100009a757824 */ /* 0x000fc400078e00ff */
[----:B------:R-:W-:Y:S01]  /*17f0*/  FMUL.FTZ R160, R235, R160 ;  /* 0x000000a0eba07220 */ /* 0x000fe20000410000 */
[----:B------:R-:W-:Y:S02]  /*1800*/  PRMT R154, R154, 0x7632, R154 ;  /* 0x000076329a9a7816 */ /* 0x000fe4000000009a */
[----:B------:R-:W-:Y:S01]  /*1810*/  SHF.L.U32 R157, R157, 0x10, RZ ;  /* 0x000000109d9d7819 */ /* 0x000fe200000006ff */
[-C--:B------:R-:W-:Y:S01]  /*1820*/  FFMA.FTZ R20, R151, R118.reuse, R20 ;  /* 0x0000007697147223 */ /* 0x080fe20000010014 */
[----:B------:R-:W-:Y:S01]  /*1830*/  FADD.FTZ R7, R118, R7 ;  /* 0x0000000776077221 */ /* 0x000fe20000010000 */
[----:B------:R-:W-:Y:S01]  /*1840*/  FMUL.FTZ R156, R39, R118 ;  /* 0x00000076279c7220 */ /* 0x000fe20000410000 */
[----:B------:R-:W-:Y:S01]  /*1850*/  SHF.L.U32 R153, R158, 0x10, RZ ;  /* 0x000000109e997819 */ /* 0x000fe200000006ff */
[-C--:B------:R-:W-:Y:S01]  /*1860*/  FMUL.FTZ R119, R32, R117.reuse ;  /* 0x0000007520777220 */ /* 0x080fe20000410000 */
[----:B------:R-:W-:Y:S01]  /*1870*/  FADD.FTZ R4, R117, R4 ;  /* 0x0000000475047221 */ /* 0x000fe20000010000 */
[----:B------:R-:W-:Y:S01]  /*1880*/  FFMA.FTZ R17, R160, R117, R17 ;  /* 0x00000075a0117223 */ /* 0x000fe20000010011 */
[----:B------:R-:W-:Y:S01]  /*1890*/  FADD.FTZ R118, -R243, R161 ;  /* 0x000000a1f3767221 */ /* 0x000fe20000010100 */
[----:B------:R-:W-:-:S02]  /*18a0*/  PRMT R158, R158, 0x7632, R158 ;  /* 0x000076329e9e7816 */ /* 0x000fc4000000009e */
[----:B------:R-:W-:Y:S01]  /*18b0*/  SHF.L.U32 R117, R154, 0x10, RZ ;  /* 0x000000109a757819 */ /* 0x000fe200000006ff */
[-C--:B------:R-:W-:Y:S01]  /*18c0*/  FFMA.FTZ R176, R151, R157.reuse, R176 ;  /* 0x0000009d97b07223 */ /* 0x080fe200000100b0 */
[----:B------:R-:W-:Y:S01]  /*18d0*/  FADD.FTZ R164, R157, R164 ;  /* 0x000000a49da47221 */ /* 0x000fe20000010000 */
[----:B------:R-:W-:Y:S01]  /*18e0*/  FFMA.FTZ R156, R63, R157, R156 ;  /* 0x0000009d3f9c7223 */ /* 0x000fe2000001009c */
[----:B------:R-:W-:Y:S01]  /*18f0*/  SHF.L.U32 R158, R158, 0x10, RZ ;  /* 0x000000109e9e7819 */ /* 0x000fe200000006ff */
[----:B------:R-:W-:Y:S01]  /*1900*/  FMUL.FTZ R157, R235, R118 ;  /* 0x00000076eb9d7220 */ /* 0x000fe20000410000 */
[-C--:B------:R-:W-:Y:S01]  /*1910*/  FMUL.FTZ R154, R33, R117.reuse ;  /* 0x00000075219a7220 */ /* 0x080fe20000410000 */
[----:B------:R-:W-:Y:S01]  /*1920*/  FADD.FTZ R162, -R243, R162 ;  /* 0x000000a2f3a27221 */ /* 0x000fe20000010100 */
[----:B------:R-:W-:Y:S01]  /*1930*/  FADD.FTZ R5, R117, R5 ;  /* 0x0000000575057221 */ /* 0x000fe20000010000 */
[C---:B------:R-:W-:Y:S01]  /*1940*/  FFMA.FTZ R18, R157.reuse, R117, R18 ;  /* 0x000000759d127223 */ /* 0x040fe20000010012 */
[----:B------:R-:W-:Y:S01]  /*1950*/  FADD.FTZ R30, R158, R30 ;  /* 0x0000001e9e1e7221 */ /* 0x000fe20000010000 */
[-C--:B------:R-:W-:Y:S01]  /*1960*/  FFMA.FTZ R174, R157, R158.reuse, R174 ;  /* 0x0000009e9dae7223 */ /* 0x080fe200000100ae */
[----:B------:R-:W-:Y:S01]  /*1970*/  FFMA.FTZ R154, R57, R158, R154 ;  /* 0x0000009e399a7223 */ /* 0x000fe2000001009a */
[----:B------:R-:W-:Y:S01]  /*1980*/  SHF.L.U32 R117, R155, 0x10, RZ ;  /* 0x000000109b757819 */ /* 0x000fe200000006ff */
[----:B------:R-:W-:Y:S01]  /*1990*/  FMUL.FTZ R158, R235, R162 ;  /* 0x000000a2eb9e7220 */ /* 0x000fe20000410000 */
[----:B------:R-:W-:Y:S01]  /*19a0*/  PRMT R120, R120, 0x7632, R120 ;  /* 0x0000763278787816 */ /* 0x000fe20000000078 */
[----:B------:R-:W-:Y:S01]  /*19b0*/  FADD.FTZ R29, R153, R29 ;  /* 0x0000001d991d7221 */ /* 0x000fe20000010000 */
[----:B------:R-:W-:Y:S01]  /*19c0*/  PRMT R155, R155, 0x7632, R155 ;  /* 0x000076329b9b7816 */ /* 0x000fe2000000009b */
[-C--:B------:R-:W-:Y:S01]  /*19d0*/  FFMA.FTZ R173, R160, R153.reuse, R173 ;  /* 0x00000099a0ad7223 */ /* 0x080fe200000100ad */
[----:B------:R-:W-:Y:S01]  /*19e0*/  FFMA.FTZ R153, R56, R153, R119 ;  /* 0x0000009938997223 */ /* 0x000fe20000010077 */
[----:B------:R-:W-:Y:S01]  /*19f0*/  SHF.L.U32 R161, R159, 0x10, RZ ;  /* 0x000000109fa17819 */ /* 0x000fe200000006ff */
[-C--:B------:R-:W-:Y:S01]  /*1a00*/  FMUL.FTZ R119, R34, R117.reuse ;  /* 0x0000007522777220 */ /* 0x080fe20000410000 */
[----:B------:R-:W-:Y:S01]  /*1a10*/  FADD.FTZ R2, R117, R2 ;  /* 0x0000000275027221 */ /* 0x000fe20000010000 */
[----:B------:R-:W-:Y:S01]  /*1a20*/  FFMA.FTZ R15, R158, R117, R15 ;  /* 0x000000759e0f7223 */ /* 0x000fe2000001000f */
[----:B------:R-:W-:Y:S01]  /*1a30*/  PRMT R159, R159, 0x7632, R159 ;  /* 0x000076329f9f7816 */ /* 0x000fe2000000009f */
[----:B------:R-:W-:Y:S01]  /*1a40*/  FADD.FTZ R116, -R243, R163 ;  /* 0x000000a3f3747221 */ /* 0x000fe20000010100 */
[----:B------:R-:W-:Y:S01]  /*1a50*/  SHF.L.U32 R120, R120, 0x10, RZ ;  /* 0x0000001078787819 */ /* 0x000fe200000006ff */
[----:B------:R-:W-:Y:S01]  /*1a60*/  FMUL.FTZ R242, R235, R242 ;  /* 0x000000f2ebf27220 */ /* 0x000fe20000410000 */
[----:B------:R-:W-:-:S02]  /*1a70*/  SHF.L.U32 R117, R155, 0x10, RZ ;  /* 0x000000109b757819 */ /* 0x000fc400000006ff */
[----:B------:R-:W-:Y:S01]  /*1a80*/  PRMT R124, R124, 0x7632, R124 ;  /* 0x000076327c7c7816 */ /* 0x000fe2000000007c */
[----:B------:R-:W-:Y:S01]  /*1a90*/  FADD.FTZ R218, R239, R218 ;  /* 0x000000daefda7221 */ /* 0x000fe20000010000 */
[----:B------:R-:W-:Y:S01]  /*1aa0*/  SHF.L.U32 R155, R159, 0x10, RZ ;  /* 0x000000109f9b7819 */ /* 0x000fe200000006ff */
[-C--:B------:R-:W-:Y:S01]  /*1ab0*/  FFMA.FTZ R219, R240, R239.reuse, R219 ;  /* 0x000000eff0db7223 */ /* 0x080fe200000100db */
[----:B------:R-:W-:Y:S01]  /*1ac0*/  FMUL.FTZ R159, R235, R116 ;  /* 0x00000074eb9f7220 */ /* 0x000fe20000410000 */
[----:B------:R-:W-:Y:S01]  /*1ad0*/  FMUL.FTZ R239, R54, R239 ;  /* 0x000000ef36ef7220 */ /* 0x000fe20000410000 */
[----:B------:R-:W-:Y:S01]  /*1ae0*/  SHF.L.U32 R124, R124, 0x10, RZ ;  /* 0x000000107c7c7819 */ /* 0x000fe200000006ff */
[-C--:B------:R-:W-:Y:S01]  /*1af0*/  FFMA.FTZ R223, R242, R120.reuse, R223 ;  /* 0x00000078f2df7223 */ /* 0x080fe200000100df */
[----:B------:R-:W-:Y:S01]  /*1b00*/  FADD.FTZ R222, R120, R222 ;  /* 0x000000de78de7221 */ /* 0x000fe20000010000 */
[----:B------:R-:W-:Y:S01]  /*1b10*/  FMUL.FTZ R116, R35, R117 ;  /* 0x0000007523747220 */ /* 0x000fe20000410000 */
[----:B------:R-:W-:Y:S01]  /*1b20*/  FMUL.FTZ R120, R53, R120 ;  /* 0x0000007835787220 */ /* 0x000fe20000410000 */
[----:B------:R-:W-:Y:S01]  /*1b30*/  FADD.FTZ R220, R238, R220 ;  /* 0x000000dceedc7221 */ /* 0x000fe20000010000 */
[-C--:B------:R-:W-:Y:S01]  /*1b40*/  FFMA.FTZ R221, R240, R238.reuse, R221 ;  /* 0x000000eef0dd7223 */ /* 0x080fe200000100dd */
[----:B------:R-:W-:Y:S01]  /*1b50*/  FADD.FTZ R28, R155, R28 ;  /* 0x0000001c9b1c7221 */ /* 0x000fe20000010000 */
[-C--:B------:R-:W-:Y:S01]  /*1b60*/  FFMA.FTZ R172, R159, R155.reuse, R172 ;  /* 0x0000009b9fac7223 */ /* 0x080fe200000100ac */
[----:B------:R-:W-:Y:S01]  /*1b70*/  FFMA.FTZ R238, R78, R238, R239 ;  /* 0x000000ee4eee7223 */ /* 0x000fe200000100ef */
[----:B------:R-:W-:Y:S01]  /*1b80*/  FFMA.FTZ R155, R59, R155, R116 ;  /* 0x0000009b3b9b7223 */ /* 0x000fe20000010074 */
[----:B------:R-:W-:Y:S01]  /*1b90*/  FFMA.FTZ R239, R77, R124, R120 ;  /* 0x0000007c4def7223 */ /* 0x000fe20000010078 */
[----:B------:R-:W-:Y:S01]  /*1ba0*/  FADD.FTZ R3, R117, R3 ;  /* 0x0000000375037221 */ /* 0x000fe20000010000 */
[----:B------:R-:W-:Y:S01]  /*1bb0*/  FFMA.FTZ R16, R159, R117, R16 ;  /* 0x000000759f107223 */ /* 0x000fe20000010010 */
[----:B------:R-:W-:Y:S01]  /*1bc0*/  FADD.FTZ R116, RZ, R237 ;  /* 0x000000edff747221 */ /* 0x000fe20000010000 */
[----:B------:R-:W-:Y:S01]  /*1bd0*/  FFMA.FTZ R117, R236, R237, RZ ;  /* 0x000000edec757223 */ /* 0x000fe200000100ff */
        /* <DEDUP_REMOVED lines=53> */
[----:B------:R-:W-:Y:S01]  /*1f30*/  FFMA.FTZ R215, R244, R121, R215 ;  /* 0x00000079f4d77223 */ /* 0x000fe200000100d7 */
[----:B------:R-:W-:Y:S01]  /*1f40*/  FADD.FTZ R214, R121, R214 ;  /* 0x000000d679d67221 */ /* 0x000fe20000010000 */
        /* <DEDUP_REMOVED lines=26> */
.L_x_1277:
        /* <DEDUP_REMOVED lines=12> */
[-C--:B------:R-:W-:Y:S02]  /*21b0*/  @!P1 LEA R162, R117, R118.reuse, 0x3 ;  /* 0x0000007675a29211 */ /* 0x080fe400078e18ff */
[----:B------:R-:W-:-:S03]  /*21c0*/  LEA R163, R116, R118, 0x3 ;  /* 0x0000007674a37211 */ /* 0x000fc600078e18ff */
        /* <DEDUP_REMOVED lines=70> */
[----:B------:R-:W-:Y:S01]  /*2630*/  FADD.FTZ R240, R147, -R150 ;  /* 0x8000009693f07221 */ /* 0x000fe20000010000 */
[----:B------:R-:W-:Y:S01]  /*2640*/  @P2 FADD.FTZ R126, R87, R126 ;  /* 0x0000007e577e2221 */ /* 0x000fe20000010000 */
[C---:B------:R-:W-:Y:S01]  /*2650*/  FMUL.FTZ R147, R235.reuse, R144 ;  /* 0x00000090eb937220 */ /* 0x040fe20000410000 */
[----:B------:R-:W-:Y:S01]  /*2660*/  @P3 F2FP.BF16.F32.PACK_AB R121, RZ, R135 ;  /* 0x00000087ff79323e */ /* 0x000fe200000010ff */
[C---:B------:R-:W-:Y:S01]  /*2670*/  FMUL.FTZ R146, R235.reuse, R138 ;  /* 0x0000008aeb927220 */ /* 0x040fe20000410000 */
[C---:B------:R-:W-:Y:S01]  /*2680*/  FMUL.FTZ R144, R235.reuse, R118 ;  /* 0x00000076eb907220 */ /* 0x040fe20000410000 */
        /* <DEDUP_REMOVED lines=53> */
[----:B--2---:R-:W-:Y:S01]  /*29e0*/  IMAD.WIDE.U32 R234, R234, 0x10, R128 ;  /* 0x00000010eaea7825 */ /* 0x004fe200078e0080 */
[----:B------:R-:W-:-:S03]  /*29f0*/  SEL R119, R244, R111, P4 ;  /* 0x0000006ff4777207 */ /* 0x000fc60002000000 */
[----:B------:R-:W-:Y:S01]  /*2a00*/  @P2 FADD.FTZ R149, R90, R149 ;  /* 0x000000955a952221 */ /* 0x000fe20000010000 */
[----:B------:R-:W-:Y:S01]  /*2a10*/  @P3 F2FP.BF16.F32.PACK_AB R152, RZ, R244 ;  /* 0x000000f4ff98323e */ /* 0x000fe200000010ff */
        /* <DEDUP_REMOVED lines=13> */
[----:B------:R-:W-:Y:S01]  /*2af0*/  @P2 FADD.FTZ R141, R98, R141 ;  /* 0x0000008d628d2221 */ /* 0x000fe20000010000 */
[----:B0-----:R-:W-:Y:S01]  /*2b00*/  @P1 IMAD.WIDE.U32 R130, R233, 0x20, R130 ;  /* 0x00000020e9821825 */ /* 0x001fe200078e0082 */
[----:B------:R0:W-:Y:S01]  /*2b10*/  @P3 STG.E.128 desc[UR4][R134.64], R104 ;  /* 0x0000006886003986 */ /* 0x0001e2000c101d04 */
[----:B------:R-:W-:-:S02]  /*2b20*/  @P3 F2FP.BF16.F32.PACK_AB R152, RZ, R144 ;  /* 0x00000090ff98323e */ /* 0x000fc400000010ff */
        /* <DEDUP_REMOVED lines=9> */
[----:B------:R-:W-:Y:S02]  /*2bc0*/  @P3 F2FP.BF16.F32.PACK_AB R124, RZ, R147 ;  /* 0x00000093ff7c323e */ /* 0x000fe400000010ff */
[----:B------:R-:W-:-:S02]  /*2bd0*/  @P3 F2FP.BF16.F32.PACK_AB R125, RZ, R146 ;  /* 0x00000092ff7d323e */ /* 0x000fc400000010ff */
[----:B---3--:R-:W-:Y:S02]  /*2be0*/  SEL R121, R150, R109, P4 ;  /* 0x0000006d96797207 */ /* 0x008fe40002000000 */
[----:B------:R-:W-:Y:S02]  /*2bf0*/  SEL R120, R151, R108, P4 ;  /* 0x0000006c97787207 */ /* 0x000fe40002000000 */
[----:B------:R-:W-:Y:S02]  /*2c00*/  SEL R123, R148, R111, P4 ;  /* 0x0000006f947b7207 */ /* 0x000fe40002000000 */
[----:B------:R-:W-:Y:S02]  /*2c10*/  SEL R122, R149, R110, P4 ;  /* 0x0000006e957a7207 */ /* 0x000fe40002000000 */
[----:B0-----:R-:W-:Y:S02]  /*2c20*/  @P3 PRMT R106, R124, 0x7610, R106 ;  /* 0x000076107c6a3816 */ /* 0x001fe4000000006a */
[----:B------:R-:W-:Y:S01]  /*2c30*/  @P3 F2FP.BF16.F32.PACK_AB R135, RZ, R145 ;  /* 0x00000091ff87323e */ /* 0x000fe200000010ff */
[----:B------:R0:W-:Y:S01]  /*2c40*/  @P1 STG.E.128 desc[UR4][R130.64], R120 ;  /* 0x0000007882001986 */ /* 0x0001e2000c101d04 */
[----:B------:R-:W-:-:S02]  /*2c50*/  @P3 F2FP.BF16.F32.PACK_AB R119, RZ, R148 ;  /* 0x00000094ff77323e */ /* 0x000fc400000010ff */
[----:B------:R-:W-:Y:S02]  /*2c60*/  @P3 F2FP.BF16.F32.PACK_AB R118, RZ, R150 ;  /* 0x00000096ff76323e */ /* 0x000fe400000010ff */
[----:B------:R-:W-:Y:S02]  /*2c70*/  @P3 PRMT R105, R117, 0x7610, R105 ;  /* 0x0000761075693816 */ /* 0x000fe40000000069 */
[----:B------:R-:W-:Y:S01]  /*2c80*/  @P3 PRMT R104, R116, 0x7610, R104 ;  /* 0x0000761074683816 */ /* 0x000fe20000000068 */
[----:B-1----:R-:W-:Y:S01]  /*2c90*/  @P3 IMAD.WIDE.U32 R132, R233, 0x10, R132 ;  /* 0x00000010e9843825 */ /* 0x002fe200078e0084 */
[----:B------:R-:W-:Y:S02]  /*2ca0*/  @P3 PRMT R106, R106, 0x5410, R125 ;  /* 0x000054106a6a3816 */ /* 0x000fe4000000007d */
[----:B------:R-:W-:Y:S01]  /*2cb0*/  @P3 PRMT R107, R135, 0x7610, R107 ;  /* 0x00007610876b3816 */ /* 0x000fe2000000006b */
[----:B------:R-:W-:Y:S01]  /*2cc0*/  IMAD.WIDE.U32 R134, R233, 0x10, R128 ;  /* 0x00000010e9867825 */ /* 0x000fe200078e0080 */
[----:B------:R-:W-:-:S02]  /*2cd0*/  @P3 PRMT R105, R105, 0x5410, R119 ;  /* 0x0000541069693816 */ /* 0x000fc40000000077 */
[----:B------:R-:W-:Y:S01]  /*2ce0*/  @P3 PRMT R104, R104, 0x5410, R118 ;  /* 0x0000541068683816 */ /* 0x000fe20000000076 */
[----:B------:R-:W-:Y:S01]  /*2cf0*/  IMAD.WIDE.U32 R128, R229, 0x10, R128 ;  /* 0x00000010e5807825 */ /* 0x000fe200078e0080 */
[----:B------:R-:W-:Y:S01]  /*2d00*/  SEL R125, R146, R113, P4 ;  /* 0x00000071927d7207 */ /* 0x000fe20002000000 */
[----:B0-----:R-:W0:Y:S01]  /*2d10*/  @P1 LDC.64 R122, c[0x0][0x308] ;  /* 0x0000c200ff7a1b82 */ /* 0x001e220000000a00 */
[----:B------:R-:W-:Y:S02]  /*2d20*/  SEL R124, R147, R112, P4 ;  /* 0x00000070937c7207 */ /* 0x000fe40002000000 */
[----:B------:R-:W-:Y:S02]  /*2d30*/  SEL R127, R144, R115, P4 ;  /* 0x00000073907f7207 */ /* 0x000fe40002000000 */
[----:B------:R-:W-:Y:S02]  /*2d40*/  SEL R126, R145, R114, P4 ;  /* 0x00000072917e7207 */ /* 0x000fe40002000000 */
[----:B------:R-:W-:Y:S01]  /*2d50*/  F2FP.BF16.F32.PACK_AB R116, R150, R151 ;  /* 0x000000979674723e */ /* 0x000fe200000010ff */
[----:B------:R-:W1:Y:S01]  /*2d60*/  @P3 LDC.64 R120, c[0x0][0x300] ;  /* 0x0000c000ff783b82 */ /* 0x000e620000000a00 */
[----:B------:R-:W-:Y:S01]  /*2d70*/  F2FP.BF16.F32.PACK_AB R117, R148, R149 ;  /* 0x000000959475723e */ /* 0x000fe200000010ff */
[----:B------:R2:W-:Y:S01]  /*2d80*/  @P1 STG.E.128 desc[UR4][R130.64+0x10], R124 ;  /* 0x0000107c82001986 */ /* 0x0005e2000c101d04 */
[----:B------:R-:W-:-:S02]  /*2d90*/  F2FP.BF16.F32.PACK_AB R118, R146, R147 ;  /* 0x000000939276723e */ /* 0x000fc400000010ff */
[----:B------:R-:W-:Y:S02]  /*2da0*/  F2FP.BF16.F32.PACK_AB R119, R144, R145 ;  /* 0x000000919077723e */ /* 0x000fe400000010ff */
[----:B------:R-:W-:Y:S02]  /*2db0*/  @P3 PRMT R107, R107, 0x5410, R152 ;  /* 0x000054106b6b3816 */ /* 0x000fe40000000098 */
[----:B------:R-:W-:Y:S01]  /*2dc0*/  @P3 F2FP.BF16.F32.PACK_AB R145, RZ, R137 ;  /* 0x00000089ff91323e */ /* 0x000fe200000010ff */
[----:B------:R3:W-:Y:S01]  /*2dd0*/  STG.E.128 desc[UR4][R134.64], R116 ;  /* 0x0000007486007986 */ /* 0x0007e2000c101d04 */
[----:B------:R-:W-:Y:S02]  /*2de0*/  @P3 F2FP.BF16.F32.PACK_AB R146, RZ, R138 ;  /* 0x0000008aff92323e */ /* 0x000fe400000010ff */
[----:B------:R-:W-:Y:S01]  /*2df0*/  @P3 F2FP.BF16.F32.PACK_AB R144, RZ, R136 ;  /* 0x00000088ff90323e */ /* 0x000fe200000010ff */
[----:B------:R4:W-:Y:S01]  /*2e00*/  @P3 STG.E.128 desc[UR4][R132.64], R104 ;  /* 0x0000006884003986 */ /* 0x0009e2000c101d04 */
[----:B------:R-:W-:Y:S01]  /*2e10*/  SEL R108, R143, R108, P4 ;  /* 0x0000006c8f6c7207 */ /* 0x000fe20002000000 */
[----:B0-----:R-:W-:Y:S01]  /*2e20*/  @P1 IMAD.WIDE.U32 R122, R229, 0x20, R122 ;  /* 0x00000020e57a1825 */ /* 0x001fe200078e007a */
[----:B------:R-:W-:-:S02]  /*2e30*/  SEL R109, R142, R109, P4 ;  /* 0x0000006d8e6d7207 */ /* 0x000fc40002000000 */
[----:B------:R-:W-:Y:S02]  /*2e40*/  SEL R110, R141, R110, P4 ;  /* 0x0000006e8d6e7207 */ /* 0x000fe40002000000 */
[----:B--2---:R-:W-:Y:S02]  /*2e50*/  @P3 F2FP.BF16.F32.PACK_AB R131, RZ, R141 ;  /* 0x0000008dff83323e */ /* 0x004fe400000010ff */
[----:B------:R-:W-:Y:S01]  /*2e60*/  @P3 F2FP.BF16.F32.PACK_AB R124, RZ, R143 ;  /* 0x0000008fff7c323e */ /* 0x000fe200000010ff */
[----:B-1----:R-:W-:Y:S01]  /*2e70*/  @P3 IMAD.WIDE.U32 R120, R229, 0x10, R120 ;  /* 0x00000010e5783825 */ /* 0x002fe200078e0078 */
[----:B------:R-:W-:Y:S02]  /*2e80*/  @P3 F2FP.BF16.F32.PACK_AB R125, RZ, R142 ;  /* 0x0000008eff7d323e */ /* 0x000fe400000010ff */
[----:B------:R-:W-:Y:S02]  /*2e90*/  SEL R111, R140, R111, P4 ;  /* 0x0000006f8c6f7207 */ /* 0x000fe40002000000 */
[----:B---3--:R-:W-:-:S02]  /*2ea0*/  @P3 F2FP.BF16.F32.PACK_AB R135, RZ, R139 ;  /* 0x0000008bff87323e */ /* 0x008fc400000010ff */
[----:B------:R-:W-:Y:S01]  /*2eb0*/  SEL R112, R139, R112, P4 ;  /* 0x000000708b707207 */ /* 0x000fe20002000000 */
[----:B------:R0:W-:Y:S01]  /*2ec0*/  @P1 STG.E.128 desc[UR4][R122.64], R108 ;  /* 0x0000006c7a001986 */ /* 0x0001e2000c101d04 */
[----:B----4-:R-:W-:Y:S02]  /*2ed0*/  @P3 F2FP.BF16.F32.PACK_AB R133, RZ, R140 ;  /* 0x0000008cff85323e */ /* 0x010fe400000010ff */
        /* <DEDUP_REMOVED lines=32> */
[----:B0-----:R-:W-:-:S02]  /*30e0*/  MOV R104, R21 ;  /* 0x0000001500687202 */ /* 0x001fc40000000f00 */
        /* <DEDUP_REMOVED lines=81> */
.L_x_1264:
        /* <DEDUP_REMOVED lines=39> */
.L_x_1265:
[----:B------:R-:W-:Y:S01]  /*3870*/  HFMA2.MMA R121, -RZ, RZ, 0, 9.5367431640625e-07 ;  /* 0x00000010ff797435 */ /* 0x000fe200000001ff */
[----:B------:R-:W-:Y:S02]  /*3880*/  MOV R120, R119 ;  /* 0x0000007700787202 */ /* 0x000fe40000000f00 */
[----:B------:R-:W-:Y:S02]  /*3890*/  MOV R118, 0x1f ;  /* 0x0000001f00767802 */ /* 0x000fe40000000f00 */
[----:B------:R-:W-:-:S07]  /*38a0*/  MOV R123, 0xffffffff ;  /* 0xffffffff007b7802 */ /* 0x000fce0000000f00 */
[----:B-----5:R-:W-:Y:S05]  /*38b0*/  WARPSYNC.COLLECTIVE R123, `(.L_x_1267) ;  /* 0x000000007b087348 */ /* 0x020fea0003c00000 */
[----:B------:R0:W1:Y:S02]  /*38c0*/  SHFL.DOWN P3, R122, R120, R121, R118 ;  /* 0x08000079787a7389 */ /* 0x0000640000060076 */
[----:B01---5:R-:W-:Y:S01]  /*38d0*/  ENDCOLLECTIVE ;  /* 0x000000000000791b */ /* 0x023fe20003800000 */
.L_x_1267:
[----:B------:R-:W-:Y:S01]  /*38e0*/  MOV R120, R124 ;  /* 0x0000007c00787202 */ /* 0x000fe20000000f00 */
[----:B------:R-:W-:-:S07]  /*38f0*/  FADD.FTZ R162, R119, R122 ;  /* 0x0000007a77a27221 */ /* 0x000fce0000010000 */
[----:B------:R-:W-:Y:S05]  /*3900*/  WARPSYNC.COLLECTIVE R123, `(.L_x_1268) ;  /* 0x000000007b087348 */ /* 0x000fea0003c00000 */
[----:B------:R0:W1:Y:S02]  /*3910*/  SHFL.DOWN P3, R122, R120, R121, R118 ;  /* 0x08000079787a7389 */ /* 0x0000640000060076 */
[----:B01----:R-:W-:Y:S01]  /*3920*/  ENDCOLLECTIVE ;  /* 0x000000000000791b */ /* 0x003fe20003800000 */
.L_x_1268:
[----:B------:R-:W-:Y:S01]  /*3930*/  HFMA2.MMA R121, -RZ, RZ, 0, 4.76837158203125e-07 ;  /* 0x00000008ff797435 */ /* 0x000fe200000001ff */
[----:B------:R-:W-:Y:S01]  /*3940*/  MOV R120, R162 ;  /* 0x000000a200787202 */ /* 0x000fe20000000f00 */
[----:B------:R-:W-:-:S09]  /*3950*/  IMAD.MOV.U32 R125, RZ, RZ, R122 ;  /* 0x000000ffff7d7224 */ /* 0x000fd200078e007a */
[----:B------:R-:W-:Y:S05]  /*3960*/  WARPSYNC.COLLECTIVE R123, `(.L_x_1269) ;  /* 0x000000007b087348 */ /* 0x000fea0003c00000 */
[----:B------:R0:W1:Y:S02]  /*3970*/  SHFL.DOWN P3, R122, R120, R121, R118 ;  /* 0x08000079787a7389 */ /* 0x0000640000060076 */
[----:B01----:R-:W-:Y:S01]  /*3980*/  ENDCOLLECTIVE ;  /* 0x000000000000791b */ /* 0x003fe20003800000 */
.L_x_1269:
[----:B------:R-:W-:-:S05]  /*3990*/  FADD.FTZ R163, R124, R125 ;  /* 0x0000007d7ca37221 */ /* 0x000fca0000010000 */
[----:B------:R-:W-:Y:S01]  /*39a0*/  MOV R120, R163 ;  /* 0x000000a300787202 */ /* 0x000fe20000000f00 */
[----:B------:R-:W-:-:S07]  /*39b0*/  FADD.FTZ R243, R162, R122 ;  /* 0x0000007aa2f37221 */ /* 0x000fce0000010000 */
[----:B------:R-:W-:Y:S05]  /*39c0*/  WARPSYNC.COLLECTIVE R123, `(.L_x_1270) ;  /* 0x000000007b087348 */ /* 0x000fea0003c00000 */
[----:B------:R0:W1:Y:S02]  /*39d0*/  SHFL.DOWN P3, R122, R120, R121, R118 ;  /* 0x08000079787a7389 */ /* 0x0000640000060076 */
[----:B01----:R-:W-:Y:S01]  /*39e0*/  ENDCOLLECTIVE ;  /* 0x000000000000791b */ /* 0x003fe20003800000 */
.L_x_1270:
[----:B------:R-:W-:Y:S01]  /*39f0*/  HFMA2.MMA R121, -RZ, RZ, 0, 2.384185791015625e-07 ;  /* 0x00000004ff797435 */ /* 0x000fe200000001ff */
[----:B------:R-:W-:Y:S02]  /*3a00*/  MOV R120, R243 ;  /* 0x000000f300787202 */ /* 0x000fe40000000f00 */
[----:B------:R-:W-:-:S08]  /*3a10*/  MOV R125, R122 ;  /* 0x0000007a007d7202 */ /* 0x000fd00000000f00 */
[----:B------:R-:W-:Y:S05]  /*3a20*/  WARPSYNC.COLLECTIVE R123, `(.L_x_1271) ;  /* 0x000000007b087348 */ /* 0x000fea0003c00000 */
[----:B------:R0:W1:Y:S02]  /*3a30*/  SHFL.DOWN P3, R122, R120, R121, R118 ;  /* 0x08000079787a7389 */ /* 0x0000640000060076 */
[----:B01----:R-:W-:Y:S01]  /*3a40*/  ENDCOLLECTIVE ;  /* 0x000000000000791b */ /* 0x003fe20003800000 */
.L_x_1271:
[----:B------:R-:W-:-:S05]  /*3a50*/  FADD.FTZ R245, R163, R125 ;  /* 0x0000007da3f57221 */ /* 0x000fca0000010000 */
[----:B------:R-:W-:Y:S01]  /*3a60*/  MOV R120, R245 ;  /* 0x000000f500787202 */ /* 0x000fe20000000f00 */
[----:B------:R-:W-:-:S07]  /*3a70*/  FADD.FTZ R247, R243, R122 ;  /* 0x0000007af3f77221 */ /* 0x000fce0000010000 */
[----:B------:R-:W-:Y:S05]  /*3a80*/  WARPSYNC.COLLECTIVE R123, `(.L_x_1272) ;  /* 0x000000007b087348 */ /* 0x000fea0003c00000 */
[----:B------:R0:W1:Y:S02]  /*3a90*/  SHFL.DOWN P3, R122, R120, R121, R118 ;  /* 0x08000079787a7389 */ /* 0x0000640000060076 */
[----:B01----:R-:W-:Y:S01]  /*3aa0*/  ENDCOLLECTIVE ;  /* 0x000000000000791b */ /* 0x003fe20003800000 */
.L_x_1272:
[----:B------:R-:W-:Y:S01]  /*3ab0*/  HFMA2.MMA R121, -RZ, RZ, 0, 1.1920928955078125e-07 ;  /* 0x00000002ff797435 */ /* 0x000fe200000001ff */
[----:B------:R-:W-:Y:S02]  /*3ac0*/  MOV R120, R247 ;  /* 0x000000f700787202 */ /* 0x000fe40000000f00 */
[----:B------:R-:W-:-:S08]  /*3ad0*/  MOV R125, R122 ;  /* 0x0000007a007d7202 */ /* 0x000fd00000000f00 */
[----:B------:R-:W-:Y:S05]  /*3ae0*/  WARPSYNC.COLLECTIVE R123, `(.L_x_1273) ;  /* 0x000000007b087348 */ /* 0x000fea0003c00000 */
[----:B------:R0:W1:Y:S02]  /*3af0*/  SHFL.DOWN P3, R122, R120, R121, R118 ;  /* 0x08000079787a7389 */ /* 0x0000640000060076 */
[----:B01----:R-:W-:Y:S01]  /*3b00*/  ENDCOLLECTIVE ;  /* 0x000000000000791b */ /* 0x003fe20003800000 */
.L_x_1273:
[----:B------:R-:W-:-:S05]  /*3b10*/  FADD.FTZ R119, R245, R125 ;  /* 0x0000007df5777221 */ /* 0x000fca0000010000 */
[----:B------:R-:W-:Y:S01]  /*3b20*/  MOV R120, R119 ;  /* 0x0000007700787202 */ /* 0x000fe20000000f00 */
[----:B------:R-:W-:-:S07]  /*3b30*/  FADD.FTZ R124, R247, R122 ;  /* 0x0000007af77c7221 */ /* 0x000fce0000010000 */
[----:B------:R-:W-:Y:S05]  /*3b40*/  WARPSYNC.COLLECTIVE R123, `(.L_x_1274) ;  /* 0x000000007b087348 */ /* 0x000fea0003c00000 */
[----:B------:R0:W1:Y:S02]  /*3b50*/  SHFL.DOWN P3, R122, R120, R121, R118 ;  /* 0x08000079787a7389 */ /* 0x0000640000060076 */
[----:B01----:R-:W-:Y:S01]  /*3b60*/  ENDCOLLECTIVE ;  /* 0x000000000000791b */ /* 0x003fe20003800000 */
.L_x_1274:
[----:B------:R-:W-:Y:S01]  /*3b70*/  HFMA2.MMA R121, -RZ, RZ, 0, 5.9604644775390625e-08 ;  /* 0x00000001ff797435 */ /* 0x000fe200000001ff */
[----:B------:R-:W-:Y:S02]  /*3b80*/  MOV R120, R124 ;  /* 0x0000007c00787202 */ /* 0x000fe40000000f00 */
[----:B------:R-:W-:-:S08]  /*3b90*/  MOV R125, R122 ;  /* 0x0000007a007d7202 */ /* 0x000fd00000000f00 */
[----:B------:R-:W-:Y:S05]  /*3ba0*/  WARPSYNC.COLLECTIVE R123, `(.L_x_1275) ;  /* 0x000000007b087348 */ /* 0x000fea0003c00000 */
[----:B------:R0:W1:Y:S02]  /*3bb0*/  SHFL.DOWN P3, R122, R120, R121, R118 ;  /* 0x08000079787a7389 */ /* 0x0000640000060076 */
[----:B01----:R-:W-:Y:S01]  /*3bc0*/  ENDCOLLECTIVE ;  /* 0x000000000000791b */ /* 0x003fe20003800000 */
.L_x_1275:
[----:B------:R-:W-:-:S05]  /*3bd0*/  FADD.FTZ R125, R119, R125 ;  /* 0x0000007d777d7221 */ /* 0x000fca0000010000 */
[----:B------:R-:W-:Y:S02]  /*3be0*/  MOV R120, R125 ;  /* 0x0000007d00787202 */ /* 0x000fe40000000f00 */
[----:B------:R-:W-:-:S07]  /*3bf0*/  MOV R119, R122 ;  /* 0x0000007a00777202 */ /* 0x000fce0000000f00 */
[----:B------:R-:W-:Y:S05]  /*3c00*/  WARPSYNC.COLLECTIVE R123, `(.L_x_1276) ;  /* 0x000000007b087348 */ /* 0x000fea0003c00000 */
[----:B------:R0:W1:Y:S02]  /*3c10*/  SHFL.DOWN P3, R122, R120, R121, R118 ;  /* 0x08000079787a7389 */ /* 0x0000640000060076 */
[----:B01----:R-:W-:Y:S01]  /*3c20*/  ENDCOLLECTIVE ;  /* 0x000000000000791b */ /* 0x003fe20003800000 */
.L_x_1276:
[----:B------:R-:W-:Y:S05]  /*3c30*/  BRA `(.L_x_1277) ;  /* 0xffffffe4002c7947 */ /* 0x000fea000383ffff */
.L_x_1278:
        /* <DEDUP_REMOVED lines=12> */
.L_x_3263:


//--------------------- .text._ZN10layer_norm31ln_parallel_residual_bwd_kernelINS_13Kernel_traitsIf13__nv_bfloat16fS2_fjLj3072ELj1ELj1ELj4ELj16ENS_18Kernel_traits_baseILj3072EfS2_fS2_fjLj128EEEEELb0ELb1ELb0EEEvNS_9BwdParamsE --------------------------
	.section	.text._ZN10layer_norm31ln_parallel_residual_bwd_kernelINS_13Kernel_traitsIf13__nv_bfloat16fS2_fjLj3072ELj1ELj1ELj4ELj16ENS_18Kernel_traits_baseILj3072EfS2_fS2_fjLj128EEEEELb0ELb1ELb0EEEvNS_9BwdParamsE,"ax",@progbits
	.align	128
        .global         _ZN10layer_norm31ln_parallel_residual_bwd_kernelINS_13Kernel_traitsIf13__nv_bfloat16fS2_fjLj3072ELj1ELj1ELj4ELj16ENS_18Kernel_traits_baseILj3072EfS2_fS2_fjLj128EEEEELb0ELb1ELb0EEEvNS_9BwdParamsE
        .type           _ZN10layer_norm31ln_parallel_residual_bwd_kernelINS_13Kernel_traitsIf13__nv_bfloat16fS2_fjLj3072ELj1ELj1ELj4ELj16ENS_18Kernel_traits_baseILj3072EfS2_fS2_fjLj128EEEEELb0ELb1ELb0EEEvNS_9BwdParamsE,@function
        .size           _ZN10layer_norm31ln_parallel_residual_bwd_kernelINS_13Kernel_traitsIf13__nv_bfloat16fS2_fjLj3072ELj1ELj1ELj4ELj16ENS_18Kernel_traits_baseILj3072EfS2_fS2_fjLj128EEEEELb0ELb1ELb0EEEvNS_9BwdParamsE,(.L_x_3264 - _ZN10layer_norm31ln_parallel_residual_bwd_kernelINS_13Kernel_traitsIf13__nv_bfloat16fS2_fjLj3072ELj1ELj1ELj4ELj16ENS_18Kernel_traits_baseILj3072EfS2_fS2_fjLj128EEEEELb0ELb1ELb0EEEvNS_9BwdParamsE)
        .other          _ZN10layer_norm31ln_parallel_residual_bwd_kernelINS_13Kernel_traitsIf13__nv_bfloat16fS2_fjLj3072ELj1ELj1ELj4ELj16ENS_18Kernel_traits_baseILj3072EfS2_fS2_fjLj128EEEEELb0ELb1ELb0EEEvNS_9BwdParamsE,@"STO_CUDA_ENTRY STV_DEFAULT"
_ZN10layer_norm31ln_parallel_residual_bwd_kernelINS_13Kernel_traitsIf13__nv_bfloat16fS2_fjLj3072ELj1ELj1ELj4ELj16ENS_18Kernel_traits_baseILj3072EfS2_fS2_fjLj128EEEEELb0ELb1ELb0EEEvNS_9BwdParamsE:
.text._ZN10layer_norm31ln_parallel_residual_bwd_kernelINS_13Kernel_traitsIf13__nv_bfloat16fS2_fjLj3072ELj1ELj1ELj4ELj16ENS_18Kernel_traits_baseILj3072EfS2_fS2_fjLj128EEEEELb0ELb1ELb0EEEvNS_9BwdParamsE:
        /* <DEDUP_REMOVED lines=66> */
[----:B------:R-:W-:Y:S01]  /*0420*/  HFMA2.MMA R116, -RZ, RZ, 0, 5.9604644775390625e-08 ;  /* 0x00000001ff747435 */ /* 0x000fe200000001ff */
[----:B------:R-:W-:Y:S01]  /*0430*/  UISETP.NE.AND UP0, UPT, UR6, URZ, UPT ;  /* 0x0000003f0600728c */ /* 0x000fe2000bf05270 */
[----:B------:R-:W-:-:S05]  /*0440*/  MOV R65, RZ ;  /* 0x000000ff00417202 */ /* 0x000fca0000000f00 */
[----:B------:R-:W-:-:S13]  /*0450*/  PLOP3.LUT P4, PT, PT, PT, UP0, 0x80, 0x0 ;  /* 0x000000000000781c */ /* 0x000fda0003f8f008 */
.L_x_1293:
        /* <DEDUP_REMOVED lines=37> */
[----:B---3--:R-:W-:Y:S02]  /*06b0*/  FADD.FTZ R129, -R176, R112 ;  /* 0x00000070b0817221 */ /* 0x008fe40000010100 */
[----:B-----5:R-:W-:-:S02]  /*06c0*/  FMUL.FTZ R3, R126, R3 ;  /* 0x000000037e037220 */ /* 0x020fc40000410000 */
[----:B------:R-:W-:Y:S01]  /*06d0*/  FMUL.FTZ R129, R126, R129 ;  /* 0x000000817e817220 */ /* 0x000fe20000410000 */
[----:B------:R-:W-:Y:S01]  /*06e0*/  FADD.FTZ R127, -R176, R118 ;  /* 0x00000076b07f7221 */ /* 0x000fe20000010100 */
[----:B------:R-:W-:Y:S01]  /*06f0*/  FMUL.FTZ R134, R126, R133 ;  /* 0x000000857e867220 */ /* 0x000fe20000410000 */
[C---:B----4-:R-:W-:Y:S02]  /*0700*/  PRMT R116, R120.reuse, 0x7632, R116 ;  /* 0x0000763278747816 */ /* 0x050fe40000000074 */
[----:B------:R-:W-:Y:S02]  /*0710*/  SHF.L.U32 R117, R120, 0x10, RZ ;  /* 0x0000001078757819 */ /* 0x000fe400000006ff */
[----:B------:R-:W-:Y:S02]  /*0720*/  SHF.L.U32 R131, R122, 0x10, RZ ;  /* 0x000000107a837819 */ /* 0x000fe400000006ff */
[----:B------:R-:W-:Y:S01]  /*0730*/  SHF.L.U32 R116, R116, 0x10, RZ ;  /* 0x0000001074747819 */ /* 0x000fe200000006ff */
[----:B------:R-:W-:Y:S01]  /*0740*/  FMUL.FTZ R128, R88, R117 ;  /* 0x0000007558807220 */ /* 0x000fe20000410000 */
[----:B------:R-:W-:Y:S01]  /*0750*/  PRMT R120, R122, 0x7632, R120 ;  /* 0x000076327a787816 */ /* 0x000fe20000000078 */
[----:B------:R-:W-:Y:S01]  /*0760*/  FADD.FTZ R36, R36, R131 ;  /* 0x0000008324247221 */ /* 0x000fe20000010000 */
[----:B------:R-:W-:Y:S01]  /*0770*/  PRMT R118, R121, 0x7632, R118 ;  /* 0x0000763279767816 */ /* 0x000fe20000000076 */
[-C--:B------:R-:W-:Y:S01]  /*0780*/  FFMA.FTZ R60, R129, R131.reuse, R60 ;  /* 0x00000083813c7223 */ /* 0x080fe2000001003c */
[C---:B------:R-:W-:Y:S01]  /*0790*/  PRMT R122, R123.reuse, 0x7632, R122 ;  /* 0x000076327b7a7816 */ /* 0x040fe2000000007a */
[----:B------:R-:W-:Y:S01]  /*07a0*/  FMUL.FTZ R132, R84, R131 ;  /* 0x0000008354847220 */ /* 0x000fe20000410000 */
[----:B------:R-:W-:Y:S01]  /*07b0*/  SHF.L.U32 R139, R123, 0x10, RZ ;  /* 0x000000107b8b7819 */ /* 0x000fe200000006ff */
[C---:B------:R-:W-:Y:S01]  /*07c0*/  FADD.FTZ R123, -R176.reuse, R113 ;  /* 0x00000071b07b7221 */ /* 0x040fe20000010100 */
[----:B------:R-:W-:Y:S01]  /*07d0*/  SHF.L.U32 R121, R121, 0x10, RZ ;  /* 0x0000001079797819 */ /* 0x000fe200000006ff */
[----:B------:R-:W-:Y:S01]  /*07e0*/  FMUL.FTZ R131, R89, R116 ;  /* 0x0000007459837220 */ /* 0x000fe20000410000 */
[----:B------:R-:W-:Y:S01]  /*07f0*/  FADD.FTZ R112, RZ, R128 ;  /* 0x00000080ff707221 */ /* 0x000fe20000010000 */
[----:B------:R-:W-:Y:S01]  /*0800*/  FFMA.FTZ R113, R3, R128, RZ ;  /* 0x0000008003717223 */ /* 0x000fe200000100ff */
[----:B------:R-:W-:Y:S01]  /*0810*/  FADD.FTZ R177, -R176, R115 ;  /* 0x00000073b0b17221 */ /* 0x000fe20000010100 */
[----:B------:R-:W-:Y:S01]  /*0820*/  SHF.L.U32 R118, R118, 0x10, RZ ;  /* 0x0000001076767819 */ /* 0x000fe200000006ff */
[----:B------:R-:W-:Y:S01]  /*0830*/  FADD.FTZ R115, R112, R131 ;  /* 0x0000008370737221 */ /* 0x000fe20000010000 */
[----:B------:R-:W-:Y:S01]  /*0840*/  FADD.FTZ R119, -R176, R119 ;  /* 0x00000077b0777221 */ /* 0x000fe20000010100 */
[----:B------:R-:W-:Y:S01]  /*0850*/  FMUL.FTZ R127, R126, R127 ;  /* 0x0000007f7e7f7220 */ /* 0x000fe20000410000 */
[----:B------:R-:W-:Y:S01]  /*0860*/  FMUL.FTZ R130, R90, R121 ;  /* 0x000000795a827220 */ /* 0x000fe20000410000 */
[----:B------:R-:W-:Y:S01]  /*0870*/  FFMA.FTZ R112, R134, R131, R113 ;  /* 0x0000008386707223 */ /* 0x000fe20000010071 */
[----:B------:R-:W-:Y:S01]  /*0880*/  FADD.FTZ R135, -R176, R114 ;  /* 0x00000072b0877221 */ /* 0x000fe20000010100 */
[----:B------:R-:W-:Y:S01]  /*0890*/  FMUL.FTZ R136, R126, R119 ;  /* 0x000000777e887220 */ /* 0x000fe20000410000 */
[----:B------:R-:W-:Y:S01]  /*08a0*/  FMUL.FTZ R133, R91, R118 ;  /* 0x000000765b857220 */ /* 0x000fe20000410000 */
[----:B------:R-:W-:Y:S01]  /*08b0*/  FADD.FTZ R114, R115, R130 ;  /* 0x0000008273727221 */ /* 0x000fe20000010000 */
[----:B------:R-:W-:Y:S01]  /*08c0*/  FFMA.FTZ R113, R127, R130, R112 ;  /* 0x000000827f717223 */ /* 0x000fe20000010070 */
[----:B------:R-:W-:-:S02]  /*08d0*/  SHF.L.U32 R120, R120, 0x10, RZ ;  /* 0x0000001078787819 */ /* 0x000fc400000006ff */
        /* <DEDUP_REMOVED lines=31> */
.L_x_1281:
[----:B------:R-:W-:Y:S05]  /*0ad0*/  BSYNC B0 ;  /* 0x0000000000007941 */ /* 0x000fea0003800000 */
.L_x_1280:
        /* <DEDUP_REMOVED lines=37> */
[----:B------:R-:W-:Y:S01]  /*0d30*/  FADD.FTZ R112, R177, R144 ;  /* 0x00000090b1707221 */ /* 0x000fe20000010000 */
[----:B------:R-:W-:Y:S01]  /*0d40*/  FMUL.FTZ R147, R81, R116 ;  /* 0x0000007451937220 */ /* 0x000fe20000410000 */
[----:B------:R-:W-:Y:S01]  /*0d50*/  FFMA.FTZ R113, R141, R144, R178 ;  /* 0x000000908d717223 */ /* 0x000fe200000100b2 */
        /* <DEDUP_REMOVED lines=44> */
.L_x_1283:
[----:B------:R-:W-:Y:S05]  /*1020*/  BSYNC B0 ;  /* 0x0000000000007941 */ /* 0x000fea0003800000 */
.L_x_1282:
        /* <DEDUP_REMOVED lines=17> */
[----:B------:R-:W-:Y:S02]  /*1140*/  FADD.FTZ R159, -R176, R114 ;  /* 0x00000072b09f7221 */ /* 0x000fe40000010100 */
[----:B-----5:R-:W-:Y:S01]  /*1150*/  FMUL.FTZ R157, R126, R157 ;  /* 0x0000009d7e9d7220 */ /* 0x020fe20000410000 */
[C---:B------:R-:W-:Y:S01]  /*1160*/  FADD.FTZ R167, -R176.reuse, R115 ;  /* 0x00000073b0a77221 */ /* 0x040fe20000010100 */
[----:B---3--:R-:W-:Y:S01]  /*1170*/  FADD.FTZ R161, -R176, R120 ;  /* 0x00000078b0a17221 */ /* 0x008fe20000010100 */
[----:B----4-:R-:W-:-:S02]  /*1180*/  PRMT R112, R116, 0x7632, R112 ;  /* 0x0000763274707816 */ /* 0x010fc40000000070 */
[----:B------:R-:W-:Y:S02]  /*1190*/  SHF.L.U32 R113, R116, 0x10, RZ ;  /* 0x0000001074717819 */ /* 0x000fe400000006ff */
[----:B------:R-:W-:Y:S02]  /*11a0*/  PRMT R163, R118, 0x7632, R163 ;  /* 0x0000763276a37816 */ /* 0x000fe400000000a3 */
[----:B------:R-:W-:Y:S01]  /*11b0*/  SHF.L.U32 R114, R112, 0x10, RZ ;  /* 0x0000001070727819 */ /* 0x000fe200000006ff */
[-C--:B------:R-:W-:Y:S01]  /*11c0*/  FMUL.FTZ R160, R72, R113.reuse ;  /* 0x0000007148a07220 */ /* 0x080fe20000410000 */
[----:B------:R-:W-:Y:S02]  /*11d0*/  PRMT R166, R119, 0x7632, R166 ;  /* 0x0000763277a67816 */ /* 0x000fe400000000a6 */
[----:B------:R-:W-:Y:S01]  /*11e0*/  SHF.L.U32 R169, R118, 0x10, RZ ;  /* 0x0000001076a97819 */ /* 0x000fe200000006ff */
[----:B------:R-:W-:Y:S01]  /*11f0*/  FADD.FTZ R24, R24, R113 ;  /* 0x0000007118187221 */ /* 0x000fe20000010000 */
[----:B------:R-:W-:Y:S01]  /*1200*/  PRMT R115, R117, 0x7632, R115 ;  /* 0x0000763275737816 */ /* 0x000fe20000000073 */
[----:B------:R-:W-:Y:S01]  /*1210*/  FFMA.FTZ R48, R157, R113, R48 ;  /* 0x000000719d307223 */ /* 0x000fe20000010030 */
[----:B------:R-:W-:Y:S01]  /*1220*/  SHF.L.U32 R118, R163, 0x10, RZ ;  /* 0x00000010a3767819 */ /* 0x000fe200000006ff */
[----:B------:R-:W-:Y:S01]  /*1230*/  FADD.FTZ R112, R177, R160 ;  /* 0x000000a0b1707221 */ /* 0x000fe20000010000 */
[----:B------:R-:W-:Y:S01]  /*1240*/  SHF.L.U32 R117, R117, 0x10, RZ ;  /* 0x0000001075757819 */ /* 0x000fe200000006ff */
[----:B------:R-:W-:Y:S01]  /*1250*/  FMUL.FTZ R163, R73, R114 ;  /* 0x0000007249a37220 */ /* 0x000fe20000410000 */
[----:B------:R-:W-:Y:S01]  /*1260*/  SHF.L.U32 R120, R166, 0x10, RZ ;  /* 0x00000010a6787819 */ /* 0x000fe200000006ff */
[----:B------:R-:W-:Y:S01]  /*1270*/  FMUL.FTZ R166, R126, R165 ;  /* 0x000000a57ea67220 */ /* 0x000fe20000410000 */
[----:B------:R-:W-:Y:S01]  /*1280*/  FFMA.FTZ R113, R157, R160, R178 ;  /* 0x000000a09d717223 */ /* 0x000fe200000100b2 */
[----:B------:R-:W-:Y:S01]  /*1290*/  SHF.L.U32 R116, R115, 0x10, RZ ;  /* 0x0000001073747819 */ /* 0x000fe200000006ff */
[----:B------:R-:W-:Y:S01]  /*12a0*/  FADD.FTZ R115, R112, R163 ;  /* 0x000000a370737221 */ /* 0x000fe20000010000 */
[----:B------:R-:W-:Y:S01]  /*12b0*/  FMUL.FTZ R159, R126, R159 ;  /* 0x0000009f7e9f7220 */ /* 0x000fe20000410000 */
[----:B------:R-:W-:Y:S01]  /*12c0*/  FMUL.FTZ R162, R74, R117 ;  /* 0x000000754aa27220 */ /* 0x000fe20000410000 */
[C---:B------:R-:W-:Y:S01]  /*12d0*/  FFMA.FTZ R112, R166.reuse, R163, R113 ;  /* 0x000000a3a6707223 */ /* 0x040fe20000010071 */
[----:B------:R-:W-:Y:S01]  /*12e0*/  FADD.FTZ R25, R25, R114 ;  /* 0x0000007219197221 */ /* 0x000fe20000010000 */
[----:B------:R-:W-:Y:S01]  /*12f0*/  FFMA.FTZ R49, R166, R114, R49 ;  /* 0x00000072a6317223 */ /* 0x000fe20000010031 */
[C---:B------:R-:W-:Y:S01]  /*1300*/  FMUL.FTZ R168, R126.reuse, R167 ;  /* 0x000000a77ea87220 */ /* 0x040fe20000410000 */
        /* <DEDUP_REMOVED lines=8> */
[----:B------:R-:W-:Y:S01]  /*1390*/  SHF.L.U32 R171, R119, 0x10, RZ ;  /* 0x0000001077ab7819 */ /* 0x000fe200000006ff */
[----:B------:R-:W-:Y:S01]  /*13a0*/  FADD.FTZ R119, -R176, R122 ;  /* 0x0000007ab0777221 */ /* 0x000fe20000010100 */
        /* <DEDUP_REMOVED lines=27> */
.L_x_1285:
[----:B------:R-:W-:Y:S05]  /*1560*/  BSYNC B0 ;  /* 0x0000000000007941 */ /* 0x000fea0003800000 */
.L_x_1284:
        /* <DEDUP_REMOVED lines=21> */
.L_x_1308:
        /* <DEDUP_REMOVED lines=106> */
.L_x_1288:
[----:B------:R-:W-:Y:S05]  /*1d60*/  BSYNC B0 ;  /* 0x0000000000007941 */ /* 0x000fea0003800000 */
.L_x_1287:
        /* <DEDUP_REMOVED lines=79> */
.L_x_1290:
[----:B------:R-:W-:Y:S05]  /*2260*/  BSYNC B0 ;  /* 0x0000000000007941 */ /* 0x000fea0003800000 */
.L_x_1289:
        /* <DEDUP_REMOVED lines=78> */
.L_x_1292:
[----:B------:R-:W-:Y:S05]  /*2750*/  BSYNC B0 ;  /* 0x0000000000007941 */ /* 0x000fea0003800000 */
.L_x_1291:
[----:B------:R-:W-:Y:S02]  /*2760*/  IADD3 R125, R125, UR18, RZ ;  /* 0x000000127d7d7c10 */ /* 0x000fe4000fffe0ff */
[----:B012---:R-:W-:Y:S02]  /*2770*/  SEL R116, RZ, 0x1, P5 ;  /* 0x00000001ff747807 */ /* 0x007fe40002800000 */
[----:B------:R-:W-:-:S13]  /*2780*/  ISETP.GE.AND P0, PT, R125, UR19, PT ;  /* 0x000000137d007c0c */ /* 0x000fda000bf06270 */
[----:B------:R-:W-:Y:S05]  /*2790*/  @!P0 BRA `(.L_x_1293) ;  /* 0xffffffdc00308947 */ /* 0x000fea000383ffff */
.L_x_1279:
        /* <DEDUP_REMOVED lines=17> */
.L_x_1295:
[----:B------:R-:W-:Y:S05]  /*28b0*/  BSYNC B0 ;  /* 0x0000000000007941 */ /* 0x000fea0003800000 */
.L_x_1294:
        /* <DEDUP_REMOVED lines=11> */
.L_x_1297:
[----:B------:R-:W-:Y:S05]  /*2970*/  BSYNC B0 ;  /* 0x0000000000007941 */ /* 0x000fea0003800000 */
.L_x_1296:
        /* <DEDUP_REMOVED lines=10> */
.L_x_1286:
[----:B------:R-:W-:Y:S01]  /*2a20*/  HFMA2.MMA R122, -RZ, RZ, 0, 9.5367431640625e-07 ;  /* 0x00000010ff7a7435 */ /* 0x000fe200000001ff */
[----:B------:R-:W-:Y:S02]  /*2a30*/  MOV R123, R177 ;  /* 0x000000b1007b7202 */ /* 0x000fe40000000f00 */
[----:B------:R-:W-:Y:S02]  /*2a40*/  MOV R181, 0x1f ;  /* 0x0000001f00b57802 */ /* 0x000fe40000000f00 */
[----:B------:R-:W-:-:S07]  /*2a50*/  MOV R120, 0xffffffff ;  /* 0xffffffff00787802 */ /* 0x000fce0000000f00 */
[----:B-----5:R-:W-:Y:S05]  /*2a60*/  WARPSYNC.COLLECTIVE R120, `(.L_x_1298) ;  /* 0x0000000078087348 */ /* 0x020fea0003c00000 */
[----:B------:R0:W1:Y:S02]  /*2a70*/  SHFL.DOWN P0, R121, R123, R122, R181 ;  /* 0x0800007a7b797389 */ /* 0x00006400000000b5 */
[----:B01---5:R-:W-:Y:S01]  /*2a80*/  ENDCOLLECTIVE ;  /* 0x000000000000791b */ /* 0x023fe20003800000 */
.L_x_1298:
[----:B------:R-:W-:Y:S02]  /*2a90*/  MOV R123, R178 ;  /* 0x000000b2007b7202 */ /* 0x000fe40000000f00 */
[----:B------:R-:W-:-:S07]  /*2aa0*/  MOV R112, R121 ;  /* 0x0000007900707202 */ /* 0x000fce0000000f00 */
[----:B------:R-:W-:Y:S05]  /*2ab0*/  WARPSYNC.COLLECTIVE R120, `(.L_x_1299) ;  /* 0x0000000078087348 */ /* 0x000fea0003c00000 */
[----:B------:R0:W1:Y:S02]  /*2ac0*/  SHFL.DOWN P0, R121, R123, R122, R181 ;  /* 0x0800007a7b797389 */ /* 0x00006400000000b5 */
[----:B01----:R-:W-:Y:S01]  /*2ad0*/  ENDCOLLECTIVE ;  /* 0x000000000000791b */ /* 0x003fe20003800000 */
.L_x_1299:
[----:B------:R-:W-:Y:S01]  /*2ae0*/  FADD.FTZ R112, R112, R177 ;  /* 0x000000b170707221 */ /* 0x000fe20000010000 */
[----:B------:R-:W-:-:S04]  /*2af0*/  HFMA2.MMA R122, -RZ, RZ, 0, 4.76837158203125e-07 ;  /* 0x00000008ff7a7435 */ /* 0x000fc800000001ff */
[----:B------:R-:W-:Y:S02]  /*2b00*/  MOV R123, R112 ;  /* 0x00000070007b7202 */ /* 0x000fe40000000f00 */
[----:B------:R-:W-:-:S07]  /*2b10*/  MOV R113, R121 ;  /* 0x0000007900717202 */ /* 0x000fce0000000f00 */
[----:B------:R-:W-:Y:S05]  /*2b20*/  WARPSYNC.COLLECTIVE R120, `(.L_x_1300) ;  /* 0x0000000078087348 */ /* 0x000fea0003c00000 */
[----:B------:R0:W1:Y:S02]  /*2b30*/  SHFL.DOWN P0, R121, R123, R122, R181 ;  /* 0x0800007a7b797389 */ /* 0x00006400000000b5 */
[----:B01----:R-:W-:Y:S01]  /*2b40*/  ENDCOLLECTIVE ;  /* 0x000000000000791b */ /* 0x003fe20003800000 */
.L_x_1300:
[----:B------:R-:W-:-:S05]  /*2b50*/  FADD.FTZ R113, R113, R178 ;  /* 0x000000b271717221 */ /* 0x000fca0000010000 */
[----:B------:R-:W-:Y:S02]  /*2b60*/  MOV R123, R113 ;  /* 0x00000071007b7202 */ /* 0x000fe40000000f00 */
[----:B------:R-:W-:-:S07]  /*2b70*/  MOV R115, R121 ;  /* 0x0000007900737202 */ /* 0x000fce0000000f00 */
[----:B------:R-:W-:Y:S05]  /*2b80*/  WARPSYNC.COLLECTIVE R120, `(.L_x_1301) ;  /* 0x0000000078087348 */ /* 0x000fea0003c00000 */
[----:B------:R0:W1:Y:S02]  /*2b90*/  SHFL.DOWN P0, R121, R123, R122, R181 ;  /* 0x0800007a7b797389 */ /* 0x00006400000000b5 */
[----:B01----:R-:W-:Y:S01]  /*2ba0*/  ENDCOLLECTIVE ;  /* 0x000000000000791b */ /* 0x003fe20003800000 */
.L_x_1301:
[----:B------:R-:W-:Y:S01]  /*2bb0*/  FADD.FTZ R115, R112, R115 ;  /* 0x0000007370737221 */ /* 0x000fe20000010000 */
[----:B------:R-:W-:-:S04]  /*2bc0*/  HFMA2.MMA R122, -RZ, RZ, 0, 2.384185791015625e-07 ;  /* 0x00000004ff7a7435 */ /* 0x000fc800000001ff */
[----:B------:R-:W-:Y:S02]  /*2bd0*/  MOV R123, R115 ;  /* 0x00000073007b7202 */ /* 0x000fe40000000f00 */
[----:B------:R-:W-:-:S07]  /*2be0*/  MOV R114, R121 ;  /* 0x0000007900727202 */ /* 0x000fce0000000f00 */
[----:B------:R-:W-:Y:S05]  /*2bf0*/  WARPSYNC.COLLECTIVE R120, `(.L_x_1302) ;  /* 0x0000000078087348 */ /* 0x000fea0003c00000 */
[----:B------:R0:W1:Y:S02]  /*2c00*/  SHFL.DOWN P0, R121, R123, R122, R181 ;  /* 0x0800007a7b797389 */ /* 0x00006400000000b5 */
[----:B01----:R-:W-:Y:S01]  /*2c10*/  ENDCOLLECTIVE ;  /* 0x000000000000791b */ /* 0x003fe20003800000 */
.L_x_1302:
[----:B------:R-:W-:-:S05]  /*2c20*/  FADD.FTZ R114, R113, R114 ;  /* 0x0000007271727221 */ /* 0x000fca0000010000 */
[----:B------:R-:W-:Y:S02]  /*2c30*/  MOV R123, R114 ;  /* 0x00000072007b7202 */ /* 0x000fe40000000f00 */
[----:B------:R-:W-:-:S07]  /*2c40*/  MOV R116, R121 ;  /* 0x0000007900747202 */ /* 0x000fce0000000f00 */
[----:B------:R-:W-:Y:S05]  /*2c50*/  WARPSYNC.COLLECTIVE R120, `(.L_x_1303) ;  /* 0x0000000078087348 */ /* 0x000fea0003c00000 */
[----:B------:R0:W1:Y:S02]  /*2c60*/  SHFL.DOWN P0, R121, R123, R122, R181 ;  /* 0x0800007a7b797389 */ /* 0x00006400000000b5 */
[----:B01----:R-:W-:Y:S01]  /*2c70*/  ENDCOLLECTIVE ;  /* 0x000000000000791b */ /* 0x003fe20003800000 */
.L_x_1303:
[----:B------:R-:W-:Y:S01]  /*2c80*/  FADD.FTZ R116, R115, R116 ;  /* 0x0000007473747221 */ /* 0x000fe20000010000 */
[----:B------:R-:W-:-:S04]  /*2c90*/  HFMA2.MMA R122, -RZ, RZ, 0, 1.1920928955078125e-07 ;  /* 0x00000002ff7a7435 */ /* 0x000fc800000001ff */
[----:B------:R-:W-:Y:S02]  /*2ca0*/  MOV R123, R116 ;  /* 0x00000074007b7202 */ /* 0x000fe40000000f00 */
[----:B------:R-:W-:-:S07]  /*2cb0*/  MOV R117, R121 ;  /* 0x0000007900757202 */ /* 0x000fce0000000f00 */
[----:B------:R-:W-:Y:S05]  /*2cc0*/  WARPSYNC.COLLECTIVE R120, `(.L_x_1304) ;  /* 0x0000000078087348 */ /* 0x000fea0003c00000 */
[----:B------:R0:W1:Y:S02]  /*2cd0*/  SHFL.DOWN P0, R121, R123, R122, R181 ;  /* 0x0800007a7b797389 */ /* 0x00006400000000b5 */
[----:B01----:R-:W-:Y:S01]  /*2ce0*/  ENDCOLLECTIVE ;  /* 0x000000000000791b */ /* 0x003fe20003800000 */
.L_x_1304:
[----:B------:R-:W-:-:S05]  /*2cf0*/  FADD.FTZ R117, R114, R117 ;  /* 0x0000007572757221 */ /* 0x000fca0000010000 */
[----:B------:R-:W-:Y:S02]  /*2d00*/  MOV R123, R117 ;  /* 0x00000075007b7202 */ /* 0x000fe40000000f00 */
[----:B------:R-:W-:-:S07]  /*2d10*/  MOV R119, R121 ;  /* 0x0000007900777202 */ /* 0x000fce0000000f00 */
[----:B------:R-:W-:Y:S05]  /*2d20*/  WARPSYNC.COLLECTIVE R120, `(.L_x_1305) ;  /* 0x0000000078087348 */ /* 0x000fea0003c00000 */
[----:B------:R0:W1:Y:S02]  /*2d30*/  SHFL.DOWN P0, R121, R123, R122, R181 ;  /* 0x0800007a7b797389 */ /* 0x00006400000000b5 */
[----:B01----:R-:W-:Y:S01]  /*2d40*/  ENDCOLLECTIVE ;  /* 0x000000000000791b */ /* 0x003fe20003800000 */
.L_x_1305:
[----:B------:R-:W-:Y:S01]  /*2d50*/  FADD.FTZ R119, R116, R119 ;  /* 0x0000007774777221 */ /* 0x000fe20000010000 */
[----:B------:R-:W-:-:S04]  /*2d60*/  HFMA2.MMA R122, -RZ, RZ, 0, 5.9604644775390625e-08 ;  /* 0x00000001ff7a7435 */ /* 0x000fc800000001ff */
[----:B------:R-:W-:Y:S02]  /*2d70*/  MOV R123, R119 ;  /* 0x00000077007b7202 */ /* 0x000fe40000000f00 */
[----:B------:R-:W-:-:S07]  /*2d80*/  MOV R118, R121 ;  /* 0x0000007900767202 */ /* 0x000fce0000000f00 */
[----:B------:R-:W-:Y:S05]  /*2d90*/  WARPSYNC.COLLECTIVE R120, `(.L_x_1306) ;  /* 0x0000000078087348 */ /* 0x000fea0003c00000 */
[----:B------:R0:W1:Y:S02]  /*2da0*/  SHFL.DOWN P0, R121, R123, R122, R181 ;  /* 0x0800007a7b797389 */ /* 0x00006400000000b5 */
[----:B01----:R-:W-:Y:S01]  /*2db0*/  ENDCOLLECTIVE ;  /* 0x000000000000791b */ /* 0x003fe20003800000 */
.L_x_1306:
[----:B------:R-:W-:-:S05]  /*2dc0*/  FADD.FTZ R118, R117, R118 ;  /* 0x0000007675767221 */ /* 0x000fca0000010000 */
[----:B------:R-:W-:Y:S02]  /*2dd0*/  MOV R123, R118 ;  /* 0x00000076007b7202 */ /* 0x000fe40000000f00 */
[----:B------:R-:W-:-:S07]  /*2de0*/  MOV R112, R121 ;  /* 0x0000007900707202 */ /* 0x000fce0000000f00 */
[----:B------:R-:W-:Y:S05]  /*2df0*/  WARPSYNC.COLLECTIVE R120, `(.L_x_1307) ;  /* 0x0000000078087348 */ /* 0x000fea0003c00000 */
[----:B------:R0:W1:Y:S02]  /*2e00*/  SHFL.DOWN P0, R121, R123, R122, R181 ;  /* 0x0800007a7b797389 */ /* 0x00006400000000b5 */
[----:B01----:R-:W-:Y:S01]  /*2e10*/  ENDCOLLECTIVE ;  /* 0x000000000000791b */ /* 0x003fe20003800000 */
.L_x_1307:
[----:B------:R-:W-:Y:S01]  /*2e20*/  MOV R113, R121 ;  /* 0x0000007900717202 */ /* 0x000fe20000000f00 */
[----:B------:R-:W-:Y:S06]  /*2e30*/  BRA `(.L_x_1308) ;  /* 0xffffffe800207947 */ /* 0x000fec000383ffff */
.L_x_1309:
        /* <DEDUP_REMOVED lines=12> */
.L_x_3264:


//--------------------- .text._ZN10layer_norm31ln_parallel_residual_bwd_kernelINS_13Kernel_traitsIf13__nv_bfloat16fS2_fjLj3072ELj1ELj1ELj4ELj16ENS_18Kernel_traits_baseILj3072EfS2_fS2_fjLj128EEEEELb0ELb1ELb1EEEvNS_9BwdParamsE --------------------------
	.section	.text._ZN10layer_norm31ln_parallel_residual_bwd_kernelINS_13Kernel_traitsIf13__nv_bfloat16fS2_fjLj3072ELj1ELj1ELj4ELj16ENS_18Kernel_traits_baseILj3072EfS2_fS2_fjLj128EEEEELb0ELb1ELb1EEEvNS_9BwdParamsE,"ax",@progbits
	.align	128
        .global         _ZN10layer_norm31ln_parallel_residual_bwd_kernelINS_13Kernel_traitsIf13__nv_bfloat16fS2_fjLj3072ELj1ELj1ELj4ELj16ENS_18Kernel_traits_baseILj3072EfS2_fS2_fjLj128EEEEELb0ELb1ELb1EEEvNS_9BwdParamsE
        .type           _ZN10layer_norm31ln_parallel_residual_bwd_kernelINS_13Kernel_traitsIf13__nv_bfloat16fS2_fjLj3072ELj1ELj1ELj4ELj16ENS_18Kernel_traits_baseILj3072EfS2_fS2_fjLj128EEEEELb0ELb1ELb1EEEvNS_9BwdParamsE,@function
        .size           _ZN10layer_norm31ln_parallel_residual_bwd_kernelINS_13Kernel_traitsIf13__nv_bfloat16fS2_fjLj3072ELj1ELj1ELj4ELj16ENS_18Kernel_traits_baseILj3072EfS2_fS2_fjLj128EEEEELb0ELb1ELb1EEEvNS_9BwdParamsE,(.L_x_3265 - _ZN10layer_norm31ln_parallel_residual_bwd_kernelINS_13Kernel_traitsIf13__nv_bfloat16fS2_fjLj3072ELj1ELj1ELj4ELj16ENS_18Kernel_traits_baseILj3072EfS2_fS2_fjLj128EEEEELb0ELb1ELb1EEEvNS_9BwdParamsE)
        .other          _ZN10layer_norm31ln_parallel_residual_bwd_kernelINS_13Kernel_traitsIf13__nv_bfloat16fS2_fjLj3072ELj1ELj1ELj4ELj16ENS_18Kernel_traits_baseILj3072EfS2_fS2_fjLj128EEEEELb0ELb1ELb1EEEvNS_9BwdParamsE,@"STO_CUDA_ENTRY STV_DEFAULT"
_ZN10layer_norm31ln_parallel_residual_bwd_kernelINS_13Kernel_traitsIf13__nv_bfloat16fS2_fjLj3072ELj1ELj1ELj4ELj16ENS_18Kernel_traits_baseILj3072EfS2_fS2_fjLj128EEEEELb0ELb1ELb1EEEvNS_9BwdParamsE:
.text._ZN10layer_norm31ln_parallel_residual_bwd_kernelINS_13Kernel_traitsIf13__nv_bfloat16fS2_fjLj3072ELj1ELj1ELj4ELj16ENS_18Kernel_traits_baseILj3072EfS2_fS2_fjLj128EEEEELb0ELb1ELb1EEEvNS_9BwdParamsE:
        /* <DEDUP_REMOVED lines=40> */
.L_x_1310:
[----:B------:R-:W-:Y:S01]  /*0280*/  SHF.L.U32 R0, R100, 0x5, RZ ;  /* 0x0000000564007819 */ /* 0x000fe200000006ff */
[----:B------:R-:W-:-:S03]  /*0290*/  ULDC.64 UR6, c[0x0][0x260] ;  /* 0x0000980000067ab9 */ /* 0x000fc60000000a00 */
        /* <DEDUP_REMOVED lines=12> */
[----:B------:R-:W-:Y:S01]  /*0360*/  HFMA2.MMA R0, -RZ, RZ, 0, 5.9604644775390625e-08 ;  /* 0x00000001ff007435 */ /* 0x000fe200000001ff */
[----:B------:R-:W-:Y:S01]  /*0370*/  UISETP.NE.AND UP0, UPT, UR6, URZ, UPT ;  /* 0x0000003f0600728c */ /* 0x000fe2000bf05270 */
[----:B------:R-:W-:Y:S01]  /*0380*/  HFMA2.MMA R149, -RZ, RZ, 0, 0 ;  /* 0x00000000ff957435 */ /* 0x000fe200000001ff */
[----:B------:R-:W-:-:S02]  /*0390*/  ISETP.NE.AND.EX P0, PT, RZ, UR7, PT, P0 ;  /* 0x00000007ff007c0c */ /* 0x000fc4000bf05300 */
        /* <DEDUP_REMOVED lines=24> */
[----:B------:R-:W-:Y:S02]  /*0520*/  PLOP3.LUT P4, PT, PT, PT, UP0, 0x80, 0x0 ;  /* 0x000000000000781c */ /* 0x000fe40003f8f008 */
[----:B0-----:R-:W-:-:S11]  /*0530*/  LOP3.LUT R150, R100, 0x7f, RZ, 0xc0, !PT ;  /* 0x0000007f64967812 */ /* 0x001fd600078ec0ff */
.L_x_1313:
        /* <DEDUP_REMOVED lines=22> */
[----:B0-----:R-:W0:Y:S02]  /*06a0*/  @P0 LDC.64 R2, c[0x0][0x2c8] ;  /* 0x0000b200ff020b82 */ /* 0x001e240000000a00 */
[----:B------:R-:W3:Y:S04]  /*06b0*/  LDG.E.128 R76, desc[UR4][R156.64] ;  /* 0x000000049c4c7981 */ /* 0x000ee8000c1e1d00 */
[----:B------:R-:W3:Y:S01]  /*06c0*/  LDG.E R154, desc[UR4][R154.64] ;  /* 0x000000049a9a7981 */ /* 0x000ee2000c1e1900 */
[----:B------:R-:W-:-:S03]  /*06d0*/  IMAD.WIDE.U32 R80, R152, 0x10, R92 ;  /* 0x0000001098507825 */ /* 0x000fc600078e005c */
[----:B------:R1:W3:Y:S04]  /*06e0*/  LDG.E.128 R84, desc[UR4][R156.64+0x10] ;  /* 0x000010049c547981 */ /* 0x0002e8000c1e1d00 */
[----:B------:R-:W3:Y:S01]  /*06f0*/  LDG.E.128 R80, desc[UR4][R80.64] ;  /* 0x0000000450507981 */ /* 0x000ee2000c1e1d00 */
[----:B------:R-:W-:-:S04]  /*0700*/  IMAD.WIDE.U32 R92, R151, 0x10, R92 ;  /* 0x00000010975c7825 */ /* 0x000fc800078e005c */
[----:B------:R-:W-:Y:S02]  /*0710*/  IMAD.WIDE.U32 R160, R151, 0x20, R160 ;  /* 0x0000002097a07825 */ /* 0x000fe400078e00a0 */
[----:B------:R-:W3:Y:S04]  /*0720*/  LDG.E.128 R92, desc[UR4][R92.64] ;  /* 0x000000045c5c7981 */ /* 0x000ee8000c1e1d00 */
[----:B------:R-:W3:Y:S04]  /*0730*/  LDG.E.128 R88, desc[UR4][R160.64] ;  /* 0x00000004a0587981 */ /* 0x000ee8000c1e1d00 */
[----:B------:R-:W3:Y:S01]  /*0740*/  LDG.E.128 R96, desc[UR4][R160.64+0x10] ;  /* 0x00001004a0607981 */ /* 0x000ee2000c1e1d00 */
[----:B-1----:R-:W-:-:S04]  /*0750*/  @P0 IMAD.WIDE.U32 R156, R152, 0x20, R158 ;  /* 0x00000020989c0825 */ /* 0x002fc800078e009e */
[----:B------:R-:W-:Y:S01]  /*0760*/  @P0 IMAD.WIDE.U32 R158, R151, 0x20, R162 ;  /* 0x00000020979e0825 */ /* 0x000fe200078e00a2 */
[----:B-----5:R-:W5:Y:S04]  /*0770*/  @P0 LDG.E.128 R36, desc[UR4][R156.64] ;  /* 0x000000049c240981 */ /* 0x020f68000c1e1d00 */
        /* <DEDUP_REMOVED lines=17> */
[----:B------:R-:W-:Y:S01]  /*0890*/  FADD.FTZ R167, -R192, R75 ;  /* 0x0000004bc0a77221 */ /* 0x000fe20000010100 */
[C---:B---3--:R-:W-:Y:S02]  /*08a0*/  PRMT R64, R68.reuse, 0x7632, R64 ;  /* 0x0000763244407816 */ /* 0x048fe40000000040 */
[----:B------:R-:W-:Y:S02]  /*08b0*/  SHF.L.U32 R68, R68, 0x10, RZ ;  /* 0x0000001044447819 */ /* 0x000fe400000006ff */
[C---:B------:R-:W-:Y:S01]  /*08c0*/  PRMT R66, R69.reuse, 0x7632, R66 ;  /* 0x0000763245427816 */ /* 0x040fe20000000042 */
[C---:B------:R-:W-:Y:S01]  /*08d0*/  FADD.FTZ R157, -R192.reuse, R73 ;  /* 0x00000049c09d7221 */ /* 0x040fe20000010100 */
[----:B------:R-:W-:Y:S01]  /*08e0*/  SHF.L.U32 R69, R69, 0x10, RZ ;  /* 0x0000001045457819 */ /* 0x000fe200000006ff */
[----:B------:R-:W-:Y:S01]  /*08f0*/  FADD.FTZ R175, -R192, R79 ;  /* 0x0000004fc0af7221 */ /* 0x000fe20000010100 */
[----:B------:R-:W-:Y:S01]  /*0900*/  FMUL.FTZ R75, R154, R163 ;  /* 0x000000a39a4b7220 */ /* 0x000fe20000410000 */
[----:B------:R-:W-:Y:S01]  /*0910*/  SHF.L.U32 R64, R64, 0x10, RZ ;  /* 0x0000001040407819 */ /* 0x000fe200000006ff */
[----:B------:R-:W-:Y:S01]  /*0920*/  FMUL.FTZ R73, R154, R161 ;  /* 0x000000a19a497220 */ /* 0x000fe20000410000 */
[----:B------:R-:W-:Y:S01]  /*0930*/  FMUL.FTZ R79, R24, R68 ;  /* 0x00000044184f7220 */ /* 0x000fe20000410000 */
[C---:B------:R-:W-:Y:S01]  /*0940*/  PRMT R158, R71.reuse, 0x7632, R158 ;  /* 0x00007632479e7816 */ /* 0x040fe2000000009e */
[----:B------:R-:W-:Y:S01]  /*0950*/  FMUL.FTZ R0, R154, R155 ;  /* 0x0000009b9a007220 */ /* 0x000fe20000410000 */
[----:B------:R-:W-:Y:S01]  /*0960*/  SHF.L.U32 R160, R71, 0x10, RZ ;  /* 0x0000001047a07819 */ /* 0x000fe200000006ff */
[C---:B------:R-:W-:Y:S01]  /*0970*/  FADD.FTZ R71, -R192.reuse, R72 ;  /* 0x00000048c0477221 */ /* 0x040fe20000010100 */
[----:B------:R-:W-:Y:S01]  /*0980*/  FADD.FTZ R173, -R192, R78 ;  /* 0x0000004ec0ad7221 */ /* 0x000fe20000010100 */
        /* <DEDUP_REMOVED lines=8> */
[----:B------:R-:W-:Y:S01]  /*0a10*/  FADD.FTZ R165, -R192, R67 ;  /* 0x00000043c0a57221 */ /* 0x000fe20000010100 */
[----:B------:R-:W-:Y:S01]  /*0a20*/  SHF.L.U32 R66, R66, 0x10, RZ ;  /* 0x0000001042427819 */ /* 0x000fe200000006ff */
[----:B------:R-:W-:Y:S01]  /*0a30*/  FADD.FTZ R69, R69, R78 ;  /* 0x0000004e45457221 */ /* 0x000fe20000010000 */
[----:B------:R-:W-:Y:S01]  /*0a40*/  FFMA.FTZ R64, R73, R78, R64 ;  /* 0x0000004e49407223 */ /* 0x000fe20000010040 */
[----:B------:R-:W-:Y:S01]  /*0a50*/  PRMT R156, R70, 0x7632, R156 ;  /* 0x00007632469c7816 */ /* 0x000fe2000000009c */
[----:B------:R-:W-:Y:S01]  /*0a60*/  FADD.FTZ R171, -R192, R77 ;  /* 0x0000004dc0ab7221 */ /* 0x000fe20000010100 */
[----:B------:R-:W-:Y:S01]  /*0a70*/  SHF.L.U32 R70, R70, 0x10, RZ ;  /* 0x0000001046467819 */ /* 0x000fe200000006ff */
[----:B------:R-:W-:Y:S01]  /*0a80*/  FMUL.FTZ R77, R154, R165 ;  /* 0x000000a59a4d7220 */ /* 0x000fe20000410000 */
[C---:B------:R-:W-:Y:S01]  /*0a90*/  PRMT R162, R80.reuse, 0x7632, R162 ;  /* 0x0000763250a27816 */ /* 0x040fe200000000a2 */
[----:B------:R-:W-:Y:S01]  /*0aa0*/  FADD.FTZ R69, R69, R72 ;  /* 0x0000004845457221 */ /* 0x000fe20000010000 */
[----:B------:R-:W-:Y:S01]  /*0ab0*/  SHF.L.U32 R164, R80, 0x10, RZ ;  /* 0x0000001050a47819 */ /* 0x000fe200000006ff */
[----:B------:R-:W-:Y:S01]  /*0ac0*/  FMUL.FTZ R80, R27, R66 ;  /* 0x000000421b507220 */ /* 0x000fe20000410000 */
[----:B------:R-:W-:Y:S01]  /*0ad0*/  FFMA.FTZ R64, R75, R72, R64 ;  /* 0x000000484b407223 */ /* 0x000fe20000010040 */
[----:B------:R-:W-:Y:S01]  /*0ae0*/  PRMT R166, R81, 0x7632, R166 ;  /* 0x0000763251a67816 */ /* 0x000fe200000000a6 */
[----:B------:R-:W-:Y:S01]  /*0af0*/  FFMA.FTZ R142, R77, R66, R142 ;  /* 0x000000424d8e7223 */ /* 0x000fe2000001008e */
[----:B------:R-:W-:Y:S01]  /*0b00*/  SHF.L.U32 R168, R81, 0x10, RZ ;  /* 0x0000001051a87819 */ /* 0x000fe200000006ff */
[----:B------:R-:W-:Y:S01]  /*0b10*/  FADD.FTZ R119, R66, R119 ;  /* 0x0000007742777221 */ /* 0x000fe20000010000 */
[----:B------:R-:W-:Y:S01]  /*0b20*/  SHF.L.U32 R156, R156, 0x10, RZ ;  /* 0x000000109c9c7819 */ /* 0x000fe200000006ff */
[----:B------:R-:W-:Y:S01]  /*0b30*/  FADD.FTZ R159, -R192, R74 ;  /* 0x0000004ac09f7221 */ /* 0x000fe20000010100 */
[----:B------:R-:W-:Y:S01]  /*0b40*/  FMUL.FTZ R81, R20, R70 ;  /* 0x0000004614517220 */ /* 0x000fe20000410000 */
[----:B------:R-:W-:Y:S01]  /*0b50*/  FADD.FTZ R66, R69, R80 ;  /* 0x0000005045427221 */ /* 0x000fe20000010000 */
[----:B------:R-:W-:Y:S01]  /*0b60*/  FMUL.FTZ R74, R154, R71 ;  /* 0x000000479a4a7220 */ /* 0x000fe20000410000 */
        /* <DEDUP_REMOVED lines=37> */
[C---:B------:R-:W-:Y:S01]  /*0dc0*/  FADD.FTZ R185, -R192.reuse, R88 ;  /* 0x00000058c0b97221 */ /* 0x040fe20000010100 */
[----:B------:R-:W-:Y:S01]  /*0dd0*/  FADD.FTZ R67, -R192, R97 ;  /* 0x00000061c0437221 */ /* 0x000fe20000010100 */
[----:B------:R-:W-:Y:S01]  /*0de0*/  SHF.L.U32 R166, R166, 0x10, RZ ;  /* 0x00000010a6a67819 */ /* 0x000fe200000006ff */
[----:B------:R-:W-:Y:S01]  /*0df0*/  FADD.FTZ R66, R69, R156 ;  /* 0x0000009c45427221 */ /* 0x000fe20000010000 */
[----:B------:R-:W-:Y:S01]  /*0e00*/  FMUL.FTZ R88, R154, R173 ;  /* 0x000000ad9a587220 */ /* 0x000fe20000410000 */
[----:B------:R-:W-:Y:S01]  /*0e10*/  FMUL.FTZ R97, R18, R168 ;  /* 0x000000a812617220 */ /* 0x000fe20000410000 */
[----:B------:R-:W-:Y:S01]  /*0e20*/  FFMA.FTZ R69, R89, R156, R64 ;  /* 0x0000009c59457223 */ /* 0x000fe20000010040 */
[----:B------:R-:W-:Y:S01]  /*0e30*/  FADD.FTZ R191, -R192, R91 ;  /* 0x0000005bc0bf7221 */ /* 0x000fe20000010100 */
[----:B------:R-:W-:Y:S01]  /*0e40*/  FADD.FTZ R115, R160, R115 ;  /* 0x00000073a0737221 */ /* 0x000fe20000010000 */
[----:B------:R-:W-:Y:S01]  /*0e50*/  FFMA.FTZ R135, R76, R160, R135 ;  /* 0x000000a04c877223 */ /* 0x000fe20000010087 */
        /* <DEDUP_REMOVED lines=36> */
[----:B------:R-:W-:Y:S01]  /*10a0*/  FFMA.FTZ R132, R91, R166, R132 ;  /* 0x000000a65b847223 */ /* 0x000fe20000010084 */
[----:B------:R-:W-:Y:S01]  /*10b0*/  FADD.FTZ R112, R166, R112 ;  /* 0x00000070a6707221 */ /* 0x000fe20000010000 */
        /* <DEDUP_REMOVED lines=26> */
[----:B------:R-:W-:Y:S01]  /*1260*/  PRMT R190, R95, 0x7632, R190 ;  /* 0x000076325fbe7816 */ /* 0x000fe200000000be */
[----:B------:R-:W-:Y:S01]  /*1270*/  FMUL.FTZ R175, R5, R186 ;  /* 0x000000ba05af7220 */ /* 0x000fe20000410000 */
[----:B------:R-:W-:Y:S01]  /*1280*/  SHF.L.U32 R95, R95, 0x10, RZ ;  /* 0x000000105f5f7819 */ /* 0x000fe200000006ff */
[----:B------:R-:W-:Y:S01]  /*1290*/  FADD.FTZ R66, R67, R158 ;  /* 0x0000009e43427221 */ /* 0x000fe20000010000 */
[----:B------:R-:W-:Y:S01]  /*12a0*/  FFMA.FTZ R65, R169, R158, R64 ;  /* 0x0000009ea9417223 */ /* 0x000fe20000010040 */
[----:B------:R-:W-:Y:S01]  /*12b0*/  SHF.L.U32 R190, R190, 0x10, RZ ;  /* 0x00000010bebe7819 */ /* 0x000fe200000006ff */
        /* <DEDUP_REMOVED lines=57> */
.L_x_1324:
        /* <DEDUP_REMOVED lines=39> */
[-CC-:B------:R-:W-:Y:S01]  /*18c0*/  FFMA.FTZ R76, R76, R64.reuse, R3.reuse ;  /* 0x000000404c4c7223 */ /* 0x180fe20000010003 */
[-CC-:B------:R-:W-:Y:S01]  /*18d0*/  FFMA.FTZ R73, R73, R64.reuse, R3.reuse ;  /* 0x0000004049497223 */ /* 0x180fe20000010003 */
        /* <DEDUP_REMOVED lines=23> */
[----:B------:R-:W-:Y:S01]  /*1a50*/  @P1 F2FP.BF16.F32.PACK_AB R3, RZ, R81 ;  /* 0x00000051ff03123e */ /* 0x000fe200000010ff */
[----:B------:R-:W-:Y:S01]  /*1a60*/  FADD.FTZ R85, R82, -R85 ;  /* 0x8000005552557221 */ /* 0x000fe20000010000 */
[----:B------:R-:W-:Y:S01]  /*1a70*/  @P1 F2FP.BF16.F32.PACK_AB R2, RZ, R75 ;  /* 0x0000004bff02123e */ /* 0x000fe200000010ff */
[----:B------:R-:W-:Y:S01]  /*1a80*/  FADD.FTZ R83, R83, -R76 ;  /* 0x8000004c53537221 */ /* 0x000fe20000010000 */
[----:B------:R-:W-:Y:S01]  /*1a90*/  FADD.FTZ R73, R78, -R73 ;  /* 0x800000494e497221 */ /* 0x000fe20000010000 */
[C---:B------:R-:W-:Y:S01]  /*1aa0*/  FMUL.FTZ R67, R154.reuse, R79 ;  /* 0x0000004f9a437220 */ /* 0x040fe20000410000 */
[----:B------:R-:W-:Y:S01]  /*1ab0*/  FMUL.FTZ R70, R154, R85 ;  /* 0x000000559a467220 */ /* 0x000fe20000410000 */
[----:B------:R-:W-:Y:S01]  /*1ac0*/  @P1 PRMT R54, R3, 0x7610, R54 ;  /* 0x0000761003361816 */ /* 0x000fe20000000036 */
[----:B------:R-:W0:Y:S01]  /*1ad0*/  @P2 LDC.64 R78, c[0x0][0x308] ;  /* 0x0000c200ff4e2b82 */ /* 0x000e220000000a00 */
        /* <DEDUP_REMOVED lines=18> */
[C---:B------:R-:W-:Y:S01]  /*1c00*/  FMUL.FTZ R85, R154.reuse, R83 ;  /* 0x000000539a557220 */ /* 0x040fe20000410000 */
        /* <DEDUP_REMOVED lines=45> */
[C---:B0-----:R-:W-:Y:S01]  /*1ee0*/  @P2 IMAD.WIDE.U32 R78, R153.reuse, 0x20, R78 ;  /* 0x00000020994e2825 */ /* 0x041fe200078e004e */
[----:B------:R-:W-:Y:S01]  /*1ef0*/  @P1 F2FP.BF16.F32.PACK_AB R69, RZ, R85 ;  /* 0x00000055ff45123e */ /* 0x000fe200000010ff */
[----:B------:R-:W0:Y:S01]  /*1f00*/  @P2 LDC.64 R76, c[0x0][0x308] ;  /* 0x0000c200ff4c2b82 */ /* 0x000e220000000a00 */
[----:B------:R-:W-:Y:S01]  /*1f10*/  @P1 F2FP.BF16.F32.PACK_AB R65, RZ, R70 ;  /* 0x00000046ff41123e */ /* 0x000fe200000010ff */
[----:B--2---:R-:W-:Y:S01]  /*1f20*/  @P1 IMAD.WIDE.U32 R82, R153, 0x10, R82 ;  /* 0x0000001099521825 */ /* 0x004fe200078e0052 */
[----:B------:R-:W-:-:S02]  /*1f30*/  @P1 F2FP.BF16.F32.PACK_AB R64, RZ, R66 ;  /* 0x00000042ff40123e */ /* 0x000fc400000010ff */
[----:B------:R-:W-:Y:S02]  /*1f40*/  ISETP.NE.AND.EX P3, PT, RZ, UR15, PT, P3 ;  /* 0x0000000fff007c0c */ /* 0x000fe4000bf65330 */
[----:B------:R-:W-:Y:S02]  /*1f50*/  @P1 F2FP.BF16.F32.PACK_AB R71, RZ, R74 ;  /* 0x0000004aff47123e */ /* 0x000fe400000010ff */
[----:B------:R-:W-:Y:S02]  /*1f60*/  @P1 F2FP.BF16.F32.PACK_AB R0, RZ, R67 ;  /* 0x00000043ff00123e */ /* 0x000fe400000010ff */
[----:B------:R-:W-:Y:S02]  /*1f70*/  @P1 PRMT R55, R69, 0x7610, R55 ;  /* 0x0000761045371816 */ /* 0x000fe40000000037 */
[----:B------:R-:W-:Y:S02]  /*1f80*/  @P1 PRMT R54, R54, 0x5410, R65 ;  /* 0x0000541036361816 */ /* 0x000fe40000000041 */
[----:B------:R-:W-:-:S02]  /*1f90*/  @P1 F2FP.BF16.F32.PACK_AB R84, RZ, R68 ;  /* 0x00000044ff54123e */ /* 0x000fc400000010ff */
[----:B------:R-:W-:Y:S02]  /*1fa0*/  @P1 PRMT R53, R53, 0x5410, R64 ;  /* 0x0000541035351816 */ /* 0x000fe40000000040 */
[C---:B------:R-:W-:Y:S02]  /*1fb0*/  SEL R65, R68.reuse, R57, P3 ;  /* 0x0000003944417207 */ /* 0x040fe40001800000 */
[----:B------:R-:W-:Y:S02]  /*1fc0*/  F2FP.BF16.F32.PACK_AB R68, R68, R67 ;  /* 0x000000434444723e */ /* 0x000fe400000010ff */
[----:B------:R-:W-:Y:S01]  /*1fd0*/  SEL R64, R67, R56, P3 ;  /* 0x0000003843407207 */ /* 0x000fe20001800000 */
[----:B0-----:R-:W-:Y:S01]  /*1fe0*/  @P2 IMAD.WIDE.U32 R76, R152, 0x20, R76 ;  /* 0x00000020984c2825 */ /* 0x001fe200078e004c */
[C---:B------:R-:W-:Y:S02]  /*1ff0*/  SEL R67, R66.reuse, R59, P3 ;  /* 0x0000003b42437207 */ /* 0x040fe40001800000 */
[----:B------:R-:W-:-:S02]  /*2000*/  F2FP.BF16.F32.PACK_AB R69, R66, R75 ;  /* 0x0000004b4245723e */ /* 0x000fc400000010ff */
[----:B------:R-:W-:Y:S02]  /*2010*/  @P1 PRMT R52, R0, 0x7610, R52 ;  /* 0x0000761000341816 */ /* 0x000fe40000000034 */
[----:B------:R-:W-:Y:S02]  /*2020*/  @P1 PRMT R55, R55, 0x5410, R71 ;  /* 0x0000541037371816 */ /* 0x000fe40000000047 */
[----:B------:R-:W-:Y:S02]  /*2030*/  SEL R66, R75, R58, P3 ;  /* 0x0000003a4b427207 */ /* 0x000fe40001800000 */
[----:B------:R-:W-:Y:S02]  /*2040*/  SEL R73, R70, R61, P3 ;  /* 0x0000003d46497207 */ /* 0x000fe40001800000 */
[C---:B------:R-:W-:Y:S01]  /*2050*/  SEL R75, R74.reuse, R63, P3 ;  /* 0x0000003f4a4b7207 */ /* 0x040fe20001800000 */
[----:B------:R0:W-:Y:S01]  /*2060*/  @P2 STG.E.128 desc[UR4][R78.64], R64 ;  /* 0x000000404e002986 */ /* 0x0001e2000c101d04 */
[----:B------:R-:W-:-:S02]  /*2070*/  F2FP.BF16.F32.PACK_AB R71, R74, R85 ;  /* 0x000000554a47723e */ /* 0x000fc400000010ff */
[----:B------:R-:W-:Y:S02]  /*2080*/  F2FP.BF16.F32.PACK_AB R70, R70, R81 ;  /* 0x000000514646723e */ /* 0x000fe400000010ff */
[----:B------:R-:W-:Y:S01]  /*2090*/  SEL R72, R81, R60, P3 ;  /* 0x0000003c51487207 */ /* 0x000fe20001800000 */
[----:B-1----:R-:W-:Y:S01]  /*20a0*/  IMAD.WIDE.U32 R80, R153, 0x10, R2 ;  /* 0x0000001099507825 */ /* 0x002fe200078e0002 */
[----:B------:R-:W-:Y:S02]  /*20b0*/  SEL R74, R85, R62, P3 ;  /* 0x0000003e554a7207 */ /* 0x000fe40001800000 */
[----:B------:R-:W-:Y:S02]  /*20c0*/  @P1 PRMT R52, R52, 0x5410, R84 ;  /* 0x0000541034341816 */ /* 0x000fe40000000054 */
[----:B------:R-:W-:Y:S01]  /*20d0*/  @P1 F2FP.BF16.F32.PACK_AB R0, RZ, R93 ;  /* 0x0000005dff00123e */ /* 0x000fe200000010ff */
[----:B------:R1:W-:Y:S01]  /*20e0*/  @P2 STG.E.128 desc[UR4][R78.64+0x10], R72 ;  /* 0x000010484e002986 */ /* 0x0003e2000c101d04 */
[----:B------:R-:W2:Y:S01]  /*20f0*/  @P1 LDC.64 R84, c[0x0][0x300] ;  /* 0x0000c000ff541b82 */ /* 0x000ea20000000a00 */
[----:B------:R-:W-:-:S02]  /*2100*/  @P1 F2FP.BF16.F32.PACK_AB R91, RZ, R157 ;  /* 0x0000009dff5b123e */ /* 0x000fc400000010ff */
[----:B------:R3:W-:Y:S01]  /*2110*/  STG.E.128 desc[UR4][R80.64], R68 ;  /* 0x0000004450007986 */ /* 0x0007e2000c101d04 */
[----:B------:R-:W-:Y:S02]  /*2120*/  @P1 F2FP.BF16.F32.PACK_AB R87, RZ, R155 ;  /* 0x0000009bff57123e */ /* 0x000fe400000010ff */
[----:B------:R-:W-:Y:S01]  /*2130*/  @P1 F2FP.BF16.F32.PACK_AB R94, RZ, R92 ;  /* 0x0000005cff5e123e */ /* 0x000fe200000010ff */
[----:B------:R4:W-:Y:S01]  /*2140*/  @P1 STG.E.128 desc[UR4][R82.64], R52 ;  /* 0x0000003452001986 */ /* 0x0009e2000c101d04 */
[----:B------:R-:W-:Y:S02]  /*2150*/  @P1 F2FP.BF16.F32.PACK_AB R89, RZ, R90 ;  /* 0x0000005aff59123e */ /* 0x000fe400000010ff */
[----:B0-----:R-:W-:Y:S02]  /*2160*/  SEL R65, R86, R57, P3 ;  /* 0x0000003956417207 */ /* 0x001fe40001800000 */
[----:B------:R-:W-:Y:S02]  /*2170*/  SEL R64, R93, R56, P3 ;  /* 0x000000385d407207 */ /* 0x000fe40001800000 */
[----:B------:R-:W-:-:S02]  /*2180*/  SEL R67, R88, R59, P3 ;  /* 0x0000003b58437207 */ /* 0x000fc40001800000 */
[----:B------:R-:W-:Y:S02]  /*2190*/  SEL R66, R97, R58, P3 ;  /* 0x0000003a61427207 */ /* 0x000fe40001800000 */
[----:B-1----:R-:W-:Y:S02]  /*21a0*/  @P1 F2FP.BF16.F32.PACK_AB R79, RZ, R97 ;  /* 0x00000061ff4f123e */ /* 0x002fe400000010ff */
[----:B------:R-:W-:Y:S01]  /*21b0*/  SEL R73, R90, R61, P3 ;  /* 0x0000003d5a497207 */ /* 0x000fe20001800000 */
[----:B------:R-:W-:Y:S01]  /*21c0*/  @P2 STG.E.128 desc[UR4][R76.64], R64 ;  /* 0x000000404c002986 */ /* 0x000fe2000c101d04 */
[----:B---3--:R-:W-:Y:S02]  /*21d0*/  @P1 F2FP.BF16.F32.PACK_AB R81, RZ, R86 ;  /* 0x00000056ff51123e */ /* 0x008fe400000010ff */
[----:B------:R-:W-:Y:S02]  /*21e0*/  SEL R72, R155, R60, P3 ;  /* 0x0000003c9b487207 */ /* 0x000fe40001800000 */
[----:B----4-:R-:W-:-:S02]  /*21f0*/  @P1 PRMT R52, R0, 0x7610, R52 ;  /* 0x0000761000341816 */ /* 0x010fc40000000034 */
[----:B------:R-:W-:Y:S02]  /*2200*/  @P1 F2FP.BF16.F32.PACK_AB R83, RZ, R88 ;  /* 0x00000058ff53123e */ /* 0x000fe400000010ff */
[----:B------:R-:W-:Y:S01]  /*2210*/  @P1 PRMT R53, R79, 0x7610, R53 ;  /* 0x000076104f351816 */ /* 0x000fe20000000035 */
[----:B------:R-:W-:Y:S01]  /*2220*/  IMAD.WIDE.U32 R78, R152, 0x10, R2 ;  /* 0x00000010984e7825 */ /* 0x000fe200078e0002 */
[----:B------:R-:W-:Y:S02]  /*2230*/  @P1 PRMT R52, R52, 0x5410, R81 ;  /* 0x0000541034341816 */ /* 0x000fe40000000051 */
[----:B------:R-:W0:Y:S01]  /*2240*/  @P2 LDC.64 R80, c[0x0][0x308] ;  /* 0x0000c200ff502b82 */ /* 0x000e220000000a00 */
[----:B------:R-:W-:Y:S01]  /*2250*/  @P1 PRMT R53, R53, 0x5410, R83 ;  /* 0x0000541035351816 */ /* 0x000fe20000000053 */
[----:B--2---:R-:W-:Y:S01]  /*2260*/  @P1 IMAD.WIDE.U32 R152, R152, 0x10, R84 ;  /* 0x0000001098981825 */ /* 0x004fe200078e0054 */
[----:B------:R-:W-:Y:S02]  /*2270*/  @P1 PRMT R55, R91, 0x7610, R55 ;  /* 0x000076105b371816 */ /* 0x000fe40000000037 */
[----:B------:R-:W-:Y:S01]  /*2280*/  @P1 PRMT R54, R87, 0x7610, R54 ;  /* 0x0000761057361816 */ /* 0x000fe20000000036 */
[----:B------:R-:W-:Y:S01]  /*2290*/  IMAD.WIDE.U32 R2, R151, 0x10, R2 ;  /* 0x0000001097027825 */ /* 0x000fe200078e0002 */
[----:B------:R-:W-:Y:S01]  /*22a0*/  SEL R75, R92, R63, P3 ;  /* 0x0000003f5c4b7207 */ /* 0x000fe20001800000 */
[----:B------:R-:W1:Y:S01]  /*22b0*/  @P1 LDC.64 R82, c[0x0][0x300] ;  /* 0x0000c000ff521b82 */ /* 0x000e620000000a00 */
[----:B------:R-:W-:-:S02]  /*22c0*/  SEL R74, R157, R62, P3 ;  /* 0x0000003e9d4a7207 */ /* 0x000fc40001800000 */
[----:B------:R-:W-:Y:S02]  /*22d0*/  F2FP.BF16.F32.PACK_AB R68, R86, R93 ;  /* 0x0000005d5644723e */ /* 0x000fe400000010ff */
[----:B------:R-:W-:Y:S01]  /*22e0*/  F2FP.BF16.F32.PACK_AB R69, R88, R97 ;  /* 0x000000615845723e */ /* 0x000fe200000010ff */
[----:B------:R2:W-:Y:S01]  /*22f0*/  @P2 STG.E.128 desc[UR4][R76.64+0x10], R72 ;  /* 0x000010484c002986 */ /* 0x0005e2000c101d04 */
[----:B------:R-:W-:Y:S02]  /*2300*/  F2FP.BF16.F32.PACK_AB R70, R90, R155 ;  /* 0x0000009b5a46723e */ /* 0x000fe400000010ff */
[----:B------:R-:W-:Y:S02]  /*2310*/  F2FP.BF16.F32.PACK_AB R71, R92, R157 ;  /* 0x0000009d5c47723e */ /* 0x000fe400000010ff */
[----:B------:R-:W-:Y:S02]  /*2320*/  @P1 PRMT R55, R55, 0x5410, R94 ;  /* 0x0000541037371816 */ /* 0x000fe4000000005e */
[----:B------:R-:W-:Y:S01]  /*2330*/  @P1 PRMT R54, R54, 0x5410, R89 ;  /* 0x0000541036361816 */ /* 0x000fe20000000059 */
[----:B------:R0:W-:Y:S01]  /*2340*/  STG.E.128 desc[UR4][R78.64], R68 ;  /* 0x000000444e007986 */ /* 0x0001e2000c101d04 */
[----:B------:R-:W-:-:S02]  /*2350*/  @P1 F2FP.BF16.F32.PACK_AB R86, RZ, R173 ;  /* 0x000000adff56123e */ /* 0x000fc400000010ff */
[----:B------:R-:W-:Y:S01]  /*2360*/  @P1 F2FP.BF16.F32.PACK_AB R84, RZ, R169 ;  /* 0x000000a9ff54123e */ /* 0x000fe200000010ff */
[----:B------:R3:W-:Y:S01]  /*2370*/  @P1 STG.E.128 desc[UR4][R152.64], R52 ;  /* 0x0000003498001986 */ /* 0x0007e2000c101d04 */
[----:B------:R-:W-:Y:S02]  /*2380*/  @P1 F2FP.BF16.F32.PACK_AB R0, RZ, R167 ;  /* 0x000000a7ff00123e */ /* 0x000fe400000010ff */
[----:B------:R-:W-:Y:S02]  /*2390*/  @P1 F2FP.BF16.F32.PACK_AB R87, RZ, R154 ;  /* 0x0000009aff57123e */ /* 0x000fe400000010ff */
[----:B------:R-:W-:Y:S02]  /*23a0*/  @P1 F2FP.BF16.F32.PACK_AB R85, RZ, R156 ;  /* 0x0000009cff55123e */ /* 0x000fe400000010ff */
[----:B--2---:R-:W-:Y:S02]  /*23b0*/  @P1 F2FP.BF16.F32.PACK_AB R77, RZ, R165 ;  /* 0x000000a5ff4d123e */ /* 0x004fe400000010ff */
[----:B------:R-:W-:-:S02]  /*23c0*/  @P1 F2FP.BF16.F32.PACK_AB R72, RZ, R96 ;  /* 0x00000060ff48123e */ /* 0x000fc400000010ff */
[----:B------:R-:W-:Y:S02]  /*23d0*/  SEL R56, R167, R56, P3 ;  /* 0x00000038a7387207 */ /* 0x000fe40001800000 */
[----:B------:R-:W-:Y:S01]  /*23e0*/  SEL R57, R96, R57, P3 ;  /* 0x0000003960397207 */ /* 0x000fe20001800000 */
[----:B0-----:R-:W-:Y:S01]  /*23f0*/  @P2 IMAD.WIDE.U32 R68, R151, 0x20, R80 ;  /* 0x0000002097442825 */ /* 0x001fe200078e0050 */
[----:B------:R-:W-:Y:S02]  /*2400*/  @P1 F2FP.BF16.F32.PACK_AB R79, RZ, R98 ;  /* 0x00000062ff4f123e */ /* 0x000fe400000010ff */
[----:B------:R-:W-:Y:S01]  /*2410*/  SEL R58, R165, R58, P3 ;  /* 0x0000003aa53a7207 */ /* 0x000fe20001800000 */
[----:B-1----:R-:W-:Y:S01]  /*2420*/  @P1 IMAD.WIDE.U32 R70, R151, 0x10, R82 ;  /* 0x0000001097461825 */ /* 0x002fe200078e0052 */
[----:B---3--:R-:W-:Y:S02]  /*2430*/  @P1 PRMT R55, R86, 0x7610, R55 ;  /* 0x0000761056371816 */ /* 0x008fe40000000037 */
[----:B------:R-:W-:-:S02]  /*2440*/  @P1 PRMT R54, R84, 0x7610, R54 ;  /* 0x0000761054361816 */ /* 0x000fc40000000036 */
[----:B------:R-:W-:Y:S02]  /*2450*/  @P1 PRMT R53, R77, 0x7610, R53 ;  /* 0x000076104d351816 */ /* 0x000fe40000000035 */
[----:B------:R-:W-:Y:S02]  /*2460*/  @P1 PRMT R52, R0, 0x7610, R52 ;  /* 0x0000761000341816 */ /* 0x000fe40000000034 */
[----:B------:R-:W-:Y:S02]  /*2470*/  SEL R59, R98, R59, P3 ;  /* 0x0000003b623b7207 */ /* 0x000fe40001800000 */
[----:B------:R-:W-:Y:S02]  /*2480*/  SEL R60, R169, R60, P3 ;  /* 0x0000003ca93c7207 */ /* 0x000fe40001800000 */
[----:B------:R-:W-:Y:S01]  /*2490*/  SEL R61, R156, R61, P3 ;  /* 0x0000003d9c3d7207 */ /* 0x000fe20001800000 */
[----:B------:R0:W-:Y:S01]  /*24a0*/  @P2 STG.E.128 desc[UR4][R68.64], R56 ;  /* 0x0000003844002986 */ /* 0x0001e2000c101d04 */
        /* <DEDUP_REMOVED lines=56> */
[----:B0-----:R-:W-:-:S02]  /*2830*/  MOV R52, R103 ;  /* 0x0000006700347202 */ /* 0x001fc40000000f00 */
[----:B------:R-:W-:Y:S02]  /*2840*/  MOV R49, R123 ;  /* 0x0000007b00317202 */ /* 0x000fe40000000f00 */
[----:B------:R-:W-:Y:S02]  /*2850*/  MOV R53, R104 ;  /* 0x0000006800357202 */ /* 0x000fe40000000f00 */
[----:B------:R-:W-:Y:S02]  /*2860*/  MOV R50, R120 ;  /* 0x0000007800327202 */ /* 0x000fe40000000f00 */
[----:B------:R-:W-:Y:S02]  /*2870*/  MOV R54, R101 ;  /* 0x0000006500367202 */ /* 0x000fe40000000f00 */
[----:B------:R-:W-:Y:S02]  /*2880*/  MOV R51, R121 ;  /* 0x0000007900337202 */ /* 0x000fe40000000f00 */
[----:B------:R-:W-:-:S07]  /*2890*/  MOV R55, R102 ;  /* 0x0000006600377202 */ /* 0x000fce0000000f00 */
.L_x_1311:
        /* <DEDUP_REMOVED lines=23> */
.L_x_1312:
[----:B------:R-:W-:Y:S01]  /*2a10*/  HFMA2.MMA R177, -RZ, RZ, 0, 9.5367431640625e-07 ;  /* 0x00000010ffb17435 */ /* 0x000fe200000001ff */
[----:B------:R-:W-:Y:S02]  /*2a20*/  MOV R176, R66 ;  /* 0x0000004200b07202 */ /* 0x000fe40000000f00 */
[----:B------:R-:W-:Y:S02]  /*2a30*/  MOV R178, 0x1f ;  /* 0x0000001f00b27802 */ /* 0x000fe40000000f00 */
[----:B------:R-:W-:-:S07]  /*2a40*/  MOV R99, 0xffffffff ;  /* 0xffffffff00637802 */ /* 0x000fce0000000f00 */
[----:B-----5:R-:W-:Y:S05]  /*2a50*/  WARPSYNC.COLLECTIVE R99, `(.L_x_1314) ;  /* 0x0000000063087348 */ /* 0x020fea0003c00000 */
[----:B------:R0:W1:Y:S02]  /*2a60*/  SHFL.DOWN P2, R174, R176, R177, R178 ;  /* 0x080000b1b0ae7389 */ /* 0x00006400000400b2 */
[----:B01---5:R-:W-:Y:S01]  /*2a70*/  ENDCOLLECTIVE ;  /* 0x000000000000791b */ /* 0x023fe20003800000 */
.L_x_1314:
[----:B------:R-:W-:Y:S02]  /*2a80*/  MOV R176, R64 ;  /* 0x0000004000b07202 */ /* 0x000fe40000000f00 */
[----:B------:R-:W-:-:S07]  /*2a90*/  MOV R65, R174 ;  /* 0x000000ae00417202 */ /* 0x000fce0000000f00 */
[----:B------:R-:W-:Y:S05]  /*2aa0*/  WARPSYNC.COLLECTIVE R99, `(.L_x_1315) ;  /* 0x0000000063087348 */ /* 0x000fea0003c00000 */
[----:B------:R0:W1:Y:S02]  /*2ab0*/  SHFL.DOWN P2, R174, R176, R177, R178 ;  /* 0x080000b1b0ae7389 */ /* 0x00006400000400b2 */
[----:B01----:R-:W-:Y:S01]  /*2ac0*/  ENDCOLLECTIVE ;  /* 0x000000000000791b */ /* 0x003fe20003800000 */
.L_x_1315:
[----:B------:R-:W-:Y:S01]  /*2ad0*/  FADD.FTZ R65, R66, R65 ;  /* 0x0000004142417221 */ /* 0x000fe20000010000 */
[----:B------:R-:W-:-:S04]  /*2ae0*/  HFMA2.MMA R177, -RZ, RZ, 0, 4.76837158203125e-07 ;  /* 0x00000008ffb17435 */ /* 0x000fc800000001ff */
[----:B------:R-:W-:Y:S02]  /*2af0*/  MOV R176, R65 ;  /* 0x0000004100b07202 */ /* 0x000fe40000000f00 */
[----:B------:R-:W-:-:S07]  /*2b00*/  MOV R67, R174 ;  /* 0x000000ae00437202 */ /* 0x000fce0000000f00 */
[----:B------:R-:W-:Y:S05]  /*2b10*/  WARPSYNC.COLLECTIVE R99, `(.L_x_1316) ;  /* 0x0000000063087348 */ /* 0x000fea0003c00000 */
[----:B------:R0:W1:Y:S02]  /*2b20*/  SHFL.DOWN P2, R174, R176, R177, R178 ;  /* 0x080000b1b0ae7389 */ /* 0x00006400000400b2 */
[----:B01----:R-:W-:Y:S01]  /*2b30*/  ENDCOLLECTIVE ;  /* 0x000000000000791b */ /* 0x003fe20003800000 */
.L_x_1316:
[----:B------:R-:W-:-:S05]  /*2b40*/  FADD.FTZ R67, R64, R67 ;  /* 0x0000004340437221 */ /* 0x000fca0000010000 */
[----:B------:R-:W-:Y:S02]  /*2b50*/  MOV R176, R67 ;  /* 0x0000004300b07202 */ /* 0x000fe40000000f00 */
[----:B------:R-:W-:-:S07]  /*2b60*/  MOV R68, R174 ;  /* 0x000000ae00447202 */ /* 0x000fce0000000f00 */
[----:B------:R-:W-:Y:S05]  /*2b70*/  WARPSYNC.COLLECTIVE R99, `(.L_x_1317) ;  /* 0x0000000063087348 */ /* 0x000fea0003c00000 */
[----:B------:R0:W1:Y:S02]  /*2b80*/  SHFL.DOWN P2, R174, R176, R177, R178 ;  /* 0x080000b1b0ae7389 */ /* 0x00006400000400b2 */
[----:B01----:R-:W-:Y:S01]  /*2b90*/  ENDCOLLECTIVE ;  /* 0x000000000000791b */ /* 0x003fe20003800000 */
.L_x_1317:
[----:B------:R-:W-:Y:S01]  /*2ba0*/  FADD.FTZ R68, R65, R68 ;  /* 0x0000004441447221 */ /* 0x000fe20000010000 */
[----:B------:R-:W-:-:S04]  /*2bb0*/  HFMA2.MMA R177, -RZ, RZ, 0, 2.384185791015625e-07 ;  /* 0x00000004ffb17435 */ /* 0x000fc800000001ff */
[----:B------:R-:W-:Y:S02]  /*2bc0*/  MOV R176, R68 ;  /* 0x0000004400b07202 */ /* 0x000fe40000000f00 */
[----:B------:R-:W-:-:S07]  /*2bd0*/  MOV R70, R174 ;  /* 0x000000ae00467202 */ /* 0x000fce0000000f00 */
[----:B------:R-:W-:Y:S05]  /*2be0*/  WARPSYNC.COLLECTIVE R99, `(.L_x_1318) ;  /* 0x0000000063087348 */ /* 0x000fea0003c00000 */
[----:B------:R0:W1:Y:S02]  /*2bf0*/  SHFL.DOWN P2, R174, R176, R177, R178 ;  /* 0x080000b1b0ae7389 */ /* 0x00006400000400b2 */
[----:B01----:R-:W-:Y:S01]  /*2c00*/  ENDCOLLECTIVE ;  /* 0x000000000000791b */ /* 0x003fe20003800000 */
.L_x_1318:
[----:B------:R-:W-:-:S05]  /*2c10*/  FADD.FTZ R70, R67, R70 ;  /* 0x0000004643467221 */ /* 0x000fca0000010000 */
[----:B------:R-:W-:Y:S02]  /*2c20*/  MOV R176, R70 ;  /* 0x0000004600b07202 */ /* 0x000fe40000000f00 */
[----:B------:R-:W-:-:S07]  /*2c30*/  MOV R69, R174 ;  /* 0x000000ae00457202 */ /* 0x000fce0000000f00 */
[----:B------:R-:W-:Y:S05]  /*2c40*/  WARPSYNC.COLLECTIVE R99, `(.L_x_1319) ;  /* 0x0000000063087348 */ /* 0x000fea0003c00000 */
[----:B------:R0:W1:Y:S02]  /*2c50*/  SHFL.DOWN P2, R174, R176, R177, R178 ;  /* 0x080000b1b0ae7389 */ /* 0x00006400000400b2 */
[----:B01----:R-:W-:Y:S01]  /*2c60*/  ENDCOLLECTIVE ;  /* 0x000000000000791b */ /* 0x003fe20003800000 */
.L_x_1319:
[----:B------:R-:W-:Y:S01]  /*2c70*/  FADD.FTZ R69, R68, R69 ;  /* 0x0000004544457221 */ /* 0x000fe20000010000 */
[----:B------:R-:W-:-:S04]  /*2c80*/  HFMA2.MMA R177, -RZ, RZ, 0, 1.1920928955078125e-07 ;  /* 0x00000002ffb17435 */ /* 0x000fc800000001ff */
[----:B------:R-:W-:Y:S02]  /*2c90*/  MOV R176, R69 ;  /* 0x0000004500b07202 */ /* 0x000fe40000000f00 */
[----:B------:R-:W-:-:S07]  /*2ca0*/  MOV R71, R174 ;  /* 0x000000ae00477202 */ /* 0x000fce0000000f00 */
[----:B------:R-:W-:Y:S05]  /*2cb0*/  WARPSYNC.COLLECTIVE R99, `(.L_x_1320) ;  /* 0x0000000063087348 */ /* 0x000fea0003c00000 */
[----:B------:R0:W1:Y:S02]  /*2cc0*/  SHFL.DOWN P2, R174, R176, R177, R178 ;  /* 0x080000b1b0ae7389 */ /* 0x00006400000400b2 */
[----:B01----:R-:W-:Y:S01]  /*2cd0*/  ENDCOLLECTIVE ;  /* 0x000000000000791b */ /* 0x003fe20003800000 */
.L_x_1320:
[----:B------:R-:W-:-:S05]  /*2ce0*/  FADD.FTZ R71, R70, R71 ;  /* 0x0000004746477221 */ /* 0x000fca0000010000 */
[----:B------:R-:W-:Y:S02]  /*2cf0*/  MOV R176, R71 ;  /* 0x0000004700b07202 */ /* 0x000fe40000000f00 */
[----:B------:R-:W-:-:S07]  /*2d00*/  MOV R64, R174 ;  /* 0x000000ae00407202 */ /* 0x000fce0000000f00 */
[----:B------:R-:W-:Y:S05]  /*2d10*/  WARPSYNC.COLLECTIVE R99, `(.L_x_1321) ;  /* 0x0000000063087348 */ /* 0x000fea0003c00000 */
[----:B------:R0:W1:Y:S02]  /*2d20*/  SHFL.DOWN P2, R174, R176, R177, R178 ;  /* 0x080000b1b0ae7389 */ /* 0x00006400000400b2 */
[----:B01----:R-:W-:Y:S01]  /*2d30*/  ENDCOLLECTIVE ;  /* 0x000000000000791b */ /* 0x003fe20003800000 */
.L_x_1321:
[----:B------:R-:W-:Y:S01]  /*2d40*/  FADD.FTZ R64, R69, R64 ;  /* 0x0000004045407221 */ /* 0x000fe20000010000 */
[----:B------:R-:W-:-:S04]  /*2d50*/  HFMA2.MMA R177, -RZ, RZ, 0, 5.9604644775390625e-08 ;  /* 0x00000001ffb17435 */ /* 0x000fc800000001ff */
[----:B------:R-:W-:Y:S02]  /*2d60*/  MOV R176, R64 ;  /* 0x0000004000b07202 */ /* 0x000fe40000000f00 */
[----:B------:R-:W-:-:S07]  /*2d70*/  MOV R66, R174 ;  /* 0x000000ae00427202 */ /* 0x000fce0000000f00 */
[----:B------:R-:W-:Y:S05]  /*2d80*/  WARPSYNC.COLLECTIVE R99, `(.L_x_1322) ;  /* 0x0000000063087348 */ /* 0x000fea0003c00000 */
[----:B------:R0:W1:Y:S02]  /*2d90*/  SHFL.DOWN P2, R174, R176, R177, R178 ;  /* 0x080000b1b0ae7389 */ /* 0x00006400000400b2 */
[----:B01----:R-:W-:Y:S01]  /*2da0*/  ENDCOLLECTIVE ;  /* 0x000000000000791b */ /* 0x003fe20003800000 */
.L_x_1322:
[----:B------:R-:W-:-:S05]  /*2db0*/  FADD.FTZ R66, R71, R66 ;  /* 0x0000004247427221 */ /* 0x000fca0000010000 */
[----:B------:R-:W-:Y:S02]  /*2dc0*/  MOV R176, R66 ;  /* 0x0000004200b07202 */ /* 0x000fe40000000f00 */
[----:B------:R-:W-:-:S07]  /*2dd0*/  MOV R65, R174 ;  /* 0x000000ae00417202 */ /* 0x000fce0000000f00 */
[----:B------:R-:W-:Y:S05]  /*2de0*/  WARPSYNC.COLLECTIVE R99, `(.L_x_1323) ;  /* 0x0000000063087348 */ /* 0x000fea0003c00000 */
[----:B------:R0:W1:Y:S02]  /*2df0*/  SHFL.DOWN P2, R174, R176, R177, R178 ;  /* 0x080000b1b0ae7389 */ /* 0x00006400000400b2 */
[----:B01----:R-:W-:Y:S01]  /*2e00*/  ENDCOLLECTIVE ;  /* 0x000000000000791b */ /* 0x003fe20003800000 */
.L_x_1323:
[----:B------:R-:W-:Y:S01]  /*2e10*/  MOV R67, R174 ;  /* 0x000000ae00437202 */ /* 0x000fe20000000f00 */
[----:B------:R-:W-:Y:S06]  /*2e20*/  BRA `(.L_x_1324) ;  /* 0xffffffe800087947 */ /* 0x000fec000383ffff */
.L_x_1325:
        /* <DEDUP_REMOVED lines=13> */
.L_x_3265:


//--------------------- .text._ZN10layer_norm31ln_parallel_residual_bwd_kernelINS_13Kernel_traitsIf13__nv_bfloat16fS2_fjLj3072ELj1ELj1ELj4ELj16ENS_18Kernel_traits_baseILj3072EfS2_fS2_fjLj128EEEEELb1ELb0ELb0EEEvNS_9BwdParamsE --------------------------
	.section	.text._ZN10layer_norm31ln_parallel_residual_bwd_kernelINS_13Kernel_traitsIf13__nv_bfloat16fS2_fjLj3072ELj1ELj1ELj4ELj16ENS_18Kernel_traits_baseILj3072EfS2_fS2_fjLj128EEEEELb1ELb0ELb0EEEvNS_9BwdParamsE,"ax",@progbits
	.align	128
        .global         _ZN10layer_norm31ln_parallel_residual_bwd_kernelINS_13Kernel_traitsIf13__nv_bfloat16fS2_fjLj3072ELj1ELj1ELj4ELj16ENS_18Kernel_traits_baseILj3072EfS2_fS2_fjLj128EEEEELb1ELb0ELb0EEEvNS_9BwdParamsE
        .type           _ZN10layer_norm31ln_parallel_residual_bwd_kernelINS_13Kernel_traitsIf13__nv_bfloat16fS2_fjLj3072ELj1ELj1ELj4ELj16ENS_18Kernel_traits_baseILj3072EfS2_fS2_fjLj128EEEEELb1ELb0ELb0EEEvNS_9BwdParamsE,@function
        .size           _ZN10layer_norm31ln_parallel_residual_bwd_kernelINS_13Kernel_traitsIf13__nv_bfloat16fS2_fjLj3072ELj1ELj1ELj4ELj16ENS_18Kernel_traits_baseILj3072EfS2_fS2_fjLj128EEEEELb1ELb0ELb0EEEvNS_9BwdParamsE,(.L_x_3266 - _ZN10layer_norm31ln_parallel_residual_bwd_kernelINS_13Kernel_traitsIf13__nv_bfloat16fS2_fjLj3072ELj1ELj1ELj4ELj16ENS_18Kernel_traits_baseILj3072EfS2_fS2_fjLj128EEEEELb1ELb0ELb0EEEvNS_9BwdParamsE)
        .other          _ZN10layer_norm31ln_parallel_residual_bwd_kernelINS_13Kernel_traitsIf13__nv_bfloat16fS2_fjLj3072ELj1ELj1ELj4ELj16ENS_18Kernel_traits_baseILj3072EfS2_fS2_fjLj128EEEEELb1ELb0ELb0EEEvNS_9BwdParamsE,@"STO_CUDA_ENTRY STV_DEFAULT"
_ZN10layer_norm31ln_parallel_residual_bwd_kernelINS_13Kernel_traitsIf13__nv_bfloat16fS2_fjLj3072ELj1ELj1ELj4ELj16ENS_18Kernel_traits_baseILj3072EfS2_fS2_fjLj128EEEEELb1ELb0ELb0EEEvNS_9BwdParamsE:
.text._ZN10layer_norm31ln_parallel_residual_bwd_kernelINS_13Kernel_traitsIf13__nv_bfloat16fS2_fjLj3072ELj1ELj1ELj4ELj16ENS_18Kernel_traits_baseILj3072EfS2_fS2_fjLj128EEEEELb1ELb0ELb0EEEvNS_9BwdParamsE:
[----:B------:R-:W0:Y:S01]  /*0000*/  LDC R1, c[0x0][0x28] ;  /* 0x00000a00ff017b82 */ /* 0x000e220000000800 */
[----:B------:R-:W1:Y:S01]  /*0010*/  S2R R18, SR_TID.X ;  /* 0x0000000000127919 */ /* 0x000e620000002100 */
[----:B------:R-:W-:Y:S01]  /*0020*/  ULDC UR4, c[0x0][0x218] ;  /* 0x0000860000047ab9 */ /* 0x000fe20000000800 */
[----:B0-----:R-:W-:-:S05]  /*0030*/  IADD3 R1, R1, -0x38, RZ ;  /* 0xffffffc801017810 */ /* 0x001fca0007ffe0ff */
[----:B------:R-:W0:Y:S01]  /*0040*/  S2UR UR6, SR_CTAID.X ;  /* 0x00000000000679c3 */ /* 0x000e220000002500 */
[----:B------:R-:W-:Y:S01]  /*0050*/  MOV R2, UR4 ;  /* 0x0000000400027c02 */ /* 0x000fe20008000f00 */
[----:B------:R-:W-:Y:S01]  /*0060*/  ULDC.64 UR4, c[0x0][0x208] ;  /* 0x0000820000047ab9 */ /* 0x000fe20000000a00 */
[----:B------:R-:W-:Y:S01]  /*0070*/  ULDC UR7, c[0x0][0x214] ;  /* 0x0000850000077ab9 */ /* 0x000fe20000000800 */
[----:B------:R-:W-:Y:S01]  /*0080*/  ULDC UR17, c[0x0][0x298] ;  /* 0x0000a60000117ab9 */ /* 0x000fe20000000800 */
[----:B------:R-:W-:Y:S01]  /*0090*/  SHF.R.S32.HI R0, RZ, 0x1f, R2 ;  /* 0x0000001fff007819 */ /* 0x000fe20000011402 */
[----:B------:R2:W-:Y:S01]  /*00a0*/  STL [R1+0x2c], R2 ;  /* 0x00002c0201007387 */ /* 0x0005e20000100800 */
[----:B------:R-:W-:Y:S01]  /*00b0*/  ULDC UR21, c[0x0][0x218] ;  /* 0x0000860000157ab9 */ /* 0x000fe20000000800 */
[----:B------:R-:W-:Y:S01]  /*00c0*/  ULDC UR16, c[0x0][0x290] ;  /* 0x0000a40000107ab9 */ /* 0x000fe20000000800 */
[----:B------:R-:W-:Y:S01]  /*00d0*/  LEA.HI R0, R0, R2, RZ, 0x3 ;  /* 0x0000000200007211 */ /* 0x000fe200078f18ff */
[----:B------:R-:W-:Y:S01]  /*00e0*/  ULDC.64 UR8, c[0x0][0x2c8] ;  /* 0x0000b20000087ab9 */ /* 0x000fe20000000a00 */
[----:B------:R-:W-:Y:S01]  /*00f0*/  ULDC.64 UR14, c[0x0][0x300] ;  /* 0x0000c000000e7ab9 */ /* 0x000fe20000000a00 */
[----:B------:R-:W-:Y:S01]  /*0100*/  ULDC.64 UR10, c[0x0][0x238] ;  /* 0x00008e00000a7ab9 */ /* 0x000fe20000000a00 */
[----:B------:R-:W-:Y:S01]  /*0110*/  ULDC.64 UR12, c[0x0][0x240] ;  /* 0x00009000000c7ab9 */ /* 0x000fe20000000a00 */
[----:B------:R-:W-:Y:S01]  /*0120*/  ULDC.64 UR18, c[0x0][0x210] ;  /* 0x0000840000127ab9 */ /* 0x000fe20000000a00 */
[----:B-1----:R-:W-:-:S02]  /*0130*/  LOP3.LUT R3, R18, 0x7f, RZ, 0xc, !PT ;  /* 0x0000007f12037812 */ /* 0x002fc400078e0cff */
[----:B------:R-:W-:Y:S02]  /*0140*/  LOP3.LUT R19, R18, 0x7f, RZ, 0xc0, !PT ;  /* 0x0000007f12137812 */ /* 0x000fe400078ec0ff */
[----:B------:R-:W-:-:S04]  /*0150*/  LEA.HI.SX32 R0, R0, R3, 0x1d ;  /* 0x0000000300007211 */ /* 0x000fc800078feaff */
[C---:B------:R-:W-:Y:S02]  /*0160*/  LOP3.LUT P2, RZ, R0.reuse, 0xffffff80, RZ, 0xc0, !PT ;  /* 0xffffff8000ff7812 */ /* 0x040fe4000784c0ff */
[C---:B------:R-:W-:Y:S02]  /*0170*/  ISETP.GE.U32.AND P0, PT, R0.reuse, 0x100, PT ;  /* 0x000001000000780c */ /* 0x040fe40003f06070 */
[----:B------:R-:W-:Y:S02]  /*0180*/  ISETP.GE.U32.AND P1, PT, R0, 0x180, PT ;  /* 0x000001800000780c */ /* 0x000fe40003f26070 */
[----:B------:R-:W-:-:S05]  /*0190*/  P2R R0, PR, RZ, 0x4 ;  /* 0x00000004ff007803 */ /* 0x000fca0000000000 */
[----:B------:R1:W-:Y:S02]  /*01a0*/  STL [R1+0x34], R0 ;  /* 0x0000340001007387 */ /* 0x0003e40000100800 */
[----:B--2---:R-:W2:Y:S08]  /*01b0*/  @P2 LDC.64 R2, c[0x0][0x260] ;  /* 0x00009800ff022b82 */ /* 0x004eb00000000a00 */
[----:B------:R-:W3:Y:S01]  /*01c0*/  @P2 LDC.64 R4, c[0x0][0x268] ;  /* 0x00009a00ff042b82 */ /* 0x000ee20000000a00 */
[----:B-1----:R-:W-:-:S05]  /*01d0*/  P2R R0, PR, RZ, 0x2 ;  /* 0x00000002ff007803 */ /* 0x002fca0000000000 */
[----:B------:R0:W-:Y:S02]  /*01e0*/  STL [R1+0x30], R0 ;  /* 0x0000300001007387 */ /* 0x0001e40000100800 */
[----:B------:R-:W1:Y:S08]  /*01f0*/  @P0 LDC.64 R6, c[0x0][0x260] ;  /* 0x00009800ff060b82 */ /* 0x000e700000000a00 */
[----:B------:R-:W4:Y:S01]  /*0200*/  @P0 LDC.64 R8, c[0x0][0x268] ;  /* 0x00009a00ff080b82 */ /* 0x000f220000000a00 */
[----:B--2---:R-:W-:-:S05]  /*0210*/  @P2 IMAD.WIDE.U32 R2, R19, 0x20, R2 ;  /* 0x0000002013022825 */ /* 0x004fca00078e0002 */
[----:B------:R2:W5:Y:S01]  /*0220*/  @P2 LDG.E.128 R48, desc[UR4][R2.64] ;  /* 0x0000000402302981 */ /* 0x000562000c1e1d00 */
[C---:B---3--:R-:W-:Y:S01]  /*0230*/  @P2 IMAD.WIDE.U32 R4, R19.reuse, 0x20, R4 ;  /* 0x0000002013042825 */ /* 0x048fe200078e0004 */
[----:B------:R-:W-:Y:S02]  /*0240*/  @P2 LOP3.LUT R19, R19, 0x80, RZ, 0xfc, !PT ;  /* 0x0000008013132812 */ /* 0x000fe400078efcff */
[----:B------:R2:W5:Y:S01]  /*0250*/  @P2 LDG.E.128 R52, desc[UR4][R2.64+0x10] ;  /* 0x0000100402342981 */ /* 0x000562000c1e1d00 */
[----:B------:R-:W3:Y:S03]  /*0260*/  @P1 LDC.64 R14, c[0x0][0x260] ;  /* 0x00009800ff0e1b82 */ /* 0x000ee60000000a00 */
[----:B------:R2:W5:Y:S01]  /*0270*/  @P2 LDG.E.128 R56, desc[UR4][R4.64] ;  /* 0x0000000404382981 */ /* 0x000562000c1e1d00 */
[----:B-1----:R-:W-:-:S03]  /*0280*/  @P0 IMAD.WIDE.U32 R10, R19, 0x20, R6 ;  /* 0x00000020130a0825 */ /* 0x002fc600078e0006 */
[----:B------:R2:W5:Y:S01]  /*0290*/  @P2 LDG.E.128 R60, desc[UR4][R4.64+0x10] ;  /* 0x00001004043c2981 */ /* 0x000562000c1e1d00 */
[----:B------:R-:W1:Y:S03]  /*02a0*/  @P1 LDC.64 R16, c[0x0][0x268] ;  /* 0x00009a00ff101b82 */ /* 0x000e660000000a00 */
[----:B------:R2:W5:Y:S01]  /*02b0*/  @P0 LDG.E.128 R64, desc[UR4][R10.64] ;  /* 0x000000040a400981 */ /* 0x000562000c1e1d00 */
[C---:B----4-:R-:W-:Y:S01]  /*02c0*/  @P0 IMAD.WIDE.U32 R12, R19.reuse, 0x20, R8 ;  /* 0x00000020130c0825 */ /* 0x050fe200078e0008 */
[----:B------:R-:W-:Y:S02]  /*02d0*/  @P0 IADD3 R19, R19, 0x80, RZ ;  /* 0x0000008013130810 */ /* 0x000fe40007ffe0ff */
[----:B------:R2:W5:Y:S04]  /*02e0*/  @P0 LDG.E.128 R68, desc[UR4][R10.64+0x10] ;  /* 0x000010040a440981 */ /* 0x000568000c1e1d00 */
[----:B------:R2:W5:Y:S04]  /*02f0*/  @P0 LDG.E.128 R72, desc[UR4][R12.64] ;  /* 0x000000040c480981 */ /* 0x000568000c1e1d00 */
[----:B------:R2:W5:Y:S01]  /*0300*/  @P0 LDG.E.128 R76, desc[UR4][R12.64+0x10] ;  /* 0x000010040c4c0981 */ /* 0x000562000c1e1d00 */
[----:B---3--:R-:W-:Y:S01]  /*0310*/  @P1 IMAD.WIDE.U32 R6, R19, 0x20, R14 ;  /* 0x0000002013061825 */ /* 0x008fe200078e000e */
[----:B0-----:R-:W-:-:S04]  /*0320*/  LEA.HI R0, R18, UR6, RZ, 0x19 ;  /* 0x0000000612007c11 */ /* 0x001fc8000f8fc8ff */
[----:B------:R2:W5:Y:S01]  /*0330*/  @P1 LDG.E.128 R80, desc[UR4][R6.64] ;  /* 0x0000000406501981 */ /* 0x000562000c1e1d00 */
[----:B-1----:R-:W-:-:S03]  /*0340*/  @P1 IMAD.WIDE.U32 R8, R19, 0x20, R16 ;  /* 0x0000002013081825 */ /* 0x002fc600078e0010 */
[----:B------:R2:W5:Y:S04]  /*0350*/  @P1 LDG.E.128 R84, desc[UR4][R6.64+0x10] ;  /* 0x0000100406541981 */ /* 0x000568000c1e1d00 */
[----:B------:R2:W5:Y:S04]  /*0360*/  @P1 LDG.E.128 R88, desc[UR4][R8.64] ;  /* 0x0000000408581981 */ /* 0x000568000c1e1d00 */
[----:B------:R2:W5:Y:S01]  /*0370*/  @P1 LDG.E.128 R92, desc[UR4][R8.64+0x10] ;  /* 0x00001004085c1981 */ /* 0x000562000c1e1d00 */
[----:B------:R-:W-:Y:S01]  /*0380*/  ISETP.GE.AND P1, PT, R0, UR7, PT ;  /* 0x0000000700007c0c */ /* 0x000fe2000bf26270 */
[----:B------:R-:W-:Y:S01]  /*0390*/  ULDC.64 UR6, c[0x0][0x308] ;  /* 0x0000c20000067ab9 */ /* 0x000fe20000000a00 */
        /* <DEDUP_REMOVED lines=48> */
[----:B--2---:R-:W-:Y:S06]  /*06a0*/  @P1 BRA `(.L_x_1326) ;  /* 0x0000003400dc1947 */ /* 0x004fec0003800000 */
[----:B------:R-:W-:Y:S01]  /*06b0*/  HFMA2.MMA R206, -RZ, RZ, 0, 5.9604644775390625e-08 ;  /* 0x00000001ffce7435 */ /* 0x000fe200000001ff */
[----:B------:R-:W-:-:S10]  /*06c0*/  IMAD.MOV.U32 R97, RZ, RZ, RZ ;  /* 0x000000ffff617224 */ /* 0x000fd400078e00ff */
.L_x_1340:
[----:B-----5:R-:W2:Y:S01]  /*06d0*/  LDL R2, [R1+0x34] ;  /* 0x0000340001027983 */ /* 0x020ea20000100800 */
[----:B------:R-:W0:Y:S02]  /*06e0*/  LDC.64 R204, c[0x0][0x250] ;  /* 0x00009400ffcc7b82 */ /* 0x000e240000000a00 */
[----:B0-----:R-:W-:-:S05]  /*06f0*/  IMAD.WIDE R204, R0, 0x4, R204 ;  /* 0x0000000400cc7825 */ /* 0x001fca00078e02cc */
[----:B-----5:R-:W5:Y:S01]  /*0700*/  LDG.E R239, desc[UR4][R204.64] ;  /* 0x00000004ccef7981 */ /* 0x020f62000c1e1900 */
[----:B------:R-:W0:Y:S01]  /*0710*/  S2R R208, SR_TID.X ;  /* 0x0000000000d07919 */ /* 0x000e220000002100 */
[----:B------:R-:W-:Y:S02]  /*0720*/  MOV R207, UR21 ;  /* 0x0000001500cf7c02 */ /* 0x000fe40008000f00 */
[----:B------:R-:W-:-:S03]  /*0730*/  LOP3.LUT P1, RZ, R206, 0xff, RZ, 0xc0, !PT ;  /* 0x000000ffceff7812 */ /* 0x000fc6000782c0ff */
[----:B------:R-:W-:Y:S01]  /*0740*/  IMAD R206, R0, R207, RZ ;  /* 0x000000cf00ce7224 */ /* 0x000fe200078e02ff */
[----:B------:R1:W-:Y:S04]  /*0750*/  STL [R1+0x2c], R207 ;  /* 0x00002ccf01007387 */ /* 0x0003e80000100800 */
[----:B-1----:R-:W-:-:S04]  /*0760*/  SHF.R.S32.HI R207, RZ, 0x1f, R206 ;  /* 0x0000001fffcf7819 */ /* 0x002fc800000114ce */
[----:B------:R-:W-:Y:S01]  /*0770*/  LEA.HI R207, R207, R206, RZ, 0x3 ;  /* 0x000000cecfcf7211 */ /* 0x000fe200078f18ff */
[----:B------:R-:W-:Y:S01]  /*0780*/  BSSY B0, `(.L_x_1327) ;  /* 0x0000096000007945 */ /* 0x000fe20003800000 */
[----:B------:R-:W-:Y:S02]  /*0790*/  MOV R234, RZ ;  /* 0x000000ff00ea7202 */ /* 0x000fe40000000f00 */
[----:B0-----:R-:W-:Y:S02]  /*07a0*/  LOP3.LUT R206, R208, 0x7f, RZ, 0xc0, !PT ;  /* 0x0000007fd0ce7812 */ /* 0x001fe400078ec0ff */
[----:B------:R-:W-:Y:S02]  /*07b0*/  MOV R236, RZ ;  /* 0x000000ff00ec7202 */ /* 0x000fe40000000f00 */
[----:B--2---:R-:W-:Y:S02]  /*07c0*/  ISETP.NE.AND P5, PT, R2, RZ, PT ;  /* 0x000000ff0200720c */ /* 0x004fe40003fa5270 */
[----:B------:R-:W0:Y:S02]  /*07d0*/  LDC.64 R2, c[0x0][0x258] ;  /* 0x00009600ff027b82 */ /* 0x000e240000000a00 */
[----:B0-----:R-:W-:-:S06]  /*07e0*/  IMAD.WIDE R2, R0, 0x4, R2 ;  /* 0x0000000400027825 */ /* 0x001fcc00078e0202 */
[----:B------:R0:W5:Y:S02]  /*07f0*/  LDG.E R2, desc[UR4][R2.64] ;  /* 0x0000000402027981 */ /* 0x000164000c1e1900 */
[----:B0-----:R-:W-:-:S04]  /*0800*/  LEA.HI.SX32 R3, R207, R206, 0x1d ;  /* 0x000000cecf037211 */ /* 0x001fc800078feaff */
[----:B------:R-:W-:Y:S01]  /*0810*/  MOV R235, R3 ;  /* 0x0000000300eb7202 */ /* 0x000fe20000000f00 */
[----:B------:R-:W-:Y:S06]  /*0820*/  @!P5 BRA `(.L_x_1328) ;  /* 0x00000008002cd947 */ /* 0x000fec0003800000 */
[----:B------:R-:W0:Y:S01]  /*0830*/  LDC.64 R204, c[0x0][0x2c0] ;  /* 0x0000b000ffcc7b82 */ /* 0x000e220000000a00 */
[----:B------:R-:W-:-:S04]  /*0840*/  LEA R216, P2, R3, UR10, 0x5 ;  /* 0x0000000a03d87c11 */ /* 0x000fc8000f8428ff */
[----:B------:R-:W-:-:S03]  /*0850*/  LEA.HI.X R217, R3, UR11, RZ, 0x5, P2 ;  /* 0x0000000b03d97c11 */ /* 0x000fc600090f2cff */
[----:B------:R-:W1:Y:S02]  /*0860*/  LDC.64 R208, c[0x0][0x2b8] ;  /* 0x0000ae00ffd07b82 */ /* 0x000e640000000a00 */
[----:B------:R-:W2:Y:S01]  /*0870*/  LDG.E.128 R212, desc[UR4][R216.64] ;  /* 0x00000004d8d47981 */ /* 0x000ea2000c1e1d00 */
[----:B------:R-:W-:Y:S01]  /*0880*/  ISETP.NE.U32.AND P3, PT, RZ, UR14, PT ;  /* 0x0000000eff007c0c */ /* 0x000fe2000bf65070 */
[C---:B------:R-:W-:Y:S01]  /*0890*/  IMAD.SHL.U32 R18, R3.reuse, 0x8, RZ ;  /* 0x0000000803127824 */ /* 0x040fe200078e00ff */
[----:B------:R-:W-:-:S03]  /*08a0*/  SHF.L.U64.HI R19, R3, 0x3, RZ ;  /* 0x0000000303137819 */ /* 0x000fc600000102ff */
[----:B------:R-:W3:Y:S01]  /*08b0*/  LDC.U8 R246, c[0x0][0x2a0] ;  /* 0x0000a800fff67b82 */ /* 0x000ee20000000000 */
[----:B------:R-:W4:Y:S01]  /*08c0*/  LDG.E.128 R216, desc[UR4][R216.64+0x10] ;  /* 0x00001004d8d87981 */ /* 0x000f22000c1e1d00 */
[----:B0-----:R-:W-:-:S06]  /*08d0*/  IMAD.WIDE.U32 R204, R3, 0x10, R204 ;  /* 0x0000001003cc7825 */ /* 0x001fcc00078e00cc */
[----:B------:R-:W4:Y:S01]  /*08e0*/  LDG.E.128 R204, desc[UR4][R204.64] ;  /* 0x00000004cccc7981 */ /* 0x000f22000c1e1d00 */
[----:B-1----:R-:W-:Y:S01]  /*08f0*/  IMAD.WIDE.U32 R208, R3, 0x10, R208 ;  /* 0x0000001003d07825 */ /* 0x002fe200078e00d0 */
[----:B------:R-:W-:-:S05]  /*0900*/  ISETP.NE.AND.EX P3, PT, RZ, UR15, PT, P3 ;  /* 0x0000000fff007c0c */ /* 0x000fca000bf65330 */
[----:B------:R-:W4:Y:S08]  /*0910*/  LDG.E.128 R208, desc[UR4][R208.64] ;  /* 0x00000004d0d07981 */ /* 0x000f30000c1e1d00 */
        /* <DEDUP_REMOVED lines=15> */
[--C-:B--2---:R-:W-:Y:S01]  /*0a10*/  FADD.FTZ R213, R213, -R220.reuse ;  /* 0x800000dcd5d57221 */ /* 0x104fe20000010000 */
[--C-:B------:R-:W-:Y:S01]  /*0a20*/  FADD.FTZ R212, R212, -R220.reuse ;  /* 0x800000dcd4d47221 */ /* 0x100fe20000010000 */
[----:B----4-:R-:W-:Y:S02]  /*0a30*/  FADD.FTZ R9, R217, -R220 ;  /* 0x800000dcd9097221 */ /* 0x010fe40000010000 */
[----:B------:R-:W-:Y:S01]  /*0a40*/  FMUL.FTZ R238, R2, R213 ;  /* 0x000000d502ee7220 */ /* 0x000fe20000410000 */
[C---:B------:R-:W-:Y:S02]  /*0a50*/  SHF.L.U32 R217, R204.reuse, 0x10, RZ ;  /* 0x00000010ccd97819 */ /* 0x040fe400000006ff */
[----:B------:R-:W-:-:S04]  /*0a60*/  PRMT R204, R204, 0x7632, R204 ;  /* 0x00007632cccc7816 */ /* 0x000fc800000000cc */
[----:B------:R-:W-:Y:S01]  /*0a70*/  SHF.L.U32 R204, R204, 0x10, RZ ;  /* 0x00000010cccc7819 */ /* 0x000fe200000006ff */
[----:B------:R-:W-:Y:S01]  /*0a80*/  FMUL.FTZ R227, R2, R212 ;  /* 0x000000d402e37220 */ /* 0x000fe20000410000 */
[C---:B------:R-:W-:Y:S02]  /*0a90*/  SHF.L.U32 R225, R208.reuse, 0x10, RZ ;  /* 0x00000010d0e17819 */ /* 0x040fe400000006ff */
[----:B------:R-:W-:Y:S01]  /*0aa0*/  PRMT R208, R208, 0x7632, R208 ;  /* 0x00007632d0d07816 */ /* 0x000fe200000000d0 */
[-C--:B------:R-:W-:Y:S01]  /*0ab0*/  FMUL.FTZ R212, R57, R204.reuse ;  /* 0x000000cc39d47220 */ /* 0x080fe20000410000 */
[--C-:B------:R-:W-:Y:S01]  /*0ac0*/  FADD.FTZ R153, R153, R204.reuse ;  /* 0x000000cc99997221 */ /* 0x100fe20000010000 */
[----:B------:R-:W-:Y:S01]  /*0ad0*/  FFMA.FTZ R137, R238, R204, R137 ;  /* 0x000000ccee897223 */ /* 0x000fe20000010089 */
[----:B------:R-:W-:Y:S01]  /*0ae0*/  PRMT R204, R205, 0x7632, R204 ;  /* 0x00007632cdcc7816 */ /* 0x000fe200000000cc */
[--C-:B------:R-:W-:Y:S01]  /*0af0*/  FADD.FTZ R215, R215, -R220.reuse ;  /* 0x800000dcd7d77221 */ /* 0x100fe20000010000 */
[----:B------:R-:W-:Y:S01]  /*0b00*/  FMUL.FTZ R235, R56, R217 ;  /* 0x000000d938eb7220 */ /* 0x000fe20000410000 */
[----:B------:R-:W-:Y:S01]  /*0b10*/  IMAD.U32 R208, R208, 0x10000, RZ ;  /* 0x00010000d0d07824 */ /* 0x000fe200078e00ff */
[----:B------:R-:W-:Y:S01]  /*0b20*/  SHF.L.U32 R204, R204, 0x10, RZ ;  /* 0x00000010cccc7819 */ /* 0x000fe200000006ff */
[----:B------:R-:W-:Y:S01]  /*0b30*/  FMUL.FTZ R226, R2, R215 ;  /* 0x000000d702e27220 */ /* 0x000fe20000410000 */
[----:B------:R-:W-:Y:S01]  /*0b40*/  FFMA.FTZ R242, R48, R225, R235 ;  /* 0x000000e130f27223 */ /* 0x000fe200000100eb */
[----:B------:R-:W-:Y:S01]  /*0b50*/  SHF.L.U32 R213, R205, 0x10, RZ ;  /* 0x00000010cdd57819 */ /* 0x000fe200000006ff */
[----:B------:R-:W-:Y:S01]  /*0b60*/  FADD.FTZ R214, R214, -R220 ;  /* 0x800000dcd6d67221 */ /* 0x000fe20000010000 */
[----:B------:R-:W-:Y:S01]  /*0b70*/  FFMA.FTZ R235, R49, R208, R212 ;  /* 0x000000d031eb7223 */ /* 0x000fe200000100d4 */
[----:B------:R-:W-:Y:S01]  /*0b80*/  FADD.FTZ R152, R152, R217 ;  /* 0x000000d998987221 */ /* 0x000fe20000010000 */
[----:B------:R-:W-:Y:S01]  /*0b90*/  FFMA.FTZ R136, R227, R217, R136 ;  /* 0x000000d9e3887223 */ /* 0x000fe20000010088 */
[-C--:B------:R-:W-:Y:S01]  /*0ba0*/  FMUL.FTZ R212, R59, R204.reuse ;  /* 0x000000cc3bd47220 */ /* 0x080fe20000410000 */
[--C-:B------:R-:W-:Y:S01]  /*0bb0*/  FADD.FTZ R155, R155, R204.reuse ;  /* 0x000000cc9b9b7221 */ /* 0x100fe20000010000 */
[----:B------:R-:W-:Y:S01]  /*0bc0*/  FFMA.FTZ R139, R226, R204, R139 ;  /* 0x000000cce28b7223 */ /* 0x000fe2000001008b */
[----:B------:R-:W-:Y:S01]  /*0bd0*/  SHF.L.U32 R217, R209, 0x10, RZ ;  /* 0x00000010d1d97819 */ /* 0x000fe200000006ff */
[----:B------:R-:W-:Y:S01]  /*0be0*/  FADD.FTZ R116, R116, R225 ;  /* 0x000000e174747221 */ /* 0x000fe20000010000 */
[----:B------:R-:W-:Y:S01]  /*0bf0*/  PRMT R204, R206, 0x7632, R204 ;  /* 0x00007632cecc7816 */ /* 0x000fe200000000cc */
[----:B------:R-:W-:Y:S01]  /*0c00*/  FFMA.FTZ R96, R227, R225, R96 ;  /* 0x000000e1e3607223 */ /* 0x000fe20000010060 */
[----:B------:R-:W-:Y:S01]  /*0c10*/  PRMT R209, R209, 0x7632, R209 ;  /* 0x00007632d1d17816 */ /* 0x000fe200000000d1 */
[----:B------:R-:W-:Y:S01]  /*0c20*/  FMUL.FTZ R237, R2, R214 ;  /* 0x000000d602ed7220 */ /* 0x000fe20000410000 */
[----:B------:R-:W-:Y:S01]  /*0c30*/  FMUL.FTZ R225, R58, R213 ;  /* 0x000000d53ae17220 */ /* 0x000fe20000410000 */
[----:B------:R-:W-:Y:S01]  /*0c40*/  FADD.FTZ R216, R216, -R220 ;  /* 0x800000dcd8d87221 */ /* 0x000fe20000010000 */
[----:B------:R-:W-:-:S02]  /*0c50*/  IMAD.U32 R205, R206, 0x10000, RZ ;  /* 0x00010000cecd7824 */ /* 0x000fc400078e00ff */
[----:B------:R-:W-:Y:S01]  /*0c60*/  FADD.FTZ R117, R117, R208 ;  /* 0x000000d075757221 */ /* 0x000fe20000010000 */
[----:B------:R-:W-:Y:S01]  /*0c70*/  FFMA.FTZ R97, R238, R208, R97 ;  /* 0x000000d0ee617223 */ /* 0x000fe20000010061 */
[----:B------:R-:W-:Y:S01]  /*0c80*/  SHF.L.U32 R204, R204, 0x10, RZ ;  /* 0x00000010cccc7819 */ /* 0x000fe200000006ff */
[----:B------:R-:W-:Y:S01]  /*0c90*/  FADD.FTZ R8, R218, -R220 ;  /* 0x800000dcda087221 */ /* 0x000fe20000010000 */
[----:B------:R-:W-:Y:S01]  /*0ca0*/  SHF.L.U32 R208, R209, 0x10, RZ ;  /* 0x00000010d1d07819 */ /* 0x000fe200000006ff */
[----:B------:R-:W-:Y:S01]  /*0cb0*/  FMUL.FTZ R9, R2, R9 ;  /* 0x0000000902097220 */ /* 0x000fe20000410000 */
[----:B------:R-:W-:Y:S01]  /*0cc0*/  FFMA.FTZ R218, R50, R217, R225 ;  /* 0x000000d932da7223 */ /* 0x000fe200000100e1 */
[----:B------:R-:W-:Y:S01]  /*0cd0*/  FADD.FTZ R154, R154, R213 ;  /* 0x000000d59a9a7221 */ /* 0x000fe20000010000 */
[----:B------:R-:W-:Y:S01]  /*0ce0*/  FFMA.FTZ R138, R237, R213, R138 ;  /* 0x000000d5ed8a7223 */ /* 0x000fe2000001008a */
[----:B------:R-:W-:Y:S01]  /*0cf0*/  SHF.L.U32 R209, R210, 0x10, RZ ;  /* 0x00000010d2d17819 */ /* 0x000fe200000006ff */
[----:B------:R-:W-:Y:S01]  /*0d00*/  FMUL.FTZ R225, R2, R216 ;  /* 0x000000d802e17220 */ /* 0x000fe20000410000 */
[----:B------:R-:W-:Y:S01]  /*0d10*/  FMUL.FTZ R213, R60, R205 ;  /* 0x000000cd3cd57220 */ /* 0x000fe20000410000 */
[----:B------:R-:W-:Y:S01]  /*0d20*/  PRMT R210, R210, 0x7632, R210 ;  /* 0x00007632d2d27816 */ /* 0x000fe200000000d2 */
[-C--:B------:R-:W-:Y:S01]  /*0d30*/  FMUL.FTZ R206, R61, R204.reuse ;  /* 0x000000cc3dce7220 */ /* 0x080fe20000410000 */
[--C-:B------:R-:W-:Y:S01]  /*0d40*/  FADD.FTZ R157, R157, R204.reuse ;  /* 0x000000cc9d9d7221 */ /* 0x100fe20000010000 */
[----:B------:R-:W-:Y:S01]  /*0d50*/  FFMA.FTZ R141, R9, R204, R141 ;  /* 0x000000cc098d7223 */ /* 0x000fe2000001008d */
[----:B------:R-:W-:Y:S01]  /*0d60*/  PRMT R204, R207, 0x7632, R204 ;  /* 0x00007632cfcc7816 */ /* 0x000fe200000000cc */
[----:B------:R-:W-:Y:S01]  /*0d70*/  FADD.FTZ R219, R219, -R220 ;  /* 0x800000dcdbdb7221 */ /* 0x000fe20000010000 */
[----:B------:R-:W-:Y:S01]  /*0d80*/  FADD.FTZ R120, R120, R209 ;  /* 0x000000d178787221 */ /* 0x000fe20000010000 */
[-C--:B------:R-:W-:Y:S01]  /*0d90*/  FFMA.FTZ R100, R225, R209.reuse, R100 ;  /* 0x000000d1e1647223 */ /* 0x080fe20000010064 */
[----:B------:R-:W-:Y:S01]  /*0da0*/  FFMA.FTZ R234, R52, R209, R213 ;  /* 0x000000d134ea7223 */ /* 0x000fe200000100d5 */
[----:B------:R-:W-:-:S02]  /*0db0*/  IMAD.U32 R209, R211, 0x10000, RZ ;  /* 0x00010000d3d17824 */ /* 0x000fc400078e00ff */
[----:B------:R-:W-:Y:S01]  /*0dc0*/  FADD.FTZ R156, R156, R205 ;  /* 0x000000cd9c9c7221 */ /* 0x000fe20000010000 */
[----:B------:R-:W-:Y:S01]  /*0dd0*/  FFMA.FTZ R140, R225, R205, R140 ;  /* 0x000000cde18c7223 */ /* 0x000fe2000001008c */
[----:B------:R-:W-:Y:S02]  /*0de0*/  SHF.L.U32 R210, R210, 0x10, RZ ;  /* 0x00000010d2d27819 */ /* 0x000fe400000006ff */
[----:B------:R-:W-:Y:S01]  /*0df0*/  PRMT R211, R211, 0x7632, R211 ;  /* 0x00007632d3d37816 */ /* 0x000fe200000000d3 */
[C---:B------:R-:W-:Y:S01]  /*0e00*/  FMUL.FTZ R8, R2.reuse, R8 ;  /* 0x0000000802087220 */ /* 0x040fe20000410000 */
[----:B------:R-:W-:Y:S01]  /*0e10*/  SHF.L.U32 R205, R207, 0x10, RZ ;  /* 0x00000010cfcd7819 */ /* 0x000fe200000006ff */
[----:B------:R-:W-:Y:S01]  /*0e20*/  FMUL.FTZ R220, R2, R219 ;  /* 0x000000db02dc7220 */ /* 0x000fe20000410000 */
[----:B------:R-:W-:Y:S01]  /*0e30*/  SHF.L.U32 R204, R204, 0x10, RZ ;  /* 0x00000010cccc7819 */ /* 0x000fe200000006ff */
[----:B------:R-:W-:Y:S01]  /*0e40*/  FFMA.FTZ R249, R53, R210, R206 ;  /* 0x000000d235f97223 */ /* 0x000fe200000100ce */
[----:B------:R-:W-:Y:S01]  /*0e50*/  SHF.L.U32 R246, R211, 0x10, RZ ;  /* 0x00000010d3f67819 */ /* 0x000fe200000006ff */
[-C--:B------:R-:W-:Y:S01]  /*0e60*/  FMUL.FTZ R213, R62, R205.reuse ;  /* 0x000000cd3ed57220 */ /* 0x080fe20000410000 */
[----:B------:R-:W-:Y:S01]  /*0e70*/  FADD.FTZ R158, R158, R205 ;  /* 0x000000cd9e9e7221 */ /* 0x000fe20000010000 */
[----:B------:R-:W-:Y:S01]  /*0e80*/  FFMA.FTZ R142, R8, R205, R142 ;  /* 0x000000cd088e7223 */ /* 0x000fe2000001008e */
[-C--:B------:R-:W-:Y:S01]  /*0e90*/  FMUL.FTZ R206, R63, R204.reuse ;  /* 0x000000cc3fce7220 */ /* 0x080fe20000410000 */
        /* <DEDUP_REMOVED lines=8> */
[----:B------:R-:W-:Y:S01]  /*0f20*/  FFMA.FTZ R206, R238, R235, R205 ;  /* 0x000000ebeece7223 */ /* 0x000fe200000100cd */
[----:B------:R-:W-:-:S02]  /*0f30*/  FFMA.FTZ R236, R51, R208, R212 ;  /* 0x000000d033ec7223 */ /* 0x000fc400000100d4 */
        /* <DEDUP_REMOVED lines=9> */
[----:B------:R0:W-:Y:S02]  /*0fd0*/  STL [R1+0x28], R235 ;  /* 0x000028eb01007387 */ /* 0x0001e40000100800 */
[----:B------:R-:W-:Y:S01]  /*0fe0*/  FADD.FTZ R205, R205, R248 ;  /* 0x000000f8cdcd7221 */ /* 0x000fe20000010000 */
[----:B------:R-:W-:Y:S01]  /*0ff0*/  FFMA.FTZ R207, R8, R248, R207 ;  /* 0x000000f808cf7223 */ /* 0x000fe200000100cf */
[----:B------:R-:W-:Y:S01]  /*1000*/  STL [R1+0x1c], R218 ;  /* 0x00001cda01007387 */ /* 0x000fe20000100800 */
[----:B------:R-:W-:Y:S01]  /*1010*/  FADD.FTZ R118, R118, R217 ;  /* 0x000000d976767221 */ /* 0x000fe20000010000 */
[----:B------:R-:W-:-:S02]  /*1020*/  FFMA.FTZ R98, R237, R217, R98 ;  /* 0x000000d9ed627223 */ /* 0x000fc40000010062 */
[----:B------:R1:W-:Y:S01]  /*1030*/  STL [R1+0x8], R236 ;  /* 0x000008ec01007387 */ /* 0x0003e20000100800 */
[----:B------:R-:W-:Y:S01]  /*1040*/  FADD.FTZ R119, R119, R208 ;  /* 0x000000d077777221 */ /* 0x000fe20000010000 */
[----:B------:R-:W-:Y:S01]  /*1050*/  FFMA.FTZ R99, R226, R208, R99 ;  /* 0x000000d0e2637223 */ /* 0x000fe20000010063 */
[----:B------:R-:W-:Y:S01]  /*1060*/  FADD.FTZ R121, R121, R210 ;  /* 0x000000d279797221 */ /* 0x000fe20000010000 */
[----:B------:R2:W-:Y:S01]  /*1070*/  STL [R1+0x4], R234 ;  /* 0x000004ea01007387 */ /* 0x0005e20000100800 */
[----:B------:R-:W-:Y:S01]  /*1080*/  FFMA.FTZ R101, R9, R210, R101 ;  /* 0x000000d209657223 */ /* 0x000fe20000010065 */
[----:B------:R-:W-:Y:S01]  /*1090*/  FADD.FTZ R122, R122, R209 ;  /* 0x000000d17a7a7221 */ /* 0x000fe20000010000 */
[----:B------:R-:W-:Y:S01]  /*10a0*/  FFMA.FTZ R102, R8, R209, R102 ;  /* 0x000000d108667223 */ /* 0x000fe20000010066 */
[----:B0-----:R-:W-:Y:S01]  /*10b0*/  IADD3 R235, R3, 0x80, RZ ;  /* 0x0000008003eb7810 */ /* 0x001fe20007ffe0ff */
[----:B-1----:R-:W-:Y:S01]  /*10c0*/  FFMA.FTZ R236, R220, R246, R207 ;  /* 0x000000f6dcec7223 */ /* 0x002fe200000100cf */
[----:B--2---:R-:W-:-:S07]  /*10d0*/  FADD.FTZ R234, R205, R246 ;  /* 0x000000f6cdea7221 */ /* 0x004fce0000010000 */
.L_x_1328:
[----:B------:R-:W-:Y:S05]  /*10e0*/  BSYNC B0 ;  /* 0x0000000000007941 */ /* 0x000fea0003800000 */
.L_x_1327:
        /* <DEDUP_REMOVED lines=31> */
[----:B0----5:R-:W-:Y:S02]  /*12e0*/  FSEL R6, R239, RZ, !P2 ;  /* 0x000000ffef067208 */ /* 0x021fe40005000000 */
[----:B------:R-:W-:-:S03]  /*12f0*/  IADD3 R235, R235, 0x80, RZ ;  /* 0x00000080ebeb7810 */ /* 0x000fc60007ffe0ff */
[C---:B--2---:R-:W-:Y:S01]  /*1300*/  FADD.FTZ R212, -R6.reuse, R212 ;  /* 0x000000d406d47221 */ /* 0x044fe20000010100 */
[C---:B------:R-:W-:Y:S01]  /*1310*/  FADD.FTZ R213, -R6.reuse, R213 ;  /* 0x000000d506d57221 */ /* 0x040fe20000010100 */
[C---:B------:R-:W-:Y:S01]  /*1320*/  FADD.FTZ R214, -R6.reuse, R214 ;  /* 0x000000d606d67221 */ /* 0x040fe20000010100 */
[----:B------:R-:W-:Y:S01]  /*1330*/  FADD.FTZ R215, -R6, R215 ;  /* 0x000000d706d77221 */ /* 0x000fe20000010100 */
[----:B------:R-:W-:Y:S01]  /*1340*/  FMUL.FTZ R233, R2, R212 ;  /* 0x000000d402e97220 */ /* 0x000fe20000410000 */
[C---:B----4-:R-:W-:Y:S01]  /*1350*/  FADD.FTZ R216, -R6.reuse, R216 ;  /* 0x000000d806d87221 */ /* 0x050fe20000010100 */
[C---:B------:R-:W-:Y:S01]  /*1360*/  FADD.FTZ R7, -R6.reuse, R217 ;  /* 0x000000d906077221 */ /* 0x040fe20000010100 */
[C---:B------:R-:W-:Y:S01]  /*1370*/  FADD.FTZ R218, -R6.reuse, R218 ;  /* 0x000000da06da7221 */ /* 0x040fe20000010100 */
[----:B------:R-:W-:Y:S01]  /*1380*/  FADD.FTZ R10, -R6, R219 ;  /* 0x000000db060a7221 */ /* 0x000fe20000010100 */
[----:B------:R-:W-:-:S05]  /*1390*/  SHF.L.U32 R6, R204, 0x10, RZ ;  /* 0x00000010cc067819 */ /* 0x000fca00000006ff */
[-C--:B------:R-:W-:Y:S01]  /*13a0*/  FMUL.FTZ R212, R72, R6.reuse ;  /* 0x0000000648d47220 */ /* 0x080fe20000410000 */
[----:B------:R-:W-:Y:S01]  /*13b0*/  FADD.FTZ R160, R160, R6 ;  /* 0x00000006a0a07221 */ /* 0x000fe20000010000 */
[----:B------:R-:W-:Y:S01]  /*13c0*/  FFMA.FTZ R144, R233, R6, R144 ;  /* 0x00000006e9907223 */ /* 0x000fe20000010090 */
[----:B------:R-:W-:Y:S01]  /*13d0*/  PRMT R6, R204, 0x7632, R6 ;  /* 0x00007632cc067816 */ /* 0x000fe20000000006 */
[----:B------:R-:W-:Y:S01]  /*13e0*/  FMUL.FTZ R231, R2, R213 ;  /* 0x000000d502e77220 */ /* 0x000fe20000410000 */
[----:B------:R-:W-:Y:S02]  /*13f0*/  PRMT R204, R208, 0x7632, R204 ;  /* 0x00007632d0cc7816 */ /* 0x000fe400000000cc */
[----:B------:R-:W-:Y:S02]  /*1400*/  SHF.L.U32 R6, R6, 0x10, RZ ;  /* 0x0000001006067819 */ /* 0x000fe400000006ff */
[----:B------:R-:W-:Y:S02]  /*1410*/  SHF.L.U32 R217, R208, 0x10, RZ ;  /* 0x00000010d0d97819 */ /* 0x000fe400000006ff */
[----:B------:R-:W-:Y:S01]  /*1420*/  SHF.L.U32 R204, R204, 0x10, RZ ;  /* 0x00000010cccc7819 */ /* 0x000fe200000006ff */
        /* <DEDUP_REMOVED lines=13> */
[----:B------:R-:W-:Y:S01]  /*1500*/  FADD.FTZ R162, R162, R6 ;  /* 0x00000006a2a27221 */ /* 0x000fe20000010000 */
[----:B------:R-:W-:Y:S01]  /*1510*/  FFMA.FTZ R146, R230, R6, R146 ;  /* 0x00000006e6927223 */ /* 0x000fe20000010092 */
[----:B------:R-:W-:Y:S01]  /*1520*/  PRMT R6, R205, 0x7632, R6 ;  /* 0x00007632cd067816 */ /* 0x000fe20000000006 */
[----:B------:R-:W-:Y:S01]  /*1530*/  FADD.FTZ R126, R126, R204 ;  /* 0x000000cc7e7e7221 */ /* 0x000fe20000010000 */
[-C--:B------:R-:W-:Y:S01]  /*1540*/  FFMA.FTZ R106, R230, R204.reuse, R106 ;  /* 0x000000cce66a7223 */ /* 0x080fe2000001006a */
[----:B------:R-:W-:Y:S01]  /*1550*/  FFMA.FTZ R212, R66, R204, R208 ;  /* 0x000000cc42d47223 */ /* 0x000fe200000100d0 */
[----:B------:R-:W-:Y:S01]  /*1560*/  PRMT R204, R209, 0x7632, R204 ;  /* 0x00007632d1cc7816 */ /* 0x000fe200000000cc */
[----:B------:R-:W-:Y:S01]  /*1570*/  FMUL.FTZ R224, R2, R215 ;  /* 0x000000d702e07220 */ /* 0x000fe20000410000 */
[----:B------:R-:W-:Y:S01]  /*1580*/  SHF.L.U32 R6, R6, 0x10, RZ ;  /* 0x0000001006067819 */ /* 0x000fe200000006ff */
[----:B------:R0:W-:Y:S01]  /*1590*/  STL [R1+0x24], R223 ;  /* 0x000024df01007387 */ /* 0x0001e20000100800 */
[----:B------:R-:W-:Y:S01]  /*15a0*/  SHF.L.U32 R204, R204, 0x10, RZ ;  /* 0x00000010cccc7819 */ /* 0x000fe200000006ff */
[----:B------:R-:W-:-:S02]  /*15b0*/  IMAD.MOV.U32 R213, RZ, RZ, R223 ;  /* 0x000000ffffd57224 */ /* 0x000fc400078e00df */
[-C--:B------:R-:W-:Y:S01]  /*15c0*/  FMUL.FTZ R205, R75, R6.reuse ;  /* 0x000000064bcd7220 */ /* 0x080fe20000410000 */
[----:B------:R-:W-:Y:S01]  /*15d0*/  FADD.FTZ R163, R163, R6 ;  /* 0x00000006a3a37221 */ /* 0x000fe20000010000 */
[----:B------:R-:W-:Y:S01]  /*15e0*/  FFMA.FTZ R147, R224, R6, R147 ;  /* 0x00000006e0937223 */ /* 0x000fe20000010093 */
[----:B------:R-:W-:Y:S02]  /*15f0*/  IMAD.U32 R6, R206, 0x10000, RZ ;  /* 0x00010000ce067824 */ /* 0x000fe400078e00ff */
[----:B0-----:R-:W-:Y:S01]  /*1600*/  FMUL.FTZ R223, R2, R216 ;  /* 0x000000d802df7220 */ /* 0x001fe20000410000 */
[----:B------:R-:W-:Y:S01]  /*1610*/  FADD.FTZ R127, R127, R204 ;  /* 0x000000cc7f7f7221 */ /* 0x000fe20000010000 */
[-C--:B------:R-:W-:Y:S01]  /*1620*/  FFMA.FTZ R107, R224, R204.reuse, R107 ;  /* 0x000000cce06b7223 */ /* 0x080fe2000001006b */
[----:B------:R-:W-:Y:S01]  /*1630*/  FFMA.FTZ R219, R67, R204, R205 ;  /* 0x000000cc43db7223 */ /* 0x000fe200000100cd */
[-C--:B------:R-:W-:Y:S01]  /*1640*/  FMUL.FTZ R204, R76, R6.reuse ;  /* 0x000000064ccc7220 */ /* 0x080fe20000410000 */
[----:B------:R-:W-:Y:S01]  /*1650*/  FADD.FTZ R164, R164, R6 ;  /* 0x00000006a4a47221 */ /* 0x000fe20000010000 */
[----:B------:R-:W-:Y:S01]  /*1660*/  FFMA.FTZ R148, R223, R6, R148 ;  /* 0x00000006df947223 */ /* 0x000fe20000010094 */
[----:B------:R-:W-:-:S02]  /*1670*/  PRMT R6, R206, 0x7632, R6 ;  /* 0x00007632ce067816 */ /* 0x000fc40000000006 */
[C---:B------:R-:W-:Y:S02]  /*1680*/  SHF.L.U32 R252, R210.reuse, 0x10, RZ ;  /* 0x00000010d2fc7819 */ /* 0x040fe400000006ff */
[----:B------:R-:W-:Y:S02]  /*1690*/  PRMT R247, R210, 0x7632, R247 ;  /* 0x00007632d2f77816 */ /* 0x000fe400000000f7 */
[----:B------:R-:W-:Y:S01]  /*16a0*/  SHF.L.U32 R6, R6, 0x10, RZ ;  /* 0x0000001006067819 */ /* 0x000fe200000006ff */
        /* <DEDUP_REMOVED lines=15> */
[----:B------:R-:W-:Y:S01]  /*17a0*/  SHF.L.U32 R204, R207, 0x10, RZ ;  /* 0x00000010cfcc7819 */ /* 0x000fe200000006ff */
[----:B------:R0:W-:Y:S01]  /*17b0*/  STL [R1+0x18], R217 ;  /* 0x000018d901007387 */ /* 0x0001e20000100800 */
[----:B------:R-:W-:Y:S01]  /*17c0*/  FMUL.FTZ R6, R2, R218 ;  /* 0x000000da02067220 */ /* 0x000fe20000410000 */
[----:B------:R-:W-:Y:S01]  /*17d0*/  FADD.FTZ R234, R234, R212 ;  /* 0x000000d4eaea7221 */ /* 0x000fe20000010000 */
[----:B------:R-:W-:Y:S01]  /*17e0*/  FFMA.FTZ R236, R230, R212, R236 ;  /* 0x000000d4e6ec7223 */ /* 0x000fe200000100ec */
[----:B------:R0:W-:Y:S01]  /*17f0*/  STL [R1+0x14], R212 ;  /* 0x000014d401007387 */ /* 0x0001e20000100800 */
[----:B------:R-:W-:Y:S01]  /*1800*/  FMUL.FTZ R205, R78, R204 ;  /* 0x000000cc4ecd7220 */ /* 0x000fe20000410000 */
[----:B------:R-:W-:-:S02]  /*1810*/  FADD.FTZ R166, R166, R204 ;  /* 0x000000cca6a67221 */ /* 0x000fc40000010000 */
[----:B------:R0:W-:Y:S01]  /*1820*/  STL [R1], R219 ;  /* 0x000000db01007387 */ /* 0x0001e20000100800 */
[----:B------:R-:W-:Y:S01]  /*1830*/  FFMA.FTZ R150, R6, R204, R150 ;  /* 0x000000cc06967223 */ /* 0x000fe20000010096 */
[----:B------:R-:W-:Y:S01]  /*1840*/  PRMT R204, R207, 0x7632, R204 ;  /* 0x00007632cfcc7816 */ /* 0x000fe200000000cc */
[----:B------:R-:W-:Y:S01]  /*1850*/  FADD.FTZ R234, R234, R219 ;  /* 0x000000dbeaea7221 */ /* 0x000fe20000010000 */
[----:B------:R-:W-:Y:S01]  /*1860*/  FFMA.FTZ R236, R224, R219, R236 ;  /* 0x000000dbe0ec7223 */ /* 0x000fe200000100ec */
[C---:B------:R-:W-:Y:S01]  /*1870*/  IMAD.U32 R245, R211.reuse, 0x10000, RZ ;  /* 0x00010000d3f57824 */ /* 0x040fe200078e00ff */
[----:B------:R-:W-:Y:S01]  /*1880*/  PRMT R241, R211, 0x7632, R241 ;  /* 0x00007632d3f17816 */ /* 0x000fe200000000f1 */
[----:B------:R-:W-:Y:S01]  /*1890*/  FADD.FTZ R234, R234, R252 ;  /* 0x000000fceaea7221 */ /* 0x000fe20000010000 */
[----:B------:R-:W-:Y:S01]  /*18a0*/  SHF.L.U32 R204, R204, 0x10, RZ ;  /* 0x00000010cccc7819 */ /* 0x000fe200000006ff */
        /* <DEDUP_REMOVED lines=17> */
[----:B0-----:R-:W-:-:S07]  /*19c0*/  FFMA.FTZ R236, R10, R241, R236 ;  /* 0x000000f10aec7223 */ /* 0x001fce00000100ec */
.L_x_1330:
[----:B------:R-:W-:Y:S05]  /*19d0*/  BSYNC B0 ;  /* 0x0000000000007941 */ /* 0x000fea0003800000 */
.L_x_1329:
[----:B------:R-:W2:Y:S01]  /*19e0*/  LDL R204, [R1+0x30] ;  /* 0x0000300001cc7983 */ /* 0x000ea20000100800 */
[----:B------:R-:W-:Y:S01]  /*19f0*/  BSSY B0, `(.L_x_1331) ;  /* 0x000008c000007945 */ /* 0x000fe20003800000 */
[----:B--2---:R-:W-:-:S13]  /*1a00*/  ISETP.NE.AND P2, PT, R204, RZ, PT ;  /* 0x000000ffcc00720c */ /* 0x004fda0003f45270 */
        /* <DEDUP_REMOVED lines=8> */
[----:B------:R-:W-:Y:S01]  /*1a90*/  SHF.R.U32.HI R11, RZ, 0x1d, R235 ;  /* 0x0000001dff0b7819 */ /* 0x000fe200000116eb */
        /* <DEDUP_REMOVED lines=25> */
[C---:B----4-:R-:W-:Y:S01]  /*1c30*/  FADD.FTZ R5, -R11.reuse, R217 ;  /* 0x000000d90b057221 */ /* 0x050fe20000010100 */
[C---:B------:R-:W-:Y:S01]  /*1c40*/  FADD.FTZ R4, -R11.reuse, R218 ;  /* 0x000000da0b047221 */ /* 0x040fe20000010100 */
[----:B------:R-:W-:Y:S01]  /*1c50*/  FMUL.FTZ R229, R2, R213 ;  /* 0x000000d502e57220 */ /* 0x000fe20000410000 */
[C---:B------:R-:W-:Y:S01]  /*1c60*/  FADD.FTZ R214, -R11.reuse, R214 ;  /* 0x000000d60bd67221 */ /* 0x040fe20000010100 */
[C---:B------:R-:W-:Y:S02]  /*1c70*/  SHF.L.U32 R217, R204.reuse, 0x10, RZ ;  /* 0x00000010ccd97819 */ /* 0x040fe400000006ff */
[----:B------:R-:W-:Y:S01]  /*1c80*/  PRMT R204, R204, 0x7632, R204 ;  /* 0x00007632cccc7816 */ /* 0x000fe200000000cc */
[----:B------:R-:W-:Y:S02]  /*1c90*/  FADD.FTZ R215, -R11, R215 ;  /* 0x000000d70bd77221 */ /* 0x000fe40000010100 */
[----:B------:R-:W-:Y:S01]  /*1ca0*/  FMUL.FTZ R212, R88, R217 ;  /* 0x000000d958d47220 */ /* 0x000fe20000410000 */
[----:B------:R-:W-:-:S02]  /*1cb0*/  SHF.L.U32 R204, R204, 0x10, RZ ;  /* 0x00000010cccc7819 */ /* 0x000fc400000006ff */
[C---:B------:R-:W-:Y:S02]  /*1cc0*/  SHF.L.U32 R218, R208.reuse, 0x10, RZ ;  /* 0x00000010d0da7819 */ /* 0x040fe400000006ff */
[----:B------:R-:W-:Y:S01]  /*1cd0*/  PRMT R208, R208, 0x7632, R208 ;  /* 0x00007632d0d07816 */ /* 0x000fe200000000d0 */
[C---:B------:R-:W-:Y:S01]  /*1ce0*/  FADD.FTZ R216, -R11.reuse, R216 ;  /* 0x000000d80bd87221 */ /* 0x040fe20000010100 */
[----:B------:R-:W-:Y:S01]  /*1cf0*/  FADD.FTZ R11, -R11, R219 ;  /* 0x000000db0b0b7221 */ /* 0x000fe20000010100 */
[----:B------:R-:W-:Y:S01]  /*1d00*/  FFMA.FTZ R219, R80, R218, R212 ;  /* 0x000000da50db7223 */ /* 0x000fe200000100d4 */
[----:B------:R-:W-:Y:S01]  /*1d10*/  SHF.L.U32 R208, R208, 0x10, RZ ;  /* 0x00000010d0d07819 */ /* 0x000fe200000006ff */
[-C--:B------:R-:W-:Y:S01]  /*1d20*/  FMUL.FTZ R212, R89, R204.reuse ;  /* 0x000000cc59d47220 */ /* 0x080fe20000410000 */
[----:B------:R-:W-:Y:S01]  /*1d30*/  FADD.FTZ R29, R29, R204 ;  /* 0x000000cc1d1d7221 */ /* 0x000fe20000010000 */
[----:B------:R-:W-:Y:S01]  /*1d40*/  FFMA.FTZ R25, R229, R204, R25 ;  /* 0x000000cce5197223 */ /* 0x000fe20000010019 */
[----:B------:R-:W-:-:S02]  /*1d50*/  IMAD.U32 R204, R205, 0x10000, RZ ;  /* 0x00010000cdcc7824 */ /* 0x000fc400078e00ff */
[----:B------:R-:W-:Y:S01]  /*1d60*/  FMUL.FTZ R228, R2, R214 ;  /* 0x000000d602e47220 */ /* 0x000fe20000410000 */
[----:B------:R-:W-:Y:S01]  /*1d70*/  FFMA.FTZ R239, R81, R208, R212 ;  /* 0x000000d051ef7223 */ /* 0x000fe200000100d4 */
[-C--:B------:R-:W-:Y:S01]  /*1d80*/  FMUL.FTZ R212, R90, R204.reuse ;  /* 0x000000cc5ad47220 */ /* 0x080fe20000410000 */
[----:B------:R-:W-:Y:S01]  /*1d90*/  FADD.FTZ R30, R30, R204 ;  /* 0x000000cc1e1e7221 */ /* 0x000fe20000010000 */
[----:B------:R-:W-:Y:S01]  /*1da0*/  FFMA.FTZ R26, R228, R204, R26 ;  /* 0x000000cce41a7223 */ /* 0x000fe2000001001a */
[----:B------:R-:W-:Y:S01]  /*1db0*/  PRMT R204, R205, 0x7632, R204 ;  /* 0x00007632cdcc7816 */ /* 0x000fe200000000cc */
[----:B------:R-:W-:Y:S01]  /*1dc0*/  FADD.FTZ R37, R37, R208 ;  /* 0x000000d025257221 */ /* 0x000fe20000010000 */
[----:B------:R-:W-:Y:S01]  /*1dd0*/  FFMA.FTZ R33, R229, R208, R33 ;  /* 0x000000d0e5217223 */ /* 0x000fe20000010021 */
[----:B------:R-:W-:Y:S01]  /*1de0*/  SHF.L.U32 R208, R209, 0x10, RZ ;  /* 0x00000010d1d07819 */ /* 0x000fe200000006ff */
[----:B------:R-:W-:Y:S01]  /*1df0*/  FMUL.FTZ R222, R2, R215 ;  /* 0x000000d702de7220 */ /* 0x000fe20000410000 */
[----:B------:R-:W-:-:S03]  /*1e00*/  SHF.L.U32 R204, R204, 0x10, RZ ;  /* 0x00000010cccc7819 */ /* 0x000fc600000006ff */
[----:B------:R-:W-:Y:S02]  /*1e10*/  FFMA.FTZ R235, R82, R208, R212 ;  /* 0x000000d052eb7223 */ /* 0x000fe400000100d4 */
[-C--:B------:R-:W-:Y:S01]  /*1e20*/  FMUL.FTZ R212, R91, R204.reuse ;  /* 0x000000cc5bd47220 */ /* 0x080fe20000410000 */
[----:B------:R-:W-:Y:S01]  /*1e30*/  FADD.FTZ R31, R31, R204 ;  /* 0x000000cc1f1f7221 */ /* 0x000fe20000010000 */
[----:B------:R-:W-:Y:S01]  /*1e40*/  FFMA.FTZ R27, R222, R204, R27 ;  /* 0x000000ccde1b7223 */ /* 0x000fe2000001001b */
[----:B------:R-:W-:Y:S01]  /*1e50*/  SHF.L.U32 R204, R206, 0x10, RZ ;  /* 0x00000010cecc7819 */ /* 0x000fe200000006ff */
[----:B------:R-:W-:-:S04]  /*1e60*/  FMUL.FTZ R221, R2, R216 ;  /* 0x000000d802dd7220 */ /* 0x000fc80000410000 */
[-C--:B------:R-:W-:Y:S01]  /*1e70*/  FMUL.FTZ R205, R92, R204.reuse ;  /* 0x000000cc5ccd7220 */ /* 0x080fe20000410000 */
[----:B------:R-:W-:Y:S01]  /*1e80*/  FADD.FTZ R188, R188, R204 ;  /* 0x000000ccbcbc7221 */ /* 0x000fe20000010000 */
[----:B------:R-:W-:Y:S01]  /*1e90*/  FFMA.FTZ R168, R221, R204, R168 ;  /* 0x000000ccdda87223 */ /* 0x000fe200000100a8 */
[----:B------:R-:W-:Y:S01]  /*1ea0*/  PRMT R204, R206, 0x7632, R204 ;  /* 0x00007632cecc7816 */ /* 0x000fe200000000cc */
[----:B------:R-:W-:-:S03]  /*1eb0*/  FMUL.FTZ R5, R2, R5 ;  /* 0x0000000502057220 */ /* 0x000fc60000410000 */
[----:B------:R-:W-:Y:S01]  /*1ec0*/  SHF.L.U32 R204, R204, 0x10, RZ ;  /* 0x00000010cccc7819 */ /* 0x000fe200000006ff */
[----:B------:R-:W-:-:S04]  /*1ed0*/  IMAD.U32 R250, R210, 0x10000, RZ ;  /* 0x00010000d2fa7824 */ /* 0x000fc800078e00ff */
[-C--:B------:R-:W-:Y:S01]  /*1ee0*/  FMUL.FTZ R206, R93, R204.reuse ;  /* 0x000000cc5dce7220 */ /* 0x080fe20000410000 */
[----:B------:R-:W-:Y:S01]  /*1ef0*/  FADD.FTZ R189, R189, R204 ;  /* 0x000000ccbdbd7221 */ /* 0x000fe20000010000 */
[----:B------:R-:W-:Y:S01]  /*1f00*/  FFMA.FTZ R169, R5, R204, R169 ;  /* 0x000000cc05a97223 */ /* 0x000fe200000100a9 */
[----:B------:R-:W-:Y:S01]  /*1f10*/  SHF.L.U32 R204, R207, 0x10, RZ ;  /* 0x00000010cfcc7819 */ /* 0x000fe200000006ff */
[----:B------:R-:W-:Y:S01]  /*1f20*/  FADD.FTZ R112, R112, R250 ;  /* 0x000000fa70707221 */ /* 0x000fe20000010000 */
[----:B------:R-:W-:Y:S01]  /*1f30*/  FFMA.FTZ R132, R221, R250, R132 ;  /* 0x000000fadd847223 */ /* 0x000fe20000010084 */
[----:B------:R-:W-:Y:S01]  /*1f40*/  SHF.L.U32 R243, R211, 0x10, RZ ;  /* 0x00000010d3f37819 */ /* 0x000fe200000006ff */
[----:B------:R-:W-:Y:S01]  /*1f50*/  FMUL.FTZ R4, R2, R4 ;  /* 0x0000000402047220 */ /* 0x000fe20000410000 */
[----:B------:R-:W-:Y:S01]  /*1f60*/  FADD.FTZ R38, R38, R208 ;  /* 0x000000d026267221 */ /* 0x000fe20000010000 */
[----:B------:R-:W-:Y:S01]  /*1f70*/  FFMA.FTZ R34, R228, R208, R34 ;  /* 0x000000d0e4227223 */ /* 0x000fe20000010022 */
[----:B------:R-:W-:Y:S01]  /*1f80*/  FFMA.FTZ R250, R84, R250, R205 ;  /* 0x000000fa54fa7223 */ /* 0x000fe200000100cd */
[----:B------:R-:W-:Y:S01]  /*1f90*/  PRMT R208, R209, 0x7632, R208 ;  /* 0x00007632d1d07816 */ /* 0x000fe200000000d0 */
[-C--:B------:R-:W-:Y:S01]  /*1fa0*/  FMUL.FTZ R205, R94, R204.reuse ;  /* 0x000000cc5ecd7220 */ /* 0x080fe20000410000 */
[----:B------:R-:W-:Y:S01]  /*1fb0*/  PRMT R244, R210, 0x7632, R244 ;  /* 0x00007632d2f47816 */ /* 0x000fe200000000f4 */
[----:B------:R-:W-:Y:S01]  /*1fc0*/  FADD.FTZ R234, R234, R219 ;  /* 0x000000dbeaea7221 */ /* 0x000fe20000010000 */
[----:B------:R-:W-:Y:S01]  /*1fd0*/  FFMA.FTZ R236, R232, R219, R236 ;  /* 0x000000dbe8ec7223 */ /* 0x000fe200000100ec */
[----:B------:R-:W-:Y:S01]  /*1fe0*/  FADD.FTZ R190, R190, R204 ;  /* 0x000000ccbebe7221 */ /* 0x000fe20000010000 */
[----:B------:R-:W-:Y:S01]  /*1ff0*/  FFMA.FTZ R170, R4, R204, R170 ;  /* 0x000000cc04aa7223 */ /* 0x000fe200000100aa */
[----:B------:R-:W-:Y:S01]  /*2000*/  FADD.FTZ R114, R114, R243 ;  /* 0x000000f372727221 */ /* 0x000fe20000010000 */
[-C--:B------:R-:W-:Y:S01]  /*2010*/  FFMA.FTZ R134, R4, R243.reuse, R134 ;  /* 0x000000f304867223 */ /* 0x080fe20000010086 */
[----:B------:R-:W-:Y:S01]  /*2020*/  PRMT R204, R207, 0x7632, R204 ;  /* 0x00007632cfcc7816 */ /* 0x000fe200000000cc */
[----:B------:R-:W-:Y:S01]  /*2030*/  FFMA.FTZ R243, R86, R243, R205 ;  /* 0x000000f356f37223 */ /* 0x000fe200000100cd */
[----:B------:R-:W-:Y:S01]  /*2040*/  SHF.L.U32 R208, R208, 0x10, RZ ;  /* 0x00000010d0d07819 */ /* 0x000fe200000006ff */
[----:B------:R-:W-:Y:S01]  /*2050*/  FADD.FTZ R234, R234, R239 ;  /* 0x000000efeaea7221 */ /* 0x000fe20000010000 */
[----:B------:R-:W-:Y:S01]  /*2060*/  SHF.L.U32 R244, R244, 0x10, RZ ;  /* 0x00000010f4f47819 */ /* 0x000fe200000006ff */
[----:B------:R-:W-:Y:S01]  /*2070*/  FFMA.FTZ R205, R229, R239, R236 ;  /* 0x000000efe5cd7223 */ /* 0x000fe200000100ec */
[----:B------:R0:W-:Y:S01]  /*2080*/  STL [R1+0x20], R219 ;  /* 0x000020db01007387 */ /* 0x0001e20000100800 */
[----:B------:R-:W-:-:S02]  /*2090*/  IMAD.U32 R204, R204, 0x10000, RZ ;  /* 0x00010000cccc7824 */ /* 0x000fc400078e00ff */
[----:B------:R-:W-:Y:S01]  /*20a0*/  FMUL.FTZ R11, R2, R11 ;  /* 0x0000000b020b7220 */ /* 0x000fe20000410000 */
[----:B------:R-:W-:Y:S01]  /*20b0*/  FFMA.FTZ R251, R83, R208, R212 ;  /* 0x000000d053fb7223 */ /* 0x000fe200000100d4 */
[----:B------:R0:W-:Y:S01]  /*20c0*/  STL [R1+0x10], R239 ;  /* 0x000010ef01007387 */ /* 0x0001e20000100800 */
[----:B------:R-:W-:Y:S01]  /*20d0*/  FADD.FTZ R234, R234, R235 ;  /* 0x000000ebeaea7221 */ /* 0x000fe20000010000 */
[----:B------:R-:W-:Y:S01]  /*20e0*/  FFMA.FTZ R205, R228, R235, R205 ;  /* 0x000000ebe4cd7223 */ /* 0x000fe200000100cd */
[----:B------:R-:W-:Y:S01]  /*20f0*/  FADD.FTZ R113, R113, R244 ;  /* 0x000000f471717221 */ /* 0x000fe20000010000 */
[----:B------:R0:W-:Y:S01]  /*2100*/  STL [R1+0xc], R235 ;  /* 0x00000ceb01007387 */ /* 0x0001e20000100800 */
[-C--:B------:R-:W-:Y:S01]  /*2110*/  FFMA.FTZ R133, R5, R244.reuse, R133 ;  /* 0x000000f405857223 */ /* 0x080fe20000010085 */
[----:B------:R-:W-:Y:S01]  /*2120*/  PRMT R240, R211, 0x7632, R240 ;  /* 0x00007632d3f07816 */ /* 0x000fe200000000f0 */
[----:B------:R-:W-:Y:S01]  /*2130*/  FFMA.FTZ R244, R85, R244, R206 ;  /* 0x000000f455f47223 */ /* 0x000fe200000100ce */
[-C--:B------:R-:W-:Y:S01]  /*2140*/  FMUL.FTZ R206, R95, R204.reuse ;  /* 0x000000cc5fce7220 */ /* 0x080fe20000410000 */
[----:B------:R-:W-:Y:S01]  /*2150*/  FADD.FTZ R191, R191, R204 ;  /* 0x000000ccbfbf7221 */ /* 0x000fe20000010000 */
[----:B------:R-:W-:Y:S01]  /*2160*/  FFMA.FTZ R171, R11, R204, R171 ;  /* 0x000000cc0bab7223 */ /* 0x000fe200000100ab */
[----:B------:R-:W-:Y:S01]  /*2170*/  FADD.FTZ R207, R234, R251 ;  /* 0x000000fbeacf7221 */ /* 0x000fe20000010000 */
[----:B------:R-:W-:Y:S01]  /*2180*/  FFMA.FTZ R204, R222, R251, R205 ;  /* 0x000000fbdecc7223 */ /* 0x000fe200000100cd */
[----:B------:R-:W-:-:S02]  /*2190*/  SHF.L.U32 R240, R240, 0x10, RZ ;  /* 0x00000010f0f07819 */ /* 0x000fc400000006ff */
[----:B------:R-:W-:Y:S01]  /*21a0*/  FADD.FTZ R207, R207, R250 ;  /* 0x000000facfcf7221 */ /* 0x000fe20000010000 */
        /* <DEDUP_REMOVED lines=15> */
[----:B0-----:R-:W-:-:S07]  /*22a0*/  FFMA.FTZ R236, R11, R240, R236 ;  /* 0x000000f00bec7223 */ /* 0x001fce00000100ec */
.L_x_1332:
[----:B------:R-:W-:Y:S05]  /*22b0*/  BSYNC B0 ;  /* 0x0000000000007941 */ /* 0x000fea0003800000 */
.L_x_1331:
[----:B------:R-:W0:Y:S01]  /*22c0*/  S2R R204, SR_TID.X ;  /* 0x0000000000cc7919 */ /* 0x000e220000002100 */
[----:B------:R-:W-:Y:S01]  /*22d0*/  UMOV UR20, 0xffffffff ;  /* 0xffffffff00147882 */ /* 0x000fe20000000000 */
[----:B0-----:R-:W-:Y:S02]  /*22e0*/  SHF.R.U32.HI R213, RZ, 0x5, R204 ;  /* 0x00000005ffd57819 */ /* 0x001fe400000116cc */
[----:B------:R-:W-:Y:S02]  /*22f0*/  LOP3.LUT P2, RZ, R204, 0x1f, RZ, 0xc0, !PT ;  /* 0x0000001fccff7812 */ /* 0x000fe4000784c0ff */
[----:B------:R-:W-:-:S04]  /*2300*/  LOP3.LUT R206, R213, 0x7fffffc, RZ, 0xc0, !PT ;  /* 0x07fffffcd5ce7812 */ /* 0x000fc800078ec0ff */
[----:B------:R-:W-:Y:S01]  /*2310*/  @!P1 IADD3 R206, R206, 0x4, RZ ;  /* 0x00000004cece9810 */ /* 0x000fe20007ffe0ff */
        /* <DEDUP_REMOVED lines=19> */
.L_x_1355:
[----:B------:R-:W2:Y:S01]  /*2450*/  S2R R208, SR_CgaCtaId ;  /* 0x0000000000d07919 */ /* 0x000ea20000008800 */
[----:B0-----:R-:W-:Y:S01]  /*2460*/  FADD.FTZ R205, R209, R205 ;  /* 0x000000cdd1cd7221 */ /* 0x001fe20000010000 */
[----:B------:R-:W-:Y:S01]  /*2470*/  @!P2 LOP3.LUT R213, R213, 0x3, RZ, 0xc0, !PT ;  /* 0x00000003d5d5a812 */ /* 0x000fe200078ec0ff */
[----:B------:R-:W-:Y:S01]  /*2480*/  FADD.FTZ R204, R210, R212 ;  /* 0x000000d4d2cc7221 */ /* 0x000fe20000010000 */
[----:B-1----:R-:W-:Y:S01]  /*2490*/  MOV R209, 0x400 ;  /* 0x0000040000d17802 */ /* 0x002fe20000000f00 */
[----:B------:R-:W-:Y:S05]  /*24a0*/  WARPSYNC.ALL ;  /* 0x0000000000007948 */ /* 0x000fea0003800000 */
[----:B------:R-:W-:Y:S01]  /*24b0*/  @!P2 IADD3 R213, R206, R213, RZ ;  /* 0x000000d5ced5a210 */ /* 0x000fe20007ffe0ff */
[----:B------:R-:W0:Y:S01]  /*24c0*/  LDC.U8 R216, c[0x0][0x2a0] ;  /* 0x0000a800ffd87b82 */ /* 0x000e220000000000 */
        /* <DEDUP_REMOVED lines=19> */
[----:B------:R-:W2:Y:S04]  /*2600*/  LDL R218, [R1+0x1c] ;  /* 0x00001c0001da7983 */ /* 0x000ea80000100800 */
[----:B------:R-:W3:Y:S04]  /*2610*/  LDL R214, [R1+0x28] ;  /* 0x0000280001d67983 */ /* 0x000ee80000100800 */
[----:B------:R-:W4:Y:S04]  /*2620*/  LDL R217, [R1+0x8] ;  /* 0x0000080001d97983 */ /* 0x000f280000100800 */
[----:B------:R-:W4:Y:S01]  /*2630*/  LDL R215, [R1+0x4] ;  /* 0x0000040001d77983 */ /* 0x000f220000100800 */
[----:B------:R-:W-:-:S02]  /*2640*/  ISETP.NE.AND P3, PT, R216, RZ, PT ;  /* 0x000000ffd800720c */ /* 0x000fc40003f65270 */
[----:B------:R-:W-:Y:S02]  /*2650*/  ISETP.NE.U32.AND P5, PT, RZ, UR8, PT ;  /* 0x00000008ff007c0c */ /* 0x000fe4000bfa5070 */
[----:B------:R-:W-:Y:S02]  /*2660*/  FSEL R204, R210, RZ, !P3 ;  /* 0x000000ffd2cc7208 */ /* 0x000fe40005800000 */
[----:B------:R-:W-:-:S03]  /*2670*/  ISETP.NE.AND.EX P5, PT, RZ, UR9, PT, P5 ;  /* 0x00000009ff007c0c */ /* 0x000fc6000bfa5350 */
[----:B------:R-:W-:Y:S01]  /*2680*/  FFMA.FTZ R209, R227, R211, R204 ;  /* 0x000000d3e3d17223 */ /* 0x000fe200000100cc */
[----:B------:R-:W-:-:S03]  /*2690*/  ISETP.NE.U32.AND P2, PT, RZ, UR14, PT ;  /* 0x0000000eff007c0c */ /* 0x000fc6000bf45070 */
[----:B------:R-:W-:Y:S01]  /*26a0*/  FADD.FTZ R209, R242, -R209 ;  /* 0x800000d1f2d17221 */ /* 0x000fe20000010000 */
[----:B------:R-:W-:Y:S02]  /*26b0*/  ISETP.NE.AND.EX P2, PT, RZ, UR15, PT, P2 ;  /* 0x0000000fff007c0c */ /* 0x000fe4000bf45320 */
[----:B------:R-:W-:Y:S01]  /*26c0*/  ISETP.NE.U32.AND P4, PT, RZ, UR6, PT ;  /* 0x00000006ff007c0c */ /* 0x000fe2000bf85070 */
[----:B-----5:R-:W-:Y:S01]  /*26d0*/  FMUL.FTZ R209, R2, R209 ;  /* 0x000000d102d17220 */ /* 0x020fe20000410000 */
[----:B------:R-:W-:Y:S02]  /*26e0*/  FFMA.FTZ R207, R237, R211, R204 ;  /* 0x000000d3edcf7223 */ /* 0x000fe400000100cc */
[----:B------:R-:W-:Y:S01]  /*26f0*/  ISETP.NE.AND.EX P4, PT, RZ, UR7, PT, P4 ;  /* 0x00000007ff007c0c */ /* 0x000fe2000bf85340 */
[----:B------:R-:W-:-:S04]  /*2700*/  @P5 FADD.FTZ R209, R172, R209 ;  /* 0x000000d1acd15221 */ /* 0x000fc80000010000 */
[C---:B------:R-:W-:Y:S01]  /*2710*/  FMUL.FTZ R206, R209.reuse, UR17 ;  /* 0x00000011d1ce7c20 */ /* 0x040fe20008410000 */
[----:B------:R-:W-:Y:S01]  /*2720*/  SEL R192, R209, R192, P4 ;  /* 0x000000c0d1c07207 */ /* 0x000fe20002000000 */
[----:B------:R-:W-:Y:S01]  /*2730*/  FFMA.FTZ R209, R238, R211, R204 ;  /* 0x000000d3eed17223 */ /* 0x000fe200000100cc */
[----:B------:R-:W-:-:S04]  /*2740*/  @P2 MOV R205, R16 ;  /* 0x0000001000cd2202 */ /* 0x000fc80000000f00 */
[----:B------:R-:W-:-:S04]  /*2750*/  @P2 LOP3.LUT P3, RZ, R205, 0xff, RZ, 0xc0, !PT ;  /* 0x000000ffcdff2812 */ /* 0x000fc8000786c0ff */
[----:B------:R-:W-:Y:S02]  /*2760*/  @P2 FSEL R205, R206, RZ, P3 ;  /* 0x000000ffcecd2208 */ /* 0x000fe40001800000 */
[----:B------:R-:W-:Y:S02]  /*2770*/  @P2 LOP3.LUT P3, RZ, R16, 0xff0000, RZ, 0xc0, !PT ;  /* 0x00ff000010ff2812 */ /* 0x000fe4000786c0ff */
[----:B------:R-:W-:-:S04]  /*2780*/  @P2 F2FP.BF16.F32.PACK_AB R205, RZ, R205 ;  /* 0x000000cdffcd223e */ /* 0x000fc800000010ff */
[----:B------:R-:W-:Y:S02]  /*2790*/  @P2 PRMT R196, R205, 0x7610, R196 ;  /* 0x00007610cdc42816 */ /* 0x000fe400000000c4 */
[----:B------:R-:W-:Y:S01]  /*27a0*/  @P2 LOP3.LUT P6, RZ, R17, 0xff00, RZ, 0xc0, !PT ;  /* 0x0000ff0011ff2812 */ /* 0x000fe200078cc0ff */
[----:B--2---:R-:W-:-:S04]  /*27b0*/  FADD.FTZ R207, R218, -R207 ;  /* 0x800000cfdacf7221 */ /* 0x004fc80000010000 */
[----:B------:R-:W-:Y:S01]  /*27c0*/  FMUL.FTZ R207, R2, R207 ;  /* 0x000000cf02cf7220 */ /* 0x000fe20000410000 */
[----:B---3--:R-:W-:-:S03]  /*27d0*/  FADD.FTZ R209, R214, -R209 ;  /* 0x800000d1d6d17221 */ /* 0x008fc60000010000 */
[----:B------:R-:W-:Y:S01]  /*27e0*/  @P5 FADD.FTZ R207, R174, R207 ;  /* 0x000000cfaecf5221 */ /* 0x000fe20000010000 */
[----:B------:R-:W-:-:S03]  /*27f0*/  FMUL.FTZ R209, R2, R209 ;  /* 0x000000d102d17220 */ /* 0x000fc60000410000 */
[----:B------:R-:W-:Y:S01]  /*2800*/  FMUL.FTZ R213, R207, UR17 ;  /* 0x00000011cfd57c20 */ /* 0x000fe20008410000 */
[----:B------:R-:W-:Y:S01]  /*2810*/  @P5 FADD.FTZ R209, R173, R209 ;  /* 0x000000d1add15221 */ /* 0x000fe20000010000 */
[----:B------:R-:W-:-:S03]  /*2820*/  SEL R194, R207, R194, P4 ;  /* 0x000000c2cfc27207 */ /* 0x000fc60002000000 */
[----:B------:R-:W-:Y:S01]  /*2830*/  @P2 FSEL R208, R213, RZ, P3 ;  /* 0x000000ffd5d02208 */ /* 0x000fe20001800000 */
[C---:B------:R-:W-:Y:S01]  /*2840*/  FMUL.FTZ R207, R209.reuse, UR17 ;  /* 0x00000011d1cf7c20 */ /* 0x040fe20008410000 */
[----:B------:R-:W-:Y:S02]  /*2850*/  @P2 LOP3.LUT P3, RZ, R16, 0xff00, RZ, 0xc0, !PT ;  /* 0x0000ff0010ff2812 */ /* 0x000fe4000786c0ff */
[----:B------:R-:W-:Y:S01]  /*2860*/  SEL R193, R209, R193, P4 ;  /* 0x000000c1d1c17207 */ /* 0x000fe20002000000 */
[----:B------:R-:W-:Y:S01]  /*2870*/  FFMA.FTZ R209, R226, R211, R204 ;  /* 0x000000d3e2d17223 */ /* 0x000fe200000100cc */
[----:B------:R-:W-:Y:S02]  /*2880*/  @P2 F2FP.BF16.F32.PACK_AB R208, RZ, R208 ;  /* 0x000000d0ffd0223e */ /* 0x000fe400000010ff */
[----:B------:R-:W-:Y:S01]  /*2890*/  @P2 FSEL R214, R207, RZ, P3 ;  /* 0x000000ffcfd62208 */ /* 0x000fe20001800000 */
[----:B----4-:R-:W-:Y:S01]  /*28a0*/  FADD.FTZ R209, R217, -R209 ;  /* 0x800000d1d9d17221 */ /* 0x010fe20000010000 */
[----:B------:R-:W-:-:S02]  /*28b0*/  @P2 PRMT R197, R208, 0x7610, R197 ;  /* 0x00007610d0c52816 */ /* 0x000fc400000000c5 */
[----:B------:R-:W-:Y:S01]  /*28c0*/  @P2 F2FP.BF16.F32.PACK_AB R208, RZ, R214 ;  /* 0x000000d6ffd0223e */ /* 0x000fe200000010ff */
[----:B------:R-:W-:Y:S01]  /*28d0*/  FFMA.FTZ R214, R225, R211, R204 ;  /* 0x000000d3e1d67223 */ /* 0x000fe200000100cc */
[----:B------:R-:W-:-:S03]  /*28e0*/  FMUL.FTZ R209, R2, R209 ;  /* 0x000000d102d17220 */ /* 0x000fc60000410000 */
[----:B------:R-:W-:Y:S01]  /*28f0*/  FADD.FTZ R214, R215, -R214 ;  /* 0x800000d6d7d67221 */ /* 0x000fe20000010000 */
[----:B------:R-:W-:Y:S01]  /*2900*/  @P5 FADD.FTZ R209, R175, R209 ;  /* 0x000000d1afd15221 */ /* 0x000fe20000010000 */
[----:B------:R-:W-:Y:S02]  /*2910*/  @P2 LOP3.LUT P3, RZ, R16, 0xff000000, RZ, 0xc0, !PT ;  /* 0xff00000010ff2812 */ /* 0x000fe4000786c0ff */
[----:B------:R-:W-:Y:S01]  /*2920*/  FMUL.FTZ R214, R2, R214 ;  /* 0x000000d602d67220 */ /* 0x000fe20000410000 */
[----:B------:R-:W-:-:S03]  /*2930*/  FMUL.FTZ R212, R209, UR17 ;  /* 0x00000011d1d47c20 */ /* 0x000fc60008410000 */
[----:B------:R-:W-:Y:S02]  /*2940*/  @P5 FADD.FTZ R214, R176, R214 ;  /* 0x000000d6b0d65221 */ /* 0x000fe40000010000 */
[----:B------:R-:W-:-:S03]  /*2950*/  @P2 FSEL R205, R212, RZ, P3 ;  /* 0x000000ffd4cd2208 */ /* 0x000fc60001800000 */
[C---:B------:R-:W-:Y:S01]  /*2960*/  SEL R200, R214.reuse, R200, P4 ;  /* 0x000000c8d6c87207 */ /* 0x040fe20002000000 */
[----:B------:R-:W-:Y:S01]  /*2970*/  FMUL.FTZ R214, R214, UR17 ;  /* 0x00000011d6d67c20 */ /* 0x000fe20008410000 */
[----:B------:R-:W-:Y:S02]  /*2980*/  @P2 F2FP.BF16.F32.PACK_AB R205, RZ, R205 ;  /* 0x000000cdffcd223e */ /* 0x000fe400000010ff */
[----:B------:R-:W-:Y:S02]  /*2990*/  @P2 LOP3.LUT P3, RZ, R17, 0xff, RZ, 0xc0, !PT ;  /* 0x000000ff11ff2812 */ /* 0x000fe4000786c0ff */
[----:B------:R-:W-:Y:S02]  /*29a0*/  @P2 PRMT R197, R197, 0x5410, R205 ;  /* 0x00005410c5c52816 */ /* 0x000fe400000000cd */
[----:B------:R-:W-:-:S04]  /*29b0*/  @P2 FSEL R205, R214, RZ, P3 ;  /* 0x000000ffd6cd2208 */ /* 0x000fc80001800000 */
[----:B------:R-:W-:-:S04]  /*29c0*/  @P2 F2FP.BF16.F32.PACK_AB R205, RZ, R205 ;  /* 0x000000cdffcd223e */ /* 0x000fc800000010ff */
[----:B------:R-:W-:Y:S02]  /*29d0*/  @P2 PRMT R198, R205, 0x7610, R198 ;  /* 0x00007610cdc62816 */ /* 0x000fe400000000c6 */
[----:B------:R-:W-:-:S04]  /*29e0*/  MOV R205, R18 ;  /* 0x0000001200cd7202 */ /* 0x000fc80000000f00 */
[----:B------:R-:W-:Y:S01]  /*29f0*/  LOP3.LUT P3, RZ, R205, 0xff, RZ, 0xc0, !PT ;  /* 0x000000ffcdff7812 */ /* 0x000fe2000786c0ff */
[----:B------:R-:W-:Y:S01]  /*2a00*/  FFMA.FTZ R205, R9, R211, R204 ;  /* 0x000000d309cd7223 */ /* 0x000fe200000100cc */
[----:B------:R-:W-:-:S03]  /*2a10*/  @P2 PRMT R196, R196, 0x5410, R208 ;  /* 0x00005410c4c42816 */ /* 0x000fc600000000d0 */
[----:B------:R-:W-:Y:S01]  /*2a20*/  FADD.FTZ R205, R249, -R205 ;  /* 0x800000cdf9cd7221 */ /* 0x000fe20000010000 */
[----:B------:R-:W-:-:S03]  /*2a30*/  FFMA.FTZ R208, R8, R211, R204 ;  /* 0x000000d308d07223 */ /* 0x000fc600000100cc */
[----:B------:R-:W-:Y:S01]  /*2a40*/  FMUL.FTZ R205, R2, R205 ;  /* 0x000000cd02cd7220 */ /* 0x000fe20000410000 */
[----:B------:R-:W-:-:S03]  /*2a50*/  FADD.FTZ R208, R248, -R208 ;  /* 0x800000d0f8d07221 */ /* 0x000fc60000010000 */
[----:B------:R-:W-:Y:S01]  /*2a60*/  @P5 FADD.FTZ R205, R177, R205 ;  /* 0x000000cdb1cd5221 */ /* 0x000fe20000010000 */
[----:B------:R-:W-:-:S03]  /*2a70*/  FMUL.FTZ R208, R2, R208 ;  /* 0x000000d002d07220 */ /* 0x000fc60000410000 */
[C---:B------:R-:W-:Y:S01]  /*2a80*/  FMUL.FTZ R215, R205.reuse, UR17 ;  /* 0x00000011cdd77c20 */ /* 0x040fe20008410000 */
[----:B------:R-:W-:Y:S01]  /*2a90*/  @P5 FADD.FTZ R208, R178, R208 ;  /* 0x000000d0b2d05221 */ /* 0x000fe20000010000 */
[----:B------:R-:W-:-:S03]  /*2aa0*/  SEL R201, R205, R201, P4 ;  /* 0x000000c9cdc97207 */ /* 0x000fc60002000000 */
[----:B------:R-:W-:Y:S02]  /*2ab0*/  @P2 FSEL R205, R215, RZ, P6 ;  /* 0x000000ffd7cd2208 */ /* 0x000fe40003000000 */
[C---:B------:R-:W-:Y:S01]  /*2ac0*/  SEL R202, R208.reuse, R202, P4 ;  /* 0x000000cad0ca7207 */ /* 0x040fe20002000000 */
[----:B------:R-:W-:Y:S01]  /*2ad0*/  FMUL.FTZ R208, R208, UR17 ;  /* 0x00000011d0d07c20 */ /* 0x000fe20008410000 */
[----:B------:R-:W-:Y:S02]  /*2ae0*/  @P2 F2FP.BF16.F32.PACK_AB R205, RZ, R205 ;  /* 0x000000cdffcd223e */ /* 0x000fe400000010ff */
[----:B------:R-:W-:Y:S02]  /*2af0*/  @P2 LOP3.LUT P6, RZ, R17, 0xff0000, RZ, 0xc0, !PT ;  /* 0x00ff000011ff2812 */ /* 0x000fe400078cc0ff */
[----:B------:R-:W-:Y:S02]  /*2b00*/  @P2 PRMT R198, R198, 0x5410, R205 ;  /* 0x00005410c6c62816 */ /* 0x000fe400000000cd */
[----:B------:R-:W-:-:S04]  /*2b10*/  @P2 FSEL R205, R208, RZ, P6 ;  /* 0x000000ffd0cd2208 */ /* 0x000fc80003000000 */
[----:B------:R-:W-:Y:S02]  /*2b20*/  @P2 F2FP.BF16.F32.PACK_AB R205, RZ, R205 ;  /* 0x000000cdffcd223e */ /* 0x000fe400000010ff */
[----:B------:R-:W-:Y:S01]  /*2b30*/  SEL R195, R209, R195, P4 ;  /* 0x000000c3d1c37207 */ /* 0x000fe20002000000 */
[----:B------:R-:W-:Y:S01]  /*2b40*/  FFMA.FTZ R209, R220, R211, R204 ;  /* 0x000000d3dcd17223 */ /* 0x000fe200000100cc */
[----:B------:R-:W-:Y:S02]  /*2b50*/  @P2 PRMT R199, R205, 0x7610, R199 ;  /* 0x00007610cdc72816 */ /* 0x000fe400000000c7 */
[----:B------:R-:W0:Y:S01]  /*2b60*/  @P4 LDC.64 R204, c[0x0][0x308] ;  /* 0x0000c200ffcc4b82 */ /* 0x000e220000000a00 */
[----:B------:R-:W-:-:S04]  /*2b70*/  FADD.FTZ R209, R246, -R209 ;  /* 0x800000d1f6d17221 */ /* 0x000fc80000010000 */
[----:B------:R-:W-:-:S04]  /*2b80*/  FMUL.FTZ R209, R2, R209 ;  /* 0x000000d102d17220 */ /* 0x000fc80000410000 */
[----:B------:R-:W-:-:S05]  /*2b90*/  @P5 FADD.FTZ R209, R179, R209 ;  /* 0x000000d1b3d15221 */ /* 0x000fca0000010000 */
[----:B------:R-:W-:Y:S01]  /*2ba0*/  SEL R203, R209, R203, P4 ;  /* 0x000000cbd1cb7207 */ /* 0x000fe20002000000 */
        /* <DEDUP_REMOVED lines=14> */
[----:B------:R-:W-:Y:S02]  /*2c90*/  LOP3.LUT P3, RZ, R19, 0xff0000, RZ, 0xc0, !PT ;  /* 0x00ff000013ff7812 */ /* 0x000fe4000786c0ff */
[----:B------:R-:W-:Y:S01]  /*2ca0*/  F2FP.BF16.F32.PACK_AB R205, R212, R205 ;  /* 0x000000cdd4cd723e */ /* 0x000fe200000010ff */
[----:B------:R-:W-:Y:S01]  /*2cb0*/  FMUL.FTZ R212, R209, UR17 ;  /* 0x00000011d1d47c20 */ /* 0x000fe20008410000 */
[----:B------:R-:W-:Y:S02]  /*2cc0*/  FSEL R208, R208, RZ, P3 ;  /* 0x000000ffd0d07208 */ /* 0x000fe40001800000 */
[----:B------:R-:W-:Y:S02]  /*2cd0*/  LOP3.LUT P3, RZ, R19, 0xff000000, RZ, 0xc0, !PT ;  /* 0xff00000013ff7812 */ /* 0x000fe4000786c0ff */
[----:B------:R-:W-:-:S02]  /*2ce0*/  F2FP.BF16.F32.PACK_AB R204, R207, R204 ;  /* 0x000000cccfcc723e */ /* 0x000fc400000010ff */
[----:B------:R-:W-:-:S04]  /*2cf0*/  FSEL R207, R212, RZ, P3 ;  /* 0x000000ffd4cf7208 */ /* 0x000fc80001800000 */
[----:B------:R-:W-:Y:S02]  /*2d00*/  F2FP.BF16.F32.PACK_AB R207, R207, R208 ;  /* 0x000000d0cfcf723e */ /* 0x000fe400000010ff */
[----:B------:R-:W0:Y:S01]  /*2d10*/  LDC.64 R208, c[0x0][0x2f8] ;  /* 0x0000be00ffd07b82 */ /* 0x000e220000000a00 */
[----:B------:R-:W-:Y:S02]  /*2d20*/  @P2 LOP3.LUT P3, RZ, R17, 0xff000000, RZ, 0xc0, !PT ;  /* 0xff00000011ff2812 */ /* 0x000fe4000786c0ff */
[----:B------:R-:W-:Y:S02]  /*2d30*/  F2FP.BF16.F32.PACK_AB R206, R215, R206 ;  /* 0x000000ced7ce723e */ /* 0x000fe400000010ff */
[----:B------:R-:W-:-:S04]  /*2d40*/  @P2 FSEL R212, R212, RZ, P3 ;  /* 0x000000ffd4d42208 */ /* 0x000fc80001800000 */
[----:B------:R-:W-:-:S04]  /*2d50*/  @P2 F2FP.BF16.F32.PACK_AB R212, RZ, R212 ;  /* 0x000000d4ffd4223e */ /* 0x000fc800000010ff */
[----:B------:R-:W-:Y:S01]  /*2d60*/  @P2 PRMT R199, R199, 0x5410, R212 ;  /* 0x00005410c7c72816 */ /* 0x000fe200000000d4 */
[----:B0-----:R-:W-:-:S05]  /*2d70*/  IMAD.WIDE.U32 R208, R3, 0x10, R208 ;  /* 0x0000001003d07825 */ /* 0x001fca00078e00d0 */
[----:B------:R0:W-:Y:S02]  /*2d80*/  STG.E.128 desc[UR4][R208.64], R204 ;  /* 0x000000ccd0007986 */ /* 0x0001e4000c101d04 */
[----:B0-----:R-:W-:-:S04]  /*2d90*/  @P2 LEA R204, P3, R3, UR14, 0x4 ;  /* 0x0000000e03cc2c11 */ /* 0x001fc8000f8620ff */
[----:B------:R-:W-:-:S05]  /*2da0*/  @P2 LEA.HI.X R205, R3, UR15, RZ, 0x4, P3 ;  /* 0x0000000f03cd2c11 */ /* 0x000fca00098f24ff */
[----:B------:R0:W-:Y:S01]  /*2db0*/  @P2 STG.E.128 desc[UR4][R204.64], R196 ;  /* 0x000000c4cc002986 */ /* 0x0001e2000c101d04 */
[----:B------:R-:W-:-:S07]  /*2dc0*/  IADD3 R3, R3, 0x80, RZ ;  /* 0x0000008003037810 */ /* 0x000fce0007ffe0ff */
.L_x_1335:
[----:B------:R-:W-:Y:S05]  /*2dd0*/  BSYNC B0 ;  /* 0x0000000000007941 */ /* 0x000fea0003800000 */
.L_x_1334:
[----:B------:R-:W-:Y:S04]  /*2de0*/  BSSY B0, `(.L_x_1336) ;  /* 0x000007f000007945 */ /* 0x000fe80003800000 */
[----:B------:R-:W-:Y:S05]  /*2df0*/  @!P0 BRA `(.L_x_1337) ;  /* 0x0000000400f48947 */ /* 0x000fea0003800000 */
[----:B------:R-:W2:Y:S04]  /*2e00*/  LDL R206, [R1+0x24] ;  /* 0x0000240001ce7983 */ /* 0x000ea80000100800 */
[----:B0-----:R-:W3:Y:S04]  /*2e10*/  LDL R205, [R1+0x14] ;  /* 0x0000140001cd7983 */ /* 0x001ee80000100800 */
[----:B------:R-:W4:Y:S04]  /*2e20*/  LDL R214, [R1+0x18] ;  /* 0x0000180001d67983 */ /* 0x000f280000100800 */
[----:B------:R-:W4:Y:S01]  /*2e30*/  LDL R212, [R1] ;  /* 0x0000000001d47983 */ /* 0x000f220000100800 */
[----:B------:R-:W-:-:S02]  /*2e40*/  ISETP.NE.AND P3, PT, R216, RZ, PT ;  /* 0x000000ffd800720c */ /* 0x000fc40003f65270 */
[----:B------:R-:W-:Y:S02]  /*2e50*/  ISETP.NE.U32.AND P5, PT, RZ, UR8, PT ;  /* 0x00000008ff007c0c */ /* 0x000fe4000bfa5070 */
[----:B------:R-:W-:Y:S02]  /*2e60*/  FSEL R204, R210, RZ, !P3 ;  /* 0x000000ffd2cc7208 */ /* 0x000fe40005800000 */
[----:B------:R-:W-:Y:S02]  /*2e70*/  ISETP.NE.AND.EX P5, PT, RZ, UR9, PT, P5 ;  /* 0x00000009ff007c0c */ /* 0x000fe4000bfa5350 */
[----:B------:R-:W-:Y:S01]  /*2e80*/  ISETP.NE.U32.AND P2, PT, RZ, UR14, PT ;  /* 0x0000000eff007c0c */ /* 0x000fe2000bf45070 */
[-CC-:B------:R-:W-:Y:S01]  /*2e90*/  FFMA.FTZ R209, R233, R211.reuse, R204.reuse ;  /* 0x000000d3e9d17223 */ /* 0x180fe200000100cc */
[----:B------:R-:W-:Y:S01]  /*2ea0*/  ISETP.NE.U32.AND P4, PT, RZ, UR6, PT ;  /* 0x00000006ff007c0c */ /* 0x000fe2000bf85070 */
[----:B------:R-:W-:Y:S01]  /*2eb0*/  FFMA.FTZ R207, R230, R211, R204 ;  /* 0x000000d3e6cf7223 */ /* 0x000fe200000100cc */
[----:B------:R-:W-:-:S02]  /*2ec0*/  ISETP.NE.AND.EX P2, PT, RZ, UR15, PT, P2 ;  /* 0x0000000fff007c0c */ /* 0x000fc4000bf45320 */
[----:B------:R-:W-:-:S11]  /*2ed0*/  ISETP.NE.AND.EX P4, PT, RZ, UR7, PT, P4 ;  /* 0x00000007ff007c0c */ /* 0x000fd6000bf85340 */
[----:B------:R-:W-:Y:S01]  /*2ee0*/  @P2 LOP3.LUT P6, RZ, R15, 0xff00, RZ, 0xc0, !PT ;  /* 0x0000ff000fff2812 */ /* 0x000fe200078cc0ff */
[----:B--2---:R-:W-:-:S04]  /*2ef0*/  FADD.FTZ R209, R206, -R209 ;  /* 0x800000d1ced17221 */ /* 0x004fc80000010000 */
[----:B-----5:R-:W-:Y:S01]  /*2f00*/  FMUL.FTZ R209, R2, R209 ;  /* 0x000000d102d17220 */ /* 0x020fe20000410000 */
[----:B---3--:R-:W-:Y:S01]  /*2f10*/  FADD.FTZ R207, R205, -R207 ;  /* 0x800000cfcdcf7221 */ /* 0x008fe20000010000 */
[----:B------:R-:W-:Y:S02]  /*2f20*/  @P2 MOV R205, R14 ;  /* 0x0000000e00cd2202 */ /* 0x000fe40000000f00 */
[----:B------:R-:W-:Y:S01]  /*2f30*/  @P5 FADD.FTZ R209, R180, R209 ;  /* 0x000000d1b4d15221 */ /* 0x000fe20000010000 */
[----:B------:R-:W-:Y:S01]  /*2f40*/  FMUL.FTZ R207, R2, R207 ;  /* 0x000000cf02cf7220 */ /* 0x000fe20000410000 */
[----:B------:R-:W-:Y:S02]  /*2f50*/  @P2 LOP3.LUT P3, RZ, R205, 0xff, RZ, 0xc0, !PT ;  /* 0x000000ffcdff2812 */ /* 0x000fe4000786c0ff */
[C---:B------:R-:W-:Y:S01]  /*2f60*/  FMUL.FTZ R206, R209.reuse, UR17 ;  /* 0x00000011d1ce7c20 */ /* 0x040fe20008410000 */
[----:B------:R-:W-:Y:S01]  /*2f70*/  SEL R192, R209, R192, P4 ;  /* 0x000000c0d1c07207 */ /* 0x000fe20002000000 */
[----:B------:R-:W-:Y:S01]  /*2f80*/  FFMA.FTZ R209, R231, R211, R204 ;  /* 0x000000d3e7d17223 */ /* 0x000fe200000100cc */
[----:B------:R-:W-:-:S02]  /*2f90*/  @P5 FADD.FTZ R207, R182, R207 ;  /* 0x000000cfb6cf5221 */ /* 0x000fc40000010000 */
[----:B------:R-:W-:Y:S01]  /*2fa0*/  @P2 FSEL R205, R206, RZ, P3 ;  /* 0x000000ffcecd2208 */ /* 0x000fe20001800000 */
[----:B----4-:R-:W-:Y:S01]  /*2fb0*/  FADD.FTZ R209, R214, -R209 ;  /* 0x800000d1d6d17221 */ /* 0x010fe20000010000 */
[C---:B------:R-:W-:Y:S01]  /*2fc0*/  FMUL.FTZ R213, R207.reuse, UR17 ;  /* 0x00000011cfd57c20 */ /* 0x040fe20008410000 */
[----:B------:R-:W-:Y:S02]  /*2fd0*/  @P2 LOP3.LUT P3, RZ, R14, 0xff0000, RZ, 0xc0, !PT ;  /* 0x00ff00000eff2812 */ /* 0x000fe4000786c0ff */
[----:B------:R-:W-:Y:S01]  /*2fe0*/  FMUL.FTZ R209, R2, R209 ;  /* 0x000000d102d17220 */ /* 0x000fe20000410000 */
[----:B------:R-:W-:Y:S02]  /*2ff0*/  SEL R194, R207, R194, P4 ;  /* 0x000000c2cfc27207 */ /* 0x000fe40002000000 */
[----:B------:R-:W-:Y:S01]  /*3000*/  @P2 FSEL R208, R213, RZ, P3 ;  /* 0x000000ffd5d02208 */ /* 0x000fe20001800000 */
[----:B------:R-:W-:Y:S01]  /*3010*/  @P5 FADD.FTZ R209, R181, R209 ;  /* 0x000000d1b5d15221 */ /* 0x000fe20000010000 */
[----:B------:R-:W-:-:S02]  /*3020*/  @P2 LOP3.LUT P3, RZ, R14, 0xff00, RZ, 0xc0, !PT ;  /* 0x0000ff000eff2812 */ /* 0x000fc4000786c0ff */
[----:B------:R-:W-:Y:S01]  /*3030*/  @P2 F2FP.BF16.F32.PACK_AB R208, RZ, R208 ;  /* 0x000000d0ffd0223e */ /* 0x000fe200000010ff */
[C---:B------:R-:W-:Y:S01]  /*3040*/  FMUL.FTZ R207, R209.reuse, UR17 ;  /* 0x00000011d1cf7c20 */ /* 0x040fe20008410000 */
[----:B------:R-:W-:Y:S01]  /*3050*/  SEL R193, R209, R193, P4 ;  /* 0x000000c1d1c17207 */ /* 0x000fe20002000000 */
[--C-:B------:R-:W-:Y:S01]  /*3060*/  FFMA.FTZ R209, R224, R211, R204.reuse ;  /* 0x000000d3e0d17223 */ /* 0x100fe200000100cc */
[----:B------:R-:W-:Y:S02]  /*3070*/  @P2 PRMT R197, R208, 0x7610, R197 ;  /* 0x00007610d0c52816 */ /* 0x000fe400000000c5 */
[----:B------:R-:W-:Y:S01]  /*3080*/  @P2 FSEL R214, R207, RZ, P3 ;  /* 0x000000ffcfd62208 */ /* 0x000fe20001800000 */
[----:B------:R-:W-:Y:S01]  /*3090*/  FADD.FTZ R209, R212, -R209 ;  /* 0x800000d1d4d17221 */ /* 0x000fe20000010000 */
[----:B------:R-:W-:Y:S02]  /*30a0*/  @P2 F2FP.BF16.F32.PACK_AB R205, RZ, R205 ;  /* 0x000000cdffcd223e */ /* 0x000fe400000010ff */
[----:B------:R-:W-:Y:S01]  /*30b0*/  @P2 F2FP.BF16.F32.PACK_AB R208, RZ, R214 ;  /* 0x000000d6ffd0223e */ /* 0x000fe200000010ff */
[----:B------:R-:W-:Y:S01]  /*30c0*/  FFMA.FTZ R214, R223, R211, R204 ;  /* 0x000000d3dfd67223 */ /* 0x000fe200000100cc */
[----:B------:R-:W-:Y:S01]  /*30d0*/  FMUL.FTZ R209, R2, R209 ;  /* 0x000000d102d17220 */ /* 0x000fe20000410000 */
[----:B------:R-:W-:-:S02]  /*30e0*/  @P2 LOP3.LUT P3, RZ, R14, 0xff000000, RZ, 0xc0, !PT ;  /* 0xff0000000eff2812 */ /* 0x000fc4000786c0ff */
[----:B------:R-:W-:Y:S01]  /*30f0*/  FADD.FTZ R214, R252, -R214 ;  /* 0x800000d6fcd67221 */ /* 0x000fe20000010000 */
[----:B------:R-:W-:Y:S01]  /*3100*/  @P5 FADD.FTZ R209, R183, R209 ;  /* 0x000000d1b7d15221 */ /* 0x000fe20000010000 */
[----:B------:R-:W-:Y:S02]  /*3110*/  @P2 PRMT R196, R205, 0x7610, R196 ;  /* 0x00007610cdc42816 */ /* 0x000fe400000000c4 */
[----:B------:R-:W-:Y:S01]  /*3120*/  FMUL.FTZ R214, R2, R214 ;  /* 0x000000d602d67220 */ /* 0x000fe20000410000 */
[C---:B------:R-:W-:Y:S01]  /*3130*/  FMUL.FTZ R212, R209.reuse, UR17 ;  /* 0x00000011d1d47c20 */ /* 0x040fe20008410000 */
[----:B------:R-:W-:Y:S01]  /*3140*/  @P2 PRMT R196, R196, 0x5410, R208 ;  /* 0x00005410c4c42816 */ /* 0x000fe200000000d0 */
[----:B------:R-:W-:Y:S01]  /*3150*/  FFMA.FTZ R208, R6, R211, R204 ;  /* 0x000000d306d07223 */ /* 0x000fe200000100cc */
[----:B------:R-:W-:Y:S01]  /*3160*/  @P5 FADD.FTZ R214, R184, R214 ;  /* 0x000000d6b8d65221 */ /* 0x000fe20000010000 */
[----:B------:R-:W-:Y:S01]  /*3170*/  SEL R195, R209, R195, P4 ;  /* 0x000000c3d1c37207 */ /* 0x000fe20002000000 */
[----:B------:R-:W-:Y:S01]  /*3180*/  FFMA.FTZ R209, R10, R211, R204 ;  /* 0x000000d30ad17223 */ /* 0x000fe200000100cc */
[----:B------:R-:W-:Y:S01]  /*3190*/  @P2 FSEL R205, R212, RZ, P3 ;  /* 0x000000ffd4cd2208 */ /* 0x000fe20001800000 */
[----:B------:R-:W-:Y:S01]  /*31a0*/  FADD.FTZ R208, R245, -R208 ;  /* 0x800000d0f5d07221 */ /* 0x000fe20000010000 */
[C---:B------:R-:W-:Y:S01]  /*31b0*/  SEL R200, R214.reuse, R200, P4 ;  /* 0x000000c8d6c87207 */ /* 0x040fe20002000000 */
[----:B------:R-:W-:Y:S01]  /*31c0*/  FMUL.FTZ R214, R214, UR17 ;  /* 0x00000011d6d67c20 */ /* 0x000fe20008410000 */
[----:B------:R-:W-:Y:S01]  /*31d0*/  @P2 F2FP.BF16.F32.PACK_AB R205, RZ, R205 ;  /* 0x000000cdffcd223e */ /* 0x000fe200000010ff */
[----:B------:R-:W-:Y:S01]  /*31e0*/  FMUL.FTZ R208, R2, R208 ;  /* 0x000000d002d07220 */ /* 0x000fe20000410000 */
[----:B------:R-:W-:Y:S01]  /*31f0*/  @P2 LOP3.LUT P3, RZ, R15, 0xff, RZ, 0xc0, !PT ;  /* 0x000000ff0fff2812 */ /* 0x000fe2000786c0ff */
[----:B------:R-:W-:Y:S01]  /*3200*/  FADD.FTZ R209, R241, -R209 ;  /* 0x800000d1f1d17221 */ /* 0x000fe20000010000 */
[----:B------:R-:W-:Y:S01]  /*3210*/  @P2 PRMT R197, R197, 0x5410, R205 ;  /* 0x00005410c5c52816 */ /* 0x000fe200000000cd */
[----:B------:R-:W-:Y:S01]  /*3220*/  @P5 FADD.FTZ R208, R186, R208 ;  /* 0x000000d0bad05221 */ /* 0x000fe20000010000 */
[----:B------:R-:W-:Y:S01]  /*3230*/  @P2 FSEL R205, R214, RZ, P3 ;  /* 0x000000ffd6cd2208 */ /* 0x000fe20001800000 */
[----:B------:R-:W-:-:S03]  /*3240*/  FMUL.FTZ R209, R2, R209 ;  /* 0x000000d102d17220 */ /* 0x000fc60000410000 */
[----:B------:R-:W-:Y:S01]  /*3250*/  @P2 F2FP.BF16.F32.PACK_AB R205, RZ, R205 ;  /* 0x000000cdffcd223e */ /* 0x000fe200000010ff */
[----:B------:R-:W-:Y:S01]  /*3260*/  @P5 FADD.FTZ R209, R187, R209 ;  /* 0x000000d1bbd15221 */ /* 0x000fe20000010000 */
[C---:B------:R-:W-:Y:S01]  /*3270*/  SEL R202, R208.reuse, R202, P4 ;  /* 0x000000cad0ca7207 */ /* 0x040fe20002000000 */
[----:B------:R-:W-:Y:S01]  /*3280*/  FMUL.FTZ R208, R208, UR17 ;  /* 0x00000011d0d07c20 */ /* 0x000fe20008410000 */
[----:B------:R-:W-:Y:S01]  /*3290*/  @P2 PRMT R198, R205, 0x7610, R198 ;  /* 0x00007610cdc62816 */ /* 0x000fe200000000c6 */
[----:B------:R-:W-:Y:S01]  /*32a0*/  IMAD.MOV.U32 R205, RZ, RZ, R12 ;  /* 0x000000ffffcd7224 */ /* 0x000fe200078e000c */
[----:B------:R-:W-:-:S04]  /*32b0*/  SEL R203, R209, R203, P4 ;  /* 0x000000cbd1cb7207 */ /* 0x000fc80002000000 */
        /* <DEDUP_REMOVED lines=10> */
[----:B------:R-:W-:Y:S02]  /*3360*/  @P2 PRMT R198, R198, 0x5410, R205 ;  /* 0x00005410c6c62816 */ /* 0x000fe400000000cd */
        /* <DEDUP_REMOVED lines=35> */
[C---:B------:R-:W-:Y:S02]  /*35a0*/  @P2 LEA.HI.X R205, R3.reuse, UR15, RZ, 0x4, P3 ;  /* 0x0000000f03cd2c11 */ /* 0x040fe400098f24ff */
[----:B------:R-:W-:-:S03]  /*35b0*/  IADD3 R3, R3, 0x80, RZ ;  /* 0x0000008003037810 */ /* 0x000fc60007ffe0ff */
[----:B------:R1:W-:Y:S04]  /*35c0*/  @P2 STG.E.128 desc[UR4][R204.64], R196 ;  /* 0x000000c4cc002986 */ /* 0x0003e8000c101d04 */
.L_x_1337:
[----:B------:R-:W-:Y:S05]  /*35d0*/  BSYNC B0 ;  /* 0x0000000000007941 */ /* 0x000fea0003800000 */
.L_x_1336:
[----:B01----:R-:W2:Y:S01]  /*35e0*/  LDL R204, [R1+0x30] ;  /* 0x0000300001cc7983 */ /* 0x003ea20000100800 */
[----:B------:R-:W-:Y:S01]  /*35f0*/  BSSY B0, `(.L_x_1338) ;  /* 0x000007e000007945 */ /* 0x000fe20003800000 */
[----:B--2---:R-:W-:-:S13]  /*3600*/  ISETP.NE.AND P2, PT, R204, RZ, PT ;  /* 0x000000ffcc00720c */ /* 0x004fda0003f45270 */
[----:B------:R-:W-:Y:S05]  /*3610*/  @!P2 BRA `(.L_x_1339) ;  /* 0x0000000400eca947 */ /* 0x000fea0003800000 */
[----:B------:R-:W2:Y:S04]  /*3620*/  LDL R205, [R1+0x20] ;  /* 0x0000200001cd7983 */ /* 0x000ea80000100800 */
[----:B------:R-:W3:Y:S04]  /*3630*/  LDL R207, [R1+0x10] ;  /* 0x0000100001cf7983 */ /* 0x000ee80000100800 */
[----:B------:R-:W4:Y:S01]  /*3640*/  LDL R209, [R1+0xc] ;  /* 0x00000c0001d17983 */ /* 0x000f220000100800 */
[----:B------:R-:W-:Y:S02]  /*3650*/  ISETP.NE.AND P3, PT, R216, RZ, PT ;  /* 0x000000ffd800720c */ /* 0x000fe40003f65270 */
[----:B------:R-:W-:-:S02]  /*3660*/  ISETP.NE.U32.AND P5, PT, RZ, UR8, PT ;  /* 0x00000008ff007c0c */ /* 0x000fc4000bfa5070 */
[----:B------:R-:W-:Y:S02]  /*3670*/  FSEL R212, R210, RZ, !P3 ;  /* 0x000000ffd2d47208 */ /* 0x000fe40005800000 */
[----:B------:R-:W-:Y:S02]  /*3680*/  ISETP.NE.AND.EX P5, PT, RZ, UR9, PT, P5 ;  /* 0x00000009ff007c0c */ /* 0x000fe4000bfa5350 */
[----:B------:R-:W-:Y:S01]  /*3690*/  ISETP.NE.U32.AND P2, PT, RZ, UR14, PT ;  /* 0x0000000eff007c0c */ /* 0x000fe2000bf45070 */
[----:B------:R-:W-:Y:S01]  /*36a0*/  FFMA.FTZ R204, R232, R211, R212 ;  /* 0x000000d3e8cc7223 */ /* 0x000fe200000100d4 */
[----:B------:R-:W-:Y:S02]  /*36b0*/  ISETP.NE.U32.AND P4, PT, RZ, UR6, PT ;  /* 0x00000006ff007c0c */ /* 0x000fe4000bf85070 */
[----:B------:R-:W-:Y:S02]  /*36c0*/  ISETP.NE.AND.EX P2, PT, RZ, UR15, PT, P2 ;  /* 0x0000000fff007c0c */ /* 0x000fe4000bf45320 */
[----:B------:R-:W-:-:S11]  /*36d0*/  ISETP.NE.AND.EX P4, PT, RZ, UR7, PT, P4 ;  /* 0x00000007ff007c0c */ /* 0x000fd6000bf85340 */
[----:B------:R-:W-:Y:S01]  /*36e0*/  @P2 LOP3.LUT P6, RZ, R21, 0xff, RZ, 0xc0, !PT ;  /* 0x000000ff15ff2812 */ /* 0x000fe200078cc0ff */
[----:B--2---:R-:W-:Y:S01]  /*36f0*/  FADD.FTZ R205, R205, -R204 ;  /* 0x800000cccdcd7221 */ /* 0x004fe20000010000 */
[----:B------:R-:W-:-:S03]  /*3700*/  @P2 MOV R204, R20 ;  /* 0x0000001400cc2202 */ /* 0x000fc60000000f00 */
[----:B-----5:R-:W-:Y:S01]  /*3710*/  FMUL.FTZ R206, R2, R205 ;  /* 0x000000cd02ce7220 */ /* 0x020fe20000410000 */
[----:B------:R-:W-:Y:S01]  /*3720*/  FFMA.FTZ R205, R229, R211, R212 ;  /* 0x000000d3e5cd7223 */ /* 0x000fe200000100d4 */
[----:B------:R-:W-:Y:S02]  /*3730*/  @P2 LOP3.LUT P3, RZ, R204, 0xff, RZ, 0xc0, !PT ;  /* 0x000000ffccff2812 */ /* 0x000fe4000786c0ff */
[----:B------:R-:W-:Y:S01]  /*3740*/  @P5 FADD.FTZ R206, R44, R206 ;  /* 0x000000ce2cce5221 */ /* 0x000fe20000010000 */
[----:B---3--:R-:W-:-:S03]  /*3750*/  FADD.FTZ R205, R207, -R205 ;  /* 0x800000cdcfcd7221 */ /* 0x008fc60000010000 */
[----:B------:R-:W-:Y:S01]  /*3760*/  FMUL.FTZ R208, R206, UR17 ;  /* 0x00000011ced07c20 */ /* 0x000fe20008410000 */
[----:B------:R-:W-:Y:S01]  /*3770*/  FMUL.FTZ R205, R2, R205 ;  /* 0x000000cd02cd7220 */ /* 0x000fe20000410000 */
[----:B------:R-:W-:-:S03]  /*3780*/  SEL R192, R206, R192, P4 ;  /* 0x000000c0cec07207 */ /* 0x000fc60002000000 */
[----:B------:R-:W-:Y:S01]  /*3790*/  @P5 FADD.FTZ R205, R45, R205 ;  /* 0x000000cd2dcd5221 */ /* 0x000fe20000010000 */
[----:B------:R-:W-:Y:S02]  /*37a0*/  @P2 FSEL R204, R208, RZ, P3 ;  /* 0x000000ffd0cc2208 */ /* 0x000fe40001800000 */
[----:B------:R-:W-:Y:S01]  /*37b0*/  @P2 LOP3.LUT P3, RZ, R20, 0xff00, RZ, 0xc0, !PT ;  /* 0x0000ff0014ff2812 */ /* 0x000fe2000786c0ff */
[C---:B------:R-:W-:Y:S01]  /*37c0*/  FMUL.FTZ R207, R205.reuse, UR17 ;  /* 0x00000011cdcf7c20 */ /* 0x040fe20008410000 */
[----:B------:R-:W-:Y:S01]  /*37d0*/  SEL R193, R205, R193, P4 ;  /* 0x000000c1cdc17207 */ /* 0x000fe20002000000 */
[-CC-:B------:R-:W-:Y:S01]  /*37e0*/  FFMA.FTZ R205, R228, R211.reuse, R212.reuse ;  /* 0x000000d3e4cd7223 */ /* 0x180fe200000100d4 */
[----:B------:R-:W-:Y:S02]  /*37f0*/  @P2 F2FP.BF16.F32.PACK_AB R204, RZ, R204 ;  /* 0x000000ccffcc223e */ /* 0x000fe400000010ff */
[----:B------:R-:W-:Y:S01]  /*3800*/  @P2 FSEL R206, R207, RZ, P3 ;  /* 0x000000ffcfce2208 */ /* 0x000fe20001800000 */
[----:B----4-:R-:W-:Y:S01]  /*3810*/  FADD.FTZ R205, R209, -R205 ;  /* 0x800000cdd1cd7221 */ /* 0x010fe20000010000 */
[----:B------:R-:W-:Y:S01]  /*3820*/  FFMA.FTZ R209, R222, R211, R212 ;  /* 0x000000d3ded17223 */ /* 0x000fe200000100d4 */
[----:B------:R-:W-:-:S02]  /*3830*/  @P2 PRMT R196, R204, 0x7610, R196 ;  /* 0x00007610ccc42816 */ /* 0x000fc400000000c4 */
[----:B------:R-:W-:Y:S01]  /*3840*/  FMUL.FTZ R205, R2, R205 ;  /* 0x000000cd02cd7220 */ /* 0x000fe20000410000 */
[----:B------:R-:W-:Y:S01]  /*3850*/  @P2 LOP3.LUT P3, RZ, R20, 0xff0000, RZ, 0xc0, !PT ;  /* 0x00ff000014ff2812 */ /* 0x000fe2000786c0ff */
[----:B------:R-:W-:Y:S01]  /*3860*/  FADD.FTZ R209, R251, -R209 ;  /* 0x800000d1fbd17221 */ /* 0x000fe20000010000 */
[----:B------:R-:W-:Y:S01]  /*3870*/  @P2 F2FP.BF16.F32.PACK_AB R206, RZ, R206 ;  /* 0x000000ceffce223e */ /* 0x000fe200000010ff */
[----:B------:R-:W-:Y:S02]  /*3880*/  @P5 FADD.FTZ R205, R46, R205 ;  /* 0x000000cd2ecd5221 */ /* 0x000fe40000010000 */
[----:B------:R-:W-:Y:S01]  /*3890*/  FMUL.FTZ R209, R2, R209 ;  /* 0x000000d102d17220 */ /* 0x000fe20000410000 */
[----:B------:R-:W-:Y:S01]  /*38a0*/  @P2 PRMT R196, R196, 0x5410, R206 ;  /* 0x00005410c4c42816 */ /* 0x000fe200000000ce */
[C---:B------:R-:W-:Y:S01]  /*38b0*/  FMUL.FTZ R204, R205.reuse, UR17 ;  /* 0x00000011cdcc7c20 */ /* 0x040fe20008410000 */
[----:B------:R-:W-:Y:S01]  /*38c0*/  SEL R194, R205, R194, P4 ;  /* 0x000000c2cdc27207 */ /* 0x000fe20002000000 */
[----:B------:R-:W-:-:S03]  /*38d0*/  @P5 FADD.FTZ R209, R47, R209 ;  /* 0x000000d12fd15221 */ /* 0x000fc60000010000 */
[----:B------:R-:W-:Y:S02]  /*38e0*/  @P2 FSEL R205, R204, RZ, P3 ;  /* 0x000000ffcccd2208 */ /* 0x000fe40001800000 */
[----:B------:R-:W-:Y:S02]  /*38f0*/  @P2 LOP3.LUT P3, RZ, R20, 0xff000000, RZ, 0xc0, !PT ;  /* 0xff00000014ff2812 */ /* 0x000fe4000786c0ff */
[----:B------:R-:W-:Y:S02]  /*3900*/  @P2 F2FP.BF16.F32.PACK_AB R205, RZ, R205 ;  /* 0x000000cdffcd223e */ /* 0x000fe400000010ff */
[----:B------:R-:W-:Y:S02]  /*3910*/  SEL R195, R209, R195, P4 ;  /* 0x000000c3d1c37207 */ /* 0x000fe40002000000 */
[----:B------:R-:W-:Y:S01]  /*3920*/  @P2 PRMT R197, R205, 0x7610, R197 ;  /* 0x00007610cdc52816 */ /* 0x000fe200000000c5 */
[----:B------:R-:W-:-:S05]  /*3930*/  FMUL.FTZ R205, R209, UR17 ;  /* 0x00000011d1cd7c20 */ /* 0x000fca0008410000 */
        /* <DEDUP_REMOVED lines=8> */
[----:B------:R-:W-:-:S05]  /*39c0*/  @P5 FADD.FTZ R206, R40, R206 ;  /* 0x000000ce28ce5221 */ /* 0x000fca0000010000 */
[C---:B------:R-:W-:Y:S01]  /*39d0*/  SEL R200, R206.reuse, R200, P4 ;  /* 0x000000c8cec87207 */ /* 0x040fe20002000000 */
[----:B------:R-:W-:-:S05]  /*39e0*/  FMUL.FTZ R206, R206, UR17 ;  /* 0x00000011cece7c20 */ /* 0x000fca0008410000 */
        /* <DEDUP_REMOVED lines=22> */
[----:B------:R-:W-:-:S03]  /*3b50*/  LOP3.LUT P5, RZ, R22, 0xff0000, RZ, 0xc0, !PT ;  /* 0x00ff000016ff7812 */ /* 0x000fc600078ac0ff */
[C---:B------:R-:W-:Y:S01]  /*3b60*/  SEL R202, R209.reuse, R202, P4 ;  /* 0x000000cad1ca7207 */ /* 0x040fe20002000000 */
[----:B------:R-:W-:Y:S01]  /*3b70*/  FMUL.FTZ R209, R209, UR17 ;  /* 0x00000011d1d17c20 */ /* 0x000fe20008410000 */
[----:B------:R-:W-:Y:S02]  /*3b80*/  FSEL R212, R204, RZ, P5 ;  /* 0x000000ffccd47208 */ /* 0x000fe40002800000 */
[----:B------:R-:W-:Y:S02]  /*3b90*/  LOP3.LUT P5, RZ, R22, 0xff000000, RZ, 0xc0, !PT ;  /* 0xff00000016ff7812 */ /* 0x000fe400078ac0ff */
[C---:B------:R-:W-:Y:S01]  /*3ba0*/  SEL R203, R2.reuse, R203, P4 ;  /* 0x000000cb02cb7207 */ /* 0x040fe20002000000 */
[----:B------:R-:W-:Y:S01]  /*3bb0*/  FMUL.FTZ R2, R2, UR17 ;  /* 0x0000001102027c20 */ /* 0x000fe20008410000 */
[----:B------:R-:W-:Y:S02]  /*3bc0*/  FSEL R211, R205, RZ, P5 ;  /* 0x000000ffcdd37208 */ /* 0x000fe40002800000 */
[----:B------:R-:W0:Y:S01]  /*3bd0*/  @P4 LDC.64 R204, c[0x0][0x308] ;  /* 0x0000c200ffcc4b82 */ /* 0x000e220000000a00 */
[----:B------:R-:W-:-:S02]  /*3be0*/  LOP3.LUT P5, RZ, R23, 0xff, RZ, 0xc0, !PT ;  /* 0x000000ff17ff7812 */ /* 0x000fc400078ac0ff */
[----:B------:R-:W-:Y:S02]  /*3bf0*/  @P2 FSEL R213, R209, RZ, P6 ;  /* 0x000000ffd1d52208 */ /* 0x000fe40003000000 */
[----:B------:R-:W-:Y:S02]  /*3c00*/  FSEL R206, R206, RZ, P5 ;  /* 0x000000ffcece7208 */ /* 0x000fe40002800000 */
[----:B------:R-:W-:Y:S02]  /*3c10*/  LOP3.LUT P5, RZ, R23, 0xff00, RZ, 0xc0, !PT ;  /* 0x0000ff0017ff7812 */ /* 0x000fe400078ac0ff */
[----:B------:R-:W-:Y:S02]  /*3c20*/  @P2 F2FP.BF16.F32.PACK_AB R213, RZ, R213 ;  /* 0x000000d5ffd5223e */ /* 0x000fe400000010ff */
[----:B------:R-:W-:Y:S02]  /*3c30*/  FSEL R210, R210, RZ, P5 ;  /* 0x000000ffd2d27208 */ /* 0x000fe40002800000 */
[----:B------:R-:W-:-:S02]  /*3c40*/  @P2 PRMT R199, R213, 0x7610, R199 ;  /* 0x00007610d5c72816 */ /* 0x000fc400000000c7 */
        /* <DEDUP_REMOVED lines=13> */
[C---:B------:R-:W-:Y:S02]  /*3d20*/  FSEL R207, R2.reuse, RZ, P3 ;  /* 0x000000ff02cf7208 */ /* 0x040fe40001800000 */
[----:B------:R-:W-:Y:S02]  /*3d30*/  @P2 LOP3.LUT P3, RZ, R21, 0xff000000, RZ, 0xc0, !PT ;  /* 0xff00000015ff2812 */ /* 0x000fe4000786c0ff */
[----:B------:R-:W-:Y:S01]  /*3d40*/  F2FP.BF16.F32.PACK_AB R207, R207, R209 ;  /* 0x000000d1cfcf723e */ /* 0x000fe200000010ff */
[C---:B0-----:R-:W-:Y:S01]  /*3d50*/  IMAD.WIDE.U32 R208, R3.reuse, 0x10, R210 ;  /* 0x0000001003d07825 */ /* 0x041fe200078e00d2 */
[----:B------:R-:W-:Y:S02]  /*3d60*/  @P2 FSEL R210, R2, RZ, P3 ;  /* 0x000000ff02d22208 */ /* 0x000fe40001800000 */
[C---:B------:R-:W-:Y:S02]  /*3d70*/  @P2 LEA R2, P3, R3.reuse, UR14, 0x4 ;  /* 0x0000000e03022c11 */ /* 0x040fe4000f8620ff */
[----:B------:R-:W-:Y:S01]  /*3d80*/  @P2 F2FP.BF16.F32.PACK_AB R210, RZ, R210 ;  /* 0x000000d2ffd2223e */ /* 0x000fe200000010ff */
[----:B------:R0:W-:Y:S01]  /*3d90*/  STG.E.128 desc[UR4][R208.64], R204 ;  /* 0x000000ccd0007986 */ /* 0x0001e2000c101d04 */
[----:B------:R-:W-:-:S02]  /*3da0*/  @P2 LEA.HI.X R3, R3, UR15, RZ, 0x4, P3 ;  /* 0x0000000f03032c11 */ /* 0x000fc400098f24ff */
[----:B------:R-:W-:-:S05]  /*3db0*/  @P2 PRMT R199, R199, 0x5410, R210 ;  /* 0x00005410c7c72816 */ /* 0x000fca00000000d2 */
[----:B------:R0:W-:Y:S02]  /*3dc0*/  @P2 STG.E.128 desc[UR4][R2.64], R196 ;  /* 0x000000c402002986 */ /* 0x0001e4000c101d04 */
.L_x_1339:
[----:B------:R-:W-:Y:S05]  /*3dd0*/  BSYNC B0 ;  /* 0x0000000000007941 */ /* 0x000fea0003800000 */
.L_x_1338:
[----:B------:R-:W-:Y:S02]  /*3de0*/  IADD3 R0, R0, UR18, RZ ;  /* 0x0000001200007c10 */ /* 0x000fe4000fffe0ff */
[----:B0-----:R-:W-:Y:S02]  /*3df0*/  SEL R206, RZ, 0x1, P1 ;  /* 0x00000001ffce7807 */ /* 0x001fe40000800000 */
[----:B------:R-:W-:-:S13]  /*3e00*/  ISETP.GE.AND P2, PT, R0, UR19, PT ;  /* 0x0000001300007c0c */ /* 0x000fda000bf46270 */
[----:B------:R-:W-:Y:S05]  /*3e10*/  @!P2 BRA `(.L_x_1340) ;  /* 0xffffffc8002ca947 */ /* 0x000fea000383ffff */
.L_x_1326:
[----:B------:R-:W2:Y:S04]  /*3e20*/  LDL.LU R3, [R1+0x2c] ;  /* 0x00002c0001037983 */ /* 0x000ea80000300800 */
[----:B-----5:R-:W3:Y:S01]  /*3e30*/  LDL.LU R2, [R1+0x34] ;  /* 0x0000340001027983 */ /* 0x020ee20000300800 */
[----:B------:R-:W0:Y:S01]  /*3e40*/  S2UR UR20, SR_CTAID.X ;  /* 0x00000000001479c3 */ /* 0x000e220000002500 */
[----:B------:R-:W-:Y:S01]  /*3e50*/  BSSY B0, `(.L_x_1341) ;  /* 0x0000019000007945 */ /* 0x000fe20003800000 */
[----:B---3--:R-:W-:Y:S02]  /*3e60*/  ISETP.NE.AND P1, PT, R2, RZ, PT ;  /* 0x000000ff0200720c */ /* 0x008fe40003f25270 */
[----:B------:R-:W0:Y:S02]  /*3e70*/  S2R R2, SR_TID.X ;  /* 0x0000000000027919 */ /* 0x000e240000002100 */
[----:B0-----:R-:W-:-:S02]  /*3e80*/  LEA.HI R0, R2, UR20, RZ, 0x19 ;  /* 0x0000001402007c11 */ /* 0x001fc4000f8fc8ff */
[----:B------:R-:W-:-:S03]  /*3e90*/  LOP3.LUT R11, R2, 0x7f, RZ, 0xc0, !PT ;  /* 0x0000007f020b7812 */ /* 0x000fc600078ec0ff */
[----:B--2---:R-:W-:-:S05]  /*3ea0*/  IMAD R0, R0, R3, RZ ;  /* 0x0000000300007224 */ /* 0x004fca00078e02ff */
[----:B------:R-:W-:Y:S01]  /*3eb0*/  LEA.HI R11, R0, R11, RZ, 0x1d ;  /* 0x0000000b000b7211 */ /* 0x000fe200078fe8ff */
[----:B------:R-:W-:Y:S06]  /*3ec0*/  @!P1 BRA `(.L_x_1342) ;  /* 0x0000000000449947 */ /* 0x000fec0003800000 */
[----:B------:R-:W0:Y:S08]  /*3ed0*/  LDC.64 R2, c[0x0][0x2d0] ;  /* 0x0000b400ff027b82 */ /* 0x000e300000000a00 */
[----:B------:R-:W1:Y:S08]  /*3ee0*/  LDC.64 R4, c[0x0][0x2d8] ;  /* 0x0000b600ff047b82 */ /* 0x000e700000000a00 */
        /* <DEDUP_REMOVED lines=10> */
[----:B---3--:R-:W-:-:S03]  /*3f90*/  IMAD.WIDE.U32 R8, R11, 0x20, R8 ;  /* 0x000000200b087825 */ /* 0x008fc600078e0008 */
[----:B------:R0:W-:Y:S01]  /*3fa0*/  STG.E.128 desc[UR4][R6.64+0x10], R156 ;  /* 0x0000109c06007986 */ /* 0x0001e2000c101d04 */
[----:B------:R-:W-:-:S03]  /*3fb0*/  VIADD R11, R11, 0x80 ;  /* 0x000000800b0b7836 */ /* 0x000fc60000000000 */
[----:B------:R0:W-:Y:S04]  /*3fc0*/  STG.E.128 desc[UR4][R8.64], R136 ;  /* 0x0000008808007986 */ /* 0x0001e8000c101d04 */
[----:B------:R0:W-:Y:S02]  /*3fd0*/  STG.E.128 desc[UR4][R8.64+0x10], R140 ;  /* 0x0000108c08007986 */ /* 0x0001e4000c101d04 */
.L_x_1342:
[----:B------:R-:W-:Y:S05]  /*3fe0*/  BSYNC B0 ;  /* 0x0000000000007941 */ /* 0x000fea0003800000 */
.L_x_1341:
[----:B------:R-:W-:Y:S04]  /*3ff0*/  BSSY B0, `(.L_x_1343) ;  /* 0x0000013000007945 */ /* 0x000fe80003800000 */
[----:B------:R-:W-:Y:S05]  /*4000*/  @!P0 BRA `(.L_x_1344) ;  /* 0x0000000000448947 */ /* 0x000fea0003800000 */
[----:B0-----:R-:W0:Y:S08]  /*4010*/  LDC.64 R2, c[0x0][0x2d0] ;  /* 0x0000b400ff027b82 */ /* 0x001e300000000a00 */
        /* <DEDUP_REMOVED lines=16> */
.L_x_1344:
[----:B------:R-:W-:Y:S05]  /*4120*/  BSYNC B0 ;  /* 0x0000000000007941 */ /* 0x000fea0003800000 */
.L_x_1343:
[----:B------:R-:W2:Y:S02]  /*4130*/  LDL.LU R0, [R1+0x30] ;  /* 0x0000300001007983 */ /* 0x000ea40000300800 */
[----:B--2---:R-:W-:-:S13]  /*4140*/  ISETP.NE.AND P0, PT, R0, RZ, PT ;  /* 0x000000ff0000720c */ /* 0x004fda0003f05270 */
[----:B------:R-:W-:Y:S05]  /*4150*/  @!P0 EXIT ;  /* 0x000000000000894d */ /* 0x000fea0003800000 */
[----:B0---4-:R-:W0:Y:S08]  /*4160*/  LDC.64 R2, c[0x0][0x2d0] ;  /* 0x0000b400ff027b82 */ /* 0x011e300000000a00 */
[----:B------:R-:W1:Y:S08]  /*4170*/  LDC.64 R4, c[0x0][0x2d8] ;  /* 0x0000b600ff047b82 */ /* 0x000e700000000a00 */
        /* <DEDUP_REMOVED lines=15> */
.L_x_1333:
[----:B------:R-:W-:Y:S01]  /*4270*/  HFMA2.MMA R204, -RZ, RZ, 0, 9.5367431640625e-07 ;  /* 0x00000010ffcc7435 */ /* 0x000fe200000001ff */
[----:B------:R-:W-:Y:S01]  /*4280*/  MOV R208, R234 ;  /* 0x000000ea00d07202 */ /* 0x000fe20000000f00 */
[----:B------:R-:W-:Y:S01]  /*4290*/  IMAD.MOV.U32 R207, RZ, RZ, -0x1 ;  /* 0xffffffffffcf7424 */ /* 0x000fe200078e00ff */
[----:B------:R-:W-:-:S08]  /*42a0*/  MOV R205, 0x1f ;  /* 0x0000001f00cd7802 */ /* 0x000fd00000000f00 */
[----:B-----5:R-:W-:Y:S05]  /*42b0*/  WARPSYNC.COLLECTIVE R207, `(.L_x_1345) ;  /* 0x00000000cf087348 */ /* 0x020fea0003c00000 */
[----:B------:R0:W1:Y:S02]  /*42c0*/  SHFL.DOWN P3, R211, R208, R204, R205 ;  /* 0x080000ccd0d37389 */ /* 0x00006400000600cd */
[----:B01---5:R-:W-:Y:S01]  /*42d0*/  ENDCOLLECTIVE ;  /* 0x000000000000791b */ /* 0x023fe20003800000 */
.L_x_1345:
[----:B------:R-:W-:Y:S01]  /*42e0*/  MOV R208, R236 ;  /* 0x000000ec00d07202 */ /* 0x000fe20000000f00 */
[----:B------:R-:W-:-:S07]  /*42f0*/  FADD.FTZ R234, R211, R234 ;  /* 0x000000ead3ea7221 */ /* 0x000fce0000010000 */
[----:B------:R-:W-:Y:S05]  /*4300*/  WARPSYNC.COLLECTIVE R207, `(.L_x_1346) ;  /* 0x00000000cf087348 */ /* 0x000fea0003c00000 */
[----:B------:R0:W1:Y:S02]  /*4310*/  SHFL.DOWN P3, R211, R208, R204, R205 ;  /* 0x080000ccd0d37389 */ /* 0x00006400000600cd */
[----:B01----:R-:W-:Y:S01]  /*4320*/  ENDCOLLECTIVE ;  /* 0x000000000000791b */ /* 0x003fe20003800000 */
.L_x_1346:
[----:B------:R-:W-:Y:S01]  /*4330*/  HFMA2.MMA R204, -RZ, RZ, 0, 4.76837158203125e-07 ;  /* 0x00000008ffcc7435 */ /* 0x000fe200000001ff */
[----:B------:R-:W-:Y:S01]  /*4340*/  MOV R208, R234 ;  /* 0x000000ea00d07202 */ /* 0x000fe20000000f00 */
[----:B------:R-:W-:-:S09]  /*4350*/  FADD.FTZ R236, R211, R236 ;  /* 0x000000ecd3ec7221 */ /* 0x000fd20000010000 */
[----:B------:R-:W-:Y:S05]  /*4360*/  WARPSYNC.COLLECTIVE R207, `(.L_x_1347) ;  /* 0x00000000cf087348 */ /* 0x000fea0003c00000 */
[----:B------:R0:W1:Y:S02]  /*4370*/  SHFL.DOWN P3, R211, R208, R204, R205 ;  /* 0x080000ccd0d37389 */ /* 0x00006400000600cd */
[----:B01----:R-:W-:Y:S01]  /*4380*/  ENDCOLLECTIVE ;  /* 0x000000000000791b */ /* 0x003fe20003800000 */
.L_x_1347:
[----:B------:R-:W-:Y:S01]  /*4390*/  MOV R208, R236 ;  /* 0x000000ec00d07202 */ /* 0x000fe20000000f00 */
[----:B------:R-:W-:-:S07]  /*43a0*/  FADD.FTZ R234, R234, R211 ;  /* 0x000000d3eaea7221 */ /* 0x000fce0000010000 */
[----:B------:R-:W-:Y:S05]  /*43b0*/  WARPSYNC.COLLECTIVE R207, `(.L_x_1348) ;  /* 0x00000000cf087348 */ /* 0x000fea0003c00000 */
[----:B------:R0:W1:Y:S02]  /*43c0*/  SHFL.DOWN P3, R211, R208, R204, R205 ;  /* 0x080000ccd0d37389 */ /* 0x00006400000600cd */
[----:B01----:R-:W-:Y:S01]  /*43d0*/  ENDCOLLECTIVE ;  /* 0x000000000000791b */ /* 0x003fe20003800000 */
.L_x_1348:
[----:B------:R-:W-:Y:S01]  /*43e0*/  MOV R208, R234 ;  /* 0x000000ea00d07202 */ /* 0x000fe20000000f00 */
[----:B------:R-:W-:Y:S02]  /*43f0*/  IMAD.MOV.U32 R204, RZ, RZ, 0x4 ;  /* 0x00000004ffcc7424 */ /* 0x000fe400078e00ff */
[----:B------:R-:W-:-:S07]  /*4400*/  FADD.FTZ R236, R236, R211 ;  /* 0x000000d3ecec7221 */ /* 0x000fce0000010000 */
[----:B------:R-:W-:Y:S05]  /*4410*/  WARPSYNC.COLLECTIVE R207, `(.L_x_1349) ;  /* 0x00000000cf087348 */ /* 0x000fea0003c00000 */
[----:B------:R0:W1:Y:S02]  /*4420*/  SHFL.DOWN P3, R211, R208, R204, R205 ;  /* 0x080000ccd0d37389 */ /* 0x00006400000600cd */
[----:B01----:R-:W-:Y:S01]  /*4430*/  ENDCOLLECTIVE ;  /* 0x000000000000791b */ /* 0x003fe20003800000 */
.L_x_1349:
[----:B------:R-:W-:Y:S02]  /*4440*/  MOV R208, R236 ;  /* 0x000000ec00d07202 */ /* 0x000fe40000000f00 */
[----:B------:R-:W-:-:S07]  /*4450*/  MOV R210, R211 ;  /* 0x000000d300d27202 */ /* 0x000fce0000000f00 */
[----:B------:R-:W-:Y:S05]  /*4460*/  WARPSYNC.COLLECTIVE R207, `(.L_x_1350) ;  /* 0x00000000cf087348 */ /* 0x000fea0003c00000 */
[----:B------:R0:W1:Y:S02]  /*4470*/  SHFL.DOWN P3, R211, R208, R204, R205 ;  /* 0x080000ccd0d37389 */ /* 0x00006400000600cd */
[----:B01----:R-:W-:Y:S01]  /*4480*/  ENDCOLLECTIVE ;  /* 0x000000000000791b */ /* 0x003fe20003800000 */
.L_x_1350:
[----:B------:R-:W-:Y:S01]  /*4490*/  FADD.FTZ R210, R234, R210 ;  /* 0x000000d2ead27221 */ /* 0x000fe20000010000 */
[----:B------:R-:W-:-:S04]  /*44a0*/  HFMA2.MMA R204, -RZ, RZ, 0, 1.1920928955078125e-07 ;  /* 0x00000002ffcc7435 */ /* 0x000fc800000001ff */
[----:B------:R-:W-:Y:S02]  /*44b0*/  MOV R208, R210 ;  /* 0x000000d200d07202 */ /* 0x000fe40000000f00 */
[----:B------:R-:W-:-:S07]  /*44c0*/  MOV R209, R211 ;  /* 0x000000d300d17202 */ /* 0x000fce0000000f00 */
[----:B------:R-:W-:Y:S05]  /*44d0*/  WARPSYNC.COLLECTIVE R207, `(.L_x_1351) ;  /* 0x00000000cf087348 */ /* 0x000fea0003c00000 */
[----:B------:R0:W1:Y:S02]  /*44e0*/  SHFL.DOWN P3, R211, R208, R204, R205 ;  /* 0x080000ccd0d37389 */ /* 0x00006400000600cd */
[----:B01----:R-:W-:Y:S01]  /*44f0*/  ENDCOLLECTIVE ;  /* 0x000000000000791b */ /* 0x003fe20003800000 */
.L_x_1351:
[----:B------:R-:W-:-:S04]  /*4500*/  FADD.FTZ R209, R236, R209 ;  /* 0x000000d1ecd17221 */ /* 0x000fc80000010000 */
[----:B------:R-:W-:Y:S02]  /*4510*/  IMAD.MOV.U32 R208, RZ, RZ, R209 ;  /* 0x000000ffffd07224 */ /* 0x000fe400078e00d1 */
[----:B------:R-:W-:-:S07]  /*4520*/  FADD.FTZ R210, R210, R211 ;  /* 0x000000d3d2d27221 */ /* 0x000fce0000010000 */
[----:B------:R-:W-:Y:S05]  /*4530*/  WARPSYNC.COLLECTIVE R207, `(.L_x_1352) ;  /* 0x00000000cf087348 */ /* 0x000fea0003c00000 */
[----:B------:R0:W1:Y:S02]  /*4540*/  SHFL.DOWN P3, R211, R208, R204, R205 ;  /* 0x080000ccd0d37389 */ /* 0x00006400000600cd */
[----:B01----:R-:W-:Y:S01]  /*4550*/  ENDCOLLECTIVE ;  /* 0x000000000000791b */ /* 0x003fe20003800000 */
.L_x_1352:
[----:B------:R-:W-:Y:S01]  /*4560*/  HFMA2.MMA R204, -RZ, RZ, 0, 5.9604644775390625e-08 ;  /* 0x00000001ffcc7435 */ /* 0x000fe200000001ff */
[----:B------:R-:W-:Y:S01]  /*4570*/  MOV R208, R210 ;  /* 0x000000d200d07202 */ /* 0x000fe20000000f00 */
[----:B------:R-:W-:-:S09]  /*4580*/  FADD.FTZ R209, R209, R211 ;  /* 0x000000d3d1d17221 */ /* 0x000fd20000010000 */
[----:B------:R-:W-:Y:S05]  /*4590*/  WARPSYNC.COLLECTIVE R207, `(.L_x_1353) ;  /* 0x00000000cf087348 */ /* 0x000fea0003c00000 */
[----:B------:R0:W1:Y:S02]  /*45a0*/  SHFL.DOWN P3, R211, R208, R204, R205 ;  /* 0x080000ccd0d37389 */ /* 0x00006400000600cd */
[----:B01----:R-:W-:Y:S01]  /*45b0*/  ENDCOLLECTIVE ;  /* 0x000000000000791b */ /* 0x003fe20003800000 */
.L_x_1353:
[----:B------:R-:W-:Y:S02]  /*45c0*/  MOV R208, R209 ;  /* 0x000000d100d07202 */ /* 0x000fe40000000f00 */
[----:B------:R-:W-:-:S07]  /*45d0*/  MOV R212, R211 ;  /* 0x000000d300d47202 */ /* 0x000fce0000000f00 */
[----:B------:R-:W-:Y:S05]  /*45e0*/  WARPSYNC.COLLECTIVE R207, `(.L_x_1354) ;  /* 0x00000000cf087348 */ /* 0x000fea0003c00000 */
[----:B------:R0:W1:Y:S02]  /*45f0*/  SHFL.DOWN P3, R211, R208, R204, R205 ;  /* 0x080000ccd0d37389 */ /* 0x00006400000600cd */
[----:B01----:R-:W-:Y:S01]  /*4600*/  ENDCOLLECTIVE ;  /* 0x000000000000791b */ /* 0x003fe20003800000 */
.L_x_1354:
[----:B------:R-:W-:Y:S01]  /*4610*/  MOV R205, R211 ;  /* 0x000000d300cd7202 */ /* 0x000fe20000000f00 */
[----:B------:R-:W-:Y:S06]  /*4620*/  BRA `(.L_x_1355) ;  /* 0xffffffdc00887947 */ /* 0x000fec000383ffff */
.L_x_1356:
        /* <DEDUP_REMOVED lines=13> */
.L_x_3266:


//--------------------- .text._ZN10layer_norm31ln_parallel_residual_bwd_kernelINS_13Kernel_traitsIf13__nv_bfloat16fS2_fjLj3072ELj1ELj1ELj4ELj16ENS_18Kernel_traits_baseILj3072EfS2_fS2_fjLj128EEEEELb1ELb0ELb1EEEvNS_9BwdParamsE --------------------------
	.section	.text._ZN10layer_norm31ln_parallel_residual_bwd_kernelINS_13Kernel_traitsIf13__nv_bfloat16fS2_fjLj3072ELj1ELj1ELj4ELj16ENS_18Kernel_traits_baseILj3072EfS2_fS2_fjLj128EEEEELb1ELb0ELb1EEEvNS_9BwdParamsE,"ax",@progbits
	.align	128
        .global         _ZN10layer_norm31ln_parallel_residual_bwd_kernelINS_13Kernel_traitsIf13__nv_bfloat16fS2_fjLj3072ELj1ELj1ELj4ELj16ENS_18Kernel_traits_baseILj3072EfS2_fS2_fjLj128EEEEELb1ELb0ELb1EEEvNS_9BwdParamsE
        .type           _ZN10layer_norm31ln_parallel_residual_bwd_kernelINS_13Kernel_traitsIf13__nv_bfloat16fS2_fjLj3072ELj1ELj1ELj4ELj16ENS_18Kernel_traits_baseILj3072EfS2_fS2_fjLj128EEEEELb1ELb0ELb1EEEvNS_9BwdParamsE,@function
        .size           _ZN10layer_norm31ln_parallel_residual_bwd_kernelINS_13Kernel_traitsIf13__nv_bfloat16fS2_fjLj3072ELj1ELj1ELj4ELj16ENS_18Kernel_traits_baseILj3072EfS2_fS2_fjLj128EEEEELb1ELb0ELb1EEEvNS_9BwdParamsE,(.L_x_3267 - _ZN10layer_norm31ln_parallel_residual_bwd_kernelINS_13Kernel_traitsIf13__nv_bfloat16fS2_fjLj3072ELj1ELj1ELj4ELj16ENS_18Kernel_traits_baseILj3072EfS2_fS2_fjLj128EEEEELb1ELb0ELb1EEEvNS_9BwdParamsE)
        .other          _ZN10layer_norm31ln_parallel_residual_bwd_kernelINS_13Kernel_traitsIf13__nv_bfloat16fS2_fjLj3072ELj1ELj1ELj4ELj16ENS_18Kernel_traits_baseILj3072EfS2_fS2_fjLj128EEEEELb1ELb0ELb1EEEvNS_9BwdParamsE,@"STO_CUDA_ENTRY STV_DEFAULT"
_ZN10layer_norm31ln_parallel_residual_bwd_kernelINS_13Kernel_traitsIf13__nv_bfloat16fS2_fjLj3072ELj1ELj1ELj4ELj16ENS_18Kernel_traits_baseILj3072EfS2_fS2_fjLj128EEEEELb1ELb0ELb1EEEvNS_9BwdParamsE:
.text._ZN10layer_norm31ln_parallel_residual_bwd_kernelINS_13Kernel_traitsIf13__nv_bfloat16fS2_fjLj3072ELj1ELj1ELj4ELj16ENS_18Kernel_traits_baseILj3072EfS2_fS2_fjLj128EEEEELb1ELb0ELb1EEEvNS_9BwdParamsE:
        /* <DEDUP_REMOVED lines=66> */
.L_x_1357:
[----:B------:R0:W-:Y:S01]  /*0420*/  STL [R1+0x2c], RZ ;  /* 0x00002cff01007387 */ /* 0x0001e20000100800 */
[----:B------:R-:W-:Y:S01]  /*0430*/  SHF.L.U32 R0, R0, 0x5, RZ ;  /* 0x0000000500007819 */ /* 0x000fe200000006ff */
[----:B------:R-:W-:Y:S01]  /*0440*/  ULDC.64 UR6, c[0x0][0x260] ;  /* 0x0000980000067ab9 */ /* 0x000fe20000000a00 */
[----:B------:R-:W-:Y:S01]  /*0450*/  ULDC.64 UR8, c[0x0][0x268] ;  /* 0x00009a0000087ab9 */ /* 0x000fe20000000a00 */
[----:B------:R0:W-:Y:S01]  /*0460*/  STL [R1+0x28], RZ ;  /* 0x000028ff01007387 */ /* 0x0001e20000100800 */
[----:B------:R-:W-:-:S03]  /*0470*/  LOP3.LUT R0, R0, 0xfe0, RZ, 0xc0, !PT ;  /* 0x00000fe000007812 */ /* 0x000fc600078ec0ff */
[----:B------:R0:W-:Y:S01]  /*0480*/  STL [R1+0x24], RZ ;  /* 0x000024ff01007387 */ /* 0x0001e20000100800 */
[C---:B------:R-:W-:Y:S02]  /*0490*/  IADD3 R2, P0, R0.reuse, UR6, RZ ;  /* 0x0000000600027c10 */ /* 0x040fe4000ff1e0ff */
[----:B------:R-:W-:Y:S01]  /*04a0*/  IADD3 R4, P1, R0, UR8, RZ ;  /* 0x0000000800047c10 */ /* 0x000fe2000ff3e0ff */
[----:B------:R0:W-:Y:S01]  /*04b0*/  STL [R1+0x20], RZ ;  /* 0x000020ff01007387 */ /* 0x0001e20000100800 */
[----:B------:R-:W-:Y:S01]  /*04c0*/  IADD3.X R3, RZ, UR7, RZ, P0, !PT ;  /* 0x00000007ff037c10 */ /* 0x000fe200087fe4ff */
[----:B------:R-:W-:Y:S02]  /*04d0*/  ULDC.64 UR6, c[0x0][0x2c8] ;  /* 0x0000b20000067ab9 */ /* 0x000fe40000000a00 */
[----:B------:R0:W-:Y:S01]  /*04e0*/  STL [R1+0xc], RZ ;  /* 0x00000cff01007387 */ /* 0x0001e20000100800 */
[----:B------:R-:W-:-:S03]  /*04f0*/  IMAD.X R5, RZ, RZ, UR9, P1 ;  /* 0x00000009ff057e24 */ /* 0x000fc600088e06ff */
[----:B------:R0:W-:Y:S04]  /*0500*/  STL [R1+0x8], RZ ;  /* 0x000008ff01007387 */ /* 0x0001e80000100800 */
[----:B------:R0:W-:Y:S04]  /*0510*/  STL [R1+0x4], RZ ;  /* 0x000004ff01007387 */ /* 0x0001e80000100800 */
[----:B------:R0:W-:Y:S04]  /*0520*/  STL [R1], RZ ;  /* 0x000000ff01007387 */ /* 0x0001e80000100800 */
[----:B------:R0:W-:Y:S04]  /*0530*/  STL [R1+0x1c], RZ ;  /* 0x00001cff01007387 */ /* 0x0001e80000100800 */
[----:B------:R0:W-:Y:S04]  /*0540*/  STL [R1+0x18], RZ ;  /* 0x000018ff01007387 */ /* 0x0001e80000100800 */
[----:B------:R0:W-:Y:S04]  /*0550*/  STL [R1+0x14], RZ ;  /* 0x000014ff01007387 */ /* 0x0001e80000100800 */
[----:B------:R0:W-:Y:S01]  /*0560*/  STL [R1+0x10], RZ ;  /* 0x000010ff01007387 */ /* 0x0001e20000100800 */
[----:B------:R-:W-:Y:S01]  /*0570*/  ISETP.NE.U32.AND P0, PT, RZ, UR6, PT ;  /* 0x00000006ff007c0c */ /* 0x000fe2000bf05070 */
[----:B------:R-:W-:-:S02]  /*0580*/  HFMA2.MMA R217, -RZ, RZ, 0, 5.9604644775390625e-08 ;  /* 0x00000001ffd97435 */ /* 0x000fc400000001ff */
[----:B------:R-:W-:Y:S01]  /*0590*/  HFMA2.MMA R27, -RZ, RZ, 0, 0 ;  /* 0x00000000ff1b7435 */ /* 0x000fe200000001ff */
[----:B------:R-:W5:Y:S01]  /*05a0*/  LDG.E.128 R76, desc[UR4][R2.64] ;  /* 0x00000004024c7981 */ /* 0x000f62000c1e1d00 */
[----:B------:R-:W-:Y:S01]  /*05b0*/  HFMA2.MMA R201, -RZ, RZ, 0, 0 ;  /* 0x00000000ffc97435 */ /* 0x000fe200000001ff */
[----:B------:R-:W-:Y:S02]  /*05c0*/  ISETP.NE.AND.EX P0, PT, RZ, UR7, PT, P0 ;  /* 0x00000007ff007c0c */ /* 0x000fe4000bf05300 */
[----:B------:R-:W-:Y:S01]  /*05d0*/  CS2R R192, SRZ ;  /* 0x0000000000c07805 */ /* 0x000fe2000001ff00 */
[----:B------:R-:W5:Y:S01]  /*05e0*/  LDG.E.128 R72, desc[UR4][R2.64+0x10] ;  /* 0x0000100402487981 */ /* 0x000f62000c1e1d00 */
[----:B------:R-:W-:Y:S02]  /*05f0*/  CS2R R196, SRZ ;  /* 0x0000000000c47805 */ /* 0x000fe4000001ff00 */
[----:B------:R-:W-:Y:S02]  /*0600*/  CS2R R184, SRZ ;  /* 0x0000000000b87805 */ /* 0x000fe4000001ff00 */
[----:B------:R-:W-:Y:S01]  /*0610*/  CS2R R188, SRZ ;  /* 0x0000000000bc7805 */ /* 0x000fe2000001ff00 */
[----:B------:R-:W5:Y:S01]  /*0620*/  LDG.E.128 R68, desc[UR4][R2.64+0x1000] ;  /* 0x0010000402447981 */ /* 0x000f62000c1e1d00 */
[----:B------:R-:W-:-:S02]  /*0630*/  MOV R165, RZ ;  /* 0x000000ff00a57202 */ /* 0x000fc40000000f00 */
[----:B------:R-:W-:Y:S02]  /*0640*/  CS2R R178, SRZ ;  /* 0x0000000000b27805 */ /* 0x000fe4000001ff00 */
[----:B------:R-:W-:Y:S01]  /*0650*/  CS2R R170, SRZ ;  /* 0x0000000000aa7805 */ /* 0x000fe2000001ff00 */
[----:B------:R-:W5:Y:S01]  /*0660*/  LDG.E.128 R64, desc[UR4][R2.64+0x1010] ;  /* 0x0010100402407981 */ /* 0x000f62000c1e1d00 */
[----:B------:R-:W-:Y:S02]  /*0670*/  CS2R R244, SRZ ;  /* 0x0000000000f47805 */ /* 0x000fe4000001ff00 */
[----:B------:R-:W-:Y:S02]  /*0680*/  CS2R R242, SRZ ;  /* 0x0000000000f27805 */ /* 0x000fe4000001ff00 */
[----:B------:R-:W-:Y:S01]  /*0690*/  CS2R R240, SRZ ;  /* 0x0000000000f07805 */ /* 0x000fe2000001ff00 */
[----:B------:R-:W5:Y:S01]  /*06a0*/  LDG.E.128 R60, desc[UR4][R2.64+0x2000] ;  /* 0x00200004023c7981 */ /* 0x000f62000c1e1d00 */
[----:B------:R-:W-:Y:S01]  /*06b0*/  IMAD.MOV.U32 R216, RZ, RZ, RZ ;  /* 0x000000ffffd87224 */ /* 0x000fe200078e00ff */
        /* <DEDUP_REMOVED lines=11> */
[----:B------:R-:W-:Y:S02]  /*0770*/  MOV R252, RZ ;  /* 0x000000ff00fc7202 */ /* 0x000fe40000000f00 */
        /* <DEDUP_REMOVED lines=19> */
[----:B------:R-:W-:-:S02]  /*08b0*/  MOV R0, RZ ;  /* 0x000000ff00007202 */ /* 0x000fc40000000f00 */
[----:B-1----:R-:W-:Y:S02]  /*08c0*/  CS2R R2, SRZ ;  /* 0x0000000000027805 */ /* 0x002fe4000001ff00 */
[----:B------:R-:W-:Y:S02]  /*08d0*/  CS2R R6, SRZ ;  /* 0x0000000000067805 */ /* 0x000fe4000001ff00 */
[----:B------:R-:W-:Y:S02]  /*08e0*/  CS2R R8, SRZ ;  /* 0x0000000000087805 */ /* 0x000fe4000001ff00 */
[----:B------:R-:W-:Y:S02]  /*08f0*/  CS2R R10, SRZ ;  /* 0x00000000000a7805 */ /* 0x000fe4000001ff00 */
[----:B--2---:R-:W-:Y:S02]  /*0900*/  CS2R R4, SRZ ;  /* 0x0000000000047805 */ /* 0x004fe4000001ff00 */
[----:B------:R-:W-:-:S02]  /*0910*/  CS2R R12, SRZ ;  /* 0x00000000000c7805 */ /* 0x000fc4000001ff00 */
[----:B0-----:R-:W-:-:S07]  /*0920*/  CS2R R14, SRZ ;  /* 0x00000000000e7805 */ /* 0x001fce000001ff00 */
.L_x_1360:
[----:B0-----:R-:W0:Y:S01]  /*0930*/  S2R R232, SR_TID.X ;  /* 0x0000000000e87919 */ /* 0x001e220000002100 */
[----:B------:R-:W1:Y:S01]  /*0940*/  LDC.64 R116, c[0x0][0x250] ;  /* 0x00009400ff747b82 */ /* 0x000e620000000a00 */
[C---:B------:R-:W-:Y:S01]  /*0950*/  IMAD R26, R164.reuse, UR10, RZ ;  /* 0x0000000aa41a7c24 */ /* 0x040fe2000f8e02ff */
[----:B------:R-:W2:Y:S06]  /*0960*/  LDL.LU R235, [R1+0x4] ;  /* 0x0000040001eb7983 */ /* 0x000eac0000300800 */
[----:B------:R-:W3:Y:S08]  /*0970*/  LDC.64 R160, c[0x0][0x238] ;  /* 0x00008e00ffa07b82 */ /* 0x000ef00000000a00 */
[----:B------:R-:W4:Y:S01]  /*0980*/  LDC.64 R154, c[0x0][0x2c0] ;  /* 0x0000b000ff9a7b82 */ /* 0x000f220000000a00 */
[----:B------:R-:W-:Y:S01]  /*0990*/  SHF.R.S32.HI R119, RZ, 0x1f, R26 ;  /* 0x0000001fff777819 */ /* 0x000fe2000001141a */
[----:B------:R-:W2:Y:S06]  /*09a0*/  LDL.LU R234, [R1+0xc] ;  /* 0x00000c0001ea7983 */ /* 0x000eac0000300800 */
[----:B------:R-:W4:Y:S08]  /*09b0*/  LDC.64 R126, c[0x0][0x258] ;  /* 0x00009600ff7e7b82 */ /* 0x000f300000000a00 */
[----:B------:R-:W4:Y:S01]  /*09c0*/  LDC.64 R156, c[0x0][0x2b8] ;  /* 0x0000ae00ff9c7b82 */ /* 0x000f220000000a00 */
[----:B------:R-:W-:Y:S01]  /*09d0*/  LEA.HI R119, R119, R26, RZ, 0x3 ;  /* 0x0000001a77777211 */ /* 0x000fe200078f18ff */
[----:B-1----:R-:W-:Y:S01]  /*09e0*/  IMAD.WIDE R116, R164, 0x4, R116 ;  /* 0x00000004a4747825 */ /* 0x002fe200078e0274 */
[----:B0-----:R-:W-:Y:S01]  /*09f0*/  LOP3.LUT R26, R232, 0x7f, RZ, 0xc0, !PT ;  /* 0x0000007fe81a7812 */ /* 0x001fe200078ec0ff */
[----:B------:R-:W2:Y:S03]  /*0a00*/  LDL.LU R233, [R1] ;  /* 0x0000000001e97983 */ /* 0x000ea60000300800 */
[----:B------:R-:W-:Y:S01]  /*0a10*/  LEA.HI.SX32 R199, R119, R26, 0x1d ;  /* 0x0000001a77c77211 */ /* 0x000fe200078feaff */
[----:B------:R-:W2:Y:S01]  /*0a20*/  LDG.E R219, desc[UR4][R116.64] ;  /* 0x0000000474db7981 */ /* 0x000ea2000c1e1900 */
[----:B------:R-:W0:Y:S03]  /*0a30*/  @P0 LDC.64 R162, c[0x0][0x2c8] ;  /* 0x0000b200ffa20b82 */ /* 0x000e260000000a00 */
[----:B---3--:R-:W-:-:S04]  /*0a40*/  IMAD.WIDE.U32 R128, R199, 0x20, R160 ;  /* 0x00000020c7807825 */ /* 0x008fc800078e00a0 */
[C---:B----4-:R-:W-:Y:S01]  /*0a50*/  IMAD.WIDE.U32 R120, R199.reuse, 0x10, R154 ;  /* 0x00000010c7787825 */ /* 0x050fe200078e009a */
[----:B------:R-:W1:Y:S01]  /*0a60*/  @P0 LDC.64 R214, c[0x0][0x2c8] ;  /* 0x0000b200ffd60b82 */ /* 0x000e620000000a00 */
[----:B------:R-:W3:Y:S02]  /*0a70*/  LDG.E.128 R116, desc[UR4][R128.64] ;  /* 0x0000000480747981 */ /* 0x000ee4000c1e1d00 */
[----:B------:R-:W-:Y:S02]  /*0a80*/  IMAD.WIDE R126, R164, 0x4, R126 ;  /* 0x00000004a47e7825 */ /* 0x000fe400078e027e */
[----:B------:R-:W4:Y:S02]  /*0a90*/  LDG.E.128 R120, desc[UR4][R120.64] ;  /* 0x0000000478787981 */ /* 0x000f24000c1e1d00 */
[C---:B------:R-:W-:Y:S01]  /*0aa0*/  IMAD.WIDE.U32 R124, R199.reuse, 0x10, R156 ;  /* 0x00000010c77c7825 */ /* 0x040fe200078e009c */
[----:B------:R-:W1:Y:S01]  /*0ab0*/  @P0 LDC.64 R212, c[0x0][0x2c8] ;  /* 0x0000b200ffd40b82 */ /* 0x000e620000000a00 */
[----:B------:R-:W4:Y:S04]  /*0ac0*/  LDG.E R200, desc[UR4][R126.64] ;  /* 0x000000047ec87981 */ /* 0x000f28000c1e1900 */
[----:B------:R-:W4:Y:S04]  /*0ad0*/  LDG.E.128 R128, desc[UR4][R128.64+0x10] ;  /* 0x0000100480807981 */ /* 0x000f28000c1e1d00 */
[----:B------:R-:W3:Y:S01]  /*0ae0*/  LDG.E.128 R124, desc[UR4][R124.64] ;  /* 0x000000047c7c7981 */ /* 0x000ee2000c1e1d00 */
[----:B------:R-:W-:-:S04]  /*0af0*/  VIADD R198, R199, 0x80 ;  /* 0x00000080c7c67836 */ /* 0x000fc80000000000 */
[----:B------:R-:W-:-:S06]  /*0b00*/  IMAD.WIDE.U32 R136, R198, 0x10, R154 ;  /* 0x00000010c6887825 */ /* 0x000fcc00078e009a */
[----:B------:R-:W4:Y:S01]  /*0b10*/  LDG.E.128 R136, desc[UR4][R136.64] ;  /* 0x0000000488887981 */ /* 0x000f22000c1e1d00 */
[----:B------:R-:W-:-:S04]  /*0b20*/  IMAD.WIDE.U32 R144, R198, 0x20, R160 ;  /* 0x00000020c6907825 */ /* 0x000fc800078e00a0 */
[C---:B------:R-:W-:Y:S01]  /*0b30*/  IMAD.WIDE.U32 R140, R198.reuse, 0x10, R156 ;  /* 0x00000010c68c7825 */ /* 0x040fe200078e009c */
[----:B------:R-:W4:Y:S05]  /*0b40*/  LDG.E.128 R132, desc[UR4][R144.64] ;  /* 0x0000000490847981 */ /* 0x000f2a000c1e1d00 */
[----:B------:R-:W4:Y:S01]  /*0b50*/  LDG.E.128 R140, desc[UR4][R140.64] ;  /* 0x000000048c8c7981 */ /* 0x000f22000c1e1d00 */
[C---:B0-----:R-:W-:Y:S01]  /*0b60*/  @P0 IMAD.WIDE.U32 R162, R199.reuse, 0x20, R162 ;  /* 0x00000020c7a20825 */ /* 0x041fe200078e00a2 */
[----:B------:R-:W-:Y:S02]  /*0b70*/  ISETP.NE.AND P4, PT, RZ, UR11, PT ;  /* 0x0000000bff007c0c */ /* 0x000fe4000bf85270 */
[----:B------:R-:W-:Y:S01]  /*0b80*/  IADD3 R26, R199, 0x100, RZ ;  /* 0x00000100c71a7810 */ /* 0x000fe20007ffe0ff */
[----:B------:R-:W4:Y:S04]  /*0b90*/  LDG.E.128 R144, desc[UR4][R144.64+0x10] ;  /* 0x0000100490907981 */ /* 0x000f28000c1e1d00 */
[----:B-----5:R-:W5:Y:S04]  /*0ba0*/  @P0 LDG.E.128 R80, desc[UR4][R162.64] ;  /* 0x00000004a2500981 */ /* 0x020f68000c1e1d00 */
[----:B------:R1:W5:Y:S02]  /*0bb0*/  @P0 LDG.E.128 R84, desc[UR4][R162.64+0x10] ;  /* 0x00001004a2540981 */ /* 0x000364000c1e1d00 */
[----:B-1----:R-:W-:-:S05]  /*0bc0*/  @P0 IMAD.WIDE.U32 R162, R198, 0x20, R214 ;  /* 0x00000020c6a20825 */ /* 0x002fca00078e00d6 */
[----:B------:R-:W5:Y:S04]  /*0bd0*/  @P0 LDG.E.128 R88, desc[UR4][R162.64] ;  /* 0x00000004a2580981 */ /* 0x000f68000c1e1d00 */
[----:B------:R0:W5:Y:S02]  /*0be0*/  @P0 LDG.E.128 R92, desc[UR4][R162.64+0x10] ;  /* 0x00001004a25c0981 */ /* 0x000164000c1e1d00 */
[----:B0-----:R-:W-:Y:S01]  /*0bf0*/  @P0 IMAD.WIDE.U32 R162, R26, 0x20, R212 ;  /* 0x000000201aa20825 */ /* 0x001fe200078e00d4 */
[----:B------:R-:W-:Y:S02]  /*0c00*/  LOP3.LUT P1, RZ, R217, 0xff, RZ, 0xc0, !PT ;  /* 0x000000ffd9ff7812 */ /* 0x000fe4000782c0ff */
[----:B--2---:R-:W-:Y:S02]  /*0c10*/  FSEL R219, R219, RZ, !P4 ;  /* 0x000000ffdbdb7208 */ /* 0x004fe40006000000 */
[----:B---3--:R-:W-:-:S03]  /*0c20*/  SHF.L.U32 R222, R126, 0x10, RZ ;  /* 0x000000107ede7819 */ /* 0x008fc600000006ff */
[----:B------:R-:W-:Y:S01]  /*0c30*/  FADD.FTZ R213, R116, -R219 ;  /* 0x800000db74d57221 */ /* 0x000fe20000010000 */
[----:B----4-:R-:W-:Y:S02]  /*0c40*/  SHF.L.U32 R215, R120, 0x10, RZ ;  /* 0x0000001078d77819 */ /* 0x010fe400000006ff */
[----:B------:R-:W-:Y:S01]  /*0c50*/  SHF.L.U32 R226, R127, 0x10, RZ ;  /* 0x000000107fe27819 */ /* 0x000fe200000006ff */
[----:B------:R-:W-:Y:S01]  /*0c60*/  FMUL.FTZ R212, R200, R213 ;  /* 0x000000d5c8d47220 */ /* 0x000fe20000410000 */
[----:B------:R-:W-:Y:S01]  /*0c70*/  SHF.L.U32 R213, R124, 0x10, RZ ;  /* 0x000000107cd57819 */ /* 0x000fe200000006ff */
[----:B------:R-:W-:Y:S01]  /*0c80*/  FADD.FTZ R210, R215, R210 ;  /* 0x000000d2d7d27221 */ /* 0x000fe20000010000 */
[----:B------:R-:W-:Y:S01]  /*0c90*/  ISETP.NE.U32.AND P2, PT, RZ, UR14, PT ;  /* 0x0000000eff007c0c */ /* 0x000fe2000bf45070 */
[-C--:B------:R-:W-:Y:S01]  /*0ca0*/  FFMA.FTZ R205, R212, R215.reuse, R205 ;  /* 0x000000d7d4cd7223 */ /* 0x080fe200000100cd */
[----:B------:R-:W-:Y:S01]  /*0cb0*/  FMUL.FTZ R215, R52, R215 ;  /* 0x000000d734d77220 */ /* 0x000fe20000410000 */
[----:B------:R-:W-:Y:S01]  /*0cc0*/  FADD.FTZ R117, R117, -R219 ;  /* 0x800000db75757221 */ /* 0x000fe20000010000 */
[----:B------:R-:W-:Y:S01]  /*0cd0*/  FADD.FTZ R24, R213, R24 ;  /* 0x00000018d5187221 */ /* 0x000fe20000010000 */
[-C--:B------:R-:W-:Y:S01]  /*0ce0*/  FFMA.FTZ R15, R212, R213.reuse, R15 ;  /* 0x000000d5d40f7223 */ /* 0x080fe2000001000f */
[----:B------:R-:W-:Y:S01]  /*0cf0*/  FADD.FTZ R223, R128, -R219 ;  /* 0x800000db80df7221 */ /* 0x000fe20000010000 */
[----:B------:R-:W-:Y:S01]  /*0d00*/  FFMA.FTZ R213, R76, R213, R215 ;  /* 0x000000d54cd57223 */ /* 0x000fe200000100d7 */
[--C-:B------:R-:W-:Y:S01]  /*0d10*/  FADD.FTZ R215, R118, -R219.reuse ;  /* 0x800000db76d77221 */ /* 0x100fe20000010000 */
[----:B------:R-:W-:Y:S01]  /*0d20*/  FMUL.FTZ R218, R200, R117 ;  /* 0x00000075c8da7220 */ /* 0x000fe20000410000 */
[----:B------:R-:W-:Y:S01]  /*0d30*/  FADD.FTZ R119, R119, -R219 ;  /* 0x800000db77777221 */ /* 0x000fe20000010000 */
[----:B------:R-:W-:Y:S01]  /*0d40*/  SHF.L.U32 R117, R122, 0x10, RZ ;  /* 0x000000107a757819 */ /* 0x000fe200000006ff */
[----:B------:R-:W-:Y:S01]  /*0d50*/  FMUL.FTZ R223, R200, R223 ;  /* 0x000000dfc8df7220 */ /* 0x000fe20000410000 */
[----:B------:R-:W-:-:S02]  /*0d60*/  IMAD.U32 R116, R121, 0x10000, RZ ;  /* 0x0001000079747824 */ /* 0x000fc400078e00ff */
[----:B------:R-:W-:Y:S01]  /*0d70*/  FMUL.FTZ R215, R200, R215 ;  /* 0x000000d7c8d77220 */ /* 0x000fe20000410000 */
[----:B------:R-:W-:Y:S01]  /*0d80*/  PRMT R121, R121, 0x7632, R121 ;  /* 0x0000763279797816 */ /* 0x000fe20000000079 */
[----:B------:R-:W-:Y:S01]  /*0d90*/  FADD.FTZ R227, R130, -R219 ;  /* 0x800000db82e37221 */ /* 0x000fe20000010000 */
[----:B------:R-:W-:Y:S01]  /*0da0*/  FMUL.FTZ R221, R200, R119 ;  /* 0x00000077c8dd7220 */ /* 0x000fe20000410000 */
[-C--:B------:R-:W-:Y:S01]  /*0db0*/  FMUL.FTZ R119, R48, R117.reuse ;  /* 0x0000007530777220 */ /* 0x080fe20000410000 */
[----:B------:R-:W-:Y:S01]  /*0dc0*/  FADD.FTZ R242, R117, R242 ;  /* 0x000000f275f27221 */ /* 0x000fe20000010000 */
[----:B------:R-:W-:Y:S01]  /*0dd0*/  FFMA.FTZ R230, R223, R117, R230 ;  /* 0x00000075dfe67223 */ /* 0x000fe200000100e6 */
[----:B------:R-:W-:Y:S01]  /*0de0*/  SHF.L.U32 R117, R123, 0x10, RZ ;  /* 0x000000107b757819 */ /* 0x000fe200000006ff */
[----:B------:R-:W-:Y:S01]  /*0df0*/  FADD.FTZ R216, R116, R216 ;  /* 0x000000d874d87221 */ /* 0x000fe20000010000 */
[-C--:B------:R-:W-:Y:S01]  /*0e00*/  FFMA.FTZ R207, R215, R116.reuse, R207 ;  /* 0x00000074d7cf7223 */ /* 0x080fe200000100cf */
[----:B------:R-:W-:Y:S01]  /*0e10*/  FMUL.FTZ R217, R54, R116 ;  /* 0x0000007436d97220 */ /* 0x000fe20000410000 */
[----:B------:R-:W-:Y:S01]  /*0e20*/  FMUL.FTZ R227, R200, R227 ;  /* 0x000000e3c8e37220 */ /* 0x000fe20000410000 */
[----:B------:R-:W-:Y:S01]  /*0e30*/  IMAD.U32 R116, R121, 0x10000, RZ ;  /* 0x0001000079747824 */ /* 0x000fe200078e00ff */
[----:B------:R-:W-:Y:S01]  /*0e40*/  PRMT R123, R123, 0x7632, R123 ;  /* 0x000076327b7b7816 */ /* 0x000fe2000000007b */
[----:B------:R-:W-:Y:S01]  /*0e50*/  FADD.FTZ R20, R222, R20 ;  /* 0x00000014de147221 */ /* 0x000fe20000010000 */
[-C--:B------:R-:W-:Y:S01]  /*0e60*/  FFMA.FTZ R11, R223, R222.reuse, R11 ;  /* 0x000000dedf0b7223 */ /* 0x080fe2000001000b */
[----:B------:R-:W-:Y:S01]  /*0e70*/  FFMA.FTZ R222, R72, R222, R119 ;  /* 0x000000de48de7223 */ /* 0x000fe20000010077 */
[-C--:B------:R-:W-:Y:S01]  /*0e80*/  FMUL.FTZ R119, R50, R117.reuse ;  /* 0x0000007532777220 */ /* 0x080fe20000410000 */
[----:B------:R-:W-:Y:S01]  /*0e90*/  FADD.FTZ R244, R117, R244 ;  /* 0x000000f475f47221 */ /* 0x000fe20000010000 */
[----:B------:R-:W-:Y:S01]  /*0ea0*/  FFMA.FTZ R240, R227, R117, R240 ;  /* 0x00000075e3f07223 */ /* 0x000fe200000100f0 */
[-C--:B------:R-:W-:Y:S01]  /*0eb0*/  FFMA.FTZ R206, R221, R116.reuse, R206 ;  /* 0x00000074ddce7223 */ /* 0x080fe200000100ce */
[----:B------:R-:W-:Y:S01]  /*0ec0*/  FADD.FTZ R211, R116, R211 ;  /* 0x000000d374d37221 */ /* 0x000fe20000010000 */
[----:B------:R-:W-:Y:S01]  /*0ed0*/  FMUL.FTZ R220, R55, R116 ;  /* 0x0000007437dc7220 */ /* 0x000fe20000410000 */
[----:B------:R-:W-:Y:S01]  /*0ee0*/  PRMT R127, R127, 0x7632, R127 ;  /* 0x000076327f7f7816 */ /* 0x000fe2000000007f */
[----:B------:R-:W-:Y:S01]  /*0ef0*/  FADD.FTZ R131, R131, -R219 ;  /* 0x800000db83837221 */ /* 0x000fe20000010000 */
[----:B------:R-:W-:Y:S01]  /*0f00*/  SHF.L.U32 R117, R136, 0x10, RZ ;  /* 0x0000001088757819 */ /* 0x000fe200000006ff */
[----:B------:R-:W-:Y:S01]  /*0f10*/  IMAD.U32 R116, R123, 0x10000, RZ ;  /* 0x000100007b747824 */ /* 0x000fe200078e00ff */
[----:B------:R-:W-:Y:S01]  /*0f20*/  SHF.L.U32 R228, R127, 0x10, RZ ;  /* 0x000000107fe47819 */ /* 0x000fe200000006ff */
[----:B------:R-:W-:Y:S01]  /*0f30*/  FMUL.FTZ R229, R200, R131 ;  /* 0x00000083c8e57220 */ /* 0x000fe20000410000 */
[----:B------:R-:W-:-:S04]  /*0f40*/  IMAD.WIDE.U32 R160, R26, 0x20, R160 ;  /* 0x000000201aa07825 */ /* 0x000fc800078e00a0 */
[----:B------:R-:W-:Y:S01]  /*0f50*/  FMUL.FTZ R118, R51, R116 ;  /* 0x0000007433767220 */ /* 0x000fe20000410000 */
[----:B------:R-:W-:Y:S01]  /*0f60*/  FADD.FTZ R235, R117, R235 ;  /* 0x000000eb75eb7221 */ /* 0x000fe20000010000 */
[----:B------:R-:W-:Y:S01]  /*0f70*/  FADD.FTZ R19, R228, R19 ;  /* 0x00000013e4137221 */ /* 0x000fe20000010000 */
[-C--:B------:R-:W-:Y:S01]  /*0f80*/  FFMA.FTZ R10, R229, R228.reuse, R10 ;  /* 0x000000e4e50a7223 */ /* 0x080fe2000001000a */
[----:B------:R-:W-:Y:S01]  /*0f90*/  FFMA.FTZ R228, R75, R228, R118 ;  /* 0x000000e44be47223 */ /* 0x000fe20000010076 */
[----:B------:R-:W-:Y:S01]  /*0fa0*/  FADD.FTZ R131, -R219, R132 ;  /* 0x00000084db837221 */ /* 0x000fe20000010100 */
[----:B------:R-:W-:Y:S04]  /*0fb0*/  STL [R1+0x4], R235 ;  /* 0x000004eb01007387 */ /* 0x000fe80000100800 */
[----:B------:R-:W2:Y:S01]  /*0fc0*/  LDL.LU R118, [R1+0x8] ;  /* 0x0000080001767983 */ /* 0x000ea20000300800 */
[----:B------:R-:W-:Y:S01]  /*0fd0*/  FMUL.FTZ R131, R200, R131 ;  /* 0x00000083c8837220 */ /* 0x000fe20000410000 */
[----:B------:R-:W-:Y:S01]  /*0fe0*/  SHF.L.U32 R130, R140, 0x10, RZ ;  /* 0x000000108c827819 */ /* 0x000fe200000006ff */
[----:B------:R-:W-:Y:S01]  /*0ff0*/  IMAD.WIDE.U32 R156, R26, 0x10, R156 ;  /* 0x000000101a9c7825 */ /* 0x000fe200078e009c */
[----:B------:R-:W5:Y:S03]  /*1000*/  @P0 LDG.E.128 R96, desc[UR4][R162.64] ;  /* 0x00000004a2600981 */ /* 0x000f66000c1e1d00 */
[CC--:B------:R-:W-:Y:S01]  /*1010*/  FFMA.FTZ R250, R131.reuse, R117.reuse, R250 ;  /* 0x0000007583fa7223 */ /* 0x0c0fe200000100fa */
[----:B------:R-:W-:Y:S01]  /*1020*/  FMUL.FTZ R117, R44, R117 ;  /* 0x000000752c757220 */ /* 0x000fe20000410000 */
[----:B------:R-:W-:Y:S01]  /*1030*/  PRMT R136, R136, 0x7632, R136 ;  /* 0x0000763288887816 */ /* 0x000fe20000000088 */
[----:B------:R-:W-:Y:S01]  /*1040*/  FADD.FTZ R201, R130, R201 ;  /* 0x000000c982c97221 */ /* 0x000fe20000010000 */
[-C--:B------:R-:W-:Y:S01]  /*1050*/  FFMA.FTZ R7, R131, R130.reuse, R7 ;  /* 0x0000008283077223 */ /* 0x080fe20000010007 */
[----:B------:R-:W-:Y:S01]  /*1060*/  FFMA.FTZ R130, R68, R130, R117 ;  /* 0x0000008244827223 */ /* 0x000fe20000010075 */
[----:B------:R-:W-:Y:S01]  /*1070*/  IMAD.U32 R117, R137, 0x10000, RZ ;  /* 0x0001000089757824 */ /* 0x000fe200078e00ff */
[----:B------:R-:W-:Y:S01]  /*1080*/  SHF.L.U32 R136, R136, 0x10, RZ ;  /* 0x0000001088887819 */ /* 0x000fe200000006ff */
[----:B------:R-:W5:Y:S02]  /*1090*/  @P0 LDG.E.128 R100, desc[UR4][R162.64+0x10] ;  /* 0x00001004a2640981 */ /* 0x000f64000c1e1d00 */
[----:B------:R-:W-:-:S02]  /*10a0*/  FADD.FTZ R234, R117, R234 ;  /* 0x000000ea75ea7221 */ /* 0x000fc40000010000 */
[----:B------:R-:W-:Y:S01]  /*10b0*/  FADD.FTZ R233, R136, R233 ;  /* 0x000000e988e97221 */ /* 0x000fe20000010000 */
[----:B------:R-:W-:Y:S01]  /*10c0*/  ISETP.NE.AND.EX P2, PT, RZ, UR15, PT, P2 ;  /* 0x0000000fff007c0c */ /* 0x000fe2000bf45320 */
[----:B------:R-:W-:Y:S01]  /*10d0*/  FADD.FTZ R243, R116, R243 ;  /* 0x000000f374f37221 */ /* 0x000fe20000010000 */
[----:B------:R-:W-:Y:S04]  /*10e0*/  STL [R1+0xc], R234 ;  /* 0x00000cea01007387 */ /* 0x000fe80000100800 */
[----:B------:R-:W3:Y:S04]  /*10f0*/  LDL.LU R236, [R1+0x24] ;  /* 0x0000240001ec7983 */ /* 0x000ee80000300800 */
[----:B------:R0:W-:Y:S03]  /*1100*/  STL [R1], R233 ;  /* 0x000000e901007387 */ /* 0x0001e60000100800 */
[----:B------:R-:W1:Y:S01]  /*1110*/  @P2 LDC.64 R152, c[0x0][0x248] ;  /* 0x00009200ff982b82 */ /* 0x000e620000000a00 */
[----:B------:R-:W-:Y:S01]  /*1120*/  FFMA.FTZ R231, R229, R116, R231 ;  /* 0x00000074e5e77223 */ /* 0x000fe200000100e7 */
[----:B------:R-:W-:Y:S01]  /*1130*/  FADD.FTZ R18, R226, R18 ;  /* 0x00000012e2127221 */ /* 0x000fe20000010000 */
[----:B------:R-:W-:Y:S01]  /*1140*/  FFMA.FTZ R9, R227, R226, R9 ;  /* 0x000000e2e3097223 */ /* 0x000fe20000010009 */
[----:B------:R-:W-:Y:S01]  /*1150*/  FADD.FTZ R129, R129, -R219 ;  /* 0x800000db81817221 */ /* 0x000fe20000010000 */
[----:B------:R-:W4:Y:S03]  /*1160*/  LDG.E.128 R156, desc[UR4][R156.64] ;  /* 0x000000049c9c7981 */ /* 0x000f26000c1e1d00 */
[----:B------:R-:W1:Y:S01]  /*1170*/  @P2 LDC.64 R148, c[0x0][0x248] ;  /* 0x00009200ff942b82 */ /* 0x000e620000000a00 */
[----:B0-----:R-:W4:Y:S01]  /*1180*/  LDL.LU R233, [R1+0x14] ;  /* 0x0000140001e97983 */ /* 0x001f220000300800 */
[----:B------:R-:W-:-:S06]  /*1190*/  PRMT R137, R137, 0x7632, R137 ;  /* 0x0000763289897816 */ /* 0x000fcc0000000089 */
[----:B------:R-:W0:Y:S01]  /*11a0*/  @P2 LDC.64 R150, c[0x0][0x248] ;  /* 0x00009200ff962b82 */ /* 0x000e220000000a00 */
[----:B------:R-:W-:Y:S02]  /*11b0*/  IMAD.U32 R116, R137, 0x10000, RZ ;  /* 0x0001000089747824 */ /* 0x000fe400078e00ff */
[----:B------:R-:W-:Y:S01]  /*11c0*/  FFMA.FTZ R226, R74, R226, R119 ;  /* 0x000000e24ae27223 */ /* 0x000fe20000010077 */
[----:B------:R-:W4:Y:S04]  /*11d0*/  LDL.LU R235, [R1+0x20] ;  /* 0x0000200001eb7983 */ /* 0x000f280000300800 */
[----:B------:R-:W4:Y:S04]  /*11e0*/  LDL.LU R119, [R1+0x10] ;  /* 0x0000100001777983 */ /* 0x000f280000300800 */
[----:B------:R-:W4:Y:S01]  /*11f0*/  LDL.LU R234, [R1+0x2c] ;  /* 0x00002c0001ea7983 */ /* 0x000f220000300800 */
[----:B-1----:R-:W-:-:S04]  /*1200*/  @P2 IMAD.WIDE.U32 R152, R199, 0x8, R152 ;  /* 0x00000008c7982825 */ /* 0x002fc800078e0098 */
[----:B------:R-:W-:Y:S01]  /*1210*/  FMUL.FTZ R225, R200, R129 ;  /* 0x00000081c8e17220 */ /* 0x000fe20000410000 */
[C---:B------:R-:W-:Y:S01]  /*1220*/  FADD.FTZ R129, -R219.reuse, R133 ;  /* 0x00000085db817221 */ /* 0x040fe20000010100 */
[C---:B------:R-:W-:Y:S01]  /*1230*/  FADD.FTZ R133, -R219.reuse, R135 ;  /* 0x00000087db857221 */ /* 0x040fe20000010100 */
[----:B------:R-:W-:Y:S01]  /*1240*/  @P2 IMAD.WIDE.U32 R148, R198, 0x8, R148 ;  /* 0x00000008c6942825 */ /* 0x000fe200078e0094 */
[----:B------:R1:W5:Y:S03]  /*1250*/  @P2 LDG.E.64 R172, desc[UR4][R152.64] ;  /* 0x0000000498ac2981 */ /* 0x000366000c1e1b00 */
[----:B------:R-:W-:Y:S01]  /*1260*/  FMUL.FTZ R133, R200, R133 ;  /* 0x00000085c8857220 */ /* 0x000fe20000410000 */
[C---:B0-----:R-:W-:Y:S01]  /*1270*/  @P2 IMAD.WIDE.U32 R150, R26.reuse, 0x8, R150 ;  /* 0x000000081a962825 */ /* 0x041fe200078e0096 */
[----:B------:R-:W5:Y:S03]  /*1280*/  @P2 LDG.E.64 R174, desc[UR4][R148.64] ;  /* 0x0000000494ae2981 */ /* 0x000f66000c1e1b00 */
[----:B------:R-:W-:Y:S01]  /*1290*/  FADD.FTZ R135, -R219, R144 ;  /* 0x00000090db877221 */ /* 0x000fe20000010100 */
[----:B-1----:R-:W-:Y:S01]  /*12a0*/  IMAD.WIDE.U32 R152, R26, 0x10, R154 ;  /* 0x000000101a987825 */ /* 0x002fe200078e009a */
[----:B------:R0:W5:Y:S03]  /*12b0*/  @P2 LDG.E.64 R176, desc[UR4][R150.64] ;  /* 0x0000000496b02981 */ /* 0x000166000c1e1b00 */
[-C--:B------:R-:W-:Y:S01]  /*12c0*/  FFMA.FTZ R251, R133, R116.reuse, R251 ;  /* 0x0000007485fb7223 */ /* 0x080fe200000100fb */
[----:B------:R-:W-:Y:S01]  /*12d0*/  FMUL.FTZ R132, R47, R116 ;  /* 0x000000742f847220 */ /* 0x000fe20000410000 */
[----:B------:R-:W-:Y:S01]  /*12e0*/  FMUL.FTZ R135, R200, R135 ;  /* 0x00000087c8877220 */ /* 0x000fe20000410000 */
[----:B------:R-:W4:Y:S04]  /*12f0*/  LDG.E.128 R152, desc[UR4][R152.64] ;  /* 0x0000000498987981 */ /* 0x000f28000c1e1d00 */
[----:B------:R-:W4:Y:S04]  /*1300*/  LDG.E.128 R148, desc[UR4][R160.64] ;  /* 0x00000004a0947981 */ /* 0x000f28000c1e1d00 */
[----:B------:R-:W4:Y:S01]  /*1310*/  LDG.E.128 R160, desc[UR4][R160.64+0x10] ;  /* 0x00001004a0a07981 */ /* 0x000f22000c1e1d00 */
[----:B------:R-:W-:-:S02]  /*1320*/  SHF.L.U32 R214, R125, 0x10, RZ ;  /* 0x000000107dd67819 */ /* 0x000fc400000006ff */
[----:B------:R-:W-:Y:S02]  /*1330*/  PRMT R125, R125, 0x7632, R125 ;  /* 0x000076327d7d7816 */ /* 0x000fe4000000007d */
[----:B------:R-:W-:Y:S02]  /*1340*/  PRMT R124, R124, 0x7632, R124 ;  /* 0x000076327c7c7816 */ /* 0x000fe4000000007c */
[----:B------:R-:W-:Y:S01]  /*1350*/  SHF.L.U32 R125, R125, 0x10, RZ ;  /* 0x000000107d7d7819 */ /* 0x000fe200000006ff */
[----:B------:R-:W-:Y:S01]  /*1360*/  FADD.FTZ R22, R214, R22 ;  /* 0x00000016d6167221 */ /* 0x000fe20000010000 */
[-C--:B------:R-:W-:Y:S01]  /*1370*/  FFMA.FTZ R13, R215, R214.reuse, R13 ;  /* 0x000000d6d70d7223 */ /* 0x080fe2000001000d */
[----:B------:R-:W-:Y:S01]  /*1380*/  FFMA.FTZ R214, R78, R214, R217 ;  /* 0x000000d64ed67223 */ /* 0x000fe200000100d9 */
[----:B------:R-:W-:Y:S01]  /*1390*/  SHF.L.U32 R217, R124, 0x10, RZ ;  /* 0x000000107cd97819 */ /* 0x000fe200000006ff */
[-C--:B------:R-:W-:Y:S01]  /*13a0*/  FFMA.FTZ R14, R221, R125.reuse, R14 ;  /* 0x0000007ddd0e7223 */ /* 0x080fe2000001000e */
[----:B------:R-:W-:Y:S01]  /*13b0*/  FADD.FTZ R23, R125, R23 ;  /* 0x000000177d177221 */ /* 0x000fe20000010000 */
[----:B------:R-:W-:-:S02]  /*13c0*/  FFMA.FTZ R220, R79, R125, R220 ;  /* 0x0000007d4fdc7223 */ /* 0x000fc400000100dc */
[----:B------:R-:W1:Y:S01]  /*13d0*/  LDC.64 R124, c[0x0][0x240] ;  /* 0x00009000ff7c7b82 */ /* 0x000e620000000a00 */
[----:B------:R-:W-:Y:S02]  /*13e0*/  PRMT R120, R120, 0x7632, R120 ;  /* 0x0000763278787816 */ /* 0x000fe40000000078 */
[----:B------:R-:W-:Y:S02]  /*13f0*/  PRMT R122, R122, 0x7632, R122 ;  /* 0x000076327a7a7816 */ /* 0x000fe4000000007a */
[----:B------:R-:W-:-:S03]  /*1400*/  SHF.L.U32 R120, R120, 0x10, RZ ;  /* 0x0000001078787819 */ /* 0x000fc600000006ff */
[----:B------:R-:W-:Y:S02]  /*1410*/  IMAD.U32 R122, R122, 0x10000, RZ ;  /* 0x000100007a7a7824 */ /* 0x000fe400078e00ff */
[-C--:B------:R-:W-:Y:S01]  /*1420*/  FFMA.FTZ R204, R218, R120.reuse, R204 ;  /* 0x00000078dacc7223 */ /* 0x080fe200000100cc */
[----:B------:R-:W-:Y:S01]  /*1430*/  FADD.FTZ R209, R120, R209 ;  /* 0x000000d178d17221 */ /* 0x000fe20000010000 */
[----:B------:R-:W-:Y:S01]  /*1440*/  FMUL.FTZ R120, R53, R120 ;  /* 0x0000007835787220 */ /* 0x000fe20000410000 */
[-C--:B------:R-:W-:Y:S01]  /*1450*/  FFMA.FTZ R16, R218, R217.reuse, R16 ;  /* 0x000000d9da107223 */ /* 0x080fe20000010010 */
[----:B------:R-:W-:Y:S01]  /*1460*/  FADD.FTZ R25, R217, R25 ;  /* 0x00000019d9197221 */ /* 0x000fe20000010000 */
[----:B------:R-:W-:Y:S01]  /*1470*/  FMUL.FTZ R224, R49, R122 ;  /* 0x0000007a31e07220 */ /* 0x000fe20000410000 */
[----:B------:R-:W-:Y:S01]  /*1480*/  FFMA.FTZ R217, R77, R217, R120 ;  /* 0x000000d94dd97223 */ /* 0x000fe20000010078 */
[----:B------:R-:W-:Y:S01]  /*1490*/  FADD.FTZ R241, R122, R241 ;  /* 0x000000f17af17221 */ /* 0x000fe20000010000 */
[----:B--2---:R-:W-:-:S05]  /*14a0*/  FADD.FTZ R118, R116, R118 ;  /* 0x0000007674767221 */ /* 0x004fca0000010000 */
[----:B------:R2:W-:Y:S04]  /*14b0*/  STL [R1+0x8], R118 ;  /* 0x0000087601007387 */ /* 0x0005e80000100800 */
[----:B--2---:R-:W2:Y:S01]  /*14c0*/  LDL.LU R118, [R1+0x1c] ;  /* 0x00001c0001767983 */ /* 0x004ea20000300800 */
[----:B------:R-:W-:-:S05]  /*14d0*/  SHF.L.U32 R116, R138, 0x10, RZ ;  /* 0x000000108a747819 */ /* 0x000fca00000006ff */
[----:B---3--:R-:W-:Y:S01]  /*14e0*/  FADD.FTZ R236, R116, R236 ;  /* 0x000000ec74ec7221 */ /* 0x008fe20000010000 */
[----:B----4-:R-:W-:-:S05]  /*14f0*/  FFMA.FTZ R233, R135, R116, R233 ;  /* 0x0000007487e97223 */ /* 0x010fca00000100e9 */
[----:B------:R3:W-:Y:S04]  /*1500*/  STL [R1+0x14], R233 ;  /* 0x000014e901007387 */ /* 0x0007e80000100800 */
[----:B---3--:R-:W3:Y:S04]  /*1510*/  LDL.LU R233, [R1+0x28] ;  /* 0x0000280001e97983 */ /* 0x008ee80000300800 */
[----:B------:R-:W-:Y:S04]  /*1520*/  STL [R1+0x24], R236 ;  /* 0x000024ec01007387 */ /* 0x000fe80000100800 */
[----:B------:R-:W4:Y:S01]  /*1530*/  LDL.LU R144, [R1+0x18] ;  /* 0x0000180001907983 */ /* 0x000f220000300800 */
[----:B------:R-:W-:Y:S01]  /*1540*/  FFMA.FTZ R208, R225, R122, R208 ;  /* 0x0000007ae1d07223 */ /* 0x000fe200000100d0 */
[----:B-1----:R-:W-:-:S04]  /*1550*/  IMAD.WIDE.U32 R122, R199, 0x8, R124 ;  /* 0x00000008c77a7825 */ /* 0x002fc800078e007c */
[--C-:B------:R-:W-:Y:S02]  /*1560*/  IMAD.WIDE.U32 R120, R198, 0x8, R124.reuse ;  /* 0x00000008c6787825 */ /* 0x100fe400078e007c */
[----:B------:R-:W5:Y:S02]  /*1570*/  LDG.E.64 R122, desc[UR4][R122.64] ;  /* 0x000000047a7a7981 */ /* 0x000f64000c1e1b00 */
[----:B------:R-:W-:Y:S02]  /*1580*/  IMAD.WIDE.U32 R124, R26, 0x8, R124 ;  /* 0x000000081a7c7825 */ /* 0x000fe400078e007c */
[----:B------:R-:W5:Y:S04]  /*1590*/  LDG.E.64 R120, desc[UR4][R120.64] ;  /* 0x0000000478787981 */ /* 0x000f68000c1e1b00 */
[----:B------:R-:W5:Y:S01]  /*15a0*/  LDG.E.64 R124, desc[UR4][R124.64] ;  /* 0x000000047c7c7981 */ /* 0x000f62000c1e1b00 */
[----:B------:R-:W-:Y:S01]  /*15b0*/  PRMT R126, R126, 0x7632, R126 ;  /* 0x000076327e7e7816 */ /* 0x000fe2000000007e */
[----:B------:R-:W-:-:S03]  /*15c0*/  FADD.FTZ R127, -R219, R134 ;  /* 0x00000086db7f7221 */ /* 0x000fc60000010100 */
[----:B------:R-:W-:Y:S01]  /*15d0*/  SHF.L.U32 R126, R126, 0x10, RZ ;  /* 0x000000107e7e7819 */ /* 0x000fe200000006ff */
[----:B------:R-:W-:-:S04]  /*15e0*/  FMUL.FTZ R127, R200, R127 ;  /* 0x0000007fc87f7220 */ /* 0x000fc80000410000 */
[----:B------:R-:W-:Y:S01]  /*15f0*/  FADD.FTZ R21, R126, R21 ;  /* 0x000000157e157221 */ /* 0x000fe20000010000 */
[-C--:B------:R-:W-:Y:S01]  /*1600*/  FFMA.FTZ R12, R225, R126.reuse, R12 ;  /* 0x0000007ee10c7223 */ /* 0x080fe2000001000c */
[----:B------:R-:W-:Y:S01]  /*1610*/  FFMA.FTZ R224, R73, R126, R224 ;  /* 0x0000007e49e07223 */ /* 0x000fe200000100e0 */
[----:B------:R-:W-:Y:S01]  /*1620*/  SHF.L.U32 R126, R141, 0x10, RZ ;  /* 0x000000108d7e7819 */ /* 0x000fe200000006ff */
[-C--:B------:R-:W-:Y:S01]  /*1630*/  FFMA.FTZ R252, R127, R117.reuse, R252 ;  /* 0x000000757ffc7223 */ /* 0x080fe200000100fc */
[----:B------:R-:W-:Y:S01]  /*1640*/  FMUL.FTZ R117, R46, R117 ;  /* 0x000000752e757220 */ /* 0x000fe20000410000 */
[----:B------:R-:W-:Y:S02]  /*1650*/  PRMT R141, R141, 0x7632, R141 ;  /* 0x000076328d8d7816 */ /* 0x000fe4000000008d */
[----:B------:R-:W-:Y:S01]  /*1660*/  FADD.FTZ R203, R126, R203 ;  /* 0x000000cb7ecb7221 */ /* 0x000fe20000010000 */
[-C--:B------:R-:W-:Y:S01]  /*1670*/  FFMA.FTZ R5, R127, R126.reuse, R5 ;  /* 0x0000007e7f057223 */ /* 0x080fe20000010005 */
[----:B------:R-:W-:Y:S01]  /*1680*/  SHF.L.U32 R134, R142, 0x10, RZ ;  /* 0x000000108e867819 */ /* 0x000fe200000006ff */
[----:B------:R-:W-:Y:S01]  /*1690*/  FFMA.FTZ R126, R70, R126, R117 ;  /* 0x0000007e467e7223 */ /* 0x000fe20000010075 */
[----:B------:R-:W-:Y:S01]  /*16a0*/  PRMT R140, R140, 0x7632, R140 ;  /* 0x000076328c8c7816 */ /* 0x000fe2000000008c */
[----:B------:R-:W-:Y:S01]  /*16b0*/  FMUL.FTZ R117, R40, R116 ;  /* 0x0000007428757220 */ /* 0x000fe20000410000 */
[----:B------:R-:W-:-:S02]  /*16c0*/  SHF.L.U32 R141, R141, 0x10, RZ ;  /* 0x000000108d8d7819 */ /* 0x000fc400000006ff */
[----:B------:R-:W-:Y:S01]  /*16d0*/  PRMT R138, R138, 0x7632, R138 ;  /* 0x000076328a8a7816 */ /* 0x000fe2000000008a */
[----:B------:R-:W-:Y:S01]  /*16e0*/  FADD.FTZ R246, R134, R246 ;  /* 0x000000f686f67221 */ /* 0x000fe20000010000 */
[----:B------:R-:W-:Y:S01]  /*16f0*/  SHF.L.U32 R140, R140, 0x10, RZ ;  /* 0x000000108c8c7819 */ /* 0x000fe200000006ff */
[----:B------:R-:W-:Y:S01]  /*1700*/  FFMA.FTZ R3, R135, R134, R3 ;  /* 0x0000008687037223 */ /* 0x000fe20000010003 */
[----:B------:R-:W-:Y:S01]  /*1710*/  FADD.FTZ R137, -R219, R145 ;  /* 0x00000091db897221 */ /* 0x000fe20000010100 */
[----:B------:R-:W-:Y:S01]  /*1720*/  FMUL.FTZ R129, R200, R129 ;  /* 0x00000081c8817220 */ /* 0x000fe20000410000 */
[----:B------:R-:W-:Y:S01]  /*1730*/  FMUL.FTZ R128, R45, R136 ;  /* 0x000000882d807220 */ /* 0x000fe20000410000 */
[----:B------:R-:W-:Y:S01]  /*1740*/  FFMA.FTZ R134, R64, R134, R117 ;  /* 0x0000008640867223 */ /* 0x000fe20000010075 */
[----:B------:R-:W-:Y:S01]  /*1750*/  FADD.FTZ R117, -R219, R146 ;  /* 0x00000092db757221 */ /* 0x000fe20000010100 */
[-C--:B------:R-:W-:Y:S01]  /*1760*/  FFMA.FTZ R6, R133, R141.reuse, R6 ;  /* 0x0000008d85067223 */ /* 0x080fe20000010006 */
[----:B------:R-:W-:Y:S01]  /*1770*/  FADD.FTZ R202, R141, R202 ;  /* 0x000000ca8dca7221 */ /* 0x000fe20000010000 */
[----:B------:R-:W-:Y:S01]  /*1780*/  FFMA.FTZ R132, R71, R141, R132 ;  /* 0x0000008d47847223 */ /* 0x000fe20000010084 */
[----:B------:R-:W-:-:S02]  /*1790*/  IMAD.U32 R138, R138, 0x10000, RZ ;  /* 0x000100008a8a7824 */ /* 0x000fc400078e00ff */
[----:B------:R-:W-:Y:S01]  /*17a0*/  FMUL.FTZ R137, R200, R137 ;  /* 0x00000089c8897220 */ /* 0x000fe20000410000 */
[----:B------:R-:W-:Y:S01]  /*17b0*/  SHF.L.U32 R141, R139, 0x10, RZ ;  /* 0x000000108b8d7819 */ /* 0x000fe200000006ff */
[-C--:B------:R-:W-:Y:S01]  /*17c0*/  FFMA.FTZ R8, R129, R140.reuse, R8 ;  /* 0x0000008c81087223 */ /* 0x080fe20000010008 */
[----:B------:R-:W-:Y:S01]  /*17d0*/  FADD.FTZ R17, R140, R17 ;  /* 0x000000118c117221 */ /* 0x000fe20000010000 */
[----:B------:R-:W-:Y:S01]  /*17e0*/  FFMA.FTZ R128, R69, R140, R128 ;  /* 0x0000008c45807223 */ /* 0x000fe20000010080 */
[----:B------:R-:W-:Y:S01]  /*17f0*/  FMUL.FTZ R140, R200, R117 ;  /* 0x00000075c88c7220 */ /* 0x000fe20000410000 */
[----:B------:R-:W-:Y:S01]  /*1800*/  FADD.FTZ R235, R138, R235 ;  /* 0x000000eb8aeb7221 */ /* 0x000fe20000010000 */
[----:B------:R-:W-:Y:S01]  /*1810*/  FFMA.FTZ R119, R137, R138, R119 ;  /* 0x0000008a89777223 */ /* 0x000fe20000010077 */
[----:B------:R-:W-:Y:S01]  /*1820*/  FADD.FTZ R234, R141, R234 ;  /* 0x000000ea8dea7221 */ /* 0x000fe20000010000 */
[----:B------:R-:W-:Y:S02]  /*1830*/  PRMT R142, R142, 0x7632, R142 ;  /* 0x000076328e8e7816 */ /* 0x000fe4000000008e */
[----:B------:R-:W-:Y:S01]  /*1840*/  PRMT R139, R139, 0x7632, R139 ;  /* 0x000076328b8b7816 */ /* 0x000fe2000000008b */
[----:B------:R-:W-:Y:S01]  /*1850*/  STL [R1+0x20], R235 ;  /* 0x000020eb01007387 */ /* 0x000fe20000100800 */
[----:B------:R-:W-:Y:S01]  /*1860*/  FFMA.FTZ R249, R129, R136, R249 ;  /* 0x0000008881f97223 */ /* 0x000fe200000100f9 */
[----:B------:R-:W-:-:S02]  /*1870*/  SHF.L.U32 R142, R142, 0x10, RZ ;  /* 0x000000108e8e7819 */ /* 0x000fc400000006ff */
[----:B------:R1:W-:Y:S01]  /*1880*/  STL [R1+0x10], R119 ;  /* 0x0000107701007387 */ /* 0x0003e20000100800 */
[----:B------:R-:W-:Y:S01]  /*1890*/  FMUL.FTZ R136, R41, R138 ;  /* 0x0000008a29887220 */ /* 0x000fe20000410000 */
[----:B------:R-:W-:Y:S02]  /*18a0*/  FMUL.FTZ R117, R42, R141 ;  /* 0x0000008d2a757220 */ /* 0x000fe40000410000 */
[----:B------:R-:W-:Y:S01]  /*18b0*/  STL [R1+0x2c], R234 ;  /* 0x00002cea01007387 */ /* 0x000fe20000100800 */
[----:B------:R-:W-:Y:S01]  /*18c0*/  FADD.FTZ R245, R142, R245 ;  /* 0x000000f58ef57221 */ /* 0x000fe20000010000 */
[C---:B-1----:R-:W-:Y:S02]  /*18d0*/  SHF.L.U32 R119, R143.reuse, 0x10, RZ ;  /* 0x000000108f777819 */ /* 0x042fe400000006ff */
[----:B------:R-:W-:Y:S01]  /*18e0*/  PRMT R143, R143, 0x7632, R143 ;  /* 0x000076328f8f7816 */ /* 0x000fe2000000008f */
[-C--:B------:R-:W-:Y:S01]  /*18f0*/  FFMA.FTZ R4, R137, R142.reuse, R4 ;  /* 0x0000008e89047223 */ /* 0x080fe20000010004 */
[----:B------:R-:W-:-:S02]  /*1900*/  FFMA.FTZ R136, R65, R142, R136 ;  /* 0x0000008e41887223 */ /* 0x000fc40000010088 */
[----:B------:R-:W-:Y:S01]  /*1910*/  SHF.L.U32 R116, R143, 0x10, RZ ;  /* 0x000000108f747819 */ /* 0x000fe200000006ff */
[C---:B------:R-:W-:Y:S01]  /*1920*/  FADD.FTZ R143, -R219.reuse, R148 ;  /* 0x00000094db8f7221 */ /* 0x040fe20000010100 */
[----:B------:R-:W-:-:S03]  /*1930*/  FADD.FTZ R145, -R219, R150 ;  /* 0x00000096db917221 */ /* 0x000fc60000010100 */
[----:B------:R-:W-:Y:S01]  /*1940*/  FADD.FTZ R247, R116, R247 ;  /* 0x000000f774f77221 */ /* 0x000fe20000010000 */
[----:B------:R-:W-:Y:S01]  /*1950*/  FMUL.FTZ R143, R200, R143 ;  /* 0x0000008fc88f7220 */ /* 0x000fe20000410000 */
[-C--:B------:R-:W-:Y:S01]  /*1960*/  FFMA.FTZ R138, R66, R119.reuse, R117 ;  /* 0x00000077428a7223 */ /* 0x080fe20000010075 */
[----:B------:R-:W-:Y:S01]  /*1970*/  FADD.FTZ R248, R119, R248 ;  /* 0x000000f877f87221 */ /* 0x000fe20000010000 */
[----:B------:R-:W-:Y:S01]  /*1980*/  FFMA.FTZ R0, R140, R119, R0 ;  /* 0x000000778c007223 */ /* 0x000fe20000010000 */
[----:B------:R-:W-:Y:S01]  /*1990*/  SHF.L.U32 R117, R156, 0x10, RZ ;  /* 0x000000109c757819 */ /* 0x000fe200000006ff */
[----:B------:R-:W-:Y:S01]  /*19a0*/  FMUL.FTZ R145, R200, R145 ;  /* 0x00000091c8917220 */ /* 0x000fe20000410000 */
[----:B------:R-:W-:-:S03]  /*19b0*/  PRMT R146, R156, 0x7632, R146 ;  /* 0x000076329c927816 */ /* 0x000fc60000000092 */
[----:B------:R-:W-:Y:S01]  /*19c0*/  FADD.FTZ R31, R117, R31 ;  /* 0x0000001f751f7221 */ /* 0x000fe20000010000 */
[----:B------:R-:W-:Y:S01]  /*19d0*/  FFMA.FTZ R30, R143, R117, R30 ;  /* 0x000000758f1e7223 */ /* 0x000fe2000001001e */
[----:B------:R-:W-:Y:S01]  /*19e0*/  SHF.L.U32 R146, R146, 0x10, RZ ;  /* 0x0000001092927819 */ /* 0x000fe200000006ff */
[----:B0-----:R-:W-:-:S04]  /*19f0*/  FADD.FTZ R151, -R219, R151 ;  /* 0x00000097db977221 */ /* 0x001fc80000010100 */
[----:B------:R-:W-:Y:S01]  /*1a00*/  FADD.FTZ R171, R146, R171 ;  /* 0x000000ab92ab7221 */ /* 0x000fe20000010000 */
[----:B------:R-:W-:Y:S01]  /*1a10*/  FMUL.FTZ R148, R200, R151 ;  /* 0x00000097c8947220 */ /* 0x000fe20000410000 */
[C---:B------:R-:W-:Y:S01]  /*1a20*/  SHF.L.U32 R151, R158.reuse, 0x10, RZ ;  /* 0x000000109e977819 */ /* 0x040fe200000006ff */
[C---:B------:R-:W-:Y:S01]  /*1a30*/  FADD.FTZ R156, -R219.reuse, R161 ;  /* 0x000000a1db9c7221 */ /* 0x040fe20000010100 */
[----:B------:R-:W-:Y:S01]  /*1a40*/  PRMT R158, R158, 0x7632, R158 ;  /* 0x000076329e9e7816 */ /* 0x000fe2000000009e */
[----:B------:R-:W-:Y:S02]  /*1a50*/  FADD.FTZ R162, -R219, R162 ;  /* 0x000000a2dba27221 */ /* 0x000fe40000010100 */
[----:B------:R-:W-:Y:S01]  /*1a60*/  FMUL.FTZ R156, R200, R156 ;  /* 0x0000009cc89c7220 */ /* 0x000fe20000410000 */
[----:B------:R-:W-:-:S05]  /*1a70*/  SHF.L.U32 R158, R158, 0x10, RZ ;  /* 0x000000109e9e7819 */ /* 0x000fca00000006ff */
[----:B------:R-:W-:Y:S01]  /*1a80*/  FADD.FTZ R188, R158, R188 ;  /* 0x000000bc9ebc7221 */ /* 0x000fe20000010000 */
[----:B------:R-:W-:Y:S01]  /*1a90*/  FFMA.FTZ R187, R156, R158, R187 ;  /* 0x0000009e9cbb7223 */ /* 0x000fe200000100bb */
[----:B------:R-:W-:Y:S01]  /*1aa0*/  FADD.FTZ R184, R151, R184 ;  /* 0x000000b897b87221 */ /* 0x000fe20000010000 */
[----:B--2---:R-:W-:Y:S01]  /*1ab0*/  FFMA.FTZ R118, R140, R141, R118 ;  /* 0x0000008d8c767223 */ /* 0x004fe20000010076 */
[----:B------:R-:W-:-:S04]  /*1ac0*/  FADD.FTZ R141, -R219, R147 ;  /* 0x00000093db8d7221 */ /* 0x000fc80000010100 */
[----:B------:R0:W-:Y:S01]  /*1ad0*/  STL [R1+0x1c], R118 ;  /* 0x00001c7601007387 */ /* 0x0001e20000100800 */
[----:B------:R-:W-:Y:S01]  /*1ae0*/  FMUL.FTZ R141, R200, R141 ;  /* 0x0000008dc88d7220 */ /* 0x000fe20000410000 */
[----:B0-----:R-:W-:-:S04]  /*1af0*/  IMAD.U32 R118, R139, 0x10000, RZ ;  /* 0x000100008b767824 */ /* 0x001fc800078e00ff */
[----:B------:R-:W-:Y:S01]  /*1b00*/  FMUL.FTZ R142, R43, R118 ;  /* 0x000000762b8e7220 */ /* 0x000fe20000410000 */
[----:B------:R-:W-:-:S03]  /*1b10*/  FFMA.FTZ R2, R141, R116, R2 ;  /* 0x000000748d027223 */ /* 0x000fc60000010002 */
[----:B------:R-:W-:Y:S01]  /*1b20*/  FFMA.FTZ R139, R67, R116, R142 ;  /* 0x00000074438b7223 */ /* 0x000fe2000001008e */
[----:B------:R-:W-:-:S05]  /*1b30*/  SHF.L.U32 R116, R152, 0x10, RZ ;  /* 0x0000001098747819 */ /* 0x000fca00000006ff */
[----:B------:R-:W-:Y:S01]  /*1b40*/  FADD.FTZ R27, R116, R27 ;  /* 0x0000001b741b7221 */ /* 0x000fe20000010000 */
[-C--:B------:R-:W-:Y:S01]  /*1b50*/  FFMA.FTZ R28, R143, R116.reuse, R28 ;  /* 0x000000748f1c7223 */ /* 0x080fe2000001001c */
[----:B------:R-:W-:Y:S01]  /*1b60*/  FMUL.FTZ R119, R36, R116 ;  /* 0x0000007424777220 */ /* 0x000fe20000410000 */
[----:B------:R-:W-:-:S03]  /*1b70*/  IMAD.U32 R116, R153, 0x10000, RZ ;  /* 0x0001000099747824 */ /* 0x000fc600078e00ff */
[----:B------:R-:W-:Y:S01]  /*1b80*/  FFMA.FTZ R142, R60, R117, R119 ;  /* 0x000000753c8e7223 */ /* 0x000fe20000010077 */
[----:B------:R-:W-:Y:S01]  /*1b90*/  FADD.FTZ R165, R116, R165 ;  /* 0x000000a574a57221 */ /* 0x000fe20000010000 */
[-C--:B------:R-:W-:Y:S01]  /*1ba0*/  FFMA.FTZ R166, R145, R116.reuse, R166 ;  /* 0x0000007491a67223 */ /* 0x080fe200000100a6 */
[----:B------:R-:W-:Y:S01]  /*1bb0*/  FMUL.FTZ R119, R38, R116 ;  /* 0x0000007426777220 */ /* 0x000fe20000410000 */
[----:B------:R-:W-:Y:S01]  /*1bc0*/  PRMT R116, R152, 0x7632, R116 ;  /* 0x0000763298747816 */ /* 0x000fe20000000074 */
[----:B---3--:R-:W-:Y:S01]  /*1bd0*/  FADD.FTZ R233, R118, R233 ;  /* 0x000000e976e97221 */ /* 0x008fe20000010000 */
[----:B------:R-:W-:Y:S01]  /*1be0*/  FADD.FTZ R147, -R219, R149 ;  /* 0x00000095db937221 */ /* 0x000fe20000010100 */
[----:B------:R-:W-:Y:S02]  /*1bf0*/  SHF.L.U32 R117, R157, 0x10, RZ ;  /* 0x000000109d757819 */ /* 0x000fe400000006ff */
[----:B------:R-:W-:Y:S01]  /*1c00*/  SHF.L.U32 R116, R116, 0x10, RZ ;  /* 0x0000001074747819 */ /* 0x000fe200000006ff */
[----:B----4-:R-:W-:Y:S01]  /*1c10*/  FFMA.FTZ R144, R141, R118, R144 ;  /* 0x000000768d907223 */ /* 0x010fe20000010090 */
[----:B------:R-:W-:Y:S01]  /*1c20*/  STL [R1+0x28], R233 ;  /* 0x000028e901007387 */ /* 0x000fe20000100800 */
[----:B------:R-:W-:-:S03]  /*1c30*/  FMUL.FTZ R147, R200, R147 ;  /* 0x00000093c8937220 */ /* 0x000fc60000410000 */
[----:B------:R0:W-:Y:S01]  /*1c40*/  STL [R1+0x18], R144 ;  /* 0x0000189001007387 */ /* 0x0001e20000100800 */
[-C--:B------:R-:W-:Y:S01]  /*1c50*/  FFMA.FTZ R167, R147, R116.reuse, R167 ;  /* 0x0000007493a77223 */ /* 0x080fe200000100a7 */
[----:B------:R-:W-:Y:S01]  /*1c60*/  FADD.FTZ R170, R116, R170 ;  /* 0x000000aa74aa7221 */ /* 0x000fe20000010000 */
[----:B------:R-:W-:Y:S01]  /*1c70*/  FADD.FTZ R169, R117, R169 ;  /* 0x000000a975a97221 */ /* 0x000fe20000010000 */
[-C--:B------:R-:W-:Y:S01]  /*1c80*/  FFMA.FTZ R168, R145, R117.reuse, R168 ;  /* 0x0000007591a87223 */ /* 0x080fe200000100a8 */
[----:B------:R-:W-:Y:S01]  /*1c90*/  FMUL.FTZ R116, R37, R116 ;  /* 0x0000007425747220 */ /* 0x000fe20000410000 */
[----:B------:R-:W-:Y:S01]  /*1ca0*/  PRMT R153, R153, 0x7632, R153 ;  /* 0x0000763299997816 */ /* 0x000fe20000000099 */
[----:B0-----:R-:W-:Y:S01]  /*1cb0*/  FFMA.FTZ R144, R62, R117, R119 ;  /* 0x000000753e907223 */ /* 0x001fe20000010077 */
[----:B------:R-:W-:Y:S01]  /*1cc0*/  FADD.FTZ R119, -R219, R160 ;  /* 0x000000a0db777221 */ /* 0x000fe20000010100 */
[----:B------:R-:W-:Y:S01]  /*1cd0*/  SHF.L.U32 R117, R154, 0x10, RZ ;  /* 0x000000109a757819 */ /* 0x000fe200000006ff */
[----:B------:R-:W-:-:S02]  /*1ce0*/  FFMA.FTZ R178, R147, R146, R178 ;  /* 0x0000009293b27223 */ /* 0x000fc400000100b2 */
[----:B------:R-:W-:Y:S01]  /*1cf0*/  FMUL.FTZ R150, R200, R119 ;  /* 0x00000077c8967220 */ /* 0x000fe20000410000 */
[----:B------:R-:W-:Y:S01]  /*1d00*/  FFMA.FTZ R146, R61, R146, R116 ;  /* 0x000000923d927223 */ /* 0x000fe20000010074 */
[----:B------:R-:W-:Y:S01]  /*1d10*/  PRMT R149, R157, 0x7632, R149 ;  /* 0x000076329d957816 */ /* 0x000fe20000000095 */
[-C--:B------:R-:W-:Y:S01]  /*1d20*/  FMUL.FTZ R119, R32, R117.reuse ;  /* 0x0000007520777220 */ /* 0x080fe20000410000 */
[----:B------:R-:W-:Y:S01]  /*1d30*/  SHF.L.U32 R116, R153, 0x10, RZ ;  /* 0x0000001099747819 */ /* 0x000fe200000006ff */
[----:B------:R-:W-:Y:S01]  /*1d40*/  FADD.FTZ R185, R117, R185 ;  /* 0x000000b975b97221 */ /* 0x000fe20000010000 */
[----:B------:R-:W-:Y:S01]  /*1d50*/  FFMA.FTZ R186, R150, R117, R186 ;  /* 0x0000007596ba7223 */ /* 0x000fe200000100ba */
[----:B------:R-:W-:Y:S01]  /*1d60*/  PRMT R117, R154, 0x7632, R117 ;  /* 0x000076329a757816 */ /* 0x000fe20000000075 */
[----:B------:R-:W-:Y:S02]  /*1d70*/  IMAD.U32 R149, R149, 0x10000, RZ ;  /* 0x0001000095957824 */ /* 0x000fe400078e00ff */
[-C--:B------:R-:W-:Y:S01]  /*1d80*/  FFMA.FTZ R29, R148, R116.reuse, R29 ;  /* 0x00000074941d7223 */ /* 0x080fe2000001001d */
[----:B------:R-:W-:Y:S01]  /*1d90*/  FADD.FTZ R179, R116, R179 ;  /* 0x000000b374b37221 */ /* 0x000fe20000010000 */
[----:B------:R-:W-:Y:S01]  /*1da0*/  FMUL.FTZ R116, R39, R116 ;  /* 0x0000007427747220 */ /* 0x000fe20000410000 */
[----:B------:R-:W-:Y:S01]  /*1db0*/  SHF.L.U32 R117, R117, 0x10, RZ ;  /* 0x0000001075757819 */ /* 0x000fe200000006ff */
[-C--:B------:R-:W-:Y:S01]  /*1dc0*/  FFMA.FTZ R182, R148, R149.reuse, R182 ;  /* 0x0000009594b67223 */ /* 0x080fe200000100b6 */
[----:B------:R-:W-:Y:S01]  /*1dd0*/  FADD.FTZ R181, R149, R181 ;  /* 0x000000b595b57221 */ /* 0x000fe20000010000 */
[----:B------:R-:W-:-:S02]  /*1de0*/  FFMA.FTZ R149, R63, R149, R116 ;  /* 0x000000953f957223 */ /* 0x000fc40000010074 */
[-C--:B------:R-:W-:Y:S01]  /*1df0*/  FMUL.FTZ R116, R33, R117.reuse ;  /* 0x0000007521747220 */ /* 0x080fe20000410000 */
[----:B------:R-:W-:Y:S01]  /*1e00*/  FADD.FTZ R189, R117, R189 ;  /* 0x000000bd75bd7221 */ /* 0x000fe20000010000 */
[----:B------:R-:W-:Y:S01]  /*1e10*/  FFMA.FTZ R190, R156, R117, R190 ;  /* 0x000000759cbe7223 */ /* 0x000fe200000100be */
[----:B------:R-:W-:Y:S02]  /*1e20*/  IMAD.U32 R117, R155, 0x10000, RZ ;  /* 0x000100009b757824 */ /* 0x000fe400078e00ff */
[----:B------:R-:W-:Y:S01]  /*1e30*/  FFMA.FTZ R157, R57, R158, R116 ;  /* 0x0000009e399d7223 */ /* 0x000fe20000010074 */
[----:B------:R-:W-:Y:S01]  /*1e40*/  FMUL.FTZ R158, R200, R162 ;  /* 0x000000a2c89e7220 */ /* 0x000fe20000410000 */
[-C--:B------:R-:W-:Y:S01]  /*1e50*/  FMUL.FTZ R153, R34, R117.reuse ;  /* 0x0000007522997220 */ /* 0x080fe20000410000 */
[----:B------:R-:W-:Y:S02]  /*1e60*/  FADD.FTZ R193, R117, R193 ;  /* 0x000000c175c17221 */ /* 0x000fe40000010000 */
[----:B------:R-:W-:Y:S01]  /*1e70*/  FFMA.FTZ R194, R158, R117, R194 ;  /* 0x000000759ec27223 */ /* 0x000fe200000100c2 */
[----:B------:R-:W-:Y:S01]  /*1e80*/  PRMT R117, R155, 0x7632, R117 ;  /* 0x000076329b757816 */ /* 0x000fe20000000075 */
[-C--:B------:R-:W-:Y:S01]  /*1e90*/  FFMA.FTZ R183, R150, R151.reuse, R183 ;  /* 0x0000009796b77223 */ /* 0x080fe200000100b7 */
[----:B------:R-:W-:Y:S01]  /*1ea0*/  FFMA.FTZ R151, R56, R151, R119 ;  /* 0x0000009738977223 */ /* 0x000fe20000010077 */
[----:B------:R-:W-:-:S02]  /*1eb0*/  SHF.L.U32 R119, R159, 0x10, RZ ;  /* 0x000000109f777819 */ /* 0x000fc400000006ff */
[----:B------:R-:W-:Y:S02]  /*1ec0*/  PRMT R159, R159, 0x7632, R159 ;  /* 0x000076329f9f7816 */ /* 0x000fe4000000009f */
[----:B------:R-:W-:Y:S01]  /*1ed0*/  SHF.L.U32 R117, R117, 0x10, RZ ;  /* 0x0000001075757819 */ /* 0x000fe200000006ff */
[----:B------:R-:W-:Y:S01]  /*1ee0*/  FADD.FTZ R152, -R219, R163 ;  /* 0x000000a3db987221 */ /* 0x000fe20000010100 */
[----:B------:R-:W-:-:S03]  /*1ef0*/  SHF.L.U32 R159, R159, 0x10, RZ ;  /* 0x000000109f9f7819 */ /* 0x000fc600000006ff */
[----:B------:R-:W-:Y:S01]  /*1f00*/  FMUL.FTZ R116, R35, R117 ;  /* 0x0000007523747220 */ /* 0x000fe20000410000 */
[----:B------:R-:W-:Y:S01]  /*1f10*/  FMUL.FTZ R152, R200, R152 ;  /* 0x00000098c8987220 */ /* 0x000fe20000410000 */
[----:B------:R-:W-:Y:S01]  /*1f20*/  FFMA.FTZ R160, R58, R119, R153 ;  /* 0x000000773aa07223 */ /* 0x000fe20000010099 */
[----:B------:R-:W-:Y:S01]  /*1f30*/  FADD.FTZ R197, R117, R197 ;  /* 0x000000c575c57221 */ /* 0x000fe20000010000 */
[----:B------:R-:W-:Y:S01]  /*1f40*/  FFMA.FTZ R153, R59, R159, R116 ;  /* 0x0000009f3b997223 */ /* 0x000fe20000010074 */
        /* <DEDUP_REMOVED lines=46> */
[----:B------:R-:W-:Y:S01]  /*2230*/  IADD3 R164, R164, UR12, RZ ;  /* 0x0000000ca4a47c10 */ /* 0x000fe2000fffe0ff */
[----:B------:R-:W-:Y:S01]  /*2240*/  FADD.FTZ R119, R118, R157 ;  /* 0x0000009d76777221 */ /* 0x000fe20000010000 */
[----:B------:R-:W-:Y:S01]  /*2250*/  FFMA.FTZ R117, R156, R157, R117 ;  /* 0x0000009d9c757223 */ /* 0x000fe20000010075 */
[----:B------:R-:W-:Y:S01]  /*2260*/  LOP3.LUT R116, R219, 0x7fffffc, RZ, 0xc0, !PT ;  /* 0x07fffffcdb747812 */ /* 0x000fe200078ec0ff */
[----:B------:R-:W-:Y:S01]  /*2270*/  UMOV UR6, 0xffffffff ;  /* 0xffffffff00067882 */ /* 0x000fe20000000000 */
[----:B------:R-:W-:Y:S01]  /*2280*/  ISETP.GE.AND P5, PT, R164, UR13, PT ;  /* 0x0000000da4007c0c */ /* 0x000fe2000bfa6270 */
[----:B------:R-:W-:Y:S01]  /*2290*/  FADD.FTZ R118, R119, R160 ;  /* 0x000000a077767221 */ /* 0x000fe20000010000 */
[----:B------:R-:W-:Y:S01]  /*22a0*/  FFMA.FTZ R117, R158, R160, R117 ;  /* 0x000000a09e757223 */ /* 0x000fe20000010075 */
[----:B------:R-:W-:Y:S01]  /*22b0*/  FADD.FTZ R196, R159, R196 ;  /* 0x000000c49fc47221 */ /* 0x000fe20000010000 */
[----:B------:R-:W-:Y:S01]  /*22c0*/  FFMA.FTZ R195, R152, R159, R195 ;  /* 0x0000009f98c37223 */ /* 0x000fe200000100c3 */
[----:B------:R-:W-:Y:S01]  /*22d0*/  LOP3.LUT P3, RZ, R232, 0x1f, RZ, 0xc0, !PT ;  /* 0x0000001fe8ff7812 */ /* 0x000fe2000786c0ff */
[----:B------:R-:W-:Y:S01]  /*22e0*/  @!P1 VIADD R116, R116, 0x4 ;  /* 0x0000000474749836 */ /* 0x000fe20000000000 */
[----:B------:R-:W-:Y:S01]  /*22f0*/  P2R R154, PR, RZ, 0x20 ;  /* 0x00000020ff9a7803 */ /* 0x000fe20000000000 */
[----:B------:R-:W-:Y:S01]  /*2300*/  FADD.FTZ R118, R118, R153 ;  /* 0x0000009976767221 */ /* 0x000fe20000010000 */
[----:B------:R-:W-:Y:S01]  /*2310*/  FFMA.FTZ R117, R152, R153, R117 ;  /* 0x0000009998757223 */ /* 0x000fe20000010075 */
        /* <DEDUP_REMOVED lines=19> */
.L_x_1371:
        /* <DEDUP_REMOVED lines=8> */
[----:B--2---:R-:W-:-:S04]  /*24d0*/  LEA R155, R162, R155, 0x18 ;  /* 0x0000009ba29b7211 */ /* 0x004fc800078ec0ff */
[-C--:B------:R-:W-:Y:S02]  /*24e0*/  @!P3 LEA R159, R159, R155.reuse, 0x3 ;  /* 0x0000009b9f9fb211 */ /* 0x080fe400078e18ff */
        /* <DEDUP_REMOVED lines=28> */
[C---:B------:R-:W-:Y:S01]  /*26b0*/  FMUL.FTZ R116, R200.reuse, R116 ;  /* 0x00000074c8747220 */ /* 0x040fe20000410000 */
[----:B------:R-:W-:Y:S01]  /*26c0*/  FMUL.FTZ R117, R200, R117 ;  /* 0x00000075c8757220 */ /* 0x000fe20000410000 */
[----:B------:R-:W-:Y:S01]  /*26d0*/  FADD.FTZ R163, R224, -R163 ;  /* 0x800000a3e0a37221 */ /* 0x000fe20000010000 */
[-C--:B------:R-:W-:Y:S01]  /*26e0*/  FFMA.FTZ R229, R229, R155.reuse, R162 ;  /* 0x0000009be5e57223 */ /* 0x080fe200000100a2 */
[----:B------:R-:W-:Y:S01]  /*26f0*/  @P5 FADD.FTZ R116, R80, R116 ;  /* 0x0000007450745221 */ /* 0x000fe20000010000 */
[----:B------:R-:W-:Y:S01]  /*2700*/  @P5 FADD.FTZ R117, R81, R117 ;  /* 0x0000007551755221 */ /* 0x000fe20000010000 */
[----:B------:R-:W-:Y:S01]  /*2710*/  @P2 LOP3.LUT P3, RZ, R159, 0xff, RZ, 0xc0, !PT ;  /* 0x000000ff9fff2812 */ /* 0x000fe2000786c0ff */
[----:B------:R-:W-:Y:S01]  /*2720*/  FMUL.FTZ R118, R200, R118 ;  /* 0x00000076c8767220 */ /* 0x000fe20000410000 */
[----:B------:R-:W-:Y:S01]  /*2730*/  FMUL.FTZ R224, R116, UR17 ;  /* 0x0000001174e07c20 */ /* 0x000fe20008410000 */
[----:B------:R-:W-:Y:S01]  /*2740*/  FADD.FTZ R119, R220, -R119 ;  /* 0x80000077dc777221 */ /* 0x000fe20000010000 */
[----:B------:R-:W-:Y:S01]  /*2750*/  FFMA.FTZ R213, R223, R155, R162 ;  /* 0x0000009bdfd57223 */ /* 0x000fe200000100a2 */
[----:B------:R-:W-:Y:S01]  /*2760*/  FADD.FTZ R212, R228, -R229 ;  /* 0x800000e5e4d47221 */ /* 0x000fe20000010000 */
[----:B------:R-:W-:Y:S01]  /*2770*/  FMUL.FTZ R228, R117, UR17 ;  /* 0x0000001175e47c20 */ /* 0x000fe20008410000 */
[----:B------:R-:W-:Y:S01]  /*2780*/  FSEL R214, R224, RZ, P4 ;  /* 0x000000ffe0d67208 */ /* 0x000fe20002000000 */
[----:B------:R-:W-:Y:S01]  /*2790*/  @P5 FADD.FTZ R118, R82, R118 ;  /* 0x0000007652765221 */ /* 0x000fe20000010000 */
[----:B------:R-:W-:Y:S01]  /*27a0*/  LOP3.LUT P4, RZ, R122, 0xff00, RZ, 0xc0, !PT ;  /* 0x0000ff007aff7812 */ /* 0x000fe2000788c0ff */
[----:B------:R-:W-:Y:S01]  /*27b0*/  FMUL.FTZ R119, R200, R119 ;  /* 0x00000077c8777220 */ /* 0x000fe20000410000 */
[----:B------:R-:W-:Y:S01]  /*27c0*/  @P2 FSEL R224, R224, RZ, P3 ;  /* 0x000000ffe0e02208 */ /* 0x000fe20001800000 */
[----:B------:R-:W-:Y:S01]  /*27d0*/  FADD.FTZ R213, R222, -R213 ;  /* 0x800000d5ded57221 */ /* 0x000fe20000010000 */
[----:B------:R-:W-:Y:S01]  /*27e0*/  @P2 LOP3.LUT P3, RZ, R172, 0xff00, RZ, 0xc0, !PT ;  /* 0x0000ff00acff2812 */ /* 0x000fe2000786c0ff */
[----:B------:R-:W-:Y:S01]  /*27f0*/  FMUL.FTZ R236, R118, UR17 ;  /* 0x0000001176ec7c20 */ /* 0x000fe20008410000 */
[----:B------:R-:W-:Y:S01]  /*2800*/  FSEL R215, R228, RZ, P4 ;  /* 0x000000ffe4d77208 */ /* 0x000fe20002000000 */
[----:B------:R-:W-:Y:S01]  /*2810*/  @P5 FADD.FTZ R119, R83, R119 ;  /* 0x0000007753775221 */ /* 0x000fe20000010000 */
[----:B------:R-:W-:Y:S01]  /*2820*/  LOP3.LUT P4, RZ, R122, 0xff0000, RZ, 0xc0, !PT ;  /* 0x00ff00007aff7812 */ /* 0x000fe2000788c0ff */
[----:B------:R-:W-:Y:S01]  /*2830*/  FMUL.FTZ R213, R200, R213 ;  /* 0x000000d5c8d57220 */ /* 0x000fe20000410000 */
        /* <DEDUP_REMOVED lines=9> */
[----:B------:R-:W-:Y:S01]  /*28d0*/  @P5 FADD.FTZ R163, R85, R163 ;  /* 0x000000a355a35221 */ /* 0x000fe20000010000 */
[----:B------:R-:W-:Y:S01]  /*28e0*/  @P2 LOP3.LUT P3, RZ, R172, 0xff000000, RZ, 0xc0, !PT ;  /* 0xff000000acff2812 */ /* 0x000fe2000786c0ff */
[----:B------:R-:W-:Y:S01]  /*28f0*/  FMUL.FTZ R212, R200, R212 ;  /* 0x000000d4c8d47220 */ /* 0x000fe20000410000 */
[----:B------:R-:W-:Y:S01]  /*2900*/  FSEL R219, R229, RZ, P4 ;  /* 0x000000ffe5db7208 */ /* 0x000fe20002000000 */
[----:B------:R-:W-:Y:S01]  /*2910*/  FMUL.FTZ R222, R163, UR17 ;  /* 0x00000011a3de7c20 */ /* 0x000fe20008410000 */
[----:B------:R-:W-:Y:S01]  /*2920*/  LOP3.LUT P4, RZ, R123, 0xff, RZ, 0xc0, !PT ;  /* 0x000000ff7bff7812 */ /* 0x000fe2000788c0ff */
[-C--:B------:R-:W-:Y:S01]  /*2930*/  FFMA.FTZ R227, R227, R155.reuse, R162 ;  /* 0x0000009be3e37223 */ /* 0x080fe200000100a2 */
[----:B------:R-:W-:Y:S01]  /*2940*/  @P2 FSEL R229, R229, RZ, P3 ;  /* 0x000000ffe5e52208 */ /* 0x000fe20001800000 */
[----:B------:R-:W-:Y:S01]  /*2950*/  @P5 FADD.FTZ R212, R87, R212 ;  /* 0x000000d457d45221 */ /* 0x000fe20000010000 */
[----:B------:R-:W-:Y:S01]  /*2960*/  @P2 LOP3.LUT P3, RZ, R173, 0xff, RZ, 0xc0, !PT ;  /* 0x000000ffadff2812 */ /* 0x000fe2000786c0ff */
[----:B------:R-:W-:Y:S01]  /*2970*/  FADD.FTZ R218, R226, -R227 ;  /* 0x800000e3e2da7221 */ /* 0x000fe20000010000 */
[----:B------:R-:W-:Y:S01]  /*2980*/  FSEL R220, R232, RZ, P4 ;  /* 0x000000ffe8dc7208 */ /* 0x000fe20002000000 */
[----:B------:R-:W-:Y:S01]  /*2990*/  FMUL.FTZ R227, R212, UR17 ;  /* 0x00000011d4e37c20 */ /* 0x000fe20008410000 */
[----:B------:R-:W-:Y:S01]  /*29a0*/  LOP3.LUT P4, RZ, R123, 0xff00, RZ, 0xc0, !PT ;  /* 0x0000ff007bff7812 */ /* 0x000fe2000788c0ff */
[----:B------:R-:W-:Y:S01]  /*29b0*/  FMUL.FTZ R218, R200, R218 ;  /* 0x000000dac8da7220 */ /* 0x000fe20000410000 */
[----:B------:R-:W-:Y:S01]  /*29c0*/  @P2 FSEL R232, R232, RZ, P3 ;  /* 0x000000ffe8e82208 */ /* 0x000fe20001800000 */
[----:B------:R-:W-:Y:S01]  /*29d0*/  FFMA.FTZ R131, R131, R155, R162 ;  /* 0x0000009b83837223 */ /* 0x000fe200000100a2 */
[----:B------:R-:W-:Y:S01]  /*29e0*/  @P2 LOP3.LUT P3, RZ, R173, 0xff00, RZ, 0xc0, !PT ;  /* 0x0000ff00adff2812 */ /* 0x000fe2000786c0ff */
[----:B------:R-:W-:Y:S01]  /*29f0*/  @P5 FADD.FTZ R218, R86, R218 ;  /* 0x000000da56da5221 */ /* 0x000fe20000010000 */
[----:B------:R-:W-:Y:S01]  /*2a00*/  FSEL R221, R222, RZ, P4 ;  /* 0x000000ffdedd7208 */ /* 0x000fe20002000000 */
[----:B------:R-:W-:Y:S01]  /*2a10*/  FADD.FTZ R131, R130, -R131 ;  /* 0x8000008382837221 */ /* 0x000fe20000010000 */
[----:B------:R-:W-:Y:S01]  /*2a20*/  @P2 FSEL R222, R222, RZ, P3 ;  /* 0x000000ffdede2208 */ /* 0x000fe20001800000 */
[----:B------:R-:W-:Y:S01]  /*2a30*/  FMUL.FTZ R226, R218, UR17 ;  /* 0x00000011dae27c20 */ /* 0x000fe20008410000 */
[C---:B------:R-:W-:Y:S01]  /*2a40*/  LOP3.LUT P3, RZ, R123.reuse, 0xff000000, RZ, 0xc0, !PT ;  /* 0xff0000007bff7812 */ /* 0x040fe2000786c0ff */
[----:B------:R-:W-:Y:S01]  /*2a50*/  FMUL.FTZ R130, R200, R131 ;  /* 0x00000083c8827220 */ /* 0x000fe20000410000 */
[----:B------:R-:W-:Y:S01]  /*2a60*/  LOP3.LUT P4, RZ, R123, 0xff0000, RZ, 0xc0, !PT ;  /* 0x00ff00007bff7812 */ /* 0x000fe2000788c0ff */
[-C--:B------:R-:W-:Y:S01]  /*2a70*/  FFMA.FTZ R129, R129, R155.reuse, R162 ;  /* 0x0000009b81817223 */ /* 0x080fe200000100a2 */
[----:B------:R-:W-:Y:S01]  /*2a80*/  FSEL R223, R227, RZ, P3 ;  /* 0x000000ffe3df7208 */ /* 0x000fe20001800000 */
[----:B------:R-:W-:Y:S01]  /*2a90*/  @P5 FADD.FTZ R130, R88, R130 ;  /* 0x0000008258825221 */ /* 0x000fe20000010000 */
[----:B------:R-:W-:Y:S01]  /*2aa0*/  @P2 LOP3.LUT P3, RZ, R173, 0xff000000, RZ, 0xc0, !PT ;  /* 0xff000000adff2812 */ /* 0x000fe2000786c0ff */
[----:B------:R-:W-:Y:S01]  /*2ab0*/  FADD.FTZ R129, R128, -R129 ;  /* 0x8000008180817221 */ /* 0x000fe20000010000 */
[----:B------:R-:W-:Y:S01]  /*2ac0*/  FSEL R225, R226, RZ, P4 ;  /* 0x000000ffe2e17208 */ /* 0x000fe20002000000 */
[----:B------:R-:W-:Y:S01]  /*2ad0*/  FMUL.FTZ R161, R130, UR17 ;  /* 0x0000001182a17c20 */ /* 0x000fe20008410000 */
        /* <DEDUP_REMOVED lines=16> */
[----:B------:R-:W-:Y:S01]  /*2be0*/  @P2 F2FP.BF16.F32.PACK_AB R224, RZ, R224 ;  /* 0x000000e0ffe0223e */ /* 0x000fe200000010ff */
[----:B------:R-:W-:Y:S01]  /*2bf0*/  FADD.FTZ R137, R136, -R137 ;  /* 0x8000008988897221 */ /* 0x000fe20000010000 */
[----:B------:R-:W-:Y:S01]  /*2c00*/  SEL R116, R116, R104, P4 ;  /* 0x0000006874747207 */ /* 0x000fe20002000000 */
[----:B------:R-:W0:Y:S01]  /*2c10*/  @P3 LDC.64 R122, c[0x0][0x308] ;  /* 0x0000c200ff7a3b82 */ /* 0x000e220000000a00 */
[----:B------:R-:W-:Y:S01]  /*2c20*/  SEL R117, R117, R105, P4 ;  /* 0x0000006975757207 */ /* 0x000fe20002000000 */
[----:B------:R-:W-:Y:S01]  /*2c30*/  FMUL.FTZ R128, R200, R135 ;  /* 0x00000087c8807220 */ /* 0x000fe20000410000 */
[----:B------:R-:W-:Y:S01]  /*2c40*/  SEL R118, R118, R106, P4 ;  /* 0x0000006a76767207 */ /* 0x000fe20002000000 */
[----:B------:R-:W-:Y:S01]  /*2c50*/  FFMA.FTZ R143, R143, R155, R162 ;  /* 0x0000009b8f8f7223 */ /* 0x000fe200000100a2 */
[----:B------:R-:W-:Y:S01]  /*2c60*/  SEL R119, R119, R107, P4 ;  /* 0x0000006b77777207 */ /* 0x000fe20002000000 */
[----:B------:R-:W-:Y:S01]  /*2c70*/  @P5 FADD.FTZ R128, R92, R128 ;  /* 0x000000805c805221 */ /* 0x000fe20000010000 */
[----:B------:R-:W-:Y:S01]  /*2c80*/  @P2 PRMT R112, R224, 0x7610, R112 ;  /* 0x00007610e0702816 */ /* 0x000fe20000000070 */
[----:B------:R-:W-:Y:S01]  /*2c90*/  FADD.FTZ R143, R142, -R143 ;  /* 0x8000008f8e8f7221 */ /* 0x000fe20000010000 */
[----:B------:R-:W-:Y:S01]  /*2ca0*/  @P2 F2FP.BF16.F32.PACK_AB R228, RZ, R228 ;  /* 0x000000e4ffe4223e */ /* 0x000fe200000010ff */
[----:B------:R-:W-:Y:S01]  /*2cb0*/  FMUL.FTZ R224, R128, UR17 ;  /* 0x0000001180e07c20 */ /* 0x000fe20008410000 */
[----:B------:R-:W-:Y:S01]  /*2cc0*/  FFMA.FTZ R145, R145, R155, R162 ;  /* 0x0000009b91917223 */ /* 0x000fe200000100a2 */
[----:B------:R-:W-:Y:S01]  /*2cd0*/  FMUL.FTZ R127, R200, R143 ;  /* 0x0000008fc87f7220 */ /* 0x000fe20000410000 */
[----:B------:R-:W-:Y:S01]  /*2ce0*/  @P2 PRMT R112, R112, 0x5410, R228 ;  /* 0x0000541070702816 */ /* 0x000fe200000000e4 */
[-CC-:B------:R-:W-:Y:S01]  /*2cf0*/  FFMA.FTZ R148, R148, R155.reuse, R162.reuse ;  /* 0x0000009b94947223 */ /* 0x180fe200000100a2 */
[----:B------:R-:W-:Y:S01]  /*2d00*/  FADD.FTZ R145, R144, -R145 ;  /* 0x8000009190917221 */ /* 0x000fe20000010000 */
[----:B------:R-:W-:Y:S01]  /*2d10*/  @P5 FADD.FTZ R127, R96, R127 ;  /* 0x0000007f607f5221 */ /* 0x000fe20000010000 */
[-C--:B------:R-:W-:Y:S01]  /*2d20*/  FFMA.FTZ R150, R150, R155.reuse, R162 ;  /* 0x0000009b96967223 */ /* 0x080fe200000100a2 */
[----:B------:R-:W-:Y:S01]  /*2d30*/  FADD.FTZ R149, R149, -R148 ;  /* 0x8000009495957221 */ /* 0x000fe20000010000 */
[----:B------:R-:W-:Y:S01]  /*2d40*/  FFMA.FTZ R156, R156, R155, R162 ;  /* 0x0000009b9c9c7223 */ /* 0x000fe200000100a2 */
[----:B------:R-:W-:Y:S01]  /*2d50*/  FMUL.FTZ R136, R127, UR17 ;  /* 0x000000117f887c20 */ /* 0x000fe20008410000 */
[----:B------:R-:W-:Y:S01]  /*2d60*/  FADD.FTZ R151, R151, -R150 ;  /* 0x8000009697977221 */ /* 0x000fe20000010000 */
[----:B------:R-:W-:Y:S01]  /*2d70*/  FMUL.FTZ R149, R200, R149 ;  /* 0x00000095c8957220 */ /* 0x000fe20000410000 */
[----:B------:R-:W-:Y:S01]  /*2d80*/  @P2 F2FP.BF16.F32.PACK_AB R236, RZ, R236 ;  /* 0x000000ecffec223e */ /* 0x000fe200000010ff */
[----:B0-----:R-:W-:-:S04]  /*2d90*/  @P3 IMAD.WIDE.U32 R122, R199, 0x20, R122 ;  /* 0x00000020c77a3825 */ /* 0x001fc800078e007a */
[----:B------:R-:W-:Y:S01]  /*2da0*/  FMUL.FTZ R150, R200, R151 ;  /* 0x00000097c8967220 */ /* 0x000fe20000410000 */
[----:B------:R-:W-:Y:S01]  /*2db0*/  @P5 FADD.FTZ R149, R99, R149 ;  /* 0x0000009563955221 */ /* 0x000fe20000010000 */
[----:B------:R-:W-:Y:S01]  /*2dc0*/  FADD.FTZ R151, R157, -R156 ;  /* 0x8000009c9d977221 */ /* 0x000fe20000010000 */
[----:B------:R-:W-:Y:S01]  /*2dd0*/  @P2 F2FP.BF16.F32.PACK_AB R226, RZ, R226 ;  /* 0x000000e2ffe2223e */ /* 0x000fe200000010ff */
[----:B------:R0:W-:Y:S01]  /*2de0*/  @P3 STG.E.128 desc[UR4][R122.64], R116 ;  /* 0x000000747a003986 */ /* 0x0001e2000c101d04 */
[----:B------:R-:W-:Y:S01]  /*2df0*/  @P5 FADD.FTZ R150, R100, R150 ;  /* 0x0000009664965221 */ /* 0x000fe20000010000 */
[----:B------:R-:W-:Y:S01]  /*2e00*/  FMUL.FTZ R151, R200, R151 ;  /* 0x00000097c8977220 */ /* 0x000fe20000410000 */
[--C-:B------:R-:W-:Y:S01]  /*2e10*/  FFMA.FTZ R158, R158, R155, R162.reuse ;  /* 0x0000009b9e9e7223 */ /* 0x100fe200000100a2 */
[----:B------:R-:W-:Y:S01]  /*2e20*/  @P2 PRMT R113, R236, 0x7610, R113 ;  /* 0x00007610ec712816 */ /* 0x000fe20000000071 */
[----:B------:R-:W-:Y:S01]  /*2e30*/  FMUL.FTZ R142, R150, UR17 ;  /* 0x00000011968e7c20 */ /* 0x000fe20008410000 */
[----:B------:R-:W-:Y:S01]  /*2e40*/  @P2 F2FP.BF16.F32.PACK_AB R229, RZ, R229 ;  /* 0x000000e5ffe5223e */ /* 0x000fe200000010ff */
[----:B------:R-:W-:Y:S01]  /*2e50*/  @P5 FADD.FTZ R151, R101, R151 ;  /* 0x0000009765975221 */ /* 0x000fe20000010000 */
[----:B------:R-:W-:Y:S01]  /*2e60*/  @P2 F2FP.BF16.F32.PACK_AB R222, RZ, R222 ;  /* 0x000000deffde223e */ /* 0x000fe200000010ff */
[--C-:B------:R-:W-:Y:S01]  /*2e70*/  FFMA.FTZ R157, R147, R155, R162.reuse ;  /* 0x0000009b939d7223 */ /* 0x100fe200000100a2 */
[----:B------:R-:W-:Y:S01]  /*2e80*/  @P2 F2FP.BF16.F32.PACK_AB R227, RZ, R227 ;  /* 0x000000e3ffe3223e */ /* 0x000fe200000010ff */
[----:B------:R-:W-:Y:S01]  /*2e90*/  FFMA.FTZ R152, R152, R155, R162 ;  /* 0x0000009b98987223 */ /* 0x000fe200000100a2 */
[----:B------:R-:W-:Y:S01]  /*2ea0*/  @P2 PRMT R115, R226, 0x7610, R115 ;  /* 0x00007610e2732816 */ /* 0x000fe20000000073 */
[----:B------:R-:W-:Y:S01]  /*2eb0*/  FADD.FTZ R158, R160, -R158 ;  /* 0x8000009ea09e7221 */ /* 0x000fe20000010000 */
        /* <DEDUP_REMOVED lines=38> */
[----:B------:R-:W-:Y:S01]  /*3120*/  FSEL R163, R212, RZ, P6 ;  /* 0x000000ffd4a37208 */ /* 0x000fe20003000000 */
[----:B------:R-:W-:Y:S01]  /*3130*/  FMUL.FTZ R140, R149, UR17 ;  /* 0x00000011958c7c20 */ /* 0x000fe20008410000 */
[----:B------:R-:W-:Y:S01]  /*3140*/  @P2 LOP3.LUT P6, RZ, R174, 0xff00, RZ, 0xc0, !PT ;  /* 0x0000ff00aeff2812 */ /* 0x000fe200078cc0ff */
[----:B------:R-:W-:Y:S01]  /*3150*/  @P5 FADD.FTZ R131, R94, R131 ;  /* 0x000000835e835221 */ /* 0x000fe20000010000 */
[----:B------:R-:W-:Y:S01]  /*3160*/  FADD.FTZ R139, R139, -R116 ;  /* 0x800000748b8b7221 */ /* 0x000fe20000010000 */
[----:B------:R-:W-:-:S02]  /*3170*/  MOV R116, R124 ;  /* 0x0000007c00747202 */ /* 0x000fc40000000f00 */
[----:B------:R-:W-:Y:S01]  /*3180*/  @P2 FSEL R212, R212, RZ, P6 ;  /* 0x000000ffd4d42208 */ /* 0x000fe20003000000 */
[----:B------:R-:W-:Y:S01]  /*3190*/  FMUL.FTZ R235, R131, UR17 ;  /* 0x0000001183eb7c20 */ /* 0x000fe20008410000 */
[----:B------:R-:W-:Y:S01]  /*31a0*/  LOP3.LUT P6, RZ, R120, 0xff0000, RZ, 0xc0, !PT ;  /* 0x00ff000078ff7812 */ /* 0x000fe200078cc0ff */
[----:B------:R-:W-:Y:S01]  /*31b0*/  FMUL.FTZ R239, R200, R139 ;  /* 0x0000008bc8ef7220 */ /* 0x000fe20000410000 */
[----:B------:R-:W-:Y:S02]  /*31c0*/  F2FP.BF16.F32.PACK_AB R119, R223, R225 ;  /* 0x000000e1df77723e */ /* 0x000fe400000010ff */
[----:B------:R-:W-:Y:S01]  /*31d0*/  FSEL R213, R218, RZ, P6 ;  /* 0x000000ffdad57208 */ /* 0x000fe20003000000 */
[----:B------:R-:W-:Y:S01]  /*31e0*/  @P5 FADD.FTZ R239, R95, R239 ;  /* 0x000000ef5fef5221 */ /* 0x000fe20000010000 */
[----:B------:R-:W-:Y:S02]  /*31f0*/  @P2 LOP3.LUT P6, RZ, R174, 0xff0000, RZ, 0xc0, !PT ;  /* 0x00ff0000aeff2812 */ /* 0x000fe400078cc0ff */
[----:B------:R-:W-:Y:S01]  /*3200*/  F2FP.BF16.F32.PACK_AB R118, R221, R220 ;  /* 0x000000dcdd76723e */ /* 0x000fe200000010ff */
[----:B------:R-:W-:Y:S01]  /*3210*/  FMUL.FTZ R238, R239, UR17 ;  /* 0x00000011efee7c20 */ /* 0x000fe20008410000 */
[----:B------:R-:W-:-:S02]  /*3220*/  @P2 FSEL R218, R218, RZ, P6 ;  /* 0x000000ffdada2208 */ /* 0x000fc40003000000 */
[----:B------:R-:W-:Y:S02]  /*3230*/  LOP3.LUT P6, RZ, R120, 0xff000000, RZ, 0xc0, !PT ;  /* 0xff00000078ff7812 */ /* 0x000fe400078cc0ff */
[----:B------:R-:W-:Y:S02]  /*3240*/  F2FP.BF16.F32.PACK_AB R117, R219, R217 ;  /* 0x000000d9db75723e */ /* 0x000fe400000010ff */
[C---:B------:R-:W-:Y:S02]  /*3250*/  FSEL R132, R133.reuse, RZ, P6 ;  /* 0x000000ff85847208 */ /* 0x040fe40003000000 */
        /* <DEDUP_REMOVED lines=10> */
[----:B------:R-:W-:Y:S02]  /*3300*/  @P2 F2FP.BF16.F32.PACK_AB R224, RZ, R224 ;  /* 0x000000e0ffe0223e */ /* 0x000fe400000010ff */
[----:B------:R-:W-:Y:S02]  /*3310*/  FSEL R228, R233, RZ, P6 ;  /* 0x000000ffe9e47208 */ /* 0x000fe40003000000 */
[----:B------:R-:W-:Y:S02]  /*3320*/  @P2 LOP3.LUT P6, RZ, R175, 0xff00, RZ, 0xc0, !PT ;  /* 0x0000ff00afff2812 */ /* 0x000fe400078cc0ff */
[----:B------:R-:W-:Y:S02]  /*3330*/  SEL R217, RZ, 0x1, P1 ;  /* 0x00000001ffd97807 */ /* 0x000fe40000800000 */
[----:B------:R-:W-:-:S02]  /*3340*/  @P2 FSEL R233, R233, RZ, P6 ;  /* 0x000000ffe9e92208 */ /* 0x000fc40003000000 */
        /* <DEDUP_REMOVED lines=26> */
[----:B------:R-:W-:Y:S02]  /*34f0*/  FSEL R137, R138, RZ, P6 ;  /* 0x000000ff8a897208 */ /* 0x000fe40003000000 */
        /* <DEDUP_REMOVED lines=51> */
[----:B------:R-:W-:Y:S01]  /*3830*/  FSEL R150, R200, RZ, P4 ;  /* 0x000000ffc8967208 */ /* 0x000fe20002000000 */
[----:B--2---:R-:W-:Y:S01]  /*3840*/  @P2 IMAD.WIDE.U32 R128, R198, 0x10, R128 ;  /* 0x00000010c6802825 */ /* 0x004fe200078e0080 */
[----:B------:R-:W-:Y:S01]  /*3850*/  @P2 LOP3.LUT P6, RZ, R176, 0xff00, RZ, 0xc0, !PT ;  /* 0x0000ff00b0ff2812 */ /* 0x000fe200078cc0ff */
[----:B------:R2:W-:Y:S01]  /*3860*/  @P3 STG.E.128 desc[UR4][R130.64], R116 ;  /* 0x0000007482003986 */ /* 0x0005e2000c101d04 */
[----:B------:R-:W-:Y:S02]  /*3870*/  F2FP.BF16.F32.PACK_AB R125, R132, R213 ;  /* 0x000000d5847d723e */ /* 0x000fe400000010ff */
[----:B------:R-:W-:Y:S02]  /*3880*/  @P2 LOP3.LUT P4, RZ, R177, 0xff000000, RZ, 0xc0, !PT ;  /* 0xff000000b1ff2812 */ /* 0x000fe4000788c0ff */
[----:B0-----:R-:W-:-:S02]  /*3890*/  @P2 PRMT R113, R218, 0x7610, R113 ;  /* 0x00007610da712816 */ /* 0x001fc40000000071 */
[----:B------:R-:W-:Y:S02]  /*38a0*/  @P2 PRMT R112, R161, 0x7610, R112 ;  /* 0x00007610a1702816 */ /* 0x000fe40000000070 */
[----:B------:R-:W-:Y:S02]  /*38b0*/  @P2 PRMT R114, R224, 0x7610, R114 ;  /* 0x00007610e0722816 */ /* 0x000fe40000000072 */
[----:B------:R-:W-:Y:S01]  /*38c0*/  @P2 PRMT R115, R235, 0x7610, R115 ;  /* 0x00007610eb732816 */ /* 0x000fe20000000073 */
[----:B-1----:R-:W0:Y:S01]  /*38d0*/  @P3 LDC.64 R120, c[0x0][0x308] ;  /* 0x0000c200ff783b82 */ /* 0x002e220000000a00 */
[----:B------:R-:W-:Y:S01]  /*38e0*/  @P2 PRMT R113, R113, 0x5410, R133 ;  /* 0x0000541071712816 */ /* 0x000fe20000000085 */
[----:B------:R-:W-:Y:S01]  /*38f0*/  IMAD.WIDE.U32 R132, R198, 0x10, R214 ;  /* 0x00000010c6847825 */ /* 0x000fe200078e00d6 */
[----:B------:R-:W-:Y:S02]  /*3900*/  F2FP.BF16.F32.PACK_AB R127, R237, R234 ;  /* 0x000000eaed7f723e */ /* 0x000fe400000010ff */
[----:B------:R-:W-:-:S02]  /*3910*/  F2FP.BF16.F32.PACK_AB R126, R228, R135 ;  /* 0x00000087e47e723e */ /* 0x000fc400000010ff */
[----:B------:R-:W-:Y:S01]  /*3920*/  @P2 PRMT R112, R112, 0x5410, R212 ;  /* 0x0000541070702816 */ /* 0x000fe200000000d4 */
[----:B------:R-:W1:Y:S01]  /*3930*/  @P2 LDC.64 R122, c[0x0][0x300] ;  /* 0x0000c000ff7a2b82 */ /* 0x000e620000000a00 */
[----:B------:R-:W-:Y:S01]  /*3940*/  @P2 PRMT R114, R114, 0x5410, R233 ;  /* 0x0000541072722816 */ /* 0x000fe200000000e9 */
[----:B------:R3:W-:Y:S01]  /*3950*/  STG.E.128 desc[UR4][R132.64], R124 ;  /* 0x0000007c84007986 */ /* 0x0007e2000c101d04 */
[----:B------:R-:W-:Y:S02]  /*3960*/  @P2 PRMT R115, R115, 0x5410, R238 ;  /* 0x0000541073732816 */ /* 0x000fe400000000ee */
[----:B------:R-:W-:Y:S02]  /*3970*/  @P2 FSEL R148, R147, RZ, P6 ;  /* 0x000000ff93942208 */ /* 0x000fe40003000000 */
[----:B--2---:R-:W-:Y:S01]  /*3980*/  @P2 FSEL R116, R200, RZ, P4 ;  /* 0x000000ffc8742208 */ /* 0x004fe20002000000 */
[----:B------:R2:W-:Y:S01]  /*3990*/  @P2 STG.E.128 desc[UR4][R128.64], R112 ;  /* 0x0000007080002986 */ /* 0x0005e2000c101d04 */
[----:B------:R-:W-:-:S02]  /*39a0*/  @P2 F2FP.BF16.F32.PACK_AB R146, RZ, R146 ;  /* 0x00000092ff92223e */ /* 0x000fc400000010ff */
[----:B------:R-:W-:Y:S02]  /*39b0*/  FSEL R147, R147, RZ, P5 ;  /* 0x000000ff93937208 */ /* 0x000fe40002800000 */
[----:B------:R-:W-:Y:S02]  /*39c0*/  @P2 F2FP.BF16.F32.PACK_AB R148, RZ, R148 ;  /* 0x00000094ff94223e */ /* 0x000fe400000010ff */
[----:B------:R-:W-:Y:S01]  /*39d0*/  @P2 F2FP.BF16.F32.PACK_AB R140, RZ, R140 ;  /* 0x0000008cff8c223e */ /* 0x000fe200000010ff */
[----:B0-----:R-:W-:Y:S01]  /*39e0*/  @P3 IMAD.WIDE.U32 R120, R26, 0x20, R120 ;  /* 0x000000201a783825 */ /* 0x001fe200078e0078 */
[----:B------:R-:W-:Y:S02]  /*39f0*/  @P2 F2FP.BF16.F32.PACK_AB R144, RZ, R144 ;  /* 0x00000090ff90223e */ /* 0x000fe400000010ff */
[----:B------:R-:W-:Y:S01]  /*3a00*/  F2FP.BF16.F32.PACK_AB R119, R150, R145 ;  /* 0x000000919677723e */ /* 0x000fe200000010ff */
[C---:B---3--:R-:W-:Y:S01]  /*3a10*/  IMAD.WIDE.U32 R124, R26.reuse, 0x10, R214 ;  /* 0x000000101a7c7825 */ /* 0x048fe200078e00d6 */
[----:B------:R-:W-:Y:S01]  /*3a20*/  @P2 F2FP.BF16.F32.PACK_AB R126, RZ, R116 ;  /* 0x00000074ff7e223e */ /* 0x000fe200000010ff */
[----:B------:R0:W-:Y:S01]  /*3a30*/  @P3 STG.E.128 desc[UR4][R120.64], R104 ;  /* 0x0000006878003986 */ /* 0x0001e2000c101d04 */
[----:B------:R-:W-:Y:S01]  /*3a40*/  F2FP.BF16.F32.PACK_AB R118, R143, R141 ;  /* 0x0000008d8f76723e */ /* 0x000fe200000010ff */
[----:B-1----:R-:W-:Y:S01]  /*3a50*/  @P2 IMAD.WIDE.U32 R122, R26, 0x10, R122 ;  /* 0x000000101a7a2825 */ /* 0x002fe200078e007a */
[----:B------:R-:W-:Y:S01]  /*3a60*/  F2FP.BF16.F32.PACK_AB R117, R139, R137 ;  /* 0x000000898b75723e */ /* 0x000fe200000010ff */
[----:B------:R0:W-:Y:S01]  /*3a70*/  @P3 STG.E.128 desc[UR4][R120.64+0x10], R108 ;  /* 0x0000106c78003986 */ /* 0x0001e2000c101d04 */
[----:B--2---:R-:W-:-:S02]  /*3a80*/  @P2 PRMT R112, R136, 0x7610, R112 ;  /* 0x0000761088702816 */ /* 0x004fc40000000070 */
[----:B------:R-:W-:Y:S02]  /*3a90*/  @P2 PRMT R113, R138, 0x7610, R113 ;  /* 0x000076108a712816 */ /* 0x000fe40000000071 */
[----:B------:R-:W-:Y:S02]  /*3aa0*/  @P2 PRMT R114, R142, 0x7610, R114 ;  /* 0x000076108e722816 */ /* 0x000fe40000000072 */
[----:B------:R-:W-:Y:S02]  /*3ab0*/  @P2 PRMT R115, R146, 0x7610, R115 ;  /* 0x0000761092732816 */ /* 0x000fe40000000073 */
[----:B------:R-:W-:Y:S02]  /*3ac0*/  F2FP.BF16.F32.PACK_AB R116, R147, R134 ;  /* 0x000000869374723e */ /* 0x000fe400000010ff */
[----:B------:R-:W-:Y:S02]  /*3ad0*/  @P2 PRMT R112, R112, 0x5410, R148 ;  /* 0x0000541070702816 */ /* 0x000fe40000000094 */
[----:B------:R-:W-:Y:S01]  /*3ae0*/  @P2 PRMT R113, R113, 0x5410, R140 ;  /* 0x0000541071712816 */ /* 0x000fe2000000008c */
[----:B------:R0:W-:Y:S01]  /*3af0*/  STG.E.128 desc[UR4][R124.64], R116 ;  /* 0x000000747c007986 */ /* 0x0001e2000c101d04 */
[----:B------:R-:W-:-:S02]  /*3b00*/  @P2 PRMT R114, R114, 0x5410, R144 ;  /* 0x0000541072722816 */ /* 0x000fc40000000090 */
[----:B------:R-:W-:Y:S02]  /*3b10*/  @P2 PRMT R115, R115, 0x5410, R126 ;  /* 0x0000541073732816 */ /* 0x000fe4000000007e */
[----:B------:R-:W-:-:S03]  /*3b20*/  ISETP.NE.AND P6, PT, R154, RZ, PT ;  /* 0x000000ff9a00720c */ /* 0x000fc60003fc5270 */
[----:B------:R0:W-:Y:S10]  /*3b30*/  @P2 STG.E.128 desc[UR4][R122.64], R112 ;  /* 0x000000707a002986 */ /* 0x0001f4000c101d04 */
[----:B------:R-:W-:Y:S05]  /*3b40*/  @!P6 BRA `(.L_x_1360) ;  /* 0xffffffcc0078e947 */ /* 0x000fea000383ffff */
[----:B------:R1:W5:Y:S01]  /*3b50*/  LDL.LU R52, [R1+0x4] ;  /* 0x0000040001347983 */ /* 0x0003620000300800 */
[----:B------:R-:W-:Y:S01]  /*3b60*/  MOV R63, R14 ;  /* 0x0000000e003f7202 */ /* 0x000fe20000000f00 */
[----:B------:R-:W-:Y:S01]  /*3b70*/  IMAD.MOV.U32 R60, RZ, RZ, R15 ;  /* 0x000000ffff3c7224 */ /* 0x000fe200078e000f */
[----:B------:R-:W-:Y:S01]  /*3b80*/  MOV R62, R13 ;  /* 0x0000000d003e7202 */ /* 0x000fe20000000f00 */
[----:B------:R1:W5:Y:S01]  /*3b90*/  LDL.LU R53, [R1] ;  /* 0x0000000001357983 */ /* 0x0003620000300800 */
[----:B------:R-:W-:Y:S01]  /*3ba0*/  MOV R58, R22 ;  /* 0x00000016003a7202 */ /* 0x000fe20000000f00 */
[----:B------:R-:W-:Y:S01]  /*3bb0*/  IMAD.MOV.U32 R46, RZ, RZ, R244 ;  /* 0x000000ffff2e7224 */ /* 0x000fe200078e00f4 */
[----:B------:R-:W-:Y:S01]  /*3bc0*/  MOV R59, R23 ;  /* 0x00000017003b7202 */ /* 0x000fe20000000f00 */
[----:B------:R1:W5:Y:S01]  /*3bd0*/  LDL.LU R54, [R1+0xc] ;  /* 0x00000c0001367983 */ /* 0x0003620000300800 */
        /* <DEDUP_REMOVED lines=78> */
[----:B-1----:R-:W-:-:S07]  /*40c0*/  MOV R87, R180 ;  /* 0x000000b400577202 */ /* 0x002fce0000000f00 */
.L_x_1358:
[----:B------:R-:W1:Y:S01]  /*40d0*/  S2R R78, SR_TID.X ;  /* 0x00000000004e7919 */ /* 0x000e620000002100 */
[----:B------:R-:W1:Y:S08]  /*40e0*/  S2UR UR6, SR_CTAID.X ;  /* 0x00000000000679c3 */ /* 0x000e700000002500 */
[----:B------:R-:W2:Y:S08]  /*40f0*/  LDC.64 R2, c[0x0][0x2d0] ;  /* 0x0000b400ff027b82 */ /* 0x000eb00000000a00 */
[----:B------:R-:W3:Y:S08]  /*4100*/  LDC.64 R28, c[0x0][0x2d8] ;  /* 0x0000b600ff1c7b82 */ /* 0x000ef00000000a00 */
[----:B------:R-:W4:Y:S01]  /*4110*/  LDC.64 R30, c[0x0][0x2e0] ;  /* 0x0000b800ff1e7b82 */ /* 0x000f220000000a00 */
[----:B-1----:R-:W-:-:S07]  /*4120*/  LEA.HI R0, R78, UR6, RZ, 0x19 ;  /* 0x000000064e007c11 */ /* 0x002fce000f8fc8ff */
[----:B------:R-:W1:Y:S01]  /*4130*/  LDC.64 R76, c[0x0][0x2e8] ;  /* 0x0000ba00ff4c7b82 */ /* 0x000e620000000a00 */
[----:B------:R-:W-:Y:S01]  /*4140*/  ULDC UR6, c[0x0][0x218] ;  /* 0x0000860000067ab9 */ /* 0x000fe20000000800 */
[----:B------:R-:W-:Y:S01]  /*4150*/  LOP3.LUT R79, R78, 0x7f, RZ, 0xc0, !PT ;  /* 0x0000007f4e4f7812 */ /* 0x000fe200078ec0ff */
[----:B------:R-:W-:-:S05]  /*4160*/  IMAD R0, R0, UR6, RZ ;  /* 0x0000000600007c24 */ /* 0x000fca000f8e02ff */
[----:B------:R-:W-:-:S05]  /*4170*/  LEA.HI R79, R0, R79, RZ, 0x1d ;  /* 0x0000004f004f7211 */ /* 0x000fca00078fe8ff */
[----:B--2---:R-:W-:-:S04]  /*4180*/  IMAD.WIDE.U32 R2, R79, 0x20, R2 ;  /* 0x000000204f027825 */ /* 0x004fc800078e0002 */
[C---:B---3--:R-:W-:Y:S01]  /*4190*/  IMAD.WIDE.U32 R28, R79.reuse, 0x20, R28 ;  /* 0x000000204f1c7825 */ /* 0x048fe200078e001c */
[----:B------:R-:W-:Y:S03]  /*41a0*/  STG.E.128 desc[UR4][R2.64], R56 ;  /* 0x0000003802007986 */ /* 0x000fe6000c101d04 */
[C---:B----4-:R-:W-:Y:S01]  /*41b0*/  IMAD.WIDE.U32 R30, R79.reuse, 0x20, R30 ;  /* 0x000000204f1e7825 */ /* 0x050fe200078e001e */
[----:B------:R-:W-:Y:S03]  /*41c0*/  STG.E.128 desc[UR4][R2.64+0x10], R20 ;  /* 0x0000101402007986 */ /* 0x000fe6000c101d04 */
[----:B-1----:R-:W-:Y:S01]  /*41d0*/  IMAD.WIDE.U32 R76, R79, 0x20, R76 ;  /* 0x000000204f4c7825 */ /* 0x002fe200078e004c */
        /* <DEDUP_REMOVED lines=10> */
[----:B-----5:R-:W-:Y:S04]  /*4280*/  STG.E.128 desc[UR4][R30.64+0x1000], R52 ;  /* 0x001000341e007986 */ /* 0x020fe8000c101d04 */
        /* <DEDUP_REMOVED lines=12> */
.L_x_1359:
[----:B------:R-:W-:Y:S01]  /*4350*/  HFMA2.MMA R159, -RZ, RZ, 0, 9.5367431640625e-07 ;  /* 0x00000010ff9f7435 */ /* 0x000fe200000001ff */
[----:B------:R-:W-:Y:S02]  /*4360*/  MOV R155, R118 ;  /* 0x00000076009b7202 */ /* 0x000fe40000000f00 */
[----:B------:R-:W-:Y:S02]  /*4370*/  MOV R161, 0x1f ;  /* 0x0000001f00a17802 */ /* 0x000fe40000000f00 */
[----:B------:R-:W-:-:S07]  /*4380*/  MOV R162, 0xffffffff ;  /* 0xffffffff00a27802 */ /* 0x000fce0000000f00 */
[----:B-----5:R-:W-:Y:S05]  /*4390*/  WARPSYNC.COLLECTIVE R162, `(.L_x_1361) ;  /* 0x00000000a2087348 */ /* 0x020fea0003c00000 */
[----:B------:R0:W1:Y:S02]  /*43a0*/  SHFL.DOWN P5, R163, R155, R159, R161 ;  /* 0x0800009f9ba37389 */ /* 0x00006400000a00a1 */
[----:B01---5:R-:W-:Y:S01]  /*43b0*/  ENDCOLLECTIVE ;  /* 0x000000000000791b */ /* 0x023fe20003800000 */
.L_x_1361:
[----:B------:R-:W-:Y:S02]  /*43c0*/  IMAD.MOV.U32 R155, RZ, RZ, R117 ;  /* 0x000000ffff9b7224 */ /* 0x000fe400078e0075 */
[----:B------:R-:W-:-:S07]  /*43d0*/  FADD.FTZ R118, R118, R163 ;  /* 0x000000a376767221 */ /* 0x000fce0000010000 */
[----:B------:R-:W-:Y:S05]  /*43e0*/  WARPSYNC.COLLECTIVE R162, `(.L_x_1362) ;  /* 0x00000000a2087348 */ /* 0x000fea0003c00000 */
[----:B------:R0:W1:Y:S02]  /*43f0*/  SHFL.DOWN P5, R163, R155, R159, R161 ;  /* 0x0800009f9ba37389 */ /* 0x00006400000a00a1 */
[----:B01----:R-:W-:Y:S01]  /*4400*/  ENDCOLLECTIVE ;  /* 0x000000000000791b */ /* 0x003fe20003800000 */
.L_x_1362:
[----:B------:R-:W-:Y:S01]  /*4410*/  HFMA2.MMA R159, -RZ, RZ, 0, 4.76837158203125e-07 ;  /* 0x00000008ff9f7435 */ /* 0x000fe200000001ff */
[----:B------:R-:W-:Y:S01]  /*4420*/  MOV R155, R118 ;  /* 0x00000076009b7202 */ /* 0x000fe20000000f00 */
[----:B------:R-:W-:-:S09]  /*4430*/  FADD.FTZ R117, R117, R163 ;  /* 0x000000a375757221 */ /* 0x000fd20000010000 */
[----:B------:R-:W-:Y:S05]  /*4440*/  WARPSYNC.COLLECTIVE R162, `(.L_x_1363) ;  /* 0x00000000a2087348 */ /* 0x000fea0003c00000 */
[----:B------:R0:W1:Y:S02]  /*4450*/  SHFL.DOWN P5, R163, R155, R159, R161 ;  /* 0x0800009f9ba37389 */ /* 0x00006400000a00a1 */
[----:B01----:R-:W-:Y:S01]  /*4460*/  ENDCOLLECTIVE ;  /* 0x000000000000791b */ /* 0x003fe20003800000 */
.L_x_1363:
[----:B------:R-:W-:Y:S01]  /*4470*/  MOV R155, R117 ;  /* 0x00000075009b7202 */ /* 0x000fe20000000f00 */
[----:B------:R-:W-:-:S07]  /*4480*/  FADD.FTZ R118, R118, R163 ;  /* 0x000000a376767221 */ /* 0x000fce0000010000 */
[----:B------:R-:W-:Y:S05]  /*4490*/  WARPSYNC.COLLECTIVE R162, `(.L_x_1364) ;  /* 0x00000000a2087348 */ /* 0x000fea0003c00000 */
[----:B------:R0:W1:Y:S02]  /*44a0*/  SHFL.DOWN P5, R163, R155, R159, R161 ;  /* 0x0800009f9ba37389 */ /* 0x00006400000a00a1 */
[----:B01----:R-:W-:Y:S01]  /*44b0*/  ENDCOLLECTIVE ;  /* 0x000000000000791b */ /* 0x003fe20003800000 */
.L_x_1364:
[----:B------:R-:W-:Y:S01]  /*44c0*/  MOV R155, R118 ;  /* 0x00000076009b7202 */ /* 0x000fe20000000f00 */
[----:B------:R-:W-:Y:S02]  /*44d0*/  IMAD.MOV.U32 R159, RZ, RZ, 0x4 ;  /* 0x00000004ff9f7424 */ /* 0x000fe400078e00ff */
[----:B------:R-:W-:-:S07]  /*44e0*/  FADD.FTZ R117, R117, R163 ;  /* 0x000000a375757221 */ /* 0x000fce0000010000 */
[----:B------:R-:W-:Y:S05]  /*44f0*/  WARPSYNC.COLLECTIVE R162, `(.L_x_1365) ;  /* 0x00000000a2087348 */ /* 0x000fea0003c00000 */
[----:B------:R0:W1:Y:S02]  /*4500*/  SHFL.DOWN P5, R163, R155, R159, R161 ;  /* 0x0800009f9ba37389 */ /* 0x00006400000a00a1 */
[----:B01----:R-:W-:Y:S01]  /*4510*/  ENDCOLLECTIVE ;  /* 0x000000000000791b */ /* 0x003fe20003800000 */
.L_x_1365:
[----:B------:R-:W-:Y:S01]  /*4520*/  MOV R155, R117 ;  /* 0x00000075009b7202 */ /* 0x000fe20000000f00 */
[----:B------:R-:W-:-:S07]  /*4530*/  FADD.FTZ R118, R118, R163 ;  /* 0x000000a376767221 */ /* 0x000fce0000010000 */
[----:B------:R-:W-:Y:S05]  /*4540*/  WARPSYNC.COLLECTIVE R162, `(.L_x_1366) ;  /* 0x00000000a2087348 */ /* 0x000fea0003c00000 */
[----:B------:R0:W1:Y:S02]  /*4550*/  SHFL.DOWN P5, R163, R155, R159, R161 ;  /* 0x0800009f9ba37389 */ /* 0x00006400000a00a1 */
[----:B01----:R-:W-:Y:S01]  /*4560*/  ENDCOLLECTIVE ;  /* 0x000000000000791b */ /* 0x003fe20003800000 */
.L_x_1366:
[----:B------:R-:W-:Y:S01]  /*4570*/  HFMA2.MMA R159, -RZ, RZ, 0, 1.1920928955078125e-07 ;  /* 0x00000002ff9f7435 */ /* 0x000fe200000001ff */
[----:B------:R-:W-:Y:S01]  /*4580*/  MOV R155, R118 ;  /* 0x00000076009b7202 */ /* 0x000fe20000000f00 */
[----:B------:R-:W-:-:S09]  /*4590*/  FADD.FTZ R117, R117, R163 ;  /* 0x000000a375757221 */ /* 0x000fd20000010000 */
[----:B------:R-:W-:Y:S05]  /*45a0*/  WARPSYNC.COLLECTIVE R162, `(.L_x_1367) ;  /* 0x00000000a2087348 */ /* 0x000fea0003c00000 */
[----:B------:R0:W1:Y:S02]  /*45b0*/  SHFL.DOWN P5, R163, R155, R159, R161 ;  /* 0x0800009f9ba37389 */ /* 0x00006400000a00a1 */
[----:B01----:R-:W-:Y:S01]  /*45c0*/  ENDCOLLECTIVE ;  /* 0x000000000000791b */ /* 0x003fe20003800000 */
.L_x_1367:
[----:B------:R-:W-:Y:S01]  /*45d0*/  MOV R155, R117 ;  /* 0x00000075009b7202 */ /* 0x000fe20000000f00 */
[----:B------:R-:W-:-:S07]  /*45e0*/  FADD.FTZ R118, R118, R163 ;  /* 0x000000a376767221 */ /* 0x000fce0000010000 */
[----:B------:R-:W-:Y:S05]  /*45f0*/  WARPSYNC.COLLECTIVE R162, `(.L_x_1368) ;  /* 0x00000000a2087348 */ /* 0x000fea0003c00000 */
[----:B------:R0:W1:Y:S02]  /*4600*/  SHFL.DOWN P5, R163, R155, R159, R161 ;  /* 0x0800009f9ba37389 */ /* 0x00006400000a00a1 */
[----:B01----:R-:W-:Y:S01]  /*4610*/  ENDCOLLECTIVE ;  /* 0x000000000000791b */ /* 0x003fe20003800000 */
.L_x_1368:
[----:B------:R-:W-:Y:S01]  /*4620*/  HFMA2.MMA R159, -RZ, RZ, 0, 5.9604644775390625e-08 ;  /* 0x00000001ff9f7435 */ /* 0x000fe200000001ff */
[----:B------:R-:W-:Y:S02]  /*4630*/  IMAD.MOV.U32 R155, RZ, RZ, R118 ;  /* 0x000000ffff9b7224 */ /* 0x000fe400078e0076 */
[----:B------:R-:W-:-:S08]  /*4640*/  FADD.FTZ R117, R117, R163 ;  /* 0x000000a375757221 */ /* 0x000fd00000010000 */
[----:B------:R-:W-:Y:S05]  /*4650*/  WARPSYNC.COLLECTIVE R162, `(.L_x_1369) ;  /* 0x00000000a2087348 */ /* 0x000fea0003c00000 */
[----:B------:R0:W1:Y:S02]  /*4660*/  SHFL.DOWN P5, R163, R155, R159, R161 ;  /* 0x0800009f9ba37389 */ /* 0x00006400000a00a1 */
[----:B01----:R-:W-:Y:S01]  /*4670*/  ENDCOLLECTIVE ;  /* 0x000000000000791b */ /* 0x003fe20003800000 */
.L_x_1369:
[----:B------:R-:W-:Y:S02]  /*4680*/  MOV R155, R117 ;  /* 0x00000075009b7202 */ /* 0x000fe40000000f00 */
[----:B------:R-:W-:-:S07]  /*4690*/  MOV R119, R163 ;  /* 0x000000a300777202 */ /* 0x000fce0000000f00 */
[----:B------:R-:W-:Y:S05]  /*46a0*/  WARPSYNC.COLLECTIVE R162, `(.L_x_1370) ;  /* 0x00000000a2087348 */ /* 0x000fea0003c00000 */
[----:B------:R0:W1:Y:S02]  /*46b0*/  SHFL.DOWN P5, R163, R155, R159, R161 ;  /* 0x0800009f9ba37389 */ /* 0x00006400000a00a1 */
[----:B01----:R-:W-:Y:S01]  /*46c0*/  ENDCOLLECTIVE ;  /* 0x000000000000791b */ /* 0x003fe20003800000 */
.L_x_1370:
[----:B------:R-:W-:Y:S01]  /*46d0*/  MOV R155, R163 ;  /* 0x000000a3009b7202 */ /* 0x000fe20000000f00 */
[----:B------:R-:W-:Y:S06]  /*46e0*/  BRA `(.L_x_1371) ;  /* 0xffffffdc00587947 */ /* 0x000fec000383ffff */
.L_x_1372:
        /* <DEDUP_REMOVED lines=9> */
.L_x_3267:


//--------------------- .text._ZN10layer_norm22ln_bwd_finalize_kernelINS_22Kernel_traits_finalizeILj3072Ef13__nv_bfloat16fS2_fjLb0ELj1024ELj4ENS_18Kernel_traits_baseILj3072EfS2_fS2_fjLj1024EEEEELb0ELb0EEEvNS_9BwdParamsE --------------------------
	.section	.text._ZN10layer_norm22ln_bwd_finalize_kernelINS_22Kernel_traits_finalizeILj3072Ef13__nv_bfloat16fS2_fjLb0ELj1024ELj4ENS_18Kernel_traits_baseILj3072EfS2_fS2_fjLj1024EEEEELb0ELb0EEEvNS_9BwdParamsE,"ax",@progbits
	.align	128
        .global         _ZN10layer_norm22ln_bwd_finalize_kernelINS_22Kernel_traits_finalizeILj3072Ef13__nv_bfloat16fS2_fjLb0ELj1024ELj4ENS_18Kernel_traits_baseILj3072EfS2_fS2_fjLj1024EEEEELb0ELb0EEEvNS_9BwdParamsE
        .type           _ZN10layer_norm22ln_bwd_finalize_kernelINS_22Kernel_traits_finalizeILj3072Ef13__nv_bfloat16fS2_fjLb0ELj1024ELj4ENS_18Kernel_traits_baseILj3072EfS2_fS2_fjLj1024EEEEELb0ELb0EEEvNS_9BwdParamsE,@function
        .size           _ZN10layer_norm22ln_bwd_finalize_kernelINS_22Kernel_traits_finalizeILj3072Ef13__nv_bfloat16fS2_fjLb0ELj1024ELj4ENS_18Kernel_traits_baseILj3072EfS2_fS2_fjLj1024EEEEELb0ELb0EEEvNS_9BwdParamsE,(.L_x_3268 - _ZN10layer_norm22ln_bwd_finalize_kernelINS_22Kernel_traits_finalizeILj3072Ef13__nv_bfloat16fS2_fjLb0ELj1024ELj4ENS_18Kernel_traits_baseILj3072EfS2_fS2_fjLj1024EEEEELb0ELb0EEEvNS_9BwdParamsE)
        .other          _ZN10layer_norm22ln_bwd_finalize_kernelINS_22Kernel_traits_finalizeILj3072Ef13__nv_bfloat16fS2_fjLb0ELj1024ELj4ENS_18Kernel_traits_baseILj3072EfS2_fS2_fjLj1024EEEEELb0ELb0EEEvNS_9BwdParamsE,@"STO_CUDA_ENTRY STV_DEFAULT"
_ZN10layer_norm22ln_bwd_finalize_kernelINS_22Kernel_traits_finalizeILj3072Ef13__nv_bfloat16fS2_fjLb0ELj1024ELj4ENS_18Kernel_traits_baseILj3072EfS2_fS2_fjLj1024EEEEELb0ELb0EEEvNS_9BwdParamsE:
.text._ZN10layer_norm22ln_bwd_finalize_kernelINS_22Kernel_traits_finalizeILj3072Ef13__nv_bfloat16fS2_fjLb0ELj1024ELj4ENS_18Kernel_traits_baseILj3072EfS2_fS2_fjLj1024EEEEELb0ELb0EEEvNS_9BwdParamsE:
        /* <DEDUP_REMOVED lines=25> */
.L_x_1385:
        /* <DEDUP_REMOVED lines=30> */
.L_x_1377:
        /* <DEDUP_REMOVED lines=36> */
.L_x_1376:
[----:B------:R-:W-:Y:S05]  /*05b0*/  BSYNC B1 ;  /* 0x0000000000017941 */ /* 0x000fea0003800000 */
.L_x_1375:
        /* <DEDUP_REMOVED lines=24> */
.L_x_1379:
[----:B------:R-:W-:Y:S05]  /*0740*/  BSYNC B1 ;  /* 0x0000000000017941 */ /* 0x000fea0003800000 */
.L_x_1378:
        /* <DEDUP_REMOVED lines=12> */
.L_x_1380:
[----:B------:R-:W-:Y:S05]  /*0810*/  BSYNC B1 ;  /* 0x0000000000017941 */ /* 0x000fea0003800000 */
.L_x_1374:
[----:B------:R-:W-:Y:S05]  /*0820*/  BSYNC B0 ;  /* 0x0000000000007941 */ /* 0x000fea0003800000 */
.L_x_1373:
        /* <DEDUP_REMOVED lines=29> */
.L_x_1396:
[----:B---3--:R-:W-:Y:S01]  /*0a00*/  FADD.FTZ R9, R18, R9 ;  /* 0x0000000912097221 */ /* 0x008fe20000010000 */
[----:B--2---:R-:W-:-:S04]  /*0a10*/  FADD.FTZ R11, R10, R11 ;  /* 0x0000000b0a0b7221 */ /* 0x004fc80000010000 */
[----:B------:R2:W-:Y:S04]  /*0a20*/  @!P1 STS [R6+0x2000], R9 ;  /* 0x0020000906009388 */ /* 0x0005e80000000800 */
[----:B------:R2:W-:Y:S02]  /*0a30*/  @!P1 STS [R6+0x2080], R11 ;  /* 0x0020800b06009388 */ /* 0x0005e40000000800 */
.L_x_1381:
        /* <DEDUP_REMOVED lines=16> */
.L_x_1384:
[----:B------:R-:W-:Y:S05]  /*0b40*/  BSYNC B0 ;  /* 0x0000000000007941 */ /* 0x000fea0003800000 */
.L_x_1383:
[C---:B------:R-:W-:Y:S01]  /*0b50*/  ISETP.GT.U32.AND P1, PT, R3.reuse, -0xc01, PT ;  /* 0xfffff3ff0300780c */ /* 0x040fe20003f24070 */
[----:B------:R-:W-:Y:S01]  /*0b60*/  VIADD R4, R4, 0x600 ;  /* 0x0000060004047836 */ /* 0x000fe20000000000 */
[----:B------:R-:W-:-:S11]  /*0b70*/  IADD3 R3, R3, 0xc00, RZ ;  /* 0x00000c0003037810 */ /* 0x000fd60007ffe0ff */
[----:B------:R-:W-:Y:S05]  /*0b80*/  @P1 BRA `(.L_x_1385) ;  /* 0xfffffff400801947 */ /* 0x000fea000383ffff */
[----:B------:R-:W-:Y:S05]  /*0b90*/  EXIT ;  /* 0x000000000000794d */ /* 0x000fea0003800000 */
.L_x_1382:
[----:B------:R-:W-:Y:S01]  /*0ba0*/  HFMA2.MMA R21, -RZ, RZ, 0, 5.9604644775390625e-08 ;  /* 0x00000001ff157435 */ /* 0x000fe200000001ff */
[----:B0--3--:R-:W-:Y:S01]  /*0bb0*/  MOV R22, R10 ;  /* 0x0000000a00167202 */ /* 0x009fe20000000f00 */
[----:B------:R-:W-:Y:S01]  /*0bc0*/  IMAD.MOV.U32 R19, RZ, RZ, -0x1 ;  /* 0xffffffffff137424 */ /* 0x000fe200078e00ff */
[----:B------:R-:W-:-:S08]  /*0bd0*/  MOV R24, 0x1f ;  /* 0x0000001f00187802 */ /* 0x000fd00000000f00 */
[----:B-12---:R-:W-:Y:S05]  /*0be0*/  WARPSYNC.COLLECTIVE R19, `(.L_x_1386) ;  /* 0x0000000013087348 */ /* 0x006fea0003c00000 */
[----:B------:R0:W3:Y:S02]  /*0bf0*/  SHFL.BFLY P2, R20, R22, R21, R24 ;  /* 0x0c00001516147389 */ /* 0x0000e40000040018 */
[----:B0123--:R-:W-:Y:S01]  /*0c00*/  ENDCOLLECTIVE ;  /* 0x000000000000791b */ /* 0x00ffe20003800000 */
.L_x_1386:
[----:B------:R-:W-:Y:S01]  /*0c10*/  HFMA2.MMA R21, -RZ, RZ, 0, 1.1920928955078125e-07 ;  /* 0x00000002ff157435 */ /* 0x000fe200000001ff */
[----:B------:R-:W-:-:S05]  /*0c20*/  MOV R11, R20 ;  /* 0x00000014000b7202 */ /* 0x000fca0000000f00 */
[----:B------:R-:W-:-:S05]  /*0c30*/  FADD.FTZ R11, R10, R11 ;  /* 0x0000000b0a0b7221 */ /* 0x000fca0000010000 */
[----:B------:R-:W-:-:S07]  /*0c40*/  MOV R22, R11 ;  /* 0x0000000b00167202 */ /* 0x000fce0000000f00 */
[----:B------:R-:W-:Y:S05]  /*0c50*/  WARPSYNC.COLLECTIVE R19, `(.L_x_1387) ;  /* 0x0000000013087348 */ /* 0x000fea0003c00000 */
[----:B------:R0:W1:Y:S02]  /*0c60*/  SHFL.BFLY P2, R20, R22, R21, R24 ;  /* 0x0c00001516147389 */ /* 0x0000640000040018 */
[----:B01----:R-:W-:Y:S01]  /*0c70*/  ENDCOLLECTIVE ;  /* 0x000000000000791b */ /* 0x003fe20003800000 */
.L_x_1387:
[----:B------:R-:W-:Y:S01]  /*0c80*/  HFMA2.MMA R21, -RZ, RZ, 0, 2.384185791015625e-07 ;  /* 0x00000004ff157435 */ /* 0x000fe200000001ff */
[----:B------:R-:W-:-:S04]  /*0c90*/  IMAD.MOV.U32 R14, RZ, RZ, R20 ;  /* 0x000000ffff0e7224 */ /* 0x000fc800078e0014 */
[----:B------:R-:W-:-:S05]  /*0ca0*/  FADD.FTZ R14, R11, R14 ;  /* 0x0000000e0b0e7221 */ /* 0x000fca0000010000 */
[----:B------:R-:W-:-:S07]  /*0cb0*/  MOV R22, R14 ;  /* 0x0000000e00167202 */ /* 0x000fce0000000f00 */
[----:B------:R-:W-:Y:S05]  /*0cc0*/  WARPSYNC.COLLECTIVE R19, `(.L_x_1388) ;  /* 0x0000000013087348 */ /* 0x000fea0003c00000 */
[----:B------:R0:W1:Y:S02]  /*0cd0*/  SHFL.BFLY P2, R20, R22, R21, R24 ;  /* 0x0c00001516147389 */ /* 0x0000640000040018 */
[----:B01----:R-:W-:Y:S01]  /*0ce0*/  ENDCOLLECTIVE ;  /* 0x000000000000791b */ /* 0x003fe20003800000 */
.L_x_1388:
[----:B------:R-:W-:Y:S01]  /*0cf0*/  IMAD.MOV.U32 R21, RZ, RZ, 0x8 ;  /* 0x00000008ff157424 */ /* 0x000fe200078e00ff */
[----:B------:R-:W-:-:S05]  /*0d00*/  MOV R13, R20 ;  /* 0x00000014000d7202 */ /* 0x000fca0000000f00 */
[----:B------:R-:W-:-:S05]  /*0d10*/  FADD.FTZ R13, R14, R13 ;  /* 0x0000000d0e0d7221 */ /* 0x000fca0000010000 */
[----:B------:R-:W-:-:S07]  /*0d20*/  MOV R22, R13 ;  /* 0x0000000d00167202 */ /* 0x000fce0000000f00 */
[----:B------:R-:W-:Y:S05]  /*0d30*/  WARPSYNC.COLLECTIVE R19, `(.L_x_1389) ;  /* 0x0000000013087348 */ /* 0x000fea0003c00000 */
[----:B------:R0:W1:Y:S02]  /*0d40*/  SHFL.BFLY P2, R20, R22, R21, R24 ;  /* 0x0c00001516147389 */ /* 0x0000640000040018 */
[----:B01----:R-:W-:Y:S01]  /*0d50*/  ENDCOLLECTIVE ;  /* 0x000000000000791b */ /* 0x003fe20003800000 */
.L_x_1389:
[----:B------:R-:W-:Y:S01]  /*0d60*/  HFMA2.MMA R21, -RZ, RZ, 0, 9.5367431640625e-07 ;  /* 0x00000010ff157435 */ /* 0x000fe200000001ff */
[----:B------:R-:W-:-:S05]  /*0d70*/  MOV R10, R20 ;  /* 0x00000014000a7202 */ /* 0x000fca0000000f00 */
[----:B------:R-:W-:-:S05]  /*0d80*/  FADD.FTZ R10, R13, R10 ;  /* 0x0000000a0d0a7221 */ /* 0x000fca0000010000 */
[----:B------:R-:W-:-:S07]  /*0d90*/  MOV R22, R10 ;  /* 0x0000000a00167202 */ /* 0x000fce0000000f00 */
[----:B------:R-:W-:Y:S05]  /*0da0*/  WARPSYNC.COLLECTIVE R19, `(.L_x_1390) ;  /* 0x0000000013087348 */ /* 0x000fea0003c00000 */
[----:B------:R0:W1:Y:S02]  /*0db0*/  SHFL.BFLY P2, R20, R22, R21, R24 ;  /* 0x0c00001516147389 */ /* 0x0000640000040018 */
[----:B01----:R-:W-:Y:S01]  /*0dc0*/  ENDCOLLECTIVE ;  /* 0x000000000000791b */ /* 0x003fe20003800000 */
.L_x_1390:
[----:B------:R-:W-:Y:S01]  /*0dd0*/  HFMA2.MMA R21, -RZ, RZ, 0, 5.9604644775390625e-08 ;  /* 0x00000001ff157435 */ /* 0x000fe200000001ff */
[----:B------:R-:W-:Y:S01]  /*0de0*/  IMAD.MOV.U32 R22, RZ, RZ, R9 ;  /* 0x000000ffff167224 */ /* 0x000fe200078e0009 */
[----:B------:R-:W-:-:S09]  /*0df0*/  MOV R11, R20 ;  /* 0x00000014000b7202 */ /* 0x000fd20000000f00 */
[----:B------:R-:W-:Y:S05]  /*0e00*/  WARPSYNC.COLLECTIVE R19, `(.L_x_1391) ;  /* 0x0000000013087348 */ /* 0x000fea0003c00000 */
[----:B------:R0:W1:Y:S02]  /*0e10*/  SHFL.BFLY P2, R20, R22, R21, R24 ;  /* 0x0c00001516147389 */ /* 0x0000640000040018 */
[----:B01----:R-:W-:Y:S01]  /*0e20*/  ENDCOLLECTIVE ;  /* 0x000000000000791b */ /* 0x003fe20003800000 */
.L_x_1391:
[----:B------:R-:W-:Y:S01]  /*0e30*/  HFMA2.MMA R21, -RZ, RZ, 0, 1.1920928955078125e-07 ;  /* 0x00000002ff157435 */ /* 0x000fe200000001ff */
[----:B------:R-:W-:-:S05]  /*0e40*/  MOV R14, R20 ;  /* 0x00000014000e7202 */ /* 0x000fca0000000f00 */
[----:B------:R-:W-:-:S05]  /*0e50*/  FADD.FTZ R15, R9, R14 ;  /* 0x0000000e090f7221 */ /* 0x000fca0000010000 */
[----:B------:R-:W-:-:S07]  /*0e60*/  MOV R22, R15 ;  /* 0x0000000f00167202 */ /* 0x000fce0000000f00 */
[----:B------:R-:W-:Y:S05]  /*0e70*/  WARPSYNC.COLLECTIVE R19, `(.L_x_1392) ;  /* 0x0000000013087348 */ /* 0x000fea0003c00000 */
[----:B------:R0:W1:Y:S02]  /*0e80*/  SHFL.BFLY P2, R20, R22, R21, R24 ;  /* 0x0c00001516147389 */ /* 0x0000640000040018 */
[----:B01----:R-:W-:Y:S01]  /*0e90*/  ENDCOLLECTIVE ;  /* 0x000000000000791b */ /* 0x003fe20003800000 */
.L_x_1392:
[----:B------:R-:W-:Y:S01]  /*0ea0*/  HFMA2.MMA R21, -RZ, RZ, 0, 2.384185791015625e-07 ;  /* 0x00000004ff157435 */ /* 0x000fe200000001ff */
[----:B------:R-:W-:-:S04]  /*0eb0*/  IMAD.MOV.U32 R16, RZ, RZ, R20 ;  /* 0x000000ffff107224 */ /* 0x000fc800078e0014 */
[----:B------:R-:W-:-:S05]  /*0ec0*/  FADD.FTZ R16, R15, R16 ;  /* 0x000000100f107221 */ /* 0x000fca0000010000 */
[----:B------:R-:W-:-:S07]  /*0ed0*/  MOV R22, R16 ;  /* 0x0000001000167202 */ /* 0x000fce0000000f00 */
[----:B------:R-:W-:Y:S05]  /*0ee0*/  WARPSYNC.COLLECTIVE R19, `(.L_x_1393) ;  /* 0x0000000013087348 */ /* 0x000fea0003c00000 */
[----:B------:R0:W1:Y:S02]  /*0ef0*/  SHFL.BFLY P2, R20, R22, R21, R24 ;  /* 0x0c00001516147389 */ /* 0x0000640000040018 */
[----:B01----:R-:W-:Y:S01]  /*0f00*/  ENDCOLLECTIVE ;  /* 0x000000000000791b */ /* 0x003fe20003800000 */
.L_x_1393:
[----:B------:R-:W-:Y:S01]  /*0f10*/  IMAD.MOV.U32 R21, RZ, RZ, 0x8 ;  /* 0x00000008ff157424 */ /* 0x000fe200078e00ff */
[----:B------:R-:W-:-:S05]  /*0f20*/  MOV R17, R20 ;  /* 0x0000001400117202 */ /* 0x000fca0000000f00 */
[----:B------:R-:W-:-:S05]  /*0f30*/  FADD.FTZ R17, R16, R17 ;  /* 0x0000001110117221 */ /* 0x000fca0000010000 */
[----:B------:R-:W-:-:S07]  /*0f40*/  MOV R22, R17 ;  /* 0x0000001100167202 */ /* 0x000fce0000000f00 */
[----:B------:R-:W-:Y:S05]  /*0f50*/  WARPSYNC.COLLECTIVE R19, `(.L_x_1394) ;  /* 0x0000000013087348 */ /* 0x000fea0003c00000 */
[----:B------:R0:W1:Y:S02]  /*0f60*/  SHFL.BFLY P2, R20, R22, R21, R24 ;  /* 0x0c00001516147389 */ /* 0x0000640000040018 */
[----:B01----:R-:W-:Y:S01]  /*0f70*/  ENDCOLLECTIVE ;  /* 0x000000000000791b */ /* 0x003fe20003800000 */
.L_x_1394:
[----:B------:R-:W-:Y:S01]  /*0f80*/  HFMA2.MMA R21, -RZ, RZ, 0, 9.5367431640625e-07 ;  /* 0x00000010ff157435 */ /* 0x000fe200000001ff */
[----:B------:R-:W-:-:S05]  /*0f90*/  MOV R18, R20 ;  /* 0x0000001400127202 */ /* 0x000fca0000000f00 */
[----:B------:R-:W-:-:S05]  /*0fa0*/  FADD.FTZ R18, R17, R18 ;  /* 0x0000001211127221 */ /* 0x000fca0000010000 */
[----:B------:R-:W-:-:S07]  /*0fb0*/  MOV R22, R18 ;  /* 0x0000001200167202 */ /* 0x000fce0000000f00 */
[----:B------:R-:W-:Y:S05]  /*0fc0*/  WARPSYNC.COLLECTIVE R19, `(.L_x_1395) ;  /* 0x0000000013087348 */ /* 0x000fea0003c00000 */
[----:B------:R0:W1:Y:S02]  /*0fd0*/  SHFL.BFLY P2, R20, R22, R21, R24 ;  /* 0x0c00001516147389 */ /* 0x0000640000040018 */
[----:B01----:R-:W-:Y:S01]  /*0fe0*/  ENDCOLLECTIVE ;  /* 0x000000000000791b */ /* 0x003fe20003800000 */
.L_x_1395:
[----:B------:R-:W-:Y:S01]  /*0ff0*/  MOV R9, R20 ;  /* 0x0000001400097202 */ /* 0x000fe20000000f00 */
[----:B------:R-:W-:Y:S06]  /*1000*/  BRA `(.L_x_1396) ;  /* 0xfffffff8007c7947 */ /* 0x000fec000383ffff */
.L_x_1397:
        /* <DEDUP_REMOVED lines=15> */
.L_x_3268:


//--------------------- .text._ZN10layer_norm40ln_parallel_residual_bwd_finalize_kernelINS_22Kernel_traits_finalizeILj3072Ef13__nv_bfloat16fS2_fjLb0ELj1024ELj4ENS_18Kernel_traits_baseILj3072EfS2_fS2_fjLj1024EEEEELb0EEEvNS_9BwdParamsE --------------------------
	.section	.text._ZN10layer_norm40ln_parallel_residual_bwd_finalize_kernelINS_22Kernel_traits_finalizeILj3072Ef13__nv_bfloat16fS2_fjLb0ELj1024ELj4ENS_18Kernel_traits_baseILj3072EfS2_fS2_fjLj1024EEEEELb0EEEvNS_9BwdParamsE,"ax",@progbits
	.align	128
        .global         _ZN10layer_norm40ln_parallel_residual_bwd_finalize_kernelINS_22Kernel_traits_finalizeILj3072Ef13__nv_bfloat16fS2_fjLb0ELj1024ELj4ENS_18Kernel_traits_baseILj3072EfS2_fS2_fjLj1024EEEEELb0EEEvNS_9BwdParamsE
        .type           _ZN10layer_norm40ln_parallel_residual_bwd_finalize_kernelINS_22Kernel_traits_finalizeILj3072Ef13__nv_bfloat16fS2_fjLb0ELj1024ELj4ENS_18Kernel_traits_baseILj3072EfS2_fS2_fjLj1024EEEEELb0EEEvNS_9BwdParamsE,@function
        .size           _ZN10layer_norm40ln_parallel_residual_bwd_finalize_kernelINS_22Kernel_traits_finalizeILj3072Ef13__nv_bfloat16fS2_fjLb0ELj1024ELj4ENS_18Kernel_traits_baseILj3072EfS2_fS2_fjLj1024EEEEELb0EEEvNS_9BwdParamsE,(.L_x_3269 - _ZN10layer_norm40ln_parallel_residual_bwd_finalize_kernelINS_22Kernel_traits_finalizeILj3072Ef13__nv_bfloat16fS2_fjLb0ELj1024ELj4ENS_18Kernel_traits_baseILj3072EfS2_fS2_fjLj1024EEEEELb0EEEvNS_9BwdParamsE)
        .other          _ZN10layer_norm40ln_parallel_residual_bwd_finalize_kernelINS_22Kernel_traits_finalizeILj3072Ef13__nv_bfloat16fS2_fjLb0ELj1024ELj4ENS_18Kernel_traits_baseILj3072EfS2_fS2_fjLj1024EEEEELb0EEEvNS_9BwdParamsE,@"STO_CUDA_ENTRY STV_DEFAULT"
_ZN10layer_norm40ln_parallel_residual_bwd_finalize_kernelINS_22Kernel_traits_finalizeILj3072Ef13__nv_bfloat16fS2_fjLb0ELj1024ELj4ENS_18Kernel_traits_baseILj3072EfS2_fS2_fjLj1024EEEEELb0EEEvNS_9BwdParamsE:
.text._ZN10layer_norm40ln_parallel_residual_bwd_finalize_kernelINS_22Kernel_traits_finalizeILj3072Ef13__nv_bfloat16fS2_fjLb0ELj1024ELj4ENS_18Kernel_traits_baseILj3072EfS2_fS2_fjLj1024EEEEELb0EEEvNS_9BwdParamsE:
        /* <DEDUP_REMOVED lines=22> */
.L_x_1410:
        /* <DEDUP_REMOVED lines=42> */
.L_x_1402:
        /* <DEDUP_REMOVED lines=62> */
.L_x_1401:
[----:B------:R-:W-:Y:S05]  /*07e0*/  BSYNC B1 ;  /* 0x0000000000017941 */ /* 0x000fea0003800000 */
.L_x_1400:
        /* <DEDUP_REMOVED lines=38> */
.L_x_1404:
[----:B------:R-:W-:Y:S05]  /*0a50*/  BSYNC B1 ;  /* 0x0000000000017941 */ /* 0x000fea0003800000 */
.L_x_1403:
        /* <DEDUP_REMOVED lines=20> */
.L_x_1405:
[----:B------:R-:W-:Y:S05]  /*0ba0*/  BSYNC B1 ;  /* 0x0000000000017941 */ /* 0x000fea0003800000 */
.L_x_1399:
[----:B------:R-:W-:Y:S05]  /*0bb0*/  BSYNC B0 ;  /* 0x0000000000007941 */ /* 0x000fea0003800000 */
.L_x_1398:
        /* <DEDUP_REMOVED lines=54> */
.L_x_1431:
        /* <DEDUP_REMOVED lines=10> */
.L_x_1406:
        /* <DEDUP_REMOVED lines=24> */
.L_x_1409:
[----:B------:R-:W-:Y:S05]  /*1140*/  BSYNC B0 ;  /* 0x0000000000007941 */ /* 0x000fea0003800000 */
.L_x_1408:
[C---:B------:R-:W-:Y:S02]  /*1150*/  ISETP.GT.U32.AND P1, PT, R4.reuse, -0xc01, PT ;  /* 0xfffff3ff0400780c */ /* 0x040fe40003f24070 */
[----:B------:R-:W-:Y:S02]  /*1160*/  IADD3 R4, R4, 0xc00, RZ ;  /* 0x00000c0004047810 */ /* 0x000fe40007ffe0ff */
[----:B------:R-:W-:-:S09]  /*1170*/  IADD3 R5, R5, 0x600, RZ ;  /* 0x0000060005057810 */ /* 0x000fd20007ffe0ff */
[----:B------:R-:W-:Y:S05]  /*1180*/  @P1 BRA `(.L_x_1410) ;  /* 0xffffffec00f41947 */ /* 0x000fea000383ffff */
[----:B------:R-:W-:Y:S05]  /*1190*/  EXIT ;  /* 0x000000000000794d */ /* 0x000fea0003800000 */
.L_x_1407:
[----:B------:R-:W-:Y:S01]  /*11a0*/  HFMA2.MMA R14, -RZ, RZ, 0, 5.9604644775390625e-08 ;  /* 0x00000001ff0e7435 */ /* 0x000fe200000001ff */
[----:B----4-:R-:W-:Y:S02]  /*11b0*/  MOV R27, R10 ;  /* 0x0000000a001b7202 */ /* 0x010fe40000000f00 */
[----:B------:R-:W-:Y:S02]  /*11c0*/  MOV R13, 0x1f ;  /* 0x0000001f000d7802 */ /* 0x000fe40000000f00 */
[----:B------:R-:W-:-:S07]  /*11d0*/  MOV R12, 0xffffffff ;  /* 0xffffffff000c7802 */ /* 0x000fce0000000f00 */
[----:B0123--:R-:W-:Y:S05]  /*11e0*/  WARPSYNC.COLLECTIVE R12, `(.L_x_1411) ;  /* 0x000000000c087348 */ /* 0x00ffea0003c00000 */
[----:B------:R4:W0:Y:S02]  /*11f0*/  SHFL.BFLY P2, R17, R27, R14, R13 ;  /* 0x0c00000e1b117389 */ /* 0x000824000004000d */
[----:B01234-:R-:W-:Y:S01]  /*1200*/  ENDCOLLECTIVE ;  /* 0x000000000000791b */ /* 0x01ffe20003800000 */
.L_x_1411:
[----:B------:R-:W-:Y:S01]  /*1210*/  HFMA2.MMA R14, -RZ, RZ, 0, 1.1920928955078125e-07 ;  /* 0x00000002ff0e7435 */ /* 0x000fe200000001ff */
[----:B------:R-:W-:-:S05]  /*1220*/  FADD.FTZ R11, R10, R17 ;  /* 0x000000110a0b7221 */ /* 0x000fca0000010000 */
[----:B------:R-:W-:-:S07]  /*1230*/  MOV R27, R11 ;  /* 0x0000000b001b7202 */ /* 0x000fce0000000f00 */
[----:B------:R-:W-:Y:S05]  /*1240*/  WARPSYNC.COLLECTIVE R12, `(.L_x_1412) ;  /* 0x000000000c087348 */ /* 0x000fea0003c00000 */
[----:B------:R0:W1:Y:S02]  /*1250*/  SHFL.BFLY P2, R17, R27, R14, R13 ;  /* 0x0c00000e1b117389 */ /* 0x000064000004000d */
[----:B01----:R-:W-:Y:S01]  /*1260*/  ENDCOLLECTIVE ;  /* 0x000000000000791b */ /* 0x003fe20003800000 */
.L_x_1412:
[----:B------:R-:W-:Y:S01]  /*1270*/  HFMA2.MMA R14, -RZ, RZ, 0, 2.384185791015625e-07 ;  /* 0x00000004ff0e7435 */ /* 0x000fe200000001ff */
[----:B------:R-:W-:-:S05]  /*1280*/  FADD.FTZ R10, R11, R17 ;  /* 0x000000110b0a7221 */ /* 0x000fca0000010000 */
[----:B------:R-:W-:-:S07]  /*1290*/  MOV R27, R10 ;  /* 0x0000000a001b7202 */ /* 0x000fce0000000f00 */
[----:B------:R-:W-:Y:S05]  /*12a0*/  WARPSYNC.COLLECTIVE R12, `(.L_x_1413) ;  /* 0x000000000c087348 */ /* 0x000fea0003c00000 */
[----:B------:R0:W1:Y:S02]  /*12b0*/  SHFL.BFLY P2, R17, R27, R14, R13 ;  /* 0x0c00000e1b117389 */ /* 0x000064000004000d */
[----:B01----:R-:W-:Y:S01]  /*12c0*/  ENDCOLLECTIVE ;  /* 0x000000000000791b */ /* 0x003fe20003800000 */
.L_x_1413:
[----:B------:R-:W-:Y:S01]  /*12d0*/  HFMA2.MMA R14, -RZ, RZ, 0, 4.76837158203125e-07 ;  /* 0x00000008ff0e7435 */ /* 0x000fe200000001ff */
[----:B------:R-:W-:-:S05]  /*12e0*/  FADD.FTZ R19, R10, R17 ;  /* 0x000000110a137221 */ /* 0x000fca0000010000 */
[----:B------:R-:W-:-:S07]  /*12f0*/  MOV R27, R19 ;  /* 0x00000013001b7202 */ /* 0x000fce0000000f00 */
[----:B------:R-:W-:Y:S05]  /*1300*/  WARPSYNC.COLLECTIVE R12, `(.L_x_1414) ;  /* 0x000000000c087348 */ /* 0x000fea0003c00000 */
[----:B------:R0:W1:Y:S02]  /*1310*/  SHFL.BFLY P2, R17, R27, R14, R13 ;  /* 0x0c00000e1b117389 */ /* 0x000064000004000d */
[----:B01----:R-:W-:Y:S01]  /*1320*/  ENDCOLLECTIVE ;  /* 0x000000000000791b */ /* 0x003fe20003800000 */
.L_x_1414:
[----:B------:R-:W-:Y:S01]  /*1330*/  HFMA2.MMA R14, -RZ, RZ, 0, 9.5367431640625e-07 ;  /* 0x00000010ff0e7435 */ /* 0x000fe200000001ff */
[----:B------:R-:W-:-:S05]  /*1340*/  FADD.FTZ R11, R19, R17 ;  /* 0x00000011130b7221 */ /* 0x000fca0000010000 */
[----:B------:R-:W-:-:S07]  /*1350*/  MOV R27, R11 ;  /* 0x0000000b001b7202 */ /* 0x000fce0000000f00 */
[----:B------:R-:W-:Y:S05]  /*1360*/  WARPSYNC.COLLECTIVE R12, `(.L_x_1415) ;  /* 0x000000000c087348 */ /* 0x000fea0003c00000 */
[----:B------:R0:W1:Y:S02]  /*1370*/  SHFL.BFLY P2, R17, R27, R14, R13 ;  /* 0x0c00000e1b117389 */ /* 0x000064000004000d */
[----:B01----:R-:W-:Y:S01]  /*1380*/  ENDCOLLECTIVE ;  /* 0x000000000000791b */ /* 0x003fe20003800000 */
.L_x_1415:
[----:B------:R-:W-:Y:S01]  /*1390*/  HFMA2.MMA R14, -RZ, RZ, 0, 5.9604644775390625e-08 ;  /* 0x00000001ff0e7435 */ /* 0x000fe200000001ff */
[----:B------:R-:W-:Y:S01]  /*13a0*/  IMAD.MOV.U32 R27, RZ, RZ, R15 ;  /* 0x000000ffff1b7224 */ /* 0x000fe200078e000f */
[----:B------:R-:W-:-:S09]  /*13b0*/  MOV R10, R17 ;  /* 0x00000011000a7202 */ /* 0x000fd20000000f00 */
[----:B------:R-:W-:Y:S05]  /*13c0*/  WARPSYNC.COLLECTIVE R12, `(.L_x_1416) ;  /* 0x000000000c087348 */ /* 0x000fea0003c00000 */
[----:B------:R0:W1:Y:S02]  /*13d0*/  SHFL.BFLY P2, R17, R27, R14, R13 ;  /* 0x0c00000e1b117389 */ /* 0x000064000004000d */
[----:B01----:R-:W-:Y:S01]  /*13e0*/  ENDCOLLECTIVE ;  /* 0x000000000000791b */ /* 0x003fe20003800000 */
.L_x_1416:
[----:B------:R-:W-:Y:S01]  /*13f0*/  HFMA2.MMA R14, -RZ, RZ, 0, 1.1920928955078125e-07 ;  /* 0x00000002ff0e7435 */ /* 0x000fe200000001ff */
[----:B------:R-:W-:-:S05]  /*1400*/  MOV R16, R17 ;  /* 0x0000001100107202 */ /* 0x000fca0000000f00 */
[----:B------:R-:W-:-:S05]  /*1410*/  FADD.FTZ R16, R15, R16 ;  /* 0x000000100f107221 */ /* 0x000fca0000010000 */
[----:B------:R-:W-:-:S07]  /*1420*/  MOV R27, R16 ;  /* 0x00000010001b7202 */ /* 0x000fce0000000f00 */
[----:B------:R-:W-:Y:S05]  /*1430*/  WARPSYNC.COLLECTIVE R12, `(.L_x_1417) ;  /* 0x000000000c087348 */ /* 0x000fea0003c00000 */
[----:B------:R0:W1:Y:S02]  /*1440*/  SHFL.BFLY P2, R17, R27, R14, R13 ;  /* 0x0c00000e1b117389 */ /* 0x000064000004000d */
[----:B01----:R-:W-:Y:S01]  /*1450*/  ENDCOLLECTIVE ;  /* 0x000000000000791b */ /* 0x003fe20003800000 */
.L_x_1417:
[----:B------:R-:W-:Y:S01]  /*1460*/  HFMA2.MMA R14, -RZ, RZ, 0, 2.384185791015625e-07 ;  /* 0x00000004ff0e7435 */ /* 0x000fe200000001ff */
[----:B------:R-:W-:-:S05]  /*1470*/  MOV R19, R17 ;  /* 0x0000001100137202 */ /* 0x000fca0000000f00 */
[----:B------:R-:W-:-:S05]  /*1480*/  FADD.FTZ R15, R16, R19 ;  /* 0x00000013100f7221 */ /* 0x000fca0000010000 */
[----:B------:R-:W-:-:S07]  /*1490*/  MOV R27, R15 ;  /* 0x0000000f001b7202 */ /* 0x000fce0000000f00 */
[----:B------:R-:W-:Y:S05]  /*14a0*/  WARPSYNC.COLLECTIVE R12, `(.L_x_1418) ;  /* 0x000000000c087348 */ /* 0x000fea0003c00000 */
[----:B------:R0:W1:Y:S02]  /*14b0*/  SHFL.BFLY P2, R17, R27, R14, R13 ;  /* 0x0c00000e1b117389 */ /* 0x000064000004000d */
[----:B01----:R-:W-:Y:S01]  /*14c0*/  ENDCOLLECTIVE ;  /* 0x000000000000791b */ /* 0x003fe20003800000 */
.L_x_1418:
[----:B------:R-:W-:Y:S01]  /*14d0*/  HFMA2.MMA R14, -RZ, RZ, 0, 4.76837158203125e-07 ;  /* 0x00000008ff0e7435 */ /* 0x000fe200000001ff */
[----:B------:R-:W-:-:S05]  /*14e0*/  MOV R18, R17 ;  /* 0x0000001100127202 */ /* 0x000fca0000000f00 */
[----:B------:R-:W-:-:S05]  /*14f0*/  FADD.FTZ R20, R15, R18 ;  /* 0x000000120f147221 */ /* 0x000fca0000010000 */
[----:B------:R-:W-:-:S07]  /*1500*/  MOV R27, R20 ;  /* 0x00000014001b7202 */ /* 0x000fce0000000f00 */
[----:B------:R-:W-:Y:S05]  /*1510*/  WARPSYNC.COLLECTIVE R12, `(.L_x_1419) ;  /* 0x000000000c087348 */ /* 0x000fea0003c00000 */
[----:B------:R0:W1:Y:S02]  /*1520*/  SHFL.BFLY P2, R17, R27, R14, R13 ;  /* 0x0c00000e1b117389 */ /* 0x000064000004000d */
[----:B01----:R-:W-:Y:S01]  /*1530*/  ENDCOLLECTIVE ;  /* 0x000000000000791b */ /* 0x003fe20003800000 */
.L_x_1419:
[----:B------:R-:W-:Y:S01]  /*1540*/  HFMA2.MMA R14, -RZ, RZ, 0, 9.5367431640625e-07 ;  /* 0x00000010ff0e7435 */ /* 0x000fe200000001ff */
[----:B------:R-:W-:-:S05]  /*1550*/  MOV R21, R17 ;  /* 0x0000001100157202 */ /* 0x000fca0000000f00 */
[----:B------:R-:W-:-:S05]  /*1560*/  FADD.FTZ R16, R20, R21 ;  /* 0x0000001514107221 */ /* 0x000fca0000010000 */
[----:B------:R-:W-:-:S07]  /*1570*/  MOV R27, R16 ;  /* 0x00000010001b7202 */ /* 0x000fce0000000f00 */
[----:B------:R-:W-:Y:S05]  /*1580*/  WARPSYNC.COLLECTIVE R12, `(.L_x_1420) ;  /* 0x000000000c087348 */ /* 0x000fea0003c00000 */
[----:B------:R0:W1:Y:S02]  /*1590*/  SHFL.BFLY P2, R17, R27, R14, R13 ;  /* 0x0c00000e1b117389 */ /* 0x000064000004000d */
[----:B01----:R-:W-:Y:S01]  /*15a0*/  ENDCOLLECTIVE ;  /* 0x000000000000791b */ /* 0x003fe20003800000 */
.L_x_1420:
[----:B------:R-:W-:Y:S01]  /*15b0*/  HFMA2.MMA R14, -RZ, RZ, 0, 5.9604644775390625e-08 ;  /* 0x00000001ff0e7435 */ /* 0x000fe200000001ff */
[----:B------:R-:W-:Y:S02]  /*15c0*/  MOV R27, R9 ;  /* 0x00000009001b7202 */ /* 0x000fe40000000f00 */
[----:B------:R-:W-:-:S08]  /*15d0*/  MOV R15, R17 ;  /* 0x00000011000f7202 */ /* 0x000fd00000000f00 */
[----:B------:R-:W-:Y:S05]  /*15e0*/  WARPSYNC.COLLECTIVE R12, `(.L_x_1421) ;  /* 0x000000000c087348 */ /* 0x000fea0003c00000 */
[----:B------:R0:W1:Y:S02]  /*15f0*/  SHFL.BFLY P2, R17, R27, R14, R13 ;  /* 0x0c00000e1b117389 */ /* 0x000064000004000d */
[----:B01----:R-:W-:Y:S01]  /*1600*/  ENDCOLLECTIVE ;  /* 0x000000000000791b */ /* 0x003fe20003800000 */
.L_x_1421:
[----:B------:R-:W-:Y:S01]  /*1610*/  HFMA2.MMA R14, -RZ, RZ, 0, 1.1920928955078125e-07 ;  /* 0x00000002ff0e7435 */ /* 0x000fe200000001ff */
[----:B------:R-:W-:-:S05]  /*1620*/  MOV R18, R17 ;  /* 0x0000001100127202 */ /* 0x000fca0000000f00 */
[----:B------:R-:W-:-:S05]  /*1630*/  FADD.FTZ R20, R9, R18 ;  /* 0x0000001209147221 */ /* 0x000fca0000010000 */
[----:B------:R-:W-:-:S07]  /*1640*/  MOV R27, R20 ;  /* 0x00000014001b7202 */ /* 0x000fce0000000f00 */
[----:B------:R-:W-:Y:S05]  /*1650*/  WARPSYNC.COLLECTIVE R12, `(.L_x_1422) ;  /* 0x000000000c087348 */ /* 0x000fea0003c00000 */
[----:B------:R0:W1:Y:S02]  /*1660*/  SHFL.BFLY P2, R17, R27, R14, R13 ;  /* 0x0c00000e1b117389 */ /* 0x000064000004000d */
[----:B01----:R-:W-:Y:S01]  /*1670*/  ENDCOLLECTIVE ;  /* 0x000000000000791b */ /* 0x003fe20003800000 */
.L_x_1422:
[----:B------:R-:W-:Y:S01]  /*1680*/  IMAD.MOV.U32 R14, RZ, RZ, 0x4 ;  /* 0x00000004ff0e7424 */ /* 0x000fe200078e00ff */
[----:B------:R-:W-:-:S05]  /*1690*/  MOV R21, R17 ;  /* 0x0000001100157202 */ /* 0x000fca0000000f00 */
[----:B------:R-:W-:-:S05]  /*16a0*/  FADD.FTZ R9, R20, R21 ;  /* 0x0000001514097221 */ /* 0x000fca0000010000 */
[----:B------:R-:W-:-:S07]  /*16b0*/  MOV R27, R9 ;  /* 0x00000009001b7202 */ /* 0x000fce0000000f00 */
[----:B------:R-:W-:Y:S05]  /*16c0*/  WARPSYNC.COLLECTIVE R12, `(.L_x_1423) ;  /* 0x000000000c087348 */ /* 0x000fea0003c00000 */
[----:B------:R0:W1:Y:S02]  /*16d0*/  SHFL.BFLY P2, R17, R27, R14, R13 ;  /* 0x0c00000e1b117389 */ /* 0x000064000004000d */
[----:B01----:R-:W-:Y:S01]  /*16e0*/  ENDCOLLECTIVE ;  /* 0x000000000000791b */ /* 0x003fe20003800000 */
.L_x_1423:
[----:B------:R-:W-:Y:S01]  /*16f0*/  HFMA2.MMA R14, -RZ, RZ, 0, 4.76837158203125e-07 ;  /* 0x00000008ff0e7435 */ /* 0x000fe200000001ff */
[----:B------:R-:W-:-:S05]  /*1700*/  MOV R22, R17 ;  /* 0x0000001100167202 */ /* 0x000fca0000000f00 */
[----:B------:R-:W-:-:S05]  /*1710*/  FADD.FTZ R22, R9, R22 ;  /* 0x0000001609167221 */ /* 0x000fca0000010000 */
[----:B------:R-:W-:-:S07]  /*1720*/  MOV R27, R22 ;  /* 0x00000016001b7202 */ /* 0x000fce0000000f00 */
[----:B------:R-:W-:Y:S05]  /*1730*/  WARPSYNC.COLLECTIVE R12, `(.L_x_1424) ;  /* 0x000000000c087348 */ /* 0x000fea0003c00000 */
[----:B------:R0:W1:Y:S02]  /*1740*/  SHFL.BFLY P2, R17, R27, R14, R13 ;  /* 0x0c00000e1b117389 */ /* 0x000064000004000d */
[----:B01----:R-:W-:Y:S01]  /*1750*/  ENDCOLLECTIVE ;  /* 0x000000000000791b */ /* 0x003fe20003800000 */
.L_x_1424:
[----:B------:R-:W-:Y:S01]  /*1760*/  HFMA2.MMA R14, -RZ, RZ, 0, 9.5367431640625e-07 ;  /* 0x00000010ff0e7435 */ /* 0x000fe200000001ff */
[----:B------:R-:W-:-:S05]  /*1770*/  MOV R23, R17 ;  /* 0x0000001100177202 */ /* 0x000fca0000000f00 */
[----:B------:R-:W-:-:S05]  /*1780*/  FADD.FTZ R18, R22, R23 ;  /* 0x0000001716127221 */ /* 0x000fca0000010000 */
[----:B------:R-:W-:-:S07]  /*1790*/  MOV R27, R18 ;  /* 0x00000012001b7202 */ /* 0x000fce0000000f00 */
[----:B------:R-:W-:Y:S05]  /*17a0*/  WARPSYNC.COLLECTIVE R12, `(.L_x_1425) ;  /* 0x000000000c087348 */ /* 0x000fea0003c00000 */
[----:B------:R0:W1:Y:S02]  /*17b0*/  SHFL.BFLY P2, R17, R27, R14, R13 ;  /* 0x0c00000e1b117389 */ /* 0x000064000004000d */
[----:B01----:R-:W-:Y:S01]  /*17c0*/  ENDCOLLECTIVE ;  /* 0x000000000000791b */ /* 0x003fe20003800000 */
.L_x_1425:
[----:B------:R-:W-:Y:S01]  /*17d0*/  HFMA2.MMA R14, -RZ, RZ, 0, 5.9604644775390625e-08 ;  /* 0x00000001ff0e7435 */ /* 0x000fe200000001ff */
[----:B------:R-:W-:Y:S02]  /*17e0*/  MOV R27, R8 ;  /* 0x00000008001b7202 */ /* 0x000fe40000000f00 */
[----:B------:R-:W-:-:S08]  /*17f0*/  MOV R9, R17 ;  /* 0x0000001100097202 */ /* 0x000fd00000000f00 */
[----:B------:R-:W-:Y:S05]  /*1800*/  WARPSYNC.COLLECTIVE R12, `(.L_x_1426) ;  /* 0x000000000c087348 */ /* 0x000fea0003c00000 */
[----:B------:R0:W1:Y:S02]  /*1810*/  SHFL.BFLY P2, R17, R27, R14, R13 ;  /* 0x0c00000e1b117389 */ /* 0x000064000004000d */
[----:B01----:R-:W-:Y:S01]  /*1820*/  ENDCOLLECTIVE ;  /* 0x000000000000791b */ /* 0x003fe20003800000 */
.L_x_1426:
[----:B------:R-:W-:Y:S01]  /*1830*/  HFMA2.MMA R14, -RZ, RZ, 0, 1.1920928955078125e-07 ;  /* 0x00000002ff0e7435 */ /* 0x000fe200000001ff */
[----:B------:R-:W-:-:S05]  /*1840*/  MOV R19, R17 ;  /* 0x0000001100137202 */ /* 0x000fca0000000f00 */
[----:B------:R-:W-:-:S05]  /*1850*/  FADD.FTZ R23, R8, R19 ;  /* 0x0000001308177221 */ /* 0x000fca0000010000 */
[----:B------:R-:W-:-:S07]  /*1860*/  MOV R27, R23 ;  /* 0x00000017001b7202 */ /* 0x000fce0000000f00 */
[----:B------:R-:W-:Y:S05]  /*1870*/  WARPSYNC.COLLECTIVE R12, `(.L_x_1427) ;  /* 0x000000000c087348 */ /* 0x000fea0003c00000 */
[----:B------:R0:W1:Y:S02]  /*1880*/  SHFL.BFLY P2, R17, R27, R14, R13 ;  /* 0x0c00000e1b117389 */ /* 0x000064000004000d */
[----:B01----:R-:W-:Y:S01]  /*1890*/  ENDCOLLECTIVE ;  /* 0x000000000000791b */ /* 0x003fe20003800000 */
.L_x_1427:
[----:B------:R-:W-:Y:S01]  /*18a0*/  HFMA2.MMA R14, -RZ, RZ, 0, 2.384185791015625e-07 ;  /* 0x00000004ff0e7435 */ /* 0x000fe200000001ff */
[----:B------:R-:W-:-:S05]  /*18b0*/  MOV R22, R17 ;  /* 0x0000001100167202 */ /* 0x000fca0000000f00 */
[----:B------:R-:W-:-:S05]  /*18c0*/  FADD.FTZ R8, R23, R22 ;  /* 0x0000001617087221 */ /* 0x000fca0000010000 */
[----:B------:R-:W-:-:S07]  /*18d0*/  MOV R27, R8 ;  /* 0x00000008001b7202 */ /* 0x000fce0000000f00 */
[----:B------:R-:W-:Y:S05]  /*18e0*/  WARPSYNC.COLLECTIVE R12, `(.L_x_1428) ;  /* 0x000000000c087348 */ /* 0x000fea0003c00000 */
[----:B------:R0:W1:Y:S02]  /*18f0*/  SHFL.BFLY P2, R17, R27, R14, R13 ;  /* 0x0c00000e1b117389 */ /* 0x000064000004000d */
[----:B01----:R-:W-:Y:S01]  /*1900*/  ENDCOLLECTIVE ;  /* 0x000000000000791b */ /* 0x003fe20003800000 */
.L_x_1428:
[----:B------:R-:W-:Y:S01]  /*1910*/  HFMA2.MMA R14, -RZ, RZ, 0, 4.76837158203125e-07 ;  /* 0x00000008ff0e7435 */ /* 0x000fe200000001ff */
[----:B------:R-:W-:-:S05]  /*1920*/  MOV R21, R17 ;  /* 0x0000001100157202 */ /* 0x000fca0000000f00 */
[----:B------:R-:W-:-:S05]  /*1930*/  FADD.FTZ R24, R8, R21 ;  /* 0x0000001508187221 */ /* 0x000fca0000010000 */
[----:B------:R-:W-:-:S07]  /*1940*/  MOV R27, R24 ;  /* 0x00000018001b7202 */ /* 0x000fce0000000f00 */
[----:B------:R-:W-:Y:S05]  /*1950*/  WARPSYNC.COLLECTIVE R12, `(.L_x_1429) ;  /* 0x000000000c087348 */ /* 0x000fea0003c00000 */
[----:B------:R0:W1:Y:S02]  /*1960*/  SHFL.BFLY P2, R17, R27, R14, R13 ;  /* 0x0c00000e1b117389 */ /* 0x000064000004000d */
[----:B01----:R-:W-:Y:S01]  /*1970*/  ENDCOLLECTIVE ;  /* 0x000000000000791b */ /* 0x003fe20003800000 */
.L_x_1429:
[----:B------:R-:W-:Y:S01]  /*1980*/  HFMA2.MMA R14, -RZ, RZ, 0, 9.5367431640625e-07 ;  /* 0x00000010ff0e7435 */ /* 0x000fe200000001ff */
[----:B------:R-:W-:-:S05]  /*1990*/  MOV R25, R17 ;  /* 0x0000001100197202 */ /* 0x000fca0000000f00 */
[----:B------:R-:W-:-:S05]  /*19a0*/  FADD.FTZ R25, R24, R25 ;  /* 0x0000001918197221 */ /* 0x000fca0000010000 */
[----:B------:R-:W-:-:S07]  /*19b0*/  MOV R27, R25 ;  /* 0x00000019001b7202 */ /* 0x000fce0000000f00 */
[----:B------:R-:W-:Y:S05]  /*19c0*/  WARPSYNC.COLLECTIVE R12, `(.L_x_1430) ;  /* 0x000000000c087348 */ /* 0x000fea0003c00000 */
[----:B------:R0:W1:Y:S02]  /*19d0*/  SHFL.BFLY P2, R17, R27, R14, R13 ;  /* 0x0c00000e1b117389 */ /* 0x000064000004000d */
[----:B01----:R-:W-:Y:S01]  /*19e0*/  ENDCOLLECTIVE ;  /* 0x000000000000791b */ /* 0x003fe20003800000 */
.L_x_1430:
[----:B------:R-:W-:Y:S05]  /*19f0*/  BRA `(.L_x_1431) ;  /* 0xfffffff400487947 */ /* 0x000fea000383ffff */
.L_x_1432:
        /* <DEDUP_REMOVED lines=16> */
.L_x_3269:


//--------------------- .text._ZN10layer_norm31ln_parallel_residual_bwd_kernelINS_13Kernel_traitsIf13__nv_bfloat16fS2_fjLj3072ELj1ELj1ELj4ELj16ENS_18Kernel_traits_baseILj3072EfS2_fS2_fjLj128EEEEELb1ELb1ELb0EEEvNS_9BwdParamsE --------------------------
	.section	.text._ZN10layer_norm31ln_parallel_residual_bwd_kernelINS_13Kernel_traitsIf13__nv_bfloat16fS2_fjLj3072ELj1ELj1ELj4ELj16ENS_18Kernel_traits_baseILj3072EfS2_fS2_fjLj128EEEEELb1ELb1ELb0EEEvNS_9BwdParamsE,"ax",@progbits
	.align	128
        .global         _ZN10layer_norm31ln_parallel_residual_bwd_kernelINS_13Kernel_traitsIf13__nv_bfloat16fS2_fjLj3072ELj1ELj1ELj4ELj16ENS_18Kernel_traits_baseILj3072EfS2_fS2_fjLj128EEEEELb1ELb1ELb0EEEvNS_9BwdParamsE
        .type           _ZN10layer_norm31ln_parallel_residual_bwd_kernelINS_13Kernel_traitsIf13__nv_bfloat16fS2_fjLj3072ELj1ELj1ELj4ELj16ENS_18Kernel_traits_baseILj3072EfS2_fS2_fjLj128EEEEELb1ELb1ELb0EEEvNS_9BwdParamsE,@function
        .size           _ZN10layer_norm31ln_parallel_residual_bwd_kernelINS_13Kernel_traitsIf13__nv_bfloat16fS2_fjLj3072ELj1ELj1ELj4ELj16ENS_18Kernel_traits_baseILj3072EfS2_fS2_fjLj128EEEEELb1ELb1ELb0EEEvNS_9BwdParamsE,(.L_x_3270 - _ZN10layer_norm31ln_parallel_residual_bwd_kernelINS_13Kernel_traitsIf13__nv_bfloat16fS2_fjLj3072ELj1ELj1ELj4ELj16ENS_18Kernel_traits_baseILj3072EfS2_fS2_fjLj128EEEEELb1ELb1ELb0EEEvNS_9BwdParamsE)
        .other          _ZN10layer_norm31ln_parallel_residual_bwd_kernelINS_13Kernel_traitsIf13__nv_bfloat16fS2_fjLj3072ELj1ELj1ELj4ELj16ENS_18Kernel_traits_baseILj3072EfS2_fS2_fjLj128EEEEELb1ELb1ELb0EEEvNS_9BwdParamsE,@"STO_CUDA_ENTRY STV_DEFAULT"
_ZN10layer_norm31ln_parallel_residual_bwd_kernelINS_13Kernel_traitsIf13__nv_bfloat16fS2_fjLj3072ELj1ELj1ELj4ELj16ENS_18Kernel_traits_baseILj3072EfS2_fS2_fjLj128EEEEELb1ELb1ELb0EEEvNS_9BwdParamsE:
.text._ZN10layer_norm31ln_parallel_residual_bwd_kernelINS_13Kernel_traitsIf13__nv_bfloat16fS2_fjLj3072ELj1ELj1ELj4ELj16ENS_18Kernel_traits_baseILj3072EfS2_fS2_fjLj128EEEEELb1ELb1ELb0EEEvNS_9BwdParamsE:
        /* <DEDUP_REMOVED lines=68> */
[----:B------:R-:W-:Y:S01]  /*0440*/  ISETP.NE.AND P0, PT, RZ, UR6, PT ;  /* 0x00000006ff007c0c */ /* 0x000fe2000bf05270 */
[----:B------:R-:W-:-:S03]  /*0450*/  IMAD.MOV.U32 R116, RZ, RZ, 0x1 ;  /* 0x00000001ff747424 */ /* 0x000fc600078e00ff */
[----:B------:R-:W-:-:S09]  /*0460*/  P2R R192, PR, RZ, 0x1 ;  /* 0x00000001ffc07803 */ /* 0x000fd20000000000 */
.L_x_1447:
[----:B------:R-:W0:Y:S01]  /*0470*/  LDC.64 R112, c[0x0][0x250] ;  /* 0x00009400ff707b82 */ /* 0x000e220000000a00 */
[----:B------:R-:W-:-:S07]  /*0480*/  ISETP.NE.AND P0, PT, R192, RZ, PT ;  /* 0x000000ffc000720c */ /* 0x000fce0003f05270 */
[----:B------:R-:W1:Y:S01]  /*0490*/  LDC.64 R114, c[0x0][0x258] ;  /* 0x00009600ff727b82 */ /* 0x000e620000000a00 */
[----:B0-----:R-:W-:-:S06]  /*04a0*/  IMAD.WIDE R112, R137, 0x4, R112 ;  /* 0x0000000489707825 */ /* 0x001fcc00078e0270 */
[----:B------:R-:W2:Y:S01]  /*04b0*/  LDG.E R112, desc[UR4][R112.64] ;  /* 0x0000000470707981 */ /* 0x000ea2000c1e1900 */
[----:B-1----:R-:W-:-:S05]  /*04c0*/  IMAD.WIDE R114, R137, 0x4, R114 ;  /* 0x0000000489727825 */ /* 0x002fca00078e0272 */
[----:B-----5:R0:W5:Y:S01]  /*04d0*/  LDG.E R167, desc[UR4][R114.64] ;  /* 0x0000000472a77981 */ /* 0x020162000c1e1900 */
[----:B------:R-:W-:Y:S01]  /*04e0*/  IMAD.U32 R0, RZ, RZ, UR22 ;  /* 0x00000016ff007e24 */ /* 0x000fe2000f8e00ff */
[----:B------:R-:W-:Y:S01]  /*04f0*/  BSSY B0, `(.L_x_1434) ;  /* 0x0000069000007945 */ /* 0x000fe20003800000 */
[----:B------:R-:W-:Y:S02]  /*0500*/  LOP3.LUT P5, RZ, R116, 0xff, RZ, 0xc0, !PT ;  /* 0x000000ff74ff7812 */ /* 0x000fe400078ac0ff */
[----:B------:R-:W-:Y:S01]  /*0510*/  IMAD R117, R137, R0, RZ ;  /* 0x0000000089757224 */ /* 0x000fe200078e02ff */
[----:B------:R-:W-:Y:S02]  /*0520*/  MOV R189, RZ ;  /* 0x000000ff00bd7202 */ /* 0x000fe40000000f00 */
[----:B------:R-:W-:Y:S02]  /*0530*/  MOV R190, RZ ;  /* 0x000000ff00be7202 */ /* 0x000fe40000000f00 */
[----:B------:R-:W-:-:S02]  /*0540*/  SHF.R.S32.HI R118, RZ, 0x1f, R117 ;  /* 0x0000001fff767819 */ /* 0x000fc40000011475 */
[----:B------:R-:W-:Y:S02]  /*0550*/  SHF.R.U32.HI R183, RZ, 0x5, R191 ;  /* 0x00000005ffb77819 */ /* 0x000fe400000116bf */
[----:B------:R-:W-:-:S04]  /*0560*/  LEA.HI R117, R118, R117, RZ, 0x3 ;  /* 0x0000007576757211 */ /* 0x000fc800078f18ff */
[----:B------:R-:W-:-:S05]  /*0570*/  LEA.HI.SX32 R136, R117, R2, 0x1d ;  /* 0x0000000275887211 */ /* 0x000fca00078feaff */
[----:B------:R-:W-:Y:S01]  /*0580*/  IMAD.MOV.U32 R187, RZ, RZ, R136 ;  /* 0x000000ffffbb7224 */ /* 0x000fe200078e0088 */
        /* <DEDUP_REMOVED lines=12> */
[C---:B------:R-:W-:Y:S02]  /*0650*/  SHF.L.U32 R3, R136.reuse, 0x3, RZ ;  /* 0x0000000388037819 */ /* 0x040fe400000006ff */
[----:B------:R-:W-:Y:S02]  /*0660*/  SHF.L.U64.HI R174, R136, 0x3, RZ ;  /* 0x0000000388ae7819 */ /* 0x000fe400000102ff */
        /* <DEDUP_REMOVED lines=15> */
[----:B------:R-:W-:Y:S02]  /*0760*/  FADD.FTZ R116, -R185, R116 ;  /* 0x00000074b9747221 */ /* 0x000fe40000010100 */
[----:B-----5:R-:W-:-:S02]  /*0770*/  FMUL.FTZ R180, R167, R180 ;  /* 0x000000b4a7b47220 */ /* 0x020fc40000410000 */
[----:B------:R-:W-:Y:S01]  /*0780*/  FMUL.FTZ R3, R167, R116 ;  /* 0x00000074a7037220 */ /* 0x000fe20000410000 */
[C---:B---3--:R-:W-:Y:S01]  /*0790*/  FADD.FTZ R184, -R185.reuse, R113 ;  /* 0x00000071b9b87221 */ /* 0x048fe20000010100 */
[C---:B------:R-:W-:Y:S01]  /*07a0*/  FADD.FTZ R118, -R185.reuse, R118 ;  /* 0x00000076b9767221 */ /* 0x040fe20000010100 */
[C---:B----4-:R-:W-:Y:S01]  /*07b0*/  PRMT R117, R120.reuse, 0x7632, R117 ;  /* 0x0000763278757816 */ /* 0x050fe20000000075 */
[----:B------:R-:W-:Y:S01]  /*07c0*/  IMAD.U32 R119, R120, 0x10000, RZ ;  /* 0x0001000078777824 */ /* 0x000fe200078e00ff */
[C---:B------:R-:W-:Y:S02]  /*07d0*/  PRMT R173, R122.reuse, 0x7632, R173 ;  /* 0x000076327aad7816 */ /* 0x040fe400000000ad */
[----:B0-----:R-:W-:Y:S01]  /*07e0*/  SHF.L.U32 R175, R122, 0x10, RZ ;  /* 0x000000107aaf7819 */ /* 0x001fe200000006ff */
[----:B------:R-:W-:Y:S01]  /*07f0*/  FADD.FTZ R122, -R185, R112 ;  /* 0x00000070b97a7221 */ /* 0x000fe20000010100 */
[----:B------:R-:W-:Y:S01]  /*0800*/  SHF.L.U32 R112, R117, 0x10, RZ ;  /* 0x0000001075707819 */ /* 0x000fe200000006ff */
[----:B------:R-:W-:Y:S01]  /*0810*/  FMUL.FTZ R174, R88, R119 ;  /* 0x0000007758ae7220 */ /* 0x000fe20000410000 */
[----:B------:R-:W-:Y:S01]  /*0820*/  IMAD.U32 R116, R173, 0x10000, RZ ;  /* 0x00010000ad747824 */ /* 0x000fe200078e00ff */
[----:B------:R-:W-:-:S02]  /*0830*/  PRMT R120, R121, 0x7632, R120 ;  /* 0x0000763279787816 */ /* 0x000fc40000000078 */
[----:B------:R-:W-:Y:S01]  /*0840*/  FADD.FTZ R41, R41, R112 ;  /* 0x0000007029297221 */ /* 0x000fe20000010000 */
[-C--:B------:R-:W-:Y:S01]  /*0850*/  FFMA.FTZ R65, R180, R112.reuse, R65 ;  /* 0x00000070b4417223 */ /* 0x080fe20000010041 */
[----:B------:R-:W-:Y:S01]  /*0860*/  FMUL.FTZ R173, R89, R112 ;  /* 0x0000007059ad7220 */ /* 0x000fe20000410000 */
[----:B------:R-:W-:Y:S01]  /*0870*/  SHF.L.U32 R121, R121, 0x10, RZ ;  /* 0x0000001079797819 */ /* 0x000fe200000006ff */
[----:B------:R-:W-:Y:S01]  /*0880*/  FADD.FTZ R112, RZ, R174 ;  /* 0x000000aeff707221 */ /* 0x000fe20000010000 */
[----:B------:R-:W-:Y:S01]  /*0890*/  FFMA.FTZ R113, R3, R174, RZ ;  /* 0x000000ae03717223 */ /* 0x000fe200000100ff */
[----:B------:R-:W-:Y:S01]  /*08a0*/  PRMT R177, R123, 0x7632, R177 ;  /* 0x000076327bb17816 */ /* 0x000fe200000000b1 */
        /* <DEDUP_REMOVED lines=12> */
[C---:B------:R-:W-:Y:S01]  /*0970*/  FMUL.FTZ R177, R167.reuse, R114 ;  /* 0x00000072a7b17220 */ /* 0x040fe20000410000 */
[----:B------:R-:W-:Y:S01]  /*0980*/  FMUL.FTZ R182, R167, R182 ;  /* 0x000000b6a7b67220 */ /* 0x000fe20000410000 */
[----:B------:R-:W-:Y:S01]  /*0990*/  FMUL.FTZ R175, R91, R120 ;  /* 0x000000785baf7220 */ /* 0x000fe20000410000 */
[----:B------:R-:W-:Y:S01]  /*09a0*/  FADD.FTZ R114, R115, R176 ;  /* 0x000000b073727221 */ /* 0x000fe20000010000 */
[----:B------:R-:W-:-:S03]  /*09b0*/  FFMA.FTZ R113, R169, R176, R112 ;  /* 0x000000b0a9717223 */ /* 0x000fc60000010070 */
[----:B------:R-:W-:Y:S01]  /*09c0*/  FADD.FTZ R115, R114, R175 ;  /* 0x000000af72737221 */ /* 0x000fe20000010000 */
[----:B------:R-:W-:Y:S01]  /*09d0*/  FFMA.FTZ R112, R182, R175, R113 ;  /* 0x000000afb6707223 */ /* 0x000fe20000010071 */
[----:B------:R-:W-:Y:S02]  /*09e0*/  IMAD.U32 R123, R123, 0x10000, RZ ;  /* 0x000100007b7b7824 */ /* 0x000fe400078e00ff */
[----:B------:R-:W-:Y:S01]  /*09f0*/  FMUL.FTZ R184, R167, R184 ;  /* 0x000000b8a7b87220 */ /* 0x000fe20000410000 */
[----:B------:R-:W-:Y:S01]  /*0a00*/  FMUL.FTZ R179, R85, R116 ;  /* 0x0000007455b37220 */ /* 0x000fe20000410000 */
[----:B------:R-:W-:Y:S01]  /*0a10*/  FADD.FTZ R114, R115, R178 ;  /* 0x000000b273727221 */ /* 0x000fe20000010000 */
[----:B------:R-:W-:Y:S01]  /*0a20*/  FFMA.FTZ R113, R171, R178, R112 ;  /* 0x000000b2ab717223 */ /* 0x000fe20000010070 */
[----:B------:R-:W-:Y:S02]  /*0a30*/  FMUL.FTZ R186, R86, R123 ;  /* 0x0000007b56ba7220 */ /* 0x000fe40000410000 */
        /* <DEDUP_REMOVED lines=20> */
.L_x_1435:
[----:B------:R-:W-:Y:S05]  /*0b80*/  BSYNC B0 ;  /* 0x0000000000007941 */ /* 0x000fea0003800000 */
.L_x_1434:
[----:B------:R-:W-:Y:S04]  /*0b90*/  BSSY B0, `(.L_x_1436) ;  /* 0x000005f000007945 */ /* 0x000fe80003800000 */
[----:B------:R-:W-:Y:S05]  /*0ba0*/  @!P3 BRA `(.L_x_1437) ;  /* 0x000000040074b947 */ /* 0x000fea0003800000 */
        /* <DEDUP_REMOVED lines=14> */
[----:B------:R1:W5:Y:S01]  /*0c90*/  LDG.E.64 R130, desc[UR4][R148.64] ;  /* 0x0000000494827981 */ /* 0x000362000c1e1b00 */
[----:B0-----:R-:W-:-:S04]  /*0ca0*/  @P0 IADD3 R150, P1, R151, R152, RZ ;  /* 0x0000009897960210 */ /* 0x001fc80007f3e0ff */
[----:B------:R-:W-:Y:S02]  /*0cb0*/  @P0 IADD3.X R151, R146, R153, RZ, P1, !PT ;  /* 0x0000009992970210 */ /* 0x000fe40000ffe4ff */
[----:B------:R-:W-:-:S03]  /*0cc0*/  ISETP.NE.U32.AND P1, PT, RZ, UR8, PT ;  /* 0x00000008ff007c0c */ /* 0x000fc6000bf25070 */
[----:B------:R0:W5:Y:S01]  /*0cd0*/  @P0 LDG.E.64 R128, desc[UR4][R150.64] ;  /* 0x0000000496800981 */ /* 0x000162000c1e1b00 */
        /* <DEDUP_REMOVED lines=11> */
[----:B-1----:R-:W-:Y:S01]  /*0d90*/  FMUL.FTZ R149, R167, R112 ;  /* 0x00000070a7957220 */ /* 0x002fe20000410000 */
[C---:B------:R-:W-:Y:S01]  /*0da0*/  FADD.FTZ R156, -R185.reuse, R113 ;  /* 0x00000071b99c7221 */ /* 0x040fe20000010100 */
[C---:B------:R-:W-:Y:S01]  /*0db0*/  FADD.FTZ R118, -R185.reuse, R118 ;  /* 0x00000076b9767221 */ /* 0x040fe20000010100 */
[C---:B----4-:R-:W-:Y:S02]  /*0dc0*/  PRMT R117, R120.reuse, 0x7632, R117 ;  /* 0x0000763278757816 */ /* 0x050fe40000000075 */
[----:B------:R-:W-:Y:S02]  /*0dd0*/  SHF.L.U32 R119, R120, 0x10, RZ ;  /* 0x0000001078777819 */ /* 0x000fe400000006ff */
[C---:B0-----:R-:W-:Y:S02]  /*0de0*/  PRMT R150, R122.reuse, 0x7632, R150 ;  /* 0x000076327a967816 */ /* 0x041fe40000000096 */
[----:B------:R-:W-:Y:S01]  /*0df0*/  SHF.L.U32 R151, R122, 0x10, RZ ;  /* 0x000000107a977819 */ /* 0x000fe200000006ff */
[----:B------:R-:W-:Y:S01]  /*0e00*/  FADD.FTZ R122, -R185, R114 ;  /* 0x00000072b97a7221 */ /* 0x000fe20000010100 */
[----:B------:R-:W-:-:S02]  /*0e10*/  IMAD.U32 R114, R117, 0x10000, RZ ;  /* 0x0001000075727824 */ /* 0x000fc400078e00ff */
[----:B------:R-:W-:Y:S01]  /*0e20*/  FMUL.FTZ R146, R80, R119 ;  /* 0x0000007750927220 */ /* 0x000fe20000410000 */
[----:B------:R-:W-:Y:S01]  /*0e30*/  SHF.L.U32 R116, R150, 0x10, RZ ;  /* 0x0000001096747819 */ /* 0x000fe200000006ff */
[----:B------:R-:W-:Y:S01]  /*0e40*/  FADD.FTZ R28, R28, R151 ;  /* 0x000000971c1c7221 */ /* 0x000fe20000010000 */
[-C--:B------:R-:W-:Y:S01]  /*0e50*/  FFMA.FTZ R52, R149, R151.reuse, R52 ;  /* 0x0000009795347223 */ /* 0x080fe20000010034 */
[----:B------:R-:W-:Y:S01]  /*0e60*/  FMUL.FTZ R150, R76, R151 ;  /* 0x000000974c967220 */ /* 0x000fe20000410000 */
[----:B------:R-:W-:Y:S01]  /*0e70*/  PRMT R120, R121, 0x7632, R120 ;  /* 0x0000763279787816 */ /* 0x000fe20000000078 */
[----:B------:R-:W-:Y:S01]  /*0e80*/  FADD.FTZ R112, R189, R146 ;  /* 0x00000092bd707221 */ /* 0x000fe20000010000 */
[----:B------:R-:W-:Y:S01]  /*0e90*/  FMUL.FTZ R151, R81, R114 ;  /* 0x0000007251977220 */ /* 0x000fe20000410000 */
[----:B------:R-:W-:Y:S02]  /*0ea0*/  IMAD.U32 R121, R121, 0x10000, RZ ;  /* 0x0001000079797824 */ /* 0x000fe400078e00ff */
[----:B------:R-:W-:Y:S01]  /*0eb0*/  FMUL.FTZ R152, R167, R152 ;  /* 0x00000098a7987220 */ /* 0x000fe20000410000 */
[----:B------:R-:W-:Y:S01]  /*0ec0*/  FFMA.FTZ R113, R139, R146, R190 ;  /* 0x000000928b717223 */ /* 0x000fe200000100be */
[----:B------:R-:W-:Y:S01]  /*0ed0*/  PRMT R153, R123, 0x7632, R153 ;  /* 0x000076327b997816 */ /* 0x000fe20000000099 */
[----:B------:R-:W-:Y:S01]  /*0ee0*/  FADD.FTZ R160, -R185, R115 ;  /* 0x00000073b9a07221 */ /* 0x000fe20000010100 */
[----:B------:R-:W-:Y:S01]  /*0ef0*/  SHF.L.U32 R120, R120, 0x10, RZ ;  /* 0x0000001078787819 */ /* 0x000fe200000006ff */
[----:B------:R-:W-:Y:S01]  /*0f00*/  FADD.FTZ R115, R112, R151 ;  /* 0x0000009770737221 */ /* 0x000fe20000010000 */
[----:B------:R-:W-:Y:S01]  /*0f10*/  FMUL.FTZ R147, R167, R118 ;  /* 0x00000076a7937220 */ /* 0x000fe20000410000 */
[----:B------:R-:W-:Y:S01]  /*0f20*/  FMUL.FTZ R148, R82, R121 ;  /* 0x0000007952947220 */ /* 0x000fe20000410000 */
[----:B------:R-:W-:Y:S01]  /*0f30*/  FFMA.FTZ R112, R152, R151, R113 ;  /* 0x0000009798707223 */ /* 0x000fe20000010071 */
[----:B------:R-:W-:-:S02]  /*0f40*/  IMAD.U32 R118, R153, 0x10000, RZ ;  /* 0x0001000099767824 */ /* 0x000fc400078e00ff */
        /* <DEDUP_REMOVED lines=35> */
.L_x_1437:
[----:B------:R-:W-:Y:S05]  /*1180*/  BSYNC B0 ;  /* 0x0000000000007941 */ /* 0x000fea0003800000 */
.L_x_1436:
        /* <DEDUP_REMOVED lines=8> */
[C---:B------:R-:W-:Y:S01]  /*1210*/  IADD3 R134, P1, R145.reuse, UR12, RZ ;  /* 0x0000000c91867c10 */ /* 0x040fe2000ff3e0ff */
[----:B------:R-:W2:Y:S03]  /*1220*/  LDG.E.128 R116, desc[UR4][R142.64] ;  /* 0x000000048e747981 */ /* 0x000ea6000c1e1d00 */
[----:B------:R-:W-:Y:S01]  /*1230*/  IADD3.X R135, R112, UR13, RZ, P1, !PT ;  /* 0x0000000d70877c10 */ /* 0x000fe20008ffe4ff */
[----:B------:R-:W0:Y:S01]  /*1240*/  @P0 LDC.64 R114, c[0x0][0x248] ;  /* 0x00009200ff720b82 */ /* 0x000e220000000a00 */
[----:B------:R-:W3:Y:S04]  /*1250*/  LDG.E.128 R120, desc[UR4][R142.64+0x10] ;  /* 0x000010048e787981 */ /* 0x000ee8000c1e1d00 */
        /* <DEDUP_REMOVED lines=10> */
[----:B------:R-:W5:Y:S04]  /*1300*/  @P1 LDG.E.128 R92, desc[UR4][R140.64] ;  /* 0x000000048c5c1981 */ /* 0x000f68000c1e1d00 */
[----:B------:R0:W5:Y:S04]  /*1310*/  @P1 LDG.E.128 R96, desc[UR4][R140.64+0x10] ;  /* 0x000010048c601981 */ /* 0x000168000c1e1d00 */
[----:B------:R-:W4:Y:S01]  /*1320*/  LDG.E.128 R112, desc[UR4][R112.64] ;  /* 0x0000000470707981 */ /* 0x000f22000c1e1d00 */
[C---:B--2---:R-:W-:Y:S01]  /*1330*/  FADD.FTZ R168, -R185.reuse, R117 ;  /* 0x00000075b9a87221 */ /* 0x044fe20000010100 */
[C---:B------:R-:W-:Y:S01]  /*1340*/  FADD.FTZ R170, -R185.reuse, R119 ;  /* 0x00000077b9aa7221 */ /* 0x040fe20000010100 */
[C---:B------:R-:W-:Y:S01]  /*1350*/  FADD.FTZ R118, -R185.reuse, R118 ;  /* 0x00000076b9767221 */ /* 0x040fe20000010100 */
[C---:B------:R-:W-:Y:S01]  /*1360*/  FADD.FTZ R116, -R185.reuse, R116 ;  /* 0x00000074b9747221 */ /* 0x040fe20000010100 */
[C---:B---3--:R-:W-:Y:S01]  /*1370*/  FADD.FTZ R172, -R185.reuse, R121 ;  /* 0x00000079b9ac7221 */ /* 0x048fe20000010100 */
[----:B------:R-:W-:Y:S01]  /*1380*/  FADD.FTZ R142, -R185, R123 ;  /* 0x0000007bb98e7221 */ /* 0x000fe20000010100 */
[C---:B-----5:R-:W-:Y:S01]  /*1390*/  FMUL.FTZ R161, R167.reuse, R118 ;  /* 0x00000076a7a17220 */ /* 0x060fe20000410000 */
[C---:B0-----:R-:W-:Y:S01]  /*13a0*/  FMUL.FTZ R141, R167.reuse, R116 ;  /* 0x00000074a78d7220 */ /* 0x041fe20000410000 */
[C---:B------:R-:W-:Y:S01]  /*13b0*/  FMUL.FTZ R168, R167.reuse, R168 ;  /* 0x000000a8a7a87220 */ /* 0x040fe20000410000 */
[----:B------:R-:W-:Y:S01]  /*13c0*/  FMUL.FTZ R170, R167, R170 ;  /* 0x000000aaa7aa7220 */ /* 0x000fe20000410000 */
[C---:B------:R-:W-:Y:S01]  /*13d0*/  FADD.FTZ R120, -R185.reuse, R120 ;  /* 0x00000078b9787221 */ /* 0x040fe20000010100 */
[----:B------:R-:W-:Y:S01]  /*13e0*/  FADD.FTZ R122, -R185, R122 ;  /* 0x0000007ab97a7221 */ /* 0x000fe20000010100 */
[----:B------:R-:W-:-:S02]  /*13f0*/  FMUL.FTZ R172, R167, R172 ;  /* 0x000000aca7ac7220 */ /* 0x000fc40000410000 */
[C---:B------:R-:W-:Y:S01]  /*1400*/  FMUL.FTZ R163, R167.reuse, R120 ;  /* 0x00000078a7a37220 */ /* 0x040fe20000410000 */
[C---:B------:R-:W-:Y:S01]  /*1410*/  FMUL.FTZ R145, R167.reuse, R122 ;  /* 0x0000007aa7917220 */ /* 0x040fe20000410000 */
[----:B------:R-:W-:Y:S01]  /*1420*/  FMUL.FTZ R142, R167, R142 ;  /* 0x0000008ea78e7220 */ /* 0x000fe20000410000 */
[C---:B----4-:R-:W-:Y:S02]  /*1430*/  PRMT R117, R112.reuse, 0x7632, R117 ;  /* 0x0000763270757816 */ /* 0x050fe40000000075 */
[----:B------:R-:W-:Y:S01]  /*1440*/  SHF.L.U32 R119, R112, 0x10, RZ ;  /* 0x0000001070777819 */ /* 0x000fe200000006ff */
[C---:B------:R-:W-:Y:S01]  /*1450*/  IMAD.U32 R123, R114.reuse, 0x10000, RZ ;  /* 0x00010000727b7824 */ /* 0x040fe200078e00ff */
[C---:B------:R-:W-:Y:S02]  /*1460*/  PRMT R112, R113.reuse, 0x7632, R112 ;  /* 0x0000763271707816 */ /* 0x040fe40000000070 */
[----:B------:R-:W-:Y:S01]  /*1470*/  PRMT R121, R114, 0x7632, R121 ;  /* 0x0000763272797816 */ /* 0x000fe20000000079 */
[----:B------:R-:W-:Y:S01]  /*1480*/  FMUL.FTZ R162, R72, R119 ;  /* 0x0000007748a27220 */ /* 0x000fe20000410000 */
[----:B------:R-:W-:-:S02]  /*1490*/  SHF.L.U32 R113, R113, 0x10, RZ ;  /* 0x0000001071717819 */ /* 0x000fc400000006ff */
[----:B------:R-:W-:Y:S01]  /*14a0*/  SHF.L.U32 R114, R117, 0x10, RZ ;  /* 0x0000001075727819 */ /* 0x000fe200000006ff */
[----:B------:R-:W-:Y:S02]  /*14b0*/  IMAD.U32 R138, R112, 0x10000, RZ ;  /* 0x00010000708a7824 */ /* 0x000fe400078e00ff */
[----:B------:R-:W-:Y:S01]  /*14c0*/  FADD.FTZ R112, R189, R162 ;  /* 0x000000a2bd707221 */ /* 0x000fe20000010000 */
[----:B------:R-:W-:Y:S01]  /*14d0*/  FADD.FTZ R26, R26, R113 ;  /* 0x000000711a1a7221 */ /* 0x000fe20000010000 */
[-C--:B------:R-:W-:Y:S01]  /*14e0*/  FFMA.FTZ R50, R161, R113.reuse, R50 ;  /* 0x00000071a1327223 */ /* 0x080fe20000010032 */
[----:B------:R-:W-:Y:S01]  /*14f0*/  FMUL.FTZ R164, R74, R113 ;  /* 0x000000714aa47220 */ /* 0x000fe20000410000 */
[----:B------:R-:W-:Y:S01]  /*1500*/  FMUL.FTZ R165, R73, R114 ;  /* 0x0000007249a57220 */ /* 0x000fe20000410000 */
[----:B------:R-:W-:Y:S01]  /*1510*/  FFMA.FTZ R113, R141, R162, R190 ;  /* 0x000000a28d717223 */ /* 0x000fe200000100be */
[C---:B------:R-:W-:Y:S02]  /*1520*/  PRMT R140, R115.reuse, 0x7632, R140 ;  /* 0x00007632738c7816 */ /* 0x040fe4000000008c */
        /* <DEDUP_REMOVED lines=19> */
[----:B------:R-:W-:Y:S01]  /*1660*/  FADD.FTZ R25, R25, R114 ;  /* 0x0000007219197221 */ /* 0x000fe20000010000 */
[----:B------:R-:W-:Y:S01]  /*1670*/  FFMA.FTZ R49, R168, R114, R49 ;  /* 0x00000072a8317223 */ /* 0x000fe20000010031 */
        /* <DEDUP_REMOVED lines=15> */
.L_x_1439:
[----:B------:R-:W-:Y:S05]  /*1770*/  BSYNC B0 ;  /* 0x0000000000007941 */ /* 0x000fea0003800000 */
.L_x_1438:
        /* <DEDUP_REMOVED lines=23> */
.L_x_1462:
[----:B------:R-:W3:Y:S01]  /*18f0*/  S2R R116, SR_CgaCtaId ;  /* 0x0000000000747919 */ /* 0x000ee20000008800 */
[----:B------:R-:W-:Y:S01]  /*1900*/  MOV R115, 0x400 ;  /* 0x0000040000737802 */ /* 0x000fe20000000f00 */
[----:B-1----:R-:W-:Y:S01]  /*1910*/  FADD.FTZ R194, R119, R114 ;  /* 0x0000007277c27221 */ /* 0x002fe20000010000 */
[----:B------:R-:W-:Y:S01]  /*1920*/  @!P0 LOP3.LUT R183, R183, 0x3, RZ, 0xc0, !PT ;  /* 0x00000003b7b78812 */ /* 0x000fe200078ec0ff */
[----:B--2---:R-:W-:Y:S01]  /*1930*/  FADD.FTZ R195, R120, R113 ;  /* 0x0000007178c37221 */ /* 0x004fe20000010000 */
        /* <DEDUP_REMOVED lines=83> */
[C---:B------:R-:W-:Y:S02]  /*1e70*/  FSEL R198, R123.reuse, RZ, P6 ;  /* 0x000000ff7bc67208 */ /* 0x040fe40003000000 */
        /* <DEDUP_REMOVED lines=25> */
[----:B------:R-:W-:Y:S01]  /*2010*/  @P0 LOP3.LUT P6, RZ, R125, 0xff0000, RZ, 0xc0, !PT ;  /* 0x00ff00007dff0812 */ /* 0x000fe200078cc0ff */
        /* <DEDUP_REMOVED lines=32> */
.L_x_1442:
[----:B------:R-:W-:Y:S05]  /*2220*/  BSYNC B0 ;  /* 0x0000000000007941 */ /* 0x000fea0003800000 */
.L_x_1441:
        /* <DEDUP_REMOVED lines=123> */
.L_x_1444:
[----:B------:R-:W-:Y:S05]  /*29e0*/  BSYNC B0 ;  /* 0x0000000000007941 */ /* 0x000fea0003800000 */
.L_x_1443:
        /* <DEDUP_REMOVED lines=28> */
[----:B------:R-:W-:Y:S01]  /*2bb0*/  FADD.FTZ R112, R138, -R113 ;  /* 0x800000718a707221 */ /* 0x000fe20000010000 */
[-CC-:B------:R-:W-:Y:S01]  /*2bc0*/  FFMA.FTZ R113, R163, R121.reuse, R194.reuse ;  /* 0x00000079a3717223 */ /* 0x180fe200000100c2 */
[----:B------:R-:W-:Y:S01]  /*2bd0*/  FMUL.FTZ R119, R116, UR17 ;  /* 0x0000001174777c20 */ /* 0x000fe20008410000 */
[----:B------:R-:W-:Y:S01]  /*2be0*/  @P1 FADD.FTZ R117, R94, R117 ;  /* 0x000000755e751221 */ /* 0x000fe20000010000 */
[----:B------:R-:W-:Y:S01]  /*2bf0*/  FMUL.FTZ R118, R167, R112 ;  /* 0x00000070a7767220 */ /* 0x000fe20000410000 */
[----:B------:R-:W-:Y:S01]  /*2c00*/  FADD.FTZ R112, R166, -R113 ;  /* 0x80000071a6707221 */ /* 0x000fe20000010000 */
[-C--:B------:R-:W-:Y:S01]  /*2c10*/  FFMA.FTZ R113, R172, R121.reuse, R194 ;  /* 0x00000079ac717223 */ /* 0x080fe200000100c2 */
[----:B------:R-:W-:Y:S01]  /*2c20*/  FSEL R196, R119, RZ, P6 ;  /* 0x000000ff77c47208 */ /* 0x000fe20003000000 */
[----:B------:R-:W-:Y:S01]  /*2c30*/  FMUL.FTZ R120, R117, UR17 ;  /* 0x0000001175787c20 */ /* 0x000fe20008410000 */
[----:B------:R-:W-:Y:S01]  /*2c40*/  FMUL.FTZ R123, R167, R112 ;  /* 0x00000070a77b7220 */ /* 0x000fe20000410000 */
[----:B------:R-:W-:Y:S01]  /*2c50*/  FADD.FTZ R112, R144, -R113 ;  /* 0x8000007190707221 */ /* 0x000fe20000010000 */
[----:B------:R-:W-:Y:S01]  /*2c60*/  @P0 LOP3.LUT P6, RZ, R132, 0xff00, RZ, 0xc0, !PT ;  /* 0x0000ff0084ff0812 */ /* 0x000fe200078cc0ff */
[----:B------:R-:W-:Y:S01]  /*2c70*/  @P1 FADD.FTZ R118, R95, R118 ;  /* 0x000000765f761221 */ /* 0x000fe20000010000 */
[----:B------:R-:W-:Y:S01]  /*2c80*/  @P1 FADD.FTZ R123, R96, R123 ;  /* 0x0000007b607b1221 */ /* 0x000fe20000010000 */
[----:B------:R-:W-:Y:S01]  /*2c90*/  FMUL.FTZ R190, R167, R112 ;  /* 0x00000070a7be7220 */ /* 0x000fe20000410000 */
[-CC-:B------:R-:W-:Y:S01]  /*2ca0*/  FFMA.FTZ R112, R145, R121.reuse, R194.reuse ;  /* 0x0000007991707223 */ /* 0x180fe200000100c2 */
[----:B------:R-:W-:Y:S01]  /*2cb0*/  FFMA.FTZ R121, R142, R121, R194 ;  /* 0x000000798e797223 */ /* 0x000fe200000100c2 */
[----:B------:R-:W-:Y:S01]  /*2cc0*/  @P0 FSEL R119, R119, RZ, P6 ;  /* 0x000000ff77770208 */ /* 0x000fe20003000000 */
[----:B------:R-:W-:Y:S01]  /*2cd0*/  @P1 FADD.FTZ R190, R97, R190 ;  /* 0x000000be61be1221 */ /* 0x000fe20000010000 */
[----:B------:R-:W-:Y:S01]  /*2ce0*/  FADD.FTZ R112, R143, -R112 ;  /* 0x800000708f707221 */ /* 0x000fe20000010000 */
[----:B------:R-:W-:Y:S01]  /*2cf0*/  LOP3.LUT P6, RZ, R134, 0xff0000, RZ, 0xc0, !PT ;  /* 0x00ff000086ff7812 */ /* 0x000fe200078cc0ff */
[----:B------:R-:W-:Y:S01]  /*2d00*/  FMUL.FTZ R122, R118, UR17 ;  /* 0x00000011767a7c20 */ /* 0x000fe20008410000 */
[----:B------:R-:W-:Y:S01]  /*2d10*/  FMUL.FTZ R183, R123, UR17 ;  /* 0x000000117bb77c20 */ /* 0x000fe20008410000 */
[C---:B------:R-:W-:Y:S01]  /*2d20*/  FMUL.FTZ R187, R167.reuse, R112 ;  /* 0x00000070a7bb7220 */ /* 0x040fe20000410000 */
[----:B------:R-:W-:Y:S01]  /*2d30*/  FADD.FTZ R112, R140, -R121 ;  /* 0x800000798c707221 */ /* 0x000fe20000010000 */
[----:B------:R-:W-:Y:S01]  /*2d40*/  FSEL R195, R120, RZ, P6 ;  /* 0x000000ff78c37208 */ /* 0x000fe20003000000 */
[----:B------:R-:W-:Y:S01]  /*2d50*/  FMUL.FTZ R185, R190, UR17 ;  /* 0x00000011beb97c20 */ /* 0x000fe20008410000 */
[----:B------:R-:W-:Y:S01]  /*2d60*/  @P1 FADD.FTZ R187, R98, R187 ;  /* 0x000000bb62bb1221 */ /* 0x000fe20000010000 */
[----:B------:R-:W-:Y:S01]  /*2d70*/  FMUL.FTZ R194, R167, R112 ;  /* 0x00000070a7c27220 */ /* 0x000fe20000410000 */
[----:B------:R-:W-:-:S02]  /*2d80*/  @P0 LOP3.LUT P6, RZ, R132, 0xff0000, RZ, 0xc0, !PT ;  /* 0x00ff000084ff0812 */ /* 0x000fc400078cc0ff */
[----:B------:R-:W-:Y:S01]  /*2d90*/  FMUL.FTZ R189, R187, UR17 ;  /* 0x00000011bbbd7c20 */ /* 0x000fe20008410000 */
[----:B------:R-:W-:Y:S01]  /*2da0*/  @P1 FADD.FTZ R194, R99, R194 ;  /* 0x000000c263c21221 */ /* 0x000fe20000010000 */
[----:B------:R-:W-:Y:S02]  /*2db0*/  ISETP.NE.U32.AND P1, PT, RZ, UR18, PT ;  /* 0x00000012ff007c0c */ /* 0x000fe4000bf25070 */
[----:B------:R-:W-:Y:S02]  /*2dc0*/  @P0 FSEL R120, R120, RZ, P6 ;  /* 0x000000ff78780208 */ /* 0x000fe40003000000 */
[----:B------:R-:W-:Y:S02]  /*2dd0*/  ISETP.NE.AND.EX P1, PT, RZ, UR19, PT, P1 ;  /* 0x00000013ff007c0c */ /* 0x000fe4000bf25310 */
[----:B------:R-:W-:Y:S02]  /*2de0*/  LOP3.LUT P6, RZ, R134, 0xff000000, RZ, 0xc0, !PT ;  /* 0xff00000086ff7812 */ /* 0x000fe400078cc0ff */
[----:B------:R-:W-:-:S02]  /*2df0*/  SEL R101, R116, R101, P1 ;  /* 0x0000006574657207 */ /* 0x000fc40000800000 */
[----:B------:R-:W-:Y:S02]  /*2e00*/  FSEL R198, R122, RZ, P6 ;  /* 0x000000ff7ac67208 */ /* 0x000fe40003000000 */
[----:B------:R-:W-:Y:S02]  /*2e10*/  @P0 LOP3.LUT P6, RZ, R132, 0xff000000, RZ, 0xc0, !PT ;  /* 0xff00000084ff0812 */ /* 0x000fe400078cc0ff */
[----:B------:R-:W-:Y:S02]  /*2e20*/  SEL R102, R117, R102, P1 ;  /* 0x0000006675667207 */ /* 0x000fe40000800000 */
[----:B------:R-:W-:Y:S01]  /*2e30*/  @P0 FSEL R122, R122, RZ, P6 ;  /* 0x000000ff7a7a0208 */ /* 0x000fe20003000000 */
[----:B------:R-:W0:Y:S01]  /*2e40*/  @P1 LDC.64 R112, c[0x0][0x308] ;  /* 0x0000c200ff701b82 */ /* 0x000e220000000a00 */
[----:B------:R-:W-:Y:S02]  /*2e50*/  LOP3.LUT P6, RZ, R135, 0xff, RZ, 0xc0, !PT ;  /* 0x000000ff87ff7812 */ /* 0x000fe400078cc0ff */
[----:B------:R-:W-:-:S02]  /*2e60*/  SEL R100, R115, R100, P1 ;  /* 0x0000006473647207 */ /* 0x000fc40000800000 */
[----:B------:R-:W-:Y:S02]  /*2e70*/  FSEL R197, R183, RZ, P6 ;  /* 0x000000ffb7c57208 */ /* 0x000fe40003000000 */
[----:B------:R-:W-:Y:S01]  /*2e80*/  @P0 LOP3.LUT P6, RZ, R133, 0xff, RZ, 0xc0, !PT ;  /* 0x000000ff85ff0812 */ /* 0x000fe200078cc0ff */
[----:B------:R-:W1:Y:S01]  /*2e90*/  LDC.64 R116, c[0x0][0x2f8] ;  /* 0x0000be00ff747b82 */ /* 0x000e620000000a00 */
[----:B------:R-:W-:Y:S02]  /*2ea0*/  SEL R103, R118, R103, P1 ;  /* 0x0000006776677207 */ /* 0x000fe40000800000 */
[----:B------:R-:W-:Y:S02]  /*2eb0*/  @P0 FSEL R183, R183, RZ, P6 ;  /* 0x000000ffb7b70208 */ /* 0x000fe40003000000 */
[----:B------:R-:W-:Y:S02]  /*2ec0*/  LOP3.LUT P6, RZ, R135, 0xff00, RZ, 0xc0, !PT ;  /* 0x0000ff0087ff7812 */ /* 0x000fe400078cc0ff */
[----:B------:R-:W-:-:S02]  /*2ed0*/  SEL R104, R123, R104, P1 ;  /* 0x000000687b687207 */ /* 0x000fc40000800000 */
[----:B------:R-:W-:Y:S02]  /*2ee0*/  FSEL R200, R185, RZ, P6 ;  /* 0x000000ffb9c87208 */ /* 0x000fe40003000000 */
[----:B------:R-:W-:Y:S02]  /*2ef0*/  @P0 LOP3.LUT P6, RZ, R133, 0xff00, RZ, 0xc0, !PT ;  /* 0x0000ff0085ff0812 */ /* 0x000fe400078cc0ff */
[----:B------:R-:W-:Y:S02]  /*2f00*/  SEL R105, R190, R105, P1 ;  /* 0x00000069be697207 */ /* 0x000fe40000800000 */
[----:B------:R-:W-:Y:S01]  /*2f10*/  @P0 FSEL R185, R185, RZ, P6 ;  /* 0x000000ffb9b90208 */ /* 0x000fe20003000000 */
[----:B0-----:R-:W-:Y:S01]  /*2f20*/  @P1 IMAD.WIDE.U32 R112, R136, 0x20, R112 ;  /* 0x0000002088701825 */ /* 0x001fe200078e0070 */
[----:B------:R-:W-:Y:S02]  /*2f30*/  LOP3.LUT P6, RZ, R135, 0xff0000, RZ, 0xc0, !PT ;  /* 0x00ff000087ff7812 */ /* 0x000fe400078cc0ff */
[----:B------:R-:W-:-:S02]  /*2f40*/  SEL R106, R187, R106, P1 ;  /* 0x0000006abb6a7207 */ /* 0x000fc40000800000 */
[C---:B------:R-:W-:Y:S01]  /*2f50*/  SEL R107, R194.reuse, R107, P1 ;  /* 0x0000006bc26b7207 */ /* 0x040fe20000800000 */
[----:B------:R-:W-:Y:S01]  /*2f60*/  @P1 STG.E.128 desc[UR4][R112.64], R100 ;  /* 0x0000006470001986 */ /* 0x000fe2000c101d04 */
[----:B------:R-:W-:Y:S01]  /*2f70*/  FSEL R199, R189, RZ, P6 ;  /* 0x000000ffbdc77208 */ /* 0x000fe20003000000 */
[----:B------:R-:W-:Y:S01]  /*2f80*/  FMUL.FTZ R194, R194, UR17 ;  /* 0x00000011c2c27c20 */ /* 0x000fe20008410000 */
[C---:B------:R-:W-:Y:S01]  /*2f90*/  @P0 LOP3.LUT P6, RZ, R133.reuse, 0xff0000, RZ, 0xc0, !PT ;  /* 0x00ff000085ff0812 */ /* 0x040fe200078cc0ff */
[----:B------:R0:W-:Y:S01]  /*2fa0*/  @P1 STG.E.128 desc[UR4][R112.64+0x10], R104 ;  /* 0x0000106870001986 */ /* 0x0001e2000c101d04 */
[----:B------:R-:W-:Y:S01]  /*2fb0*/  @P0 LOP3.LUT P1, RZ, R133, 0xff000000, RZ, 0xc0, !PT ;  /* 0xff00000085ff0812 */ /* 0x000fe2000782c0ff */
[----:B-1----:R-:W-:Y:S01]  /*2fc0*/  IMAD.WIDE.U32 R116, R136, 0x10, R116 ;  /* 0x0000001088747825 */ /* 0x002fe200078e0074 */
[----:B------:R-:W-:Y:S02]  /*2fd0*/  @P0 FSEL R189, R189, RZ, P6 ;  /* 0x000000ffbdbd0208 */ /* 0x000fe40003000000 */
[----:B------:R-:W-:-:S02]  /*2fe0*/  @P0 F2FP.BF16.F32.PACK_AB R118, RZ, R114 ;  /* 0x00000072ff76023e */ /* 0x000fc400000010ff */
[----:B------:R-:W-:Y:S02]  /*2ff0*/  @P0 FSEL R114, R194, RZ, P1 ;  /* 0x000000ffc2720208 */ /* 0x000fe40000800000 */
[----:B------:R-:W-:Y:S02]  /*3000*/  LOP3.LUT P1, RZ, R135, 0xff000000, RZ, 0xc0, !PT ;  /* 0xff00000087ff7812 */ /* 0x000fe4000782c0ff */
[----:B------:R-:W-:Y:S02]  /*3010*/  @P0 F2FP.BF16.F32.PACK_AB R120, RZ, R120 ;  /* 0x00000078ff78023e */ /* 0x000fe400000010ff */
[----:B------:R-:W-:Y:S02]  /*3020*/  @P0 F2FP.BF16.F32.PACK_AB R183, RZ, R183 ;  /* 0x000000b7ffb7023e */ /* 0x000fe400000010ff */
[----:B------:R-:W-:Y:S02]  /*3030*/  @P0 F2FP.BF16.F32.PACK_AB R189, RZ, R189 ;  /* 0x000000bdffbd023e */ /* 0x000fe400000010ff */
[----:B------:R-:W-:-:S02]  /*3040*/  @P0 F2FP.BF16.F32.PACK_AB R119, RZ, R119 ;  /* 0x00000077ff77023e */ /* 0x000fc400000010ff */
[----:B------:R-:W-:Y:S02]  /*3050*/  FSEL R194, R194, RZ, P1 ;  /* 0x000000ffc2c27208 */ /* 0x000fe40000800000 */
[----:B------:R-:W-:Y:S02]  /*3060*/  @P0 PRMT R108, R118, 0x7610, R108 ;  /* 0x00007610766c0816 */ /* 0x000fe4000000006c */
[----:B------:R-:W-:Y:S02]  /*3070*/  @P0 F2FP.BF16.F32.PACK_AB R122, RZ, R122 ;  /* 0x0000007aff7a023e */ /* 0x000fe400000010ff */
[----:B------:R-:W-:Y:S02]  /*3080*/  @P0 F2FP.BF16.F32.PACK_AB R185, RZ, R185 ;  /* 0x000000b9ffb9023e */ /* 0x000fe400000010ff */
[----:B------:R-:W-:Y:S02]  /*3090*/  @P0 F2FP.BF16.F32.PACK_AB R121, RZ, R114 ;  /* 0x00000072ff79023e */ /* 0x000fe400000010ff */
[----:B------:R-:W-:-:S02]  /*30a0*/  @P0 PRMT R109, R120, 0x7610, R109 ;  /* 0x00007610786d0816 */ /* 0x000fc4000000006d */
[----:B------:R-:W-:Y:S02]  /*30b0*/  @P0 PRMT R110, R183, 0x7610, R110 ;  /* 0x00007610b76e0816 */ /* 0x000fe4000000006e */
[----:B------:R-:W-:Y:S02]  /*30c0*/  @P0 LEA R118, P1, R136, UR14, 0x4 ;  /* 0x0000000e88760c11 */ /* 0x000fe4000f8220ff */
[----:B------:R-:W-:Y:S02]  /*30d0*/  @P0 PRMT R111, R189, 0x7610, R111 ;  /* 0x00007610bd6f0816 */ /* 0x000fe4000000006f */
[----:B------:R-:W-:Y:S02]  /*30e0*/  F2FP.BF16.F32.PACK_AB R114, R200, R197 ;  /* 0x000000c5c872723e */ /* 0x000fe400000010ff */
[----:B0-----:R-:W-:Y:S02]  /*30f0*/  F2FP.BF16.F32.PACK_AB R113, R198, R195 ;  /* 0x000000c3c671723e */ /* 0x001fe400000010ff */
[----:B------:R-:W-:-:S02]  /*3100*/  F2FP.BF16.F32.PACK_AB R112, R196, R193 ;  /* 0x000000c1c470723e */ /* 0x000fc400000010ff */
[----:B------:R-:W-:Y:S02]  /*3110*/  F2FP.BF16.F32.PACK_AB R115, R194, R199 ;  /* 0x000000c7c273723e */ /* 0x000fe400000010ff */
[----:B------:R-:W-:Y:S02]  /*3120*/  @P0 PRMT R108, R108, 0x5410, R119 ;  /* 0x000054106c6c0816 */ /* 0x000fe40000000077 */
[----:B------:R-:W-:Y:S01]  /*3130*/  @P0 LEA.HI.X R119, R136, UR15, RZ, 0x4, P1 ;  /* 0x0000000f88770c11 */ /* 0x000fe200088f24ff */
[----:B------:R2:W-:Y:S01]  /*3140*/  STG.E.128 desc[UR4][R116.64], R112 ;  /* 0x0000007074007986 */ /* 0x0005e2000c101d04 */
[----:B------:R-:W-:Y:S02]  /*3150*/  @P0 PRMT R109, R109, 0x5410, R122 ;  /* 0x000054106d6d0816 */ /* 0x000fe4000000007a */
[----:B------:R-:W-:Y:S02]  /*3160*/  @P0 PRMT R110, R110, 0x5410, R185 ;  /* 0x000054106e6e0816 */ /* 0x000fe400000000b9 */
[----:B------:R-:W-:-:S05]  /*3170*/  @P0 PRMT R111, R111, 0x5410, R121 ;  /* 0x000054106f6f0816 */ /* 0x000fca0000000079 */
[----:B------:R2:W-:Y:S02]  /*3180*/  @P0 STG.E.128 desc[UR4][R118.64], R108 ;  /* 0x0000006c76000986 */ /* 0x0005e4000c101d04 */
.L_x_1446:
[----:B------:R-:W-:Y:S05]  /*3190*/  BSYNC B0 ;  /* 0x0000000000007941 */ /* 0x000fea0003800000 */
.L_x_1445:
[----:B------:R-:W-:Y:S01]  /*31a0*/  VIADD R137, R137, UR20 ;  /* 0x0000001489897c36 */ /* 0x000fe20008000000 */
[----:B012---:R-:W-:-:S04]  /*31b0*/  SEL R116, RZ, 0x1, P5 ;  /* 0x00000001ff747807 */ /* 0x007fc80002800000 */
[----:B------:R-:W-:-:S13]  /*31c0*/  ISETP.GE.AND P0, PT, R137, UR21, PT ;  /* 0x0000001589007c0c */ /* 0x000fda000bf06270 */
[----:B------:R-:W-:Y:S05]  /*31d0*/  @!P0 BRA `(.L_x_1447) ;  /* 0xffffffd000a48947 */ /* 0x000fea000383ffff */
.L_x_1433:
        /* <DEDUP_REMOVED lines=17> */
.L_x_1449:
[----:B------:R-:W-:Y:S05]  /*32f0*/  BSYNC B0 ;  /* 0x0000000000007941 */ /* 0x000fea0003800000 */
.L_x_1448:
        /* <DEDUP_REMOVED lines=11> */
.L_x_1451:
[----:B------:R-:W-:Y:S05]  /*33b0*/  BSYNC B0 ;  /* 0x0000000000007941 */ /* 0x000fea0003800000 */
.L_x_1450:
        /* <DEDUP_REMOVED lines=10> */
.L_x_1440:
[----:B------:R-:W-:Y:S01]  /*3460*/  HFMA2.MMA R123, -RZ, RZ, 0, 9.5367431640625e-07 ;  /* 0x00000010ff7b7435 */ /* 0x000fe200000001ff */
[----:B------:R-:W-:Y:S01]  /*3470*/  IMAD.MOV.U32 R194, RZ, RZ, R189 ;  /* 0x000000ffffc27224 */ /* 0x000fe200078e00bd */
[----:B------:R-:W-:Y:S01]  /*3480*/  MOV R196, 0x1f ;  /* 0x0000001f00c47802 */ /* 0x000fe20000000f00 */
[----:B------:R-:W-:-:S08]  /*3490*/  IMAD.MOV.U32 R121, RZ, RZ, -0x1 ;  /* 0xffffffffff797424 */ /* 0x000fd000078e00ff */
[----:B-----5:R-:W-:Y:S05]  /*34a0*/  WARPSYNC.COLLECTIVE R121, `(.L_x_1452) ;  /* 0x0000000079087348 */ /* 0x020fea0003c00000 */
[----:B------:R0:W1:Y:S02]  /*34b0*/  SHFL.DOWN P1, R122, R194, R123, R196 ;  /* 0x0800007bc27a7389 */ /* 0x00006400000200c4 */
[----:B01---5:R-:W-:Y:S01]  /*34c0*/  ENDCOLLECTIVE ;  /* 0x000000000000791b */ /* 0x023fe20003800000 */
.L_x_1452:
[----:B------:R-:W-:Y:S02]  /*34d0*/  MOV R194, R190 ;  /* 0x000000be00c27202 */ /* 0x000fe40000000f00 */
[----:B------:R-:W-:-:S07]  /*34e0*/  MOV R114, R122 ;  /* 0x0000007a00727202 */ /* 0x000fce0000000f00 */
[----:B------:R-:W-:Y:S05]  /*34f0*/  WARPSYNC.COLLECTIVE R121, `(.L_x_1453) ;  /* 0x0000000079087348 */ /* 0x000fea0003c00000 */
[----:B------:R0:W1:Y:S02]  /*3500*/  SHFL.DOWN P1, R122, R194, R123, R196 ;  /* 0x0800007bc27a7389 */ /* 0x00006400000200c4 */
[----:B01----:R-:W-:Y:S01]  /*3510*/  ENDCOLLECTIVE ;  /* 0x000000000000791b */ /* 0x003fe20003800000 */
.L_x_1453:
[----:B------:R-:W-:Y:S01]  /*3520*/  FADD.FTZ R114, R114, R189 ;  /* 0x000000bd72727221 */ /* 0x000fe20000010000 */
[----:B------:R-:W-:-:S04]  /*3530*/  HFMA2.MMA R123, -RZ, RZ, 0, 4.76837158203125e-07 ;  /* 0x00000008ff7b7435 */ /* 0x000fc800000001ff */
[----:B------:R-:W-:Y:S01]  /*3540*/  MOV R194, R114 ;  /* 0x0000007200c27202 */ /* 0x000fe20000000f00 */
[----:B------:R-:W-:-:S07]  /*3550*/  IMAD.MOV.U32 R113, RZ, RZ, R122 ;  /* 0x000000ffff717224 */ /* 0x000fce00078e007a */
[----:B------:R-:W-:Y:S05]  /*3560*/  WARPSYNC.COLLECTIVE R121, `(.L_x_1454) ;  /* 0x0000000079087348 */ /* 0x000fea0003c00000 */
[----:B------:R0:W1:Y:S02]  /*3570*/  SHFL.DOWN P1, R122, R194, R123, R196 ;  /* 0x0800007bc27a7389 */ /* 0x00006400000200c4 */
[----:B01----:R-:W-:Y:S01]  /*3580*/  ENDCOLLECTIVE ;  /* 0x000000000000791b */ /* 0x003fe20003800000 */
.L_x_1454:
[----:B------:R-:W-:-:S05]  /*3590*/  FADD.FTZ R113, R113, R190 ;  /* 0x000000be71717221 */ /* 0x000fca0000010000 */
[----:B------:R-:W-:Y:S01]  /*35a0*/  MOV R194, R113 ;  /* 0x0000007100c27202 */ /* 0x000fe20000000f00 */
[----:B------:R-:W-:-:S07]  /*35b0*/  IMAD.MOV.U32 R115, RZ, RZ, R122 ;  /* 0x000000ffff737224 */ /* 0x000fce00078e007a */
[----:B------:R-:W-:Y:S05]  /*35c0*/  WARPSYNC.COLLECTIVE R121, `(.L_x_1455) ;  /* 0x0000000079087348 */ /* 0x000fea0003c00000 */
[----:B------:R0:W1:Y:S02]  /*35d0*/  SHFL.DOWN P1, R122, R194, R123, R196 ;  /* 0x0800007bc27a7389 */ /* 0x00006400000200c4 */
[----:B01----:R-:W-:Y:S01]  /*35e0*/  ENDCOLLECTIVE ;  /* 0x000000000000791b */ /* 0x003fe20003800000 */
.L_x_1455:
[----:B------:R-:W-:Y:S01]  /*35f0*/  FADD.FTZ R115, R114, R115 ;  /* 0x0000007372737221 */ /* 0x000fe20000010000 */
[----:B------:R-:W-:-:S03]  /*3600*/  HFMA2.MMA R123, -RZ, RZ, 0, 2.384185791015625e-07 ;  /* 0x00000004ff7b7435 */ /* 0x000fc600000001ff */
[----:B------:R-:W-:Y:S01]  /*3610*/  IMAD.MOV.U32 R194, RZ, RZ, R115 ;  /* 0x000000ffffc27224 */ /* 0x000fe200078e0073 */
[----:B------:R-:W-:-:S07]  /*3620*/  MOV R116, R122 ;  /* 0x0000007a00747202 */ /* 0x000fce0000000f00 */
[----:B------:R-:W-:Y:S05]  /*3630*/  WARPSYNC.COLLECTIVE R121, `(.L_x_1456) ;  /* 0x0000000079087348 */ /* 0x000fea0003c00000 */
[----:B------:R0:W1:Y:S02]  /*3640*/  SHFL.DOWN P1, R122, R194, R123, R196 ;  /* 0x0800007bc27a7389 */ /* 0x00006400000200c4 */
[----:B01----:R-:W-:Y:S01]  /*3650*/  ENDCOLLECTIVE ;  /* 0x000000000000791b */ /* 0x003fe20003800000 */
.L_x_1456:
[----:B------:R-:W-:-:S04]  /*3660*/  FADD.FTZ R116, R113, R116 ;  /* 0x0000007471747221 */ /* 0x000fc80000010000 */
[----:B------:R-:W-:Y:S01]  /*3670*/  IMAD.MOV.U32 R194, RZ, RZ, R116 ;  /* 0x000000ffffc27224 */ /* 0x000fe200078e0074 */
[----:B------:R-:W-:-:S07]  /*3680*/  MOV R118, R122 ;  /* 0x0000007a00767202 */ /* 0x000fce0000000f00 */
[----:B------:R-:W-:Y:S05]  /*3690*/  WARPSYNC.COLLECTIVE R121, `(.L_x_1457) ;  /* 0x0000000079087348 */ /* 0x000fea0003c00000 */
[----:B------:R0:W1:Y:S02]  /*36a0*/  SHFL.DOWN P1, R122, R194, R123, R196 ;  /* 0x0800007bc27a7389 */ /* 0x00006400000200c4 */
[----:B01----:R-:W-:Y:S01]  /*36b0*/  ENDCOLLECTIVE ;  /* 0x000000000000791b */ /* 0x003fe20003800000 */
.L_x_1457:
[----:B------:R-:W-:-:S05]  /*36c0*/  FADD.FTZ R118, R115, R118 ;  /* 0x0000007673767221 */ /* 0x000fca0000010000 */
[----:B------:R-:W-:Y:S01]  /*36d0*/  MOV R194, R118 ;  /* 0x0000007600c27202 */ /* 0x000fe20000000f00 */
[----:B------:R-:W-:Y:S01]  /*36e0*/  IMAD.MOV.U32 R123, RZ, RZ, 0x2 ;  /* 0x00000002ff7b7424 */ /* 0x000fe200078e00ff */
[----:B------:R-:W-:-:S07]  /*36f0*/  MOV R117, R122 ;  /* 0x0000007a00757202 */ /* 0x000fce0000000f00 */
[----:B------:R-:W-:Y:S05]  /*3700*/  WARPSYNC.COLLECTIVE R121, `(.L_x_1458) ;  /* 0x0000000079087348 */ /* 0x000fea0003c00000 */
[----:B------:R0:W1:Y:S02]  /*3710*/  SHFL.DOWN P1, R122, R194, R123, R196 ;  /* 0x0800007bc27a7389 */ /* 0x00006400000200c4 */
[----:B01----:R-:W-:Y:S01]  /*3720*/  ENDCOLLECTIVE ;  /* 0x000000000000791b */ /* 0x003fe20003800000 */
.L_x_1458:
[----:B------:R-:W-:-:S05]  /*3730*/  FADD.FTZ R117, R116, R117 ;  /* 0x0000007574757221 */ /* 0x000fca0000010000 */
[----:B------:R-:W-:Y:S02]  /*3740*/  MOV R194, R117 ;  /* 0x0000007500c27202 */ /* 0x000fe40000000f00 */
[----:B------:R-:W-:-:S07]  /*3750*/  MOV R119, R122 ;  /* 0x0000007a00777202 */ /* 0x000fce0000000f00 */
[----:B------:R-:W-:Y:S05]  /*3760*/  WARPSYNC.COLLECTIVE R121, `(.L_x_1459) ;  /* 0x0000000079087348 */ /* 0x000fea0003c00000 */
[----:B------:R0:W1:Y:S02]  /*3770*/  SHFL.DOWN P1, R122, R194, R123, R196 ;  /* 0x0800007bc27a7389 */ /* 0x00006400000200c4 */
[----:B01----:R-:W-:Y:S01]  /*3780*/  ENDCOLLECTIVE ;  /* 0x000000000000791b */ /* 0x003fe20003800000 */
.L_x_1459:
[----:B------:R-:W-:Y:S01]  /*3790*/  FADD.FTZ R119, R118, R119 ;  /* 0x0000007776777221 */ /* 0x000fe20000010000 */
[----:B------:R-:W-:-:S04]  /*37a0*/  HFMA2.MMA R123, -RZ, RZ, 0, 5.9604644775390625e-08 ;  /* 0x00000001ff7b7435 */ /* 0x000fc800000001ff */
[----:B------:R-:W-:Y:S01]  /*37b0*/  MOV R194, R119 ;  /* 0x0000007700c27202 */ /* 0x000fe20000000f00 */
[----:B------:R-:W-:-:S07]  /*37c0*/  IMAD.MOV.U32 R120, RZ, RZ, R122 ;  /* 0x000000ffff787224 */ /* 0x000fce00078e007a */
[----:B------:R-:W-:Y:S05]  /*37d0*/  WARPSYNC.COLLECTIVE R121, `(.L_x_1460) ;  /* 0x0000000079087348 */ /* 0x000fea0003c00000 */
[----:B------:R0:W1:Y:S02]  /*37e0*/  SHFL.DOWN P1, R122, R194, R123, R196 ;  /* 0x0800007bc27a7389 */ /* 0x00006400000200c4 */
[----:B01----:R-:W-:Y:S01]  /*37f0*/  ENDCOLLECTIVE ;  /* 0x000000000000791b */ /* 0x003fe20003800000 */
.L_x_1460:
[----:B------:R-:W-:-:S05]  /*3800*/  FADD.FTZ R120, R117, R120 ;  /* 0x0000007875787221 */ /* 0x000fca0000010000 */
[----:B------:R-:W-:Y:S01]  /*3810*/  MOV R194, R120 ;  /* 0x0000007800c27202 */ /* 0x000fe20000000f00 */
[----:B------:R-:W-:-:S07]  /*3820*/  IMAD.MOV.U32 R114, RZ, RZ, R122 ;  /* 0x000000ffff727224 */ /* 0x000fce00078e007a */
[----:B------:R-:W-:Y:S05]  /*3830*/  WARPSYNC.COLLECTIVE R121, `(.L_x_1461) ;  /* 0x0000000079087348 */ /* 0x000fea0003c00000 */
[----:B------:R0:W1:Y:S02]  /*3840*/  SHFL.DOWN P1, R122, R194, R123, R196 ;  /* 0x0800007bc27a7389 */ /* 0x00006400000200c4 */
[----:B01----:R-:W-:Y:S01]  /*3850*/  ENDCOLLECTIVE ;  /* 0x000000000000791b */ /* 0x003fe20003800000 */
.L_x_1461:
[----:B------:R-:W-:Y:S01]  /*3860*/  MOV R113, R122 ;  /* 0x0000007a00717202 */ /* 0x000fe20000000f00 */
[----:B------:R-:W-:Y:S06]  /*3870*/  BRA `(.L_x_1462) ;  /* 0xffffffe0001c7947 */ /* 0x000fec000383ffff */
.L_x_1463:
        /* <DEDUP_REMOVED lines=16> */
.L_x_3270:


//--------------------- .text._ZN10layer_norm22ln_bwd_finalize_kernelINS_22Kernel_traits_finalizeILj3072Ef13__nv_bfloat16fS2_fjLb0ELj1024ELj4ENS_18Kernel_traits_baseILj3072EfS2_fS2_fjLj1024EEEEELb0ELb1EEEvNS_9BwdParamsE --------------------------
	.section	.text._ZN10layer_norm22ln_bwd_finalize_kernelINS_22Kernel_traits_finalizeILj3072Ef13__nv_bfloat16fS2_fjLb0ELj1024ELj4ENS_18Kernel_traits_baseILj3072EfS2_fS2_fjLj1024EEEEELb0ELb1EEEvNS_9BwdParamsE,"ax",@progbits
	.align	128
        .global         _ZN10layer_norm22ln_bwd_finalize_kernelINS_22Kernel_traits_finalizeILj3072Ef13__nv_bfloat16fS2_fjLb0ELj1024ELj4ENS_18Kernel_traits_baseILj3072EfS2_fS2_fjLj1024EEEEELb0ELb1EEEvNS_9BwdParamsE
        .type           _ZN10layer_norm22ln_bwd_finalize_kernelINS_22Kernel_traits_finalizeILj3072Ef13__nv_bfloat16fS2_fjLb0ELj1024ELj4ENS_18Kernel_traits_baseILj3072EfS2_fS2_fjLj1024EEEEELb0ELb1EEEvNS_9BwdParamsE,@function
        .size           _ZN10layer_norm22ln_bwd_finalize_kernelINS_22Kernel_traits_finalizeILj3072Ef13__nv_bfloat16fS2_fjLb0ELj1024ELj4ENS_18Kernel_traits_baseILj3072EfS2_fS2_fjLj1024EEEEELb0ELb1EEEvNS_9BwdParamsE,(.L_x_3271 - _ZN10layer_norm22ln_bwd_finalize_kernelINS_22Kernel_traits_finalizeILj3072Ef13__nv_bfloat16fS2_fjLb0ELj1024ELj4ENS_18Kernel_traits_baseILj3072EfS2_fS2_fjLj1024EEEEELb0ELb1EEEvNS_9BwdParamsE)
        .other          _ZN10layer_norm22ln_bwd_finalize_kernelINS_22Kernel_traits_finalizeILj3072Ef13__nv_bfloat16fS2_fjLb0ELj1024ELj4ENS_18Kernel_traits_baseILj3072EfS2_fS2_fjLj1024EEEEELb0ELb1EEEvNS_9BwdParamsE,@"STO_CUDA_ENTRY STV_DEFAULT"
_ZN10layer_norm22ln_bwd_finalize_kernelINS_22Kernel_traits_finalizeILj3072Ef13__nv_bfloat16fS2_fjLb0ELj1024ELj4ENS_18Kernel_traits_baseILj3072EfS2_fS2_fjLj1024EEEEELb0ELb1EEEvNS_9BwdParamsE:
.text._ZN10layer_norm22ln_bwd_finalize_kernelINS_22Kernel_traits_finalizeILj3072Ef13__nv_bfloat16fS2_fjLb0ELj1024ELj4ENS_18Kernel_traits_baseILj3072EfS2_fS2_fjLj1024EEEEELb0ELb1EEEvNS_9BwdParamsE:
        /* <DEDUP_REMOVED lines=26> */
.L_x_1473:
        /* <DEDUP_REMOVED lines=31> */
.L_x_1468:
        /* <DEDUP_REMOVED lines=34> */
.L_x_1467:
[----:B------:R-:W-:Y:S05]  /*05b0*/  BSYNC B1 ;  /* 0x0000000000017941 */ /* 0x000fea0003800000 */
.L_x_1466:
        /* <DEDUP_REMOVED lines=25> */
.L_x_1470:
[----:B------:R-:W-:Y:S05]  /*0750*/  BSYNC B1 ;  /* 0x0000000000017941 */ /* 0x000fea0003800000 */
.L_x_1469:
        /* <DEDUP_REMOVED lines=12> */
.L_x_1465:
[----:B------:R-:W-:Y:S05]  /*0820*/  BSYNC B0 ;  /* 0x0000000000007941 */ /* 0x000fea0003800000 */
.L_x_1464:
        /* <DEDUP_REMOVED lines=29> */
.L_x_1484:
[----:B------:R-:W-:Y:S01]  /*0a00*/  @!P1 SHF.R.U32.HI R12, RZ, 0x3, R0 ;  /* 0x00000003ff0c9819 */ /* 0x000fe20000011600 */
[----:B----4-:R-:W-:Y:S01]  /*0a10*/  FADD.FTZ R14, R9, R14 ;  /* 0x0000000e090e7221 */ /* 0x010fe20000010000 */
[----:B---3--:R-:W-:Y:S02]  /*0a20*/  FADD.FTZ R11, R10, R11 ;  /* 0x0000000b0a0b7221 */ /* 0x008fe40000010000 */
[----:B------:R-:W-:-:S05]  /*0a30*/  @!P1 LOP3.LUT R12, R12, 0x1ffffffc, RZ, 0xc0, !PT ;  /* 0x1ffffffc0c0c9812 */ /* 0x000fca00078ec0ff */
[----:B------:R3:W-:Y:S04]  /*0a40*/  @!P1 STS [R12+UR4+0x2000], R14 ;  /* 0x0020000e0c009988 */ /* 0x0007e80008000804 */
[----:B------:R3:W-:Y:S02]  /*0a50*/  @!P1 STS [R12+UR4+0x2080], R11 ;  /* 0x0020800b0c009988 */ /* 0x0007e40008000804 */
.L_x_1471:
        /* <DEDUP_REMOVED lines=15> */
.L_x_1472:
[----:B------:R-:W-:Y:S01]  /*0b50*/  HFMA2.MMA R19, -RZ, RZ, 0, 5.9604644775390625e-08 ;  /* 0x00000001ff137435 */ /* 0x000fe200000001ff */
[----:B0--3--:R-:W-:Y:S01]  /*0b60*/  MOV R20, R10 ;  /* 0x0000000a00147202 */ /* 0x009fe20000000f00 */
[----:B------:R-:W-:Y:S01]  /*0b70*/  IMAD.MOV.U32 R22, RZ, RZ, 0x1f ;  /* 0x0000001fff167424 */ /* 0x000fe200078e00ff */
[----:B------:R-:W-:-:S08]  /*0b80*/  MOV R17, 0xffffffff ;  /* 0xffffffff00117802 */ /* 0x000fd00000000f00 */
[----:B-12---:R-:W-:Y:S05]  /*0b90*/  WARPSYNC.COLLECTIVE R17, `(.L_x_1474) ;  /* 0x0000000011087348 */ /* 0x006fea0003c00000 */
[----:B------:R0:W3:Y:S02]  /*0ba0*/  SHFL.BFLY P2, R18, R20, R19, R22 ;  /* 0x0c00001314127389 */ /* 0x0000e40000040016 */
[----:B0123--:R-:W-:Y:S01]  /*0bb0*/  ENDCOLLECTIVE ;  /* 0x000000000000791b */ /* 0x00ffe20003800000 */
.L_x_1474:
[----:B------:R-:W-:Y:S01]  /*0bc0*/  HFMA2.MMA R19, -RZ, RZ, 0, 1.1920928955078125e-07 ;  /* 0x00000002ff137435 */ /* 0x000fe200000001ff */
[----:B------:R-:W-:-:S05]  /*0bd0*/  MOV R11, R18 ;  /* 0x00000012000b7202 */ /* 0x000fca0000000f00 */
[----:B------:R-:W-:-:S05]  /*0be0*/  FADD.FTZ R11, R10, R11 ;  /* 0x0000000b0a0b7221 */ /* 0x000fca0000010000 */
[----:B------:R-:W-:-:S07]  /*0bf0*/  MOV R20, R11 ;  /* 0x0000000b00147202 */ /* 0x000fce0000000f00 */
[----:B------:R-:W-:Y:S05]  /*0c00*/  WARPSYNC.COLLECTIVE R17, `(.L_x_1475) ;  /* 0x0000000011087348 */ /* 0x000fea0003c00000 */
[----:B------:R0:W1:Y:S02]  /*0c10*/  SHFL.BFLY P2, R18, R20, R19, R22 ;  /* 0x0c00001314127389 */ /* 0x0000640000040016 */
[----:B01----:R-:W-:Y:S01]  /*0c20*/  ENDCOLLECTIVE ;  /* 0x000000000000791b */ /* 0x003fe20003800000 */
.L_x_1475:
[----:B------:R-:W-:Y:S01]  /*0c30*/  HFMA2.MMA R19, -RZ, RZ, 0, 2.384185791015625e-07 ;  /* 0x00000004ff137435 */ /* 0x000fe200000001ff */
[----:B------:R-:W-:-:S04]  /*0c40*/  IMAD.MOV.U32 R12, RZ, RZ, R18 ;  /* 0x000000ffff0c7224 */ /* 0x000fc800078e0012 */
[----:B------:R-:W-:-:S05]  /*0c50*/  FADD.FTZ R12, R11, R12 ;  /* 0x0000000c0b0c7221 */ /* 0x000fca0000010000 */
[----:B------:R-:W-:-:S07]  /*0c60*/  MOV R20, R12 ;  /* 0x0000000c00147202 */ /* 0x000fce0000000f00 */
[----:B------:R-:W-:Y:S05]  /*0c70*/  WARPSYNC.COLLECTIVE R17, `(.L_x_1476) ;  /* 0x0000000011087348 */ /* 0x000fea0003c00000 */
[----:B------:R0:W1:Y:S02]  /*0c80*/  SHFL.BFLY P2, R18, R20, R19, R22 ;  /* 0x0c00001314127389 */ /* 0x0000640000040016 */
[----:B01----:R-:W-:Y:S01]  /*0c90*/  ENDCOLLECTIVE ;  /* 0x000000000000791b */ /* 0x003fe20003800000 */
.L_x_1476:
[----:B------:R-:W-:Y:S01]  /*0ca0*/  IMAD.MOV.U32 R19, RZ, RZ, 0x8 ;  /* 0x00000008ff137424 */ /* 0x000fe200078e00ff */
[----:B------:R-:W-:-:S05]  /*0cb0*/  MOV R13, R18 ;  /* 0x00000012000d7202 */ /* 0x000fca0000000f00 */
[----:B------:R-:W-:-:S05]  /*0cc0*/  FADD.FTZ R13, R12, R13 ;  /* 0x0000000d0c0d7221 */ /* 0x000fca0000010000 */
[----:B------:R-:W-:-:S07]  /*0cd0*/  MOV R20, R13 ;  /* 0x0000000d00147202 */ /* 0x000fce0000000f00 */
[----:B------:R-:W-:Y:S05]  /*0ce0*/  WARPSYNC.COLLECTIVE R17, `(.L_x_1477) ;  /* 0x0000000011087348 */ /* 0x000fea0003c00000 */
[----:B------:R0:W1:Y:S02]  /*0cf0*/  SHFL.BFLY P2, R18, R20, R19, R22 ;  /* 0x0c00001314127389 */ /* 0x0000640000040016 */
[----:B01----:R-:W-:Y:S01]  /*0d00*/  ENDCOLLECTIVE ;  /* 0x000000000000791b */ /* 0x003fe20003800000 */
.L_x_1477:
[----:B------:R-:W-:Y:S01]  /*0d10*/  HFMA2.MMA R19, -RZ, RZ, 0, 9.5367431640625e-07 ;  /* 0x00000010ff137435 */ /* 0x000fe200000001ff */
[----:B------:R-:W-:-:S05]  /*0d20*/  MOV R10, R18 ;  /* 0x00000012000a7202 */ /* 0x000fca0000000f00 */
[----:B------:R-:W-:-:S05]  /*0d30*/  FADD.FTZ R10, R13, R10 ;  /* 0x0000000a0d0a7221 */ /* 0x000fca0000010000 */
[----:B------:R-:W-:-:S07]  /*0d40*/  MOV R20, R10 ;  /* 0x0000000a00147202 */ /* 0x000fce0000000f00 */
[----:B------:R-:W-:Y:S05]  /*0d50*/  WARPSYNC.COLLECTIVE R17, `(.L_x_1478) ;  /* 0x0000000011087348 */ /* 0x000fea0003c00000 */
[----:B------:R0:W1:Y:S02]  /*0d60*/  SHFL.BFLY P2, R18, R20, R19, R22 ;  /* 0x0c00001314127389 */ /* 0x0000640000040016 */
[----:B01----:R-:W-:Y:S01]  /*0d70*/  ENDCOLLECTIVE ;  /* 0x000000000000791b */ /* 0x003fe20003800000 */
.L_x_1478:
[----:B------:R-:W-:Y:S01]  /*0d80*/  HFMA2.MMA R19, -RZ, RZ, 0, 5.9604644775390625e-08 ;  /* 0x00000001ff137435 */ /* 0x000fe200000001ff */
[----:B------:R-:W-:Y:S01]  /*0d90*/  IMAD.MOV.U32 R20, RZ, RZ, R9 ;  /* 0x000000ffff147224 */ /* 0x000fe200078e0009 */
[----:B------:R-:W-:-:S09]  /*0da0*/  MOV R11, R18 ;  /* 0x00000012000b7202 */ /* 0x000fd20000000f00 */
[----:B------:R-:W-:Y:S05]  /*0db0*/  WARPSYNC.COLLECTIVE R17, `(.L_x_1479) ;  /* 0x0000000011087348 */ /* 0x000fea0003c00000 */
[----:B------:R0:W1:Y:S02]  /*0dc0*/  SHFL.BFLY P2, R18, R20, R19, R22 ;  /* 0x0c00001314127389 */ /* 0x0000640000040016 */
[----:B01----:R-:W-:Y:S01]  /*0dd0*/  ENDCOLLECTIVE ;  /* 0x000000000000791b */ /* 0x003fe20003800000 */
.L_x_1479:
[----:B------:R-:W-:Y:S01]  /*0de0*/  HFMA2.MMA R19, -RZ, RZ, 0, 1.1920928955078125e-07 ;  /* 0x00000002ff137435 */ /* 0x000fe200000001ff */
[----:B------:R-:W-:-:S05]  /*0df0*/  MOV R12, R18 ;  /* 0x00000012000c7202 */ /* 0x000fca0000000f00 */
[----:B------:R-:W-:-:S05]  /*0e00*/  FADD.FTZ R14, R9, R12 ;  /* 0x0000000c090e7221 */ /* 0x000fca0000010000 */
[----:B------:R-:W-:-:S07]  /*0e10*/  MOV R20, R14 ;  /* 0x0000000e00147202 */ /* 0x000fce0000000f00 */
[----:B------:R-:W-:Y:S05]  /*0e20*/  WARPSYNC.COLLECTIVE R17, `(.L_x_1480) ;  /* 0x0000000011087348 */ /* 0x000fea0003c00000 */
[----:B------:R0:W1:Y:S02]  /*0e30*/  SHFL.BFLY P2, R18, R20, R19, R22 ;  /* 0x0c00001314127389 */ /* 0x0000640000040016 */
[----:B01----:R-:W-:Y:S01]  /*0e40*/  ENDCOLLECTIVE ;  /* 0x000000000000791b */ /* 0x003fe20003800000 */
.L_x_1480:
[----:B------:R-:W-:Y:S01]  /*0e50*/  HFMA2.MMA R19, -RZ, RZ, 0, 2.384185791015625e-07 ;  /* 0x00000004ff137435 */ /* 0x000fe200000001ff */
[----:B------:R-:W-:-:S04]  /*0e60*/  IMAD.MOV.U32 R13, RZ, RZ, R18 ;  /* 0x000000ffff0d7224 */ /* 0x000fc800078e0012 */
[----:B------:R-:W-:-:S05]  /*0e70*/  FADD.FTZ R15, R14, R13 ;  /* 0x0000000d0e0f7221 */ /* 0x000fca0000010000 */
[----:B------:R-:W-:-:S07]  /*0e80*/  MOV R20, R15 ;  /* 0x0000000f00147202 */ /* 0x000fce0000000f00 */
[----:B------:R-:W-:Y:S05]  /*0e90*/  WARPSYNC.COLLECTIVE R17, `(.L_x_1481) ;  /* 0x0000000011087348 */ /* 0x000fea0003c00000 */
[----:B------:R0:W1:Y:S02]  /*0ea0*/  SHFL.BFLY P2, R18, R20, R19, R22 ;  /* 0x0c00001314127389 */ /* 0x0000640000040016 */
[----:B01----:R-:W-:Y:S01]  /*0eb0*/  ENDCOLLECTIVE ;  /* 0x000000000000791b */ /* 0x003fe20003800000 */
.L_x_1481:
[----:B------:R-:W-:Y:S01]  /*0ec0*/  IMAD.MOV.U32 R19, RZ, RZ, 0x8 ;  /* 0x00000008ff137424 */ /* 0x000fe200078e00ff */
[----:B------:R-:W-:-:S05]  /*0ed0*/  MOV R16, R18 ;  /* 0x0000001200107202 */ /* 0x000fca0000000f00 */
[----:B------:R-:W-:-:S05]  /*0ee0*/  FADD.FTZ R16, R15, R16 ;  /* 0x000000100f107221 */ /* 0x000fca0000010000 */
[----:B------:R-:W-:-:S07]  /*0ef0*/  MOV R20, R16 ;  /* 0x0000001000147202 */ /* 0x000fce0000000f00 */
[----:B------:R-:W-:Y:S05]  /*0f00*/  WARPSYNC.COLLECTIVE R17, `(.L_x_1482) ;  /* 0x0000000011087348 */ /* 0x000fea0003c00000 */
[----:B------:R0:W1:Y:S02]  /*0f10*/  SHFL.BFLY P2, R18, R20, R19, R22 ;  /* 0x0c00001314127389 */ /* 0x0000640000040016 */
[----:B01----:R-:W-:Y:S01]  /*0f20*/  ENDCOLLECTIVE ;  /* 0x000000000000791b */ /* 0x003fe20003800000 */
.L_x_1482:
[----:B------:R-:W-:Y:S01]  /*0f30*/  HFMA2.MMA R19, -RZ, RZ, 0, 9.5367431640625e-07 ;  /* 0x00000010ff137435 */ /* 0x000fe200000001ff */
[----:B------:R-:W-:-:S05]  /*0f40*/  MOV R9, R18 ;  /* 0x0000001200097202 */ /* 0x000fca0000000f00 */
[----:B------:R-:W-:-:S05]  /*0f50*/  FADD.FTZ R9, R16, R9 ;  /* 0x0000000910097221 */ /* 0x000fca0000010000 */
[----:B------:R-:W-:-:S07]  /*0f60*/  MOV R20, R9 ;  /* 0x0000000900147202 */ /* 0x000fce0000000f00 */
[----:B------:R-:W-:Y:S05]  /*0f70*/  WARPSYNC.COLLECTIVE R17, `(.L_x_1483) ;  /* 0x0000000011087348 */ /* 0x000fea0003c00000 */
[----:B------:R0:W1:Y:S02]  /*0f80*/  SHFL.BFLY P2, R18, R20, R19, R22 ;  /* 0x0c00001314127389 */ /* 0x0000640000040016 */
[----:B01----:R-:W-:Y:S01]  /*0f90*/  ENDCOLLECTIVE ;  /* 0x000000000000791b */ /* 0x003fe20003800000 */
.L_x_1483:
[----:B------:R-:W-:Y:S01]  /*0fa0*/  MOV R14, R18 ;  /* 0x00000012000e7202 */ /* 0x000fe20000000f00 */
[----:B------:R-:W-:Y:S06]  /*0fb0*/  BRA `(.L_x_1484) ;  /* 0xfffffff800907947 */ /* 0x000fec000383ffff */
.L_x_1485:
        /* <DEDUP_REMOVED lines=12> */
.L_x_3271:


//--------------------- .text._ZN10layer_norm40ln_parallel_residual_bwd_finalize_kernelINS_22Kernel_traits_finalizeILj3072Ef13__nv_bfloat16fS2_fjLb0ELj1024ELj4ENS_18Kernel_traits_baseILj3072EfS2_fS2_fjLj1024EEEEELb1EEEvNS_9BwdParamsE --------------------------
	.section	.text._ZN10layer_norm40ln_parallel_residual_bwd_finalize_kernelINS_22Kernel_traits_finalizeILj3072Ef13__nv_bfloat16fS2_fjLb0ELj1024ELj4ENS_18Kernel_traits_baseILj3072EfS2_fS2_fjLj1024EEEEELb1EEEvNS_9BwdParamsE,"ax",@progbits
	.align	128
        .global         _ZN10layer_norm40ln_parallel_residual_bwd_finalize_kernelINS_22Kernel_traits_finalizeILj3072Ef13__nv_bfloat16fS2_fjLb0ELj1024ELj4ENS_18Kernel_traits_baseILj3072EfS2_fS2_fjLj1024EEEEELb1EEEvNS_9BwdParamsE
        .type           _ZN10layer_norm40ln_parallel_residual_bwd_finalize_kernelINS_22Kernel_traits_finalizeILj3072Ef13__nv_bfloat16fS2_fjLb0ELj1024ELj4ENS_18Kernel_traits_baseILj3072EfS2_fS2_fjLj1024EEEEELb1EEEvNS_9BwdParamsE,@function
        .size           _ZN10layer_norm40ln_parallel_residual_bwd_finalize_kernelINS_22Kernel_traits_finalizeILj3072Ef13__nv_bfloat16fS2_fjLb0ELj1024ELj4ENS_18Kernel_traits_baseILj3072EfS2_fS2_fjLj1024EEEEELb1EEEvNS_9BwdParamsE,(.L_x_3272 - _ZN10layer_norm40ln_parallel_residual_bwd_finalize_kernelINS_22Kernel_traits_finalizeILj3072Ef13__nv_bfloat16fS2_fjLb0ELj1024ELj4ENS_18Kernel_traits_baseILj3072EfS2_fS2_fjLj1024EEEEELb1EEEvNS_9BwdParamsE)
        .other          _ZN10layer_norm40ln_parallel_residual_bwd_finalize_kernelINS_22Kernel_traits_finalizeILj3072Ef13__nv_bfloat16fS2_fjLb0ELj1024ELj4ENS_18Kernel_traits_baseILj3072EfS2_fS2_fjLj1024EEEEELb1EEEvNS_9BwdParamsE,@"STO_CUDA_ENTRY STV_DEFAULT"
_ZN10layer_norm40ln_parallel_residual_bwd_finalize_kernelINS_22Kernel_traits_finalizeILj3072Ef13__nv_bfloat16fS2_fjLb0ELj1024ELj4ENS_18Kernel_traits_baseILj3072EfS2_fS2_fjLj1024EEEEELb1EEEvNS_9BwdParamsE:
.text._ZN10layer_norm40ln_parallel_residual_bwd_finalize_kernelINS_22Kernel_traits_finalizeILj3072Ef13__nv_bfloat16fS2_fjLb0ELj1024ELj4ENS_18Kernel_traits_baseILj3072EfS2_fS2_fjLj1024EEEEELb1EEEvNS_9BwdParamsE:
        /* <DEDUP_REMOVED lines=23> */
.L_x_1497:
        /* <DEDUP_REMOVED lines=41> */
.L_x_1490:
        /* <DEDUP_REMOVED lines=62> */
.L_x_1489:
[----:B------:R-:W-:Y:S05]  /*07e0*/  BSYNC B1 ;  /* 0x0000000000017941 */ /* 0x000fea0003800000 */
.L_x_1488:
        /* <DEDUP_REMOVED lines=39> */
.L_x_1492:
[----:B------:R-:W-:Y:S05]  /*0a60*/  BSYNC B1 ;  /* 0x0000000000017941 */ /* 0x000fea0003800000 */
.L_x_1491:
        /* <DEDUP_REMOVED lines=20> */
.L_x_1487:
[----:B------:R-:W-:Y:S05]  /*0bb0*/  BSYNC B0 ;  /* 0x0000000000007941 */ /* 0x000fea0003800000 */
.L_x_1486:
        /* <DEDUP_REMOVED lines=54> */
.L_x_1518:
        /* <DEDUP_REMOVED lines=10> */
.L_x_1493:
        /* <DEDUP_REMOVED lines=22> */
.L_x_1496:
[----:B------:R-:W-:Y:S05]  /*1120*/  BSYNC B0 ;  /* 0x0000000000007941 */ /* 0x000fea0003800000 */
.L_x_1495:
[C---:B------:R-:W-:Y:S02]  /*1130*/  ISETP.GT.U32.AND P1, PT, R4.reuse, -0xc01, PT ;  /* 0xfffff3ff0400780c */ /* 0x040fe40003f24070 */
[----:B------:R-:W-:Y:S02]  /*1140*/  IADD3 R4, R4, 0xc00, RZ ;  /* 0x00000c0004047810 */ /* 0x000fe40007ffe0ff */
[----:B------:R-:W-:-:S09]  /*1150*/  IADD3 R5, R5, 0x600, RZ ;  /* 0x0000060005057810 */ /* 0x000fd20007ffe0ff */
[----:B------:R-:W-:Y:S05]  /*1160*/  @P1 BRA `(.L_x_1497) ;  /* 0xfffffff000001947 */ /* 0x000fea000383ffff */
[----:B------:R-:W-:Y:S05]  /*1170*/  EXIT ;  /* 0x000000000000794d */ /* 0x000fea0003800000 */
.L_x_1494:
[----:B------:R-:W-:Y:S01]  /*1180*/  HFMA2.MMA R13, -RZ, RZ, 0, 5.9604644775390625e-08 ;  /* 0x00000001ff0d7435 */ /* 0x000fe200000001ff */
[----:B0-----:R-:W-:Y:S02]  /*1190*/  MOV R26, R9 ;  /* 0x00000009001a7202 */ /* 0x001fe40000000f00 */
[----:B------:R-:W-:Y:S02]  /*11a0*/  MOV R12, 0x1f ;  /* 0x0000001f000c7802 */ /* 0x000fe40000000f00 */
[----:B------:R-:W-:-:S07]  /*11b0*/  MOV R11, 0xffffffff ;  /* 0xffffffff000b7802 */ /* 0x000fce0000000f00 */
[----:B-1234-:R-:W-:Y:S05]  /*11c0*/  WARPSYNC.COLLECTIVE R11, `(.L_x_1498) ;  /* 0x000000000b087348 */ /* 0x01efea0003c00000 */
[----:B------:R0:W0:Y:S02]  /*11d0*/  SHFL.BFLY P2, R16, R26, R13, R12 ;  /* 0x0c00000d1a107389 */ /* 0x000024000004000c */
[----:B01234-:R-:W-:Y:S01]  /*11e0*/  ENDCOLLECTIVE ;  /* 0x000000000000791b */ /* 0x01ffe20003800000 */
.L_x_1498:
[----:B------:R-:W-:Y:S01]  /*11f0*/  HFMA2.MMA R13, -RZ, RZ, 0, 1.1920928955078125e-07 ;  /* 0x00000002ff0d7435 */ /* 0x000fe200000001ff */
[----:B------:R-:W-:-:S05]  /*1200*/  FADD.FTZ R10, R9, R16 ;  /* 0x00000010090a7221 */ /* 0x000fca0000010000 */
[----:B------:R-:W-:-:S07]  /*1210*/  MOV R26, R10 ;  /* 0x0000000a001a7202 */ /* 0x000fce0000000f00 */
[----:B------:R-:W-:Y:S05]  /*1220*/  WARPSYNC.COLLECTIVE R11, `(.L_x_1499) ;  /* 0x000000000b087348 */ /* 0x000fea0003c00000 */
[----:B------:R0:W1:Y:S02]  /*1230*/  SHFL.BFLY P2, R16, R26, R13, R12 ;  /* 0x0c00000d1a107389 */ /* 0x000064000004000c */
[----:B01----:R-:W-:Y:S01]  /*1240*/  ENDCOLLECTIVE ;  /* 0x000000000000791b */ /* 0x003fe20003800000 */
.L_x_1499:
[----:B------:R-:W-:Y:S01]  /*1250*/  HFMA2.MMA R13, -RZ, RZ, 0, 2.384185791015625e-07 ;  /* 0x00000004ff0d7435 */ /* 0x000fe200000001ff */
[----:B------:R-:W-:-:S05]  /*1260*/  FADD.FTZ R9, R10, R16 ;  /* 0x000000100a097221 */ /* 0x000fca0000010000 */
[----:B------:R-:W-:-:S07]  /*1270*/  MOV R26, R9 ;  /* 0x00000009001a7202 */ /* 0x000fce0000000f00 */
[----:B------:R-:W-:Y:S05]  /*1280*/  WARPSYNC.COLLECTIVE R11, `(.L_x_1500) ;  /* 0x000000000b087348 */ /* 0x000fea0003c00000 */
[----:B------:R0:W1:Y:S02]  /*1290*/  SHFL.BFLY P2, R16, R26, R13, R12 ;  /* 0x0c00000d1a107389 */ /* 0x000064000004000c */
[----:B01----:R-:W-:Y:S01]  /*12a0*/  ENDCOLLECTIVE ;  /* 0x000000000000791b */ /* 0x003fe20003800000 */
.L_x_1500:
[----:B------:R-:W-:Y:S01]  /*12b0*/  HFMA2.MMA R13, -RZ, RZ, 0, 4.76837158203125e-07 ;  /* 0x00000008ff0d7435 */ /* 0x000fe200000001ff */
[----:B------:R-:W-:-:S05]  /*12c0*/  FADD.FTZ R18, R9, R16 ;  /* 0x0000001009127221 */ /* 0x000fca0000010000 */
[----:B------:R-:W-:-:S07]  /*12d0*/  MOV R26, R18 ;  /* 0x00000012001a7202 */ /* 0x000fce0000000f00 */
[----:B------:R-:W-:Y:S05]  /*12e0*/  WARPSYNC.COLLECTIVE R11, `(.L_x_1501) ;  /* 0x000000000b087348 */ /* 0x000fea0003c00000 */
[----:B------:R0:W1:Y:S02]  /*12f0*/  SHFL.BFLY P2, R16, R26, R13, R12 ;  /* 0x0c00000d1a107389 */ /* 0x000064000004000c */
[----:B01----:R-:W-:Y:S01]  /*1300*/  ENDCOLLECTIVE ;  /* 0x000000000000791b */ /* 0x003fe20003800000 */
.L_x_1501:
[----:B------:R-:W-:Y:S01]  /*1310*/  HFMA2.MMA R13, -RZ, RZ, 0, 9.5367431640625e-07 ;  /* 0x00000010ff0d7435 */ /* 0x000fe200000001ff */
[----:B------:R-:W-:-:S05]  /*1320*/  FADD.FTZ R10, R18, R16 ;  /* 0x00000010120a7221 */ /* 0x000fca0000010000 */
[----:B------:R-:W-:-:S07]  /*1330*/  MOV R26, R10 ;  /* 0x0000000a001a7202 */ /* 0x000fce0000000f00 */
[----:B------:R-:W-:Y:S05]  /*1340*/  WARPSYNC.COLLECTIVE R11, `(.L_x_1502) ;  /* 0x000000000b087348 */ /* 0x000fea0003c00000 */
[----:B------:R0:W1:Y:S02]  /*1350*/  SHFL.BFLY P2, R16, R26, R13, R12 ;  /* 0x0c00000d1a107389 */ /* 0x000064000004000c */
[----:B01----:R-:W-:Y:S01]  /*1360*/  ENDCOLLECTIVE ;  /* 0x000000000000791b */ /* 0x003fe20003800000 */
.L_x_1502:
[----:B------:R-:W-:Y:S01]  /*1370*/  HFMA2.MMA R13, -RZ, RZ, 0, 5.9604644775390625e-08 ;  /* 0x00000001ff0d7435 */ /* 0x000fe200000001ff */
[----:B------:R-:W-:Y:S02]  /*1380*/  MOV R26, R14 ;  /* 0x0000000e001a7202 */ /* 0x000fe40000000f00 */
[----:B------:R-:W-:-:S08]  /*1390*/  MOV R9, R16 ;  /* 0x0000001000097202 */ /* 0x000fd00000000f00 */
[----:B------:R-:W-:Y:S05]  /*13a0*/  WARPSYNC.COLLECTIVE R11, `(.L_x_1503) ;  /* 0x000000000b087348 */ /* 0x000fea0003c00000 */
[----:B------:R0:W1:Y:S02]  /*13b0*/  SHFL.BFLY P2, R16, R26, R13, R12 ;  /* 0x0c00000d1a107389 */ /* 0x000064000004000c */
[----:B01----:R-:W-:Y:S01]  /*13c0*/  ENDCOLLECTIVE ;  /* 0x000000000000791b */ /* 0x003fe20003800000 */
.L_x_1503:
[----:B------:R-:W-:Y:S01]  /*13d0*/  HFMA2.MMA R13, -RZ, RZ, 0, 1.1920928955078125e-07 ;  /* 0x00000002ff0d7435 */ /* 0x000fe200000001ff */
[----:B------:R-:W-:-:S05]  /*13e0*/  MOV R15, R16 ;  /* 0x00000010000f7202 */ /* 0x000fca0000000f00 */
[----:B------:R-:W-:-:S05]  /*13f0*/  FADD.FTZ R15, R14, R15 ;  /* 0x0000000f0e0f7221 */ /* 0x000fca0000010000 */
[----:B------:R-:W-:-:S07]  /*1400*/  MOV R26, R15 ;  /* 0x0000000f001a7202 */ /* 0x000fce0000000f00 */
[----:B------:R-:W-:Y:S05]  /*1410*/  WARPSYNC.COLLECTIVE R11, `(.L_x_1504) ;  /* 0x000000000b087348 */ /* 0x000fea0003c00000 */
[----:B------:R0:W1:Y:S02]  /*1420*/  SHFL.BFLY P2, R16, R26, R13, R12 ;  /* 0x0c00000d1a107389 */ /* 0x000064000004000c */
[----:B01----:R-:W-:Y:S01]  /*1430*/  ENDCOLLECTIVE ;  /* 0x000000000000791b */ /* 0x003fe20003800000 */
.L_x_1504:
[----:B------:R-:W-:Y:S01]  /*1440*/  HFMA2.MMA R13, -RZ, RZ, 0, 2.384185791015625e-07 ;  /* 0x00000004ff0d7435 */ /* 0x000fe200000001ff */
[----:B------:R-:W-:-:S05]  /*1450*/  MOV R18, R16 ;  /* 0x0000001000127202 */ /* 0x000fca0000000f00 */
[----:B------:R-:W-:-:S05]  /*1460*/  FADD.FTZ R14, R15, R18 ;  /* 0x000000120f0e7221 */ /* 0x000fca0000010000 */
[----:B------:R-:W-:-:S07]  /*1470*/  MOV R26, R14 ;  /* 0x0000000e001a7202 */ /* 0x000fce0000000f00 */
[----:B------:R-:W-:Y:S05]  /*1480*/  WARPSYNC.COLLECTIVE R11, `(.L_x_1505) ;  /* 0x000000000b087348 */ /* 0x000fea0003c00000 */
[----:B------:R0:W1:Y:S02]  /*1490*/  SHFL.BFLY P2, R16, R26, R13, R12 ;  /* 0x0c00000d1a107389 */ /* 0x000064000004000c */
[----:B01----:R-:W-:Y:S01]  /*14a0*/  ENDCOLLECTIVE ;  /* 0x000000000000791b */ /* 0x003fe20003800000 */
.L_x_1505:
[----:B------:R-:W-:Y:S01]  /*14b0*/  HFMA2.MMA R13, -RZ, RZ, 0, 4.76837158203125e-07 ;  /* 0x00000008ff0d7435 */ /* 0x000fe200000001ff */
[----:B------:R-:W-:-:S05]  /*14c0*/  MOV R17, R16 ;  /* 0x0000001000117202 */ /* 0x000fca0000000f00 */
[----:B------:R-:W-:-:S05]  /*14d0*/  FADD.FTZ R19, R14, R17 ;  /* 0x000000110e137221 */ /* 0x000fca0000010000 */
[----:B------:R-:W-:-:S07]  /*14e0*/  MOV R26, R19 ;  /* 0x00000013001a7202 */ /* 0x000fce0000000f00 */
[----:B------:R-:W-:Y:S05]  /*14f0*/  WARPSYNC.COLLECTIVE R11, `(.L_x_1506) ;  /* 0x000000000b087348 */ /* 0x000fea0003c00000 */
[----:B------:R0:W1:Y:S02]  /*1500*/  SHFL.BFLY P2, R16, R26, R13, R12 ;  /* 0x0c00000d1a107389 */ /* 0x000064000004000c */
[----:B01----:R-:W-:Y:S01]  /*1510*/  ENDCOLLECTIVE ;  /* 0x000000000000791b */ /* 0x003fe20003800000 */
.L_x_1506:
[----:B------:R-:W-:Y:S01]  /*1520*/  HFMA2.MMA R13, -RZ, RZ, 0, 9.5367431640625e-07 ;  /* 0x00000010ff0d7435 */ /* 0x000fe200000001ff */
[----:B------:R-:W-:-:S05]  /*1530*/  MOV R20, R16 ;  /* 0x0000001000147202 */ /* 0x000fca0000000f00 */
[----:B------:R-:W-:-:S05]  /*1540*/  FADD.FTZ R15, R19, R20 ;  /* 0x00000014130f7221 */ /* 0x000fca0000010000 */
[----:B------:R-:W-:-:S07]  /*1550*/  MOV R26, R15 ;  /* 0x0000000f001a7202 */ /* 0x000fce0000000f00 */
[----:B------:R-:W-:Y:S05]  /*1560*/  WARPSYNC.COLLECTIVE R11, `(.L_x_1507) ;  /* 0x000000000b087348 */ /* 0x000fea0003c00000 */
[----:B------:R0:W1:Y:S02]  /*1570*/  SHFL.BFLY P2, R16, R26, R13, R12 ;  /* 0x0c00000d1a107389 */ /* 0x000064000004000c */
[----:B01----:R-:W-:Y:S01]  /*1580*/  ENDCOLLECTIVE ;  /* 0x000000000000791b */ /* 0x003fe20003800000 */
.L_x_1507:
[----:B------:R-:W-:Y:S01]  /*1590*/  HFMA2.MMA R13, -RZ, RZ, 0, 5.9604644775390625e-08 ;  /* 0x00000001ff0d7435 */ /* 0x000fe200000001ff */
[----:B------:R-:W-:Y:S02]  /*15a0*/  MOV R26, R8 ;  /* 0x00000008001a7202 */ /* 0x000fe40000000f00 */
[----:B------:R-:W-:-:S08]  /*15b0*/  MOV R14, R16 ;  /* 0x00000010000e7202 */ /* 0x000fd00000000f00 */
[----:B------:R-:W-:Y:S05]  /*15c0*/  WARPSYNC.COLLECTIVE R11, `(.L_x_1508) ;  /* 0x000000000b087348 */ /* 0x000fea0003c00000 */
[----:B------:R0:W1:Y:S02]  /*15d0*/  SHFL.BFLY P2, R16, R26, R13, R12 ;  /* 0x0c00000d1a107389 */ /* 0x000064000004000c */
[----:B01----:R-:W-:Y:S01]  /*15e0*/  ENDCOLLECTIVE ;  /* 0x000000000000791b */ /* 0x003fe20003800000 */
.L_x_1508:
[----:B------:R-:W-:Y:S01]  /*15f0*/  HFMA2.MMA R13, -RZ, RZ, 0, 1.1920928955078125e-07 ;  /* 0x00000002ff0d7435 */ /* 0x000fe200000001ff */
[----:B------:R-:W-:-:S05]  /*1600*/  MOV R17, R16 ;  /* 0x0000001000117202 */ /* 0x000fca0000000f00 */
[----:B------:R-:W-:-:S05]  /*1610*/  FADD.FTZ R19, R8, R17 ;  /* 0x0000001108137221 */ /* 0x000fca0000010000 */
[----:B------:R-:W-:-:S07]  /*1620*/  MOV R26, R19 ;  /* 0x00000013001a7202 */ /* 0x000fce0000000f00 */
[----:B------:R-:W-:Y:S05]  /*1630*/  WARPSYNC.COLLECTIVE R11, `(.L_x_1509) ;  /* 0x000000000b087348 */ /* 0x000fea0003c00000 */
[----:B------:R0:W1:Y:S02]  /*1640*/  SHFL.BFLY P2, R16, R26, R13, R12 ;  /* 0x0c00000d1a107389 */ /* 0x000064000004000c */
[----:B01----:R-:W-:Y:S01]  /*1650*/  ENDCOLLECTIVE ;  /* 0x000000000000791b */ /* 0x003fe20003800000 */
.L_x_1509:
[----:B------:R-:W-:Y:S01]  /*1660*/  HFMA2.MMA R13, -RZ, RZ, 0, 2.384185791015625e-07 ;  /* 0x00000004ff0d7435 */ /* 0x000fe200000001ff */
[----:B------:R-:W-:-:S05]  /*1670*/  MOV R20, R16 ;  /* 0x0000001000147202 */ /* 0x000fca0000000f00 */
[----:B------:R-:W-:-:S05]  /*1680*/  FADD.FTZ R8, R19, R20 ;  /* 0x0000001413087221 */ /* 0x000fca0000010000 */
[----:B------:R-:W-:-:S07]  /*1690*/  MOV R26, R8 ;  /* 0x00000008001a7202 */ /* 0x000fce0000000f00 */
[----:B------:R-:W-:Y:S05]  /*16a0*/  WARPSYNC.COLLECTIVE R11, `(.L_x_1510) ;  /* 0x000000000b087348 */ /* 0x000fea0003c00000 */
[----:B------:R0:W1:Y:S02]  /*16b0*/  SHFL.BFLY P2, R16, R26, R13, R12 ;  /* 0x0c00000d1a107389 */ /* 0x000064000004000c */
[----:B01----:R-:W-:Y:S01]  /*16c0*/  ENDCOLLECTIVE ;  /* 0x000000000000791b */ /* 0x003fe20003800000 */
.L_x_1510:
[----:B------:R-:W-:Y:S01]  /*16d0*/  HFMA2.MMA R13, -RZ, RZ, 0, 4.76837158203125e-07 ;  /* 0x00000008ff0d7435 */ /* 0x000fe200000001ff */
[----:B------:R-:W-:-:S05]  /*16e0*/  MOV R21, R16 ;  /* 0x0000001000157202 */ /* 0x000fca0000000f00 */
[----:B------:R-:W-:-:S05]  /*16f0*/  FADD.FTZ R21, R8, R21 ;  /* 0x0000001508157221 */ /* 0x000fca0000010000 */
[----:B------:R-:W-:-:S07]  /*1700*/  MOV R26, R21 ;  /* 0x00000015001a7202 */ /* 0x000fce0000000f00 */
[----:B------:R-:W-:Y:S05]  /*1710*/  WARPSYNC.COLLECTIVE R11, `(.L_x_1511) ;  /* 0x000000000b087348 */ /* 0x000fea0003c00000 */
[----:B------:R0:W1:Y:S02]  /*1720*/  SHFL.BFLY P2, R16, R26, R13, R12 ;  /* 0x0c00000d1a107389 */ /* 0x000064000004000c */
[----:B01----:R-:W-:Y:S01]  /*1730*/  ENDCOLLECTIVE ;  /* 0x000000000000791b */ /* 0x003fe20003800000 */
.L_x_1511:
[----:B------:R-:W-:Y:S01]  /*1740*/  HFMA2.MMA R13, -RZ, RZ, 0, 9.5367431640625e-07 ;  /* 0x00000010ff0d7435 */ /* 0x000fe200000001ff */
[----:B------:R-:W-:-:S05]  /*1750*/  MOV R22, R16 ;  /* 0x0000001000167202 */ /* 0x000fca0000000f00 */
[----:B------:R-:W-:-:S05]  /*1760*/  FADD.FTZ R17, R21, R22 ;  /* 0x0000001615117221 */ /* 0x000fca0000010000 */
[----:B------:R-:W-:-:S07]  /*1770*/  MOV R26, R17 ;  /* 0x00000011001a7202 */ /* 0x000fce0000000f00 */
[----:B------:R-:W-:Y:S05]  /*1780*/  WARPSYNC.COLLECTIVE R11, `(.L_x_1512) ;  /* 0x000000000b087348 */ /* 0x000fea0003c00000 */
[----:B------:R0:W1:Y:S02]  /*1790*/  SHFL.BFLY P2, R16, R26, R13, R12 ;  /* 0x0c00000d1a107389 */ /* 0x000064000004000c */
[----:B01----:R-:W-:Y:S01]  /*17a0*/  ENDCOLLECTIVE ;  /* 0x000000000000791b */ /* 0x003fe20003800000 */
.L_x_1512:
[----:B------:R-:W-:Y:S01]  /*17b0*/  HFMA2.MMA R13, -RZ, RZ, 0, 5.9604644775390625e-08 ;  /* 0x00000001ff0d7435 */ /* 0x000fe200000001ff */
[----:B------:R-:W-:Y:S02]  /*17c0*/  MOV R26, R7 ;  /* 0x00000007001a7202 */ /* 0x000fe40000000f00 */
[----:B------:R-:W-:-:S08]  /*17d0*/  MOV R8, R16 ;  /* 0x0000001000087202 */ /* 0x000fd00000000f00 */
[----:B------:R-:W-:Y:S05]  /*17e0*/  WARPSYNC.COLLECTIVE R11, `(.L_x_1513) ;  /* 0x000000000b087348 */ /* 0x000fea0003c00000 */
[----:B------:R0:W1:Y:S02]  /*17f0*/  SHFL.BFLY P2, R16, R26, R13, R12 ;  /* 0x0c00000d1a107389 */ /* 0x000064000004000c */
[----:B01----:R-:W-:Y:S01]  /*1800*/  ENDCOLLECTIVE ;  /* 0x000000000000791b */ /* 0x003fe20003800000 */
.L_x_1513:
[----:B------:R-:W-:Y:S01]  /*1810*/  HFMA2.MMA R13, -RZ, RZ, 0, 1.1920928955078125e-07 ;  /* 0x00000002ff0d7435 */ /* 0x000fe200000001ff */
[----:B------:R-:W-:-:S05]  /*1820*/  MOV R18, R16 ;  /* 0x0000001000127202 */ /* 0x000fca0000000f00 */
[----:B------:R-:W-:-:S05]  /*1830*/  FADD.FTZ R22, R7, R18 ;  /* 0x0000001207167221 */ /* 0x000fca0000010000 */
[----:B------:R-:W-:-:S07]  /*1840*/  MOV R26, R22 ;  /* 0x00000016001a7202 */ /* 0x000fce0000000f00 */
[----:B------:R-:W-:Y:S05]  /*1850*/  WARPSYNC.COLLECTIVE R11, `(.L_x_1514) ;  /* 0x000000000b087348 */ /* 0x000fea0003c00000 */
[----:B------:R0:W1:Y:S02]  /*1860*/  SHFL.BFLY P2, R16, R26, R13, R12 ;  /* 0x0c00000d1a107389 */ /* 0x000064000004000c */
[----:B01----:R-:W-:Y:S01]  /*1870*/  ENDCOLLECTIVE ;  /* 0x000000000000791b */ /* 0x003fe20003800000 */
.L_x_1514:
[----:B------:R-:W-:Y:S01]  /*1880*/  HFMA2.MMA R13, -RZ, RZ, 0, 2.384185791015625e-07 ;  /* 0x00000004ff0d7435 */ /* 0x000fe200000001ff */
[----:B------:R-:W-:-:S05]  /*1890*/  MOV R21, R16 ;  /* 0x0000001000157202 */ /* 0x000fca0000000f00 */
[----:B------:R-:W-:-:S05]  /*18a0*/  FADD.FTZ R7, R22, R21 ;  /* 0x0000001516077221 */ /* 0x000fca0000010000 */
[----:B------:R-:W-:-:S07]  /*18b0*/  MOV R26, R7 ;  /* 0x00000007001a7202 */ /* 0x000fce0000000f00 */
[----:B------:R-:W-:Y:S05]  /*18c0*/  WARPSYNC.COLLECTIVE R11, `(.L_x_1515) ;  /* 0x000000000b087348 */ /* 0x000fea0003c00000 */
[----:B------:R0:W1:Y:S02]  /*18d0*/  SHFL.BFLY P2, R16, R26, R13, R12 ;  /* 0x0c00000d1a107389 */ /* 0x000064000004000c */
[----:B01----:R-:W-:Y:S01]  /*18e0*/  ENDCOLLECTIVE ;  /* 0x000000000000791b */ /* 0x003fe20003800000 */
.L_x_1515:
[----:B------:R-:W-:Y:S01]  /*18f0*/  HFMA2.MMA R13, -RZ, RZ, 0, 4.76837158203125e-07 ;  /* 0x00000008ff0d7435 */ /* 0x000fe200000001ff */
[----:B------:R-:W-:-:S05]  /*1900*/  MOV R20, R16 ;  /* 0x0000001000147202 */ /* 0x000fca0000000f00 */
[----:B------:R-:W-:-:S05]  /*1910*/  FADD.FTZ R23, R7, R20 ;  /* 0x0000001407177221 */ /* 0x000fca0000010000 */
[----:B------:R-:W-:-:S07]  /*1920*/  MOV R26, R23 ;  /* 0x00000017001a7202 */ /* 0x000fce0000000f00 */
[----:B------:R-:W-:Y:S05]  /*1930*/  WARPSYNC.COLLECTIVE R11, `(.L_x_1516) ;  /* 0x000000000b087348 */ /* 0x000fea0003c00000 */
[----:B------:R0:W1:Y:S02]  /*1940*/  SHFL.BFLY P2, R16, R26, R13, R12 ;  /* 0x0c00000d1a107389 */ /* 0x000064000004000c */
[----:B01----:R-:W-:Y:S01]  /*1950*/  ENDCOLLECTIVE ;  /* 0x000000000000791b */ /* 0x003fe20003800000 */
.L_x_1516:
[----:B------:R-:W-:Y:S01]  /*1960*/  HFMA2.MMA R13, -RZ, RZ, 0, 9.5367431640625e-07 ;  /* 0x00000010ff0d7435 */ /* 0x000fe200000001ff */
[----:B------:R-:W-:-:S05]  /*1970*/  MOV R24, R16 ;  /* 0x0000001000187202 */ /* 0x000fca0000000f00 */
[----:B------:R-:W-:-:S05]  /*1980*/  FADD.FTZ R24, R23, R24 ;  /* 0x0000001817187221 */ /* 0x000fca0000010000 */
[----:B------:R-:W-:-:S07]  /*1990*/  MOV R26, R24 ;  /* 0x00000018001a7202 */ /* 0x000fce0000000f00 */
[----:B------:R-:W-:Y:S05]  /*19a0*/  WARPSYNC.COLLECTIVE R11, `(.L_x_1517) ;  /* 0x000000000b087348 */ /* 0x000fea0003c00000 */
[----:B------:R0:W1:Y:S02]  /*19b0*/  SHFL.BFLY P2, R16, R26, R13, R12 ;  /* 0x0c00000d1a107389 */ /* 0x000064000004000c */
[----:B01----:R-:W-:Y:S01]  /*19c0*/  ENDCOLLECTIVE ;  /* 0x000000000000791b */ /* 0x003fe20003800000 */
.L_x_1517:
[----:B------:R-:W-:Y:S05]  /*19d0*/  BRA `(.L_x_1518) ;  /* 0xfffffff400507947 */ /* 0x000fea000383ffff */
.L_x_1519:
        /* <DEDUP_REMOVED lines=10> */
.L_x_3272:


//--------------------- .text._ZN10layer_norm31ln_parallel_residual_bwd_kernelINS_13Kernel_traitsIf13__nv_bfloat16fS2_fjLj3072ELj1ELj1ELj4ELj16ENS_18Kernel_traits_baseILj3072EfS2_fS2_fjLj128EEEEELb1ELb1ELb1EEEvNS_9BwdParamsE --------------------------
	.section	.text._ZN10layer_norm31ln_parallel_residual_bwd_kernelINS_13Kernel_traitsIf13__nv_bfloat16fS2_fjLj3072ELj1ELj1ELj4ELj16ENS_18Kernel_traits_baseILj3072EfS2_fS2_fjLj128EEEEELb1ELb1ELb1EEEvNS_9BwdParamsE,"ax",@progbits
	.align	128
        .global         _ZN10layer_norm31ln_parallel_residual_bwd_kernelINS_13Kernel_traitsIf13__nv_bfloat16fS2_fjLj3072ELj1ELj1ELj4ELj16ENS_18Kernel_traits_baseILj3072EfS2_fS2_fjLj128EEEEELb1ELb1ELb1EEEvNS_9BwdParamsE
        .type           _ZN10layer_norm31ln_parallel_residual_bwd_kernelINS_13Kernel_traitsIf13__nv_bfloat16fS2_fjLj3072ELj1ELj1ELj4ELj16ENS_18Kernel_traits_baseILj3072EfS2_fS2_fjLj128EEEEELb1ELb1ELb1EEEvNS_9BwdParamsE,@function
        .size           _ZN10layer_norm31ln_parallel_residual_bwd_kernelINS_13Kernel_traitsIf13__nv_bfloat16fS2_fjLj3072ELj1ELj1ELj4ELj16ENS_18Kernel_traits_baseILj3072EfS2_fS2_fjLj128EEEEELb1ELb1ELb1EEEvNS_9BwdParamsE,(.L_x_3273 - _ZN10layer_norm31ln_parallel_residual_bwd_kernelINS_13Kernel_traitsIf13__nv_bfloat16fS2_fjLj3072ELj1ELj1ELj4ELj16ENS_18Kernel_traits_baseILj3072EfS2_fS2_fjLj128EEEEELb1ELb1ELb1EEEvNS_9BwdParamsE)
        .other          _ZN10layer_norm31ln_parallel_residual_bwd_kernelINS_13Kernel_traitsIf13__nv_bfloat16fS2_fjLj3072ELj1ELj1ELj4ELj16ENS_18Kernel_traits_baseILj3072EfS2_fS2_fjLj128EEEEELb1ELb1ELb1EEEvNS_9BwdParamsE,@"STO_CUDA_ENTRY STV_DEFAULT"
_ZN10layer_norm31ln_parallel_residual_bwd_kernelINS_13Kernel_traitsIf13__nv_bfloat16fS2_fjLj3072ELj1ELj1ELj4ELj16ENS_18Kernel_traits_baseILj3072EfS2_fS2_fjLj128EEEEELb1ELb1ELb1EEEvNS_9BwdParamsE:
.text._ZN10layer_norm31ln_parallel_residual_bwd_kernelINS_13Kernel_traitsIf13__nv_bfloat16fS2_fjLj3072ELj1ELj1ELj4ELj16ENS_18Kernel_traits_baseILj3072EfS2_fS2_fjLj128EEEEELb1ELb1ELb1EEEvNS_9BwdParamsE:
        /* <DEDUP_REMOVED lines=41> */
.L_x_1520:
        /* <DEDUP_REMOVED lines=39> */
[----:B------:R-:W-:Y:S02]  /*0500*/  PLOP3.LUT P4, PT, PT, PT, UP0, 0x80, 0x0 ;  /* 0x000000000000781c */ /* 0x000fe40003f8f008 */
[----:B------:R-:W-:-:S02]  /*0510*/  CS2R R114, SRZ ;  /* 0x0000000000727805 */ /* 0x000fc4000001ff00 */
[----:B------:R-:W-:Y:S02]  /*0520*/  CS2R R112, SRZ ;  /* 0x0000000000707805 */ /* 0x000fe4000001ff00 */
[----:B0-----:R-:W-:-:S07]  /*0530*/  LOP3.LUT R111, R161, 0x7f, RZ, 0xc0, !PT ;  /* 0x0000007fa16f7812 */ /* 0x001fce00078ec0ff */
.L_x_1523:
        /* <DEDUP_REMOVED lines=10> */
[----:B------:R-:W4:Y:S01]  /*05e0*/  LDG.E R178, desc[UR4][R84.64] ;  /* 0x0000000454b27981 */ /* 0x000f22000c1e1900 */
[C-C-:B-1----:R-:W-:Y:S01]  /*05f0*/  IMAD.WIDE.U32 R68, R163.reuse, 0x10, R98.reuse ;  /* 0x00000010a3447825 */ /* 0x142fe200078e0062 */
[----:B------:R-:W-:Y:S01]  /*0600*/  ISETP.NE.U32.AND P1, PT, RZ, UR12, PT ;  /* 0x0000000cff007c0c */ /* 0x000fe2000bf25070 */
[----:B------:R-:W0:Y:S02]  /*0610*/  LDC.64 R174, c[0x0][0x240] ;  /* 0x00009000ffae7b82 */ /* 0x000e240000000a00 */
[----:B------:R-:W-:Y:S02]  /*0620*/  IMAD.WIDE.U32 R80, R162, 0x10, R98 ;  /* 0x00000010a2507825 */ /* 0x000fe400078e0062 */
[----:B------:R-:W4:Y:S02]  /*0630*/  LDG.E.128 R68, desc[UR4][R68.64] ;  /* 0x0000000444447981 */ /* 0x000f24000c1e1d00 */
[C---:B--2---:R-:W-:Y:S02]  /*0640*/  IMAD.WIDE.U32 R96, R163.reuse, 0x20, R106 ;  /* 0x00000020a3607825 */ /* 0x044fe400078e006a */
[----:B------:R-:W2:Y:S01]  /*0650*/  LDG.E.128 R80, desc[UR4][R80.64] ;  /* 0x0000000450507981 */ /* 0x000ea2000c1e1d00 */
[----:B------:R-:W1:Y:S01]  /*0660*/  @P0 LDC.64 R166, c[0x0][0x2c8] ;  /* 0x0000b200ffa60b82 */ /* 0x000e620000000a00 */
[----:B------:R-:W-:-:S02]  /*0670*/  VIADD R110, R163, 0x100 ;  /* 0x00000100a36e7836 */ /* 0x000fc40000000000 */
[----:B------:R-:W2:Y:S01]  /*0680*/  LDG.E.128 R64, desc[UR4][R96.64] ;  /* 0x0000000460407981 */ /* 0x000ea2000c1e1d00 */
[----:B---3--:R-:W-:-:S03]  /*0690*/  IMAD.WIDE R164, R160, 0x4, R164 ;  /* 0x00000004a0a47825 */ /* 0x008fc600078e02a4 */
[----:B------:R-:W3:Y:S01]  /*06a0*/  LDG.E.128 R72, desc[UR4][R96.64+0x10] ;  /* 0x0000100460487981 */ /* 0x000ee2000c1e1d00 */
[----:B------:R-:W1:Y:S01]  /*06b0*/  @P0 LDC.64 R172, c[0x0][0x2c8] ;  /* 0x0000b200ffac0b82 */ /* 0x000e620000000a00 */
[--C-:B------:R-:W-:Y:S02]  /*06c0*/  IMAD.WIDE.U32 R104, R162, 0x20, R106.reuse ;  /* 0x00000020a2687825 */ /* 0x100fe400078e006a */
[----:B------:R-:W3:Y:S02]  /*06d0*/  LDG.E R164, desc[UR4][R164.64] ;  /* 0x00000004a4a47981 */ /* 0x000ee4000c1e1900 */
[C---:B------:R-:W-:Y:S02]  /*06e0*/  IMAD.WIDE.U32 R106, R110.reuse, 0x20, R106 ;  /* 0x000000206e6a7825 */ /* 0x040fe400078e006a */
[----:B------:R-:W3:Y:S04]  /*06f0*/  LDG.E.128 R76, desc[UR4][R104.64] ;  /* 0x00000004684c7981 */ /* 0x000ee8000c1e1d00 */
[----:B------:R-:W3:Y:S01]  /*0700*/  LDG.E.128 R88, desc[UR4][R106.64] ;  /* 0x000000046a587981 */ /* 0x000ee2000c1e1d00 */
[----:B------:R-:W-:-:S03]  /*0710*/  IMAD.WIDE.U32 R98, R110, 0x10, R98 ;  /* 0x000000106e627825 */ /* 0x000fc600078e0062 */
[----:B------:R-:W3:Y:S04]  /*0720*/  LDG.E.128 R92, desc[UR4][R106.64+0x10] ;  /* 0x000010046a5c7981 */ /* 0x000ee8000c1e1d00 */
[----:B------:R0:W3:Y:S04]  /*0730*/  LDG.E.128 R84, desc[UR4][R104.64+0x10] ;  /* 0x0000100468547981 */ /* 0x0000e8000c1e1d00 */
[----:B------:R-:W3:Y:S01]  /*0740*/  LDG.E.128 R96, desc[UR4][R98.64] ;  /* 0x0000000462607981 */ /* 0x000ee2000c1e1d00 */
[----:B------:R-:W-:Y:S01]  /*0750*/  ISETP.NE.AND.EX P1, PT, RZ, UR13, PT, P1 ;  /* 0x0000000dff007c0c */ /* 0x000fe2000bf25310 */
[----:B0-----:R-:W0:-:S12]  /*0760*/  @P0 LDC.64 R104, c[0x0][0x2c8] ;  /* 0x0000b200ff680b82 */ /* 0x001e180000000a00 */
[----:B------:R-:W1:Y:S08]  /*0770*/  @P1 LDC.64 R108, c[0x0][0x248] ;  /* 0x00009200ff6c1b82 */ /* 0x000e700000000a00 */
[----:B------:R-:W0:Y:S08]  /*0780*/  @P1 LDC.64 R170, c[0x0][0x248] ;  /* 0x00009200ffaa1b82 */ /* 0x000e300000000a00 */
[----:B------:R-:W0:Y:S01]  /*0790*/  @P1 LDC.64 R176, c[0x0][0x248] ;  /* 0x00009200ffb01b82 */ /* 0x000e220000000a00 */
[----:B-1----:R-:W-:-:S04]  /*07a0*/  @P1 IMAD.WIDE.U32 R106, R163, 0x8, R108 ;  /* 0x00000008a36a1825 */ /* 0x002fc800078e006c */
[----:B------:R-:W-:Y:S01]  /*07b0*/  IMAD.WIDE.U32 R108, R163, 0x8, R174 ;  /* 0x00000008a36c7825 */ /* 0x000fe200078e00ae */
[----:B-----5:R-:W5:Y:S05]  /*07c0*/  @P1 LDG.E.64 R2, desc[UR4][R106.64] ;  /* 0x000000046a021981 */ /* 0x020f6a000c1e1b00 */
[----:B------:R-:W5:Y:S01]  /*07d0*/  LDG.E.64 R108, desc[UR4][R108.64] ;  /* 0x000000046c6c7981 */ /* 0x000f62000c1e1b00 */
[----:B------:R-:W-:-:S04]  /*07e0*/  @P0 IMAD.WIDE.U32 R166, R162, 0x20, R166 ;  /* 0x00000020a2a60825 */ /* 0x000fc800078e00a6 */
[C---:B0-----:R-:W-:Y:S01]  /*07f0*/  @P1 IMAD.WIDE.U32 R170, R162.reuse, 0x8, R170 ;  /* 0x00000008a2aa1825 */ /* 0x041fe200078e00aa */
[----:B------:R-:W5:Y:S03]  /*0800*/  @P0 LDG.E.128 R36, desc[UR4][R166.64] ;  /* 0x00000004a6240981 */ /* 0x000f66000c1e1d00 */
[----:B------:R-:W-:Y:S01]  /*0810*/  @P0 IMAD.WIDE.U32 R104, R163, 0x20, R104 ;  /* 0x00000020a3680825 */ /* 0x000fe200078e0068 */
[----:B------:R0:W5:Y:S03]  /*0820*/  @P0 LDG.E.128 R40, desc[UR4][R166.64+0x10] ;  /* 0x00001004a6280981 */ /* 0x000166000c1e1d00 */
[----:B------:R-:W-:Y:S01]  /*0830*/  IMAD.WIDE.U32 R168, R162, 0x8, R174 ;  /* 0x00000008a2a87825 */ /* 0x000fe200078e00ae */
[----:B------:R-:W5:Y:S03]  /*0840*/  @P1 LDG.E.64 R100, desc[UR4][R170.64] ;  /* 0x00000004aa641981 */ /* 0x000f66000c1e1b00 */
[C---:B------:R-:W-:Y:S01]  /*0850*/  @P0 IMAD.WIDE.U32 R172, R110.reuse, 0x20, R172 ;  /* 0x000000206eac0825 */ /* 0x040fe200078e00ac */
[----:B------:R-:W5:Y:S03]  /*0860*/  @P0 LDG.E.128 R28, desc[UR4][R104.64] ;  /* 0x00000004681c0981 */ /* 0x000f66000c1e1d00 */
[C---:B------:R-:W-:Y:S01]  /*0870*/  IMAD.WIDE.U32 R174, R110.reuse, 0x8, R174 ;  /* 0x000000086eae7825 */ /* 0x040fe200078e00ae */
[----:B------:R-:W5:Y:S03]  /*0880*/  @P0 LDG.E.128 R32, desc[UR4][R104.64+0x10] ;  /* 0x0000100468200981 */ /* 0x000f66000c1e1d00 */
[----:B------:R-:W-:Y:S01]  /*0890*/  @P1 IMAD.WIDE.U32 R176, R110, 0x8, R176 ;  /* 0x000000086eb01825 */ /* 0x000fe200078e00b0 */
[----:B------:R-:W5:Y:S04]  /*08a0*/  @P0 LDG.E.128 R44, desc[UR4][R172.64] ;  /* 0x00000004ac2c0981 */ /* 0x000f68000c1e1d00 */
[----:B------:R1:W5:Y:S04]  /*08b0*/  @P0 LDG.E.128 R48, desc[UR4][R172.64+0x10] ;  /* 0x00001004ac300981 */ /* 0x000368000c1e1d00 */
[----:B------:R1:W5:Y:S01]  /*08c0*/  LDG.E.64 R104, desc[UR4][R174.64] ;  /* 0x00000004ae687981 */ /* 0x000362000c1e1b00 */
[----:B------:R-:W-:-:S03]  /*08d0*/  LOP3.LUT P6, RZ, R0, 0xff, RZ, 0xc0, !PT ;  /* 0x000000ff00ff7812 */ /* 0x000fc600078cc0ff */
[----:B------:R3:W5:Y:S04]  /*08e0*/  LDG.E.64 R106, desc[UR4][R168.64] ;  /* 0x00000004a86a7981 */ /* 0x000768000c1e1b00 */
[----:B------:R3:W5:Y:S01]  /*08f0*/  @P1 LDG.E.64 R102, desc[UR4][R176.64] ;  /* 0x00000004b0661981 */ /* 0x000762000c1e1b00 */
[----:B------:R-:W-:Y:S01]  /*0900*/  UMOV UR6, 0xffffffff ;  /* 0xffffffff00067882 */ /* 0x000fe20000000000 */
[----:B------:R-:W-:Y:S02]  /*0910*/  IADD3 R160, R160, UR10, RZ ;  /* 0x0000000aa0a07c10 */ /* 0x000fe4000fffe0ff */
[----:B------:R-:W-:Y:S02]  /*0920*/  LOP3.LUT P2, RZ, R161, 0x1f, RZ, 0xc0, !PT ;  /* 0x0000001fa1ff7812 */ /* 0x000fe4000784c0ff */
[----:B------:R-:W-:-:S02]  /*0930*/  ISETP.GE.AND P5, PT, R160, UR11, PT ;  /* 0x0000000ba0007c0c */ /* 0x000fc4000bfa6270 */
[----:B----4-:R-:W-:Y:S02]  /*0940*/  FSEL R205, R178, RZ, !P4 ;  /* 0x000000ffb2cd7208 */ /* 0x010fe40006000000 */
[C---:B0-----:R-:W-:Y:S02]  /*0950*/  PRMT R166, R68.reuse, 0x7632, R166 ;  /* 0x0000763244a67816 */ /* 0x041fe400000000a6 */
[----:B------:R-:W-:Y:S02]  /*0960*/  SHF.L.U32 R68, R68, 0x10, RZ ;  /* 0x0000001044447819 */ /* 0x000fe400000006ff */
[C---:B-1----:R-:W-:Y:S02]  /*0970*/  PRMT R172, R71.reuse, 0x7632, R172 ;  /* 0x0000763247ac7816 */ /* 0x042fe400000000ac */
[----:B------:R-:W-:Y:S01]  /*0980*/  SHF.L.U32 R174, R71, 0x10, RZ ;  /* 0x0000001047ae7819 */ /* 0x000fe200000006ff */
[C---:B--2---:R-:W-:Y:S01]  /*0990*/  FADD.FTZ R171, -R205.reuse, R66 ;  /* 0x00000042cdab7221 */ /* 0x044fe20000010100 */
[----:B------:R-:W-:Y:S01]  /*09a0*/  FADD.FTZ R165, -R205, R64 ;  /* 0x00000040cda57221 */ /* 0x000fe20000010100 */
[----:B------:R-:W-:Y:S01]  /*09b0*/  PRMT R170, R69, 0x7632, R170 ;  /* 0x0000763245aa7816 */ /* 0x000fe200000000aa */
[C---:B---3--:R-:W-:Y:S01]  /*09c0*/  FADD.FTZ R71, -R205.reuse, R72 ;  /* 0x00000048cd477221 */ /* 0x048fe20000010100 */
[----:B------:R-:W-:Y:S01]  /*09d0*/  FADD.FTZ R169, -R205, R74 ;  /* 0x0000004acda97221 */ /* 0x000fe20000010100 */
[----:B------:R-:W-:Y:S01]  /*09e0*/  SHF.L.U32 R69, R69, 0x10, RZ ;  /* 0x0000001045457819 */ /* 0x000fe200000006ff */
[C---:B------:R-:W-:Y:S01]  /*09f0*/  IMAD.U32 R74, R80.reuse, 0x10000, RZ ;  /* 0x00010000504a7824 */ /* 0x040fe200078e00ff */
[----:B------:R-:W-:Y:S01]  /*0a00*/  PRMT R72, R80, 0x7632, R72 ;  /* 0x0000763250487816 */ /* 0x000fe20000000048 */
[----:B------:R-:W-:Y:S01]  /*0a10*/  FMUL.FTZ R80, R164, R171 ;  /* 0x000000aba4507220 */ /* 0x000fe20000410000 */
[----:B------:R-:W-:Y:S01]  /*0a20*/  SHF.L.U32 R166, R166, 0x10, RZ ;  /* 0x00000010a6a67819 */ /* 0x000fe200000006ff */
[----:B------:R-:W-:Y:S01]  /*0a30*/  FMUL.FTZ R0, R164, R165 ;  /* 0x000000a5a4007220 */ /* 0x000fe20000410000 */
[-C--:B------:R-:W-:Y:S01]  /*0a40*/  FMUL.FTZ R181, R24, R68.reuse ;  /* 0x0000004418b57220 */ /* 0x080fe20000410000 */
[C---:B------:R-:W-:Y:S01]  /*0a50*/  FADD.FTZ R167, -R205.reuse, R65 ;  /* 0x00000041cda77221 */ /* 0x040fe20000010100 */
[C---:B------:R-:W-:Y:S01]  /*0a60*/  PRMT R168, R70.reuse, 0x7632, R168 ;  /* 0x0000763246a87816 */ /* 0x040fe200000000a8 */
[C---:B------:R-:W-:Y:S01]  /*0a70*/  FADD.FTZ R177, -R205.reuse, R67 ;  /* 0x00000043cdb17221 */ /* 0x040fe20000010100 */
[----:B------:R-:W-:Y:S01]  /*0a80*/  SHF.L.U32 R70, R70, 0x10, RZ ;  /* 0x0000001046467819 */ /* 0x000fe200000006ff */
[----:B------:R-:W-:Y:S01]  /*0a90*/  FADD.FTZ R195, -R205, R90 ;  /* 0x0000005acdc37221 */ /* 0x000fe20000010100 */
[----:B------:R-:W-:Y:S01]  /*0aa0*/  PRMT R176, R82, 0x7632, R176 ;  /* 0x0000763252b07816 */ /* 0x000fe200000000b0 */
[----:B------:R-:W-:Y:S01]  /*0ab0*/  IMAD.U32 R90, R170, 0x10000, RZ ;  /* 0x00010000aa5a7824 */ /* 0x000fe200078e00ff */
[----:B------:R-:W-:Y:S01]  /*0ac0*/  SHF.L.U32 R178, R82, 0x10, RZ ;  /* 0x0000001052b27819 */ /* 0x000fe200000006ff */
[----:B------:R-:W-:Y:S01]  /*0ad0*/  FADD.FTZ R139, R69, R139 ;  /* 0x0000008b458b7221 */ /* 0x000fe20000010000 */
[-C--:B------:R-:W-:Y:S01]  /*0ae0*/  FFMA.FTZ R115, R80, R69.reuse, R115 ;  /* 0x0000004550737223 */ /* 0x080fe20000010073 */
[----:B------:R-:W-:Y:S01]  /*0af0*/  FMUL.FTZ R179, R26, R69 ;  /* 0x000000451ab37220 */ /* 0x000fe20000410000 */
[----:B------:R-:W-:Y:S01]  /*0b00*/  FMUL.FTZ R82, R164, R71 ;  /* 0x00000047a4527220 */ /* 0x000fe20000410000 */
[----:B------:R-:W-:Y:S01]  /*0b10*/  FADD.FTZ R197, -R205, R91 ;  /* 0x0000005bcdc57221 */ /* 0x000fe20000010100 */
[----:B------:R-:W-:Y:S01]  /*0b20*/  FADD.FTZ R137, R68, R137 ;  /* 0x0000008944897221 */ /* 0x000fe20000010000 */
[----:B------:R-:W-:Y:S01]  /*0b30*/  FFMA.FTZ R113, R0, R68, R113 ;  /* 0x0000004400717223 */ /* 0x000fe20000010071 */
[----:B------:R-:W-:Y:S01]  /*0b40*/  FMUL.FTZ R170, R25, R166 ;  /* 0x000000a619aa7220 */ /* 0x000fe20000410000 */
[----:B------:R-:W-:Y:S01]  /*0b50*/  FADD.FTZ R69, RZ, R181 ;  /* 0x000000b5ff457221 */ /* 0x000fe20000010000 */
[C---:B------:R-:W-:Y:S01]  /*0b60*/  FADD.FTZ R175, -R205.reuse, R76 ;  /* 0x0000004ccdaf7221 */ /* 0x040fe20000010100 */
[----:B------:R-:W-:Y:S01]  /*0b70*/  FADD.FTZ R185, -R205, R78 ;  /* 0x0000004ecdb97221 */ /* 0x000fe20000010100 */
[----:B------:R-:W-:Y:S01]  /*0b80*/  FMUL.FTZ R91, R164, R167 ;  /* 0x000000a7a45b7220 */ /* 0x000fe20000410000 */
[----:B------:R-:W-:Y:S01]  /*0b90*/  FFMA.FTZ R68, R0, R181, RZ ;  /* 0x000000b500447223 */ /* 0x000fe200000100ff */
[C---:B------:R-:W-:Y:S01]  /*0ba0*/  PRMT R76, R81.reuse, 0x7632, R76 ;  /* 0x00007632514c7816 */ /* 0x040fe2000000004c */
[----:B------:R-:W-:Y:S01]  /*0bb0*/  FADD.FTZ R141, R70, R141 ;  /* 0x0000008d468d7221 */ /* 0x000fe20000010000 */
[----:B------:R-:W-:Y:S01]  /*0bc0*/  SHF.L.U32 R78, R81, 0x10, RZ ;  /* 0x00000010514e7819 */ /* 0x000fe200000006ff */
[----:B------:R-:W-:Y:S01]  /*0bd0*/  FMUL.FTZ R81, R164, R177 ;  /* 0x000000b1a4517220 */ /* 0x000fe20000410000 */
[-C--:B------:R-:W-:Y:S01]  /*0be0*/  FFMA.FTZ R117, R82, R70.reuse, R117 ;  /* 0x0000004652757223 */ /* 0x080fe20000010075 */
[----:B------:R-:W-:Y:S01]  /*0bf0*/  FMUL.FTZ R173, R20, R70 ;  /* 0x0000004614ad7220 */ /* 0x000fe20000410000 */
[----:B------:R-:W-:Y:S01]  /*0c00*/  FADD.FTZ R70, R69, R170 ;  /* 0x000000aa45467221 */ /* 0x000fe20000010000 */
[----:B------:R-:W-:Y:S01]  /*0c10*/  FFMA.FTZ R69, R91, R170, R68 ;  /* 0x000000aa5b457223 */ /* 0x000fe20000010044 */
[----:B------:R-:W-:Y:S01]  /*0c20*/  FADD.FTZ R73, -R205, R73 ;  /* 0x00000049cd497221 */ /* 0x000fe20000010100 */
[-C--:B------:R-:W-:Y:S01]  /*0c30*/  FFMA.FTZ R114, R81, R90.reuse, R114 ;  /* 0x0000005a51727223 */ /* 0x080fe20000010072 */
[----:B------:R-:W-:Y:S01]  /*0c40*/  FADD.FTZ R138, R90, R138 ;  /* 0x0000008a5a8a7221 */ /* 0x000fe20000010000 */
        /* <DEDUP_REMOVED lines=13> */
[----:B------:R-:W-:Y:S01]  /*0d20*/  FADD.FTZ R199, -R205, R92 ;  /* 0x0000005ccdc77221 */ /* 0x000fe20000010100 */
[----:B------:R-:W-:Y:S01]  /*0d30*/  FMUL.FTZ R165, R22, R174 ;  /* 0x000000ae16a57220 */ /* 0x000fe20000410000 */
[----:B------:R-:W-:Y:S01]  /*0d40*/  FADD.FTZ R70, R71, R168 ;  /* 0x000000a847467221 */ /* 0x000fe20000010000 */
[----:B------:R-:W-:Y:S01]  /*0d50*/  FADD.FTZ R75, -R205, R75 ;  /* 0x0000004bcd4b7221 */ /* 0x000fe20000010100 */
[----:B------:R-:W-:Y:S01]  /*0d60*/  FMUL.FTZ R92, R164, R169 ;  /* 0x000000a9a45c7220 */ /* 0x000fe20000410000 */
[----:B------:R-:W-:Y:S01]  /*0d70*/  FFMA.FTZ R69, R177, R168, R68 ;  /* 0x000000a8b1457223 */ /* 0x000fe20000010044 */
[----:B------:R-:W-:Y:S01]  /*0d80*/  FADD.FTZ R187, -R205, R86 ;  /* 0x00000056cdbb7221 */ /* 0x000fe20000010100 */
[----:B------:R-:W-:Y:S01]  /*0d90*/  FFMA.FTZ R112, R91, R166, R112 ;  /* 0x000000a65b707223 */ /* 0x000fe20000010070 */
[----:B------:R-:W-:Y:S01]  /*0da0*/  FADD.FTZ R136, R166, R136 ;  /* 0x00000088a6887221 */ /* 0x000fe20000010000 */
[----:B------:R-:W-:Y:S01]  /*0db0*/  FMUL.FTZ R166, R23, R172 ;  /* 0x000000ac17a67220 */ /* 0x000fe20000410000 */
[----:B------:R-:W-:Y:S01]  /*0dc0*/  FADD.FTZ R71, R70, R165 ;  /* 0x000000a546477221 */ /* 0x000fe20000010000 */
[----:B------:R-:W-:Y:S01]  /*0dd0*/  FMUL.FTZ R169, R164, R75 ;  /* 0x0000004ba4a97220 */ /* 0x000fe20000410000 */
[----:B------:R-:W-:Y:S01]  /*0de0*/  FFMA.FTZ R68, R92, R165, R69 ;  /* 0x000000a55c447223 */ /* 0x000fe20000010045 */
[----:B------:R-:W-:Y:S01]  /*0df0*/  SHF.L.U32 R184, R83, 0x10, RZ ;  /* 0x0000001053b87819 */ /* 0x000fe200000006ff */
[----:B------:R-:W-:Y:S01]  /*0e00*/  FADD.FTZ R191, -R205, R88 ;  /* 0x00000058cdbf7221 */ /* 0x000fe20000010100 */
[----:B------:R-:W-:Y:S01]  /*0e10*/  PRMT R190, R98, 0x7632, R190 ;  /* 0x0000763262be7816 */ /* 0x000fe200000000be */
[----:B------:R-:W-:Y:S01]  /*0e20*/  FMUL.FTZ R88, R164, R187 ;  /* 0x000000bba4587220 */ /* 0x000fe20000410000 */
[----:B------:R-:W-:Y:S01]  /*0e30*/  SHF.L.U32 R183, R98, 0x10, RZ ;  /* 0x0000001062b77819 */ /* 0x000fe200000006ff */
[----:B------:R-:W-:Y:S01]  /*0e40*/  FMUL.FTZ R98, R164, R175 ;  /* 0x000000afa4627220 */ /* 0x000fe20000410000 */
[----:B------:R-:W-:Y:S01]  /*0e50*/  SHF.L.U32 R72, R72, 0x10, RZ ;  /* 0x0000001048487819 */ /* 0x000fe200000006ff */
[----:B------:R-:W-:Y:S01]  /*0e60*/  FMUL.FTZ R175, R16, R74 ;  /* 0x0000004a10af7220 */ /* 0x000fe20000410000 */
[----:B------:R-:W-:Y:S01]  /*0e70*/  FADD.FTZ R70, R71, R166 ;  /* 0x000000a647467221 */ /* 0x000fe20000010000 */
[----:B------:R-:W-:Y:S01]  /*0e80*/  FADD.FTZ R77, -R205, R77 ;  /* 0x0000004dcd4d7221 */ /* 0x000fe20000010100 */
[----:B------:R-:W-:Y:S01]  /*0e90*/  FFMA.FTZ R71, R169, R166, R68 ;  /* 0x000000a6a9477223 */ /* 0x000fe20000010044 */
[C---:B------:R-:W-:Y:S01]  /*0ea0*/  FADD.FTZ R189, -R205.reuse, R87 ;  /* 0x00000057cdbd7221 */ /* 0x040fe20000010100 */
[----:B------:R-:W-:Y:S01]  /*0eb0*/  FADD.FTZ R79, -R205, R79 ;  /* 0x0000004fcd4f7221 */ /* 0x000fe20000010100 */
[----:B------:R-:W-:Y:S01]  /*0ec0*/  FADD.FTZ R151, R184, R151 ;  /* 0x00000097b8977221 */ /* 0x000fe20000010000 */
[-C--:B------:R-:W-:Y:S01]  /*0ed0*/  FFMA.FTZ R127, R88, R184.reuse, R127 ;  /* 0x000000b8587f7223 */ /* 0x080fe2000001007f */
[----:B------:R-:W-:Y:S01]  /*0ee0*/  FMUL.FTZ R87, R14, R184 ;  /* 0x000000b80e577220 */ /* 0x000fe20000410000 */
[----:B------:R-:W-:Y:S01]  /*0ef0*/  FMUL.FTZ R184, R17, R72 ;  /* 0x0000004811b87220 */ /* 0x000fe20000410000 */
[----:B------:R-:W-:Y:S01]  /*0f00*/  FADD.FTZ R69, R70, R175 ;  /* 0x000000af46457221 */ /* 0x000fe20000010000 */
[----:B------:R-:W-:Y:S01]  /*0f10*/  FMUL.FTZ R167, R164, R77 ;  /* 0x0000004da4a77220 */ /* 0x000fe20000410000 */
[----:B------:R-:W-:Y:S01]  /*0f20*/  FFMA.FTZ R68, R98, R175, R71 ;  /* 0x000000af62447223 */ /* 0x000fe20000010047 */
[----:B------:R-:W-:-:S02]  /*0f30*/  PRMT R186, R97, 0x7632, R186 ;  /* 0x0000763261ba7816 */ /* 0x000fc400000000ba */
[----:B------:R-:W-:Y:S01]  /*0f40*/  SHF.L.U32 R188, R97, 0x10, RZ ;  /* 0x0000001061bc7819 */ /* 0x000fe200000006ff */
[----:B------:R-:W-:Y:S01]  /*0f50*/  FMUL.FTZ R97, R164, R79 ;  /* 0x0000004fa4617220 */ /* 0x000fe20000410000 */
[----:B------:R-:W-:Y:S01]  /*0f60*/  SHF.L.U32 R182, R76, 0x10, RZ ;  /* 0x000000104cb67819 */ /* 0x000fe200000006ff */
[----:B------:R-:W-:Y:S01]  /*0f70*/  FADD.FTZ R203, -R205, R94 ;  /* 0x0000005ecdcb7221 */ /* 0x000fe20000010100 */
[----:B------:R-:W-:Y:S01]  /*0f80*/  FMUL.FTZ R171, R18, R78 ;  /* 0x0000004e12ab7220 */ /* 0x000fe20000410000 */
[----:B------:R-:W-:Y:S01]  /*0f90*/  FADD.FTZ R70, R69, R184 ;  /* 0x000000b845467221 */ /* 0x000fe20000010000 */
[----:B------:R-:W-:Y:S01]  /*0fa0*/  FMUL.FTZ R94, R164, R185 ;  /* 0x000000b9a45e7220 */ /* 0x000fe20000410000 */
[----:B------:R-:W-:Y:S01]  /*0fb0*/  FFMA.FTZ R69, R167, R184, R68 ;  /* 0x000000b8a7457223 */ /* 0x000fe20000010044 */
[----:B------:R-:W-:Y:S01]  /*0fc0*/  FADD.FTZ R85, -R205, R85 ;  /* 0x00000055cd557221 */ /* 0x000fe20000010100 */
[-C--:B------:R-:W-:Y:S01]  /*0fd0*/  FFMA.FTZ R122, R97, R182.reuse, R122 ;  /* 0x000000b6617a7223 */ /* 0x080fe2000001007a */
[----:B------:R-:W-:Y:S01]  /*0fe0*/  FADD.FTZ R146, R182, R146 ;  /* 0x00000092b6927221 */ /* 0x000fe20000010000 */
[----:B------:R-:W-:Y:S01]  /*0ff0*/  PRMT R180, R83, 0x7632, R180 ;  /* 0x0000763253b47816 */ /* 0x000fe200000000b4 */
[----:B------:R-:W-:Y:S01]  /*1000*/  FMUL.FTZ R182, R19, R182 ;  /* 0x000000b613b67220 */ /* 0x000fe20000410000 */
[----:B------:R-:W-:Y:S01]  /*1010*/  FADD.FTZ R71, R70, R171 ;  /* 0x000000ab46477221 */ /* 0x000fe20000010000 */
[C---:B------:R-:W-:Y:S01]  /*1020*/  FADD.FTZ R83, -R205.reuse, R84 ;  /* 0x00000054cd537221 */ /* 0x040fe20000010100 */
[C---:B------:R-:W-:Y:S01]  /*1030*/  FADD.FTZ R193, -R205.reuse, R89 ;  /* 0x00000059cdc17221 */ /* 0x040fe20000010100 */
[C---:B------:R-:W-:Y:S01]  /*1040*/  FADD.FTZ R201, -R205.reuse, R93 ;  /* 0x0000005dcdc97221 */ /* 0x040fe20000010100 */
[----:B------:R-:W-:Y:S01]  /*1050*/  FFMA.FTZ R68, R94, R171, R69 ;  /* 0x000000ab5e447223 */ /* 0x000fe20000010045 */
[----:B------:R-:W-:Y:S01]  /*1060*/  FADD.FTZ R205, -R205, R95 ;  /* 0x0000005fcdcd7221 */ /* 0x000fe20000010100 */
[C---:B------:R-:W-:Y:S01]  /*1070*/  PRMT R67, R99.reuse, 0x7632, R67 ;  /* 0x0000763263437816 */ /* 0x040fe20000000043 */
[----:B------:R-:W-:Y:S01]  /*1080*/  IMAD.U32 R176, R176, 0x10000, RZ ;  /* 0x00010000b0b07824 */ /* 0x000fe200078e00ff */
[----:B------:R-:W-:Y:S01]  /*1090*/  SHF.L.U32 R66, R99, 0x10, RZ ;  /* 0x0000001063427819 */ /* 0x000fe200000006ff */
[----:B------:R-:W-:Y:S01]  /*10a0*/  FMUL.FTZ R95, R164, R85 ;  /* 0x00000055a45f7220 */ /* 0x000fe20000410000 */
[C---:B------:R-:W-:Y:S01]  /*10b0*/  PRMT R89, R96.reuse, 0x7632, R89 ;  /* 0x0000763260597816 */ /* 0x040fe20000000059 */
[----:B------:R-:W-:-:S02]  /*10c0*/  IMAD.U32 R93, R96, 0x10000, RZ ;  /* 0x00010000605d7824 */ /* 0x000fc400078e00ff */
        /* <DEDUP_REMOVED lines=9> */
[----:B------:R-:W-:Y:S02]  /*1160*/  SHF.L.U32 R180, R180, 0x10, RZ ;  /* 0x00000010b4b47819 */ /* 0x000fe400000006ff */
[----:B------:R-:W-:Y:S01]  /*1170*/  FADD.FTZ R70, R71, R176 ;  /* 0x000000b047467221 */ /* 0x000fe20000010000 */
[----:B------:R-:W-:Y:S01]  /*1180*/  FFMA.FTZ R69, R95, R176, R68 ;  /* 0x000000b05f457223 */ /* 0x000fe20000010044 */
[----:B------:R-:W-:Y:S01]  /*1190*/  FADD.FTZ R142, R172, R142 ;  /* 0x0000008eac8e7221 */ /* 0x000fe20000010000 */
[----:B------:R-:W-:Y:S01]  /*11a0*/  FFMA.FTZ R118, R169, R172, R118 ;  /* 0x000000aca9767223 */ /* 0x000fe20000010076 */
[----:B------:R-:W-:Y:S01]  /*11b0*/  FMUL.FTZ R172, R15, R180 ;  /* 0x000000b40fac7220 */ /* 0x000fe20000410000 */
[----:B------:R-:W-:Y:S01]  /*11c0*/  FADD.FTZ R71, R70, R87 ;  /* 0x0000005746477221 */ /* 0x000fe20000010000 */
[----:B------:R-:W-:Y:S01]  /*11d0*/  FADD.FTZ R143, R174, R143 ;  /* 0x0000008fae8f7221 */ /* 0x000fe20000010000 */
[----:B------:R-:W-:Y:S01]  /*11e0*/  FFMA.FTZ R119, R92, R174, R119 ;  /* 0x000000ae5c777223 */ /* 0x000fe20000010077 */
[----:B------:R-:W-:Y:S01]  /*11f0*/  FMUL.FTZ R85, R164, R189 ;  /* 0x000000bda4557220 */ /* 0x000fe20000410000 */
[----:B------:R-:W-:Y:S01]  /*1200*/  FFMA.FTZ R68, R88, R87, R69 ;  /* 0x0000005758447223 */ /* 0x000fe20000010045 */
[----:B------:R-:W-:Y:S01]  /*1210*/  SHF.L.U32 R174, R89, 0x10, RZ ;  /* 0x0000001059ae7819 */ /* 0x000fe200000006ff */
[----:B------:R-:W-:Y:S01]  /*1220*/  FMUL.FTZ R83, R164, R193 ;  /* 0x000000c1a4537220 */ /* 0x000fe20000410000 */
[----:B------:R-:W-:Y:S01]  /*1230*/  FMUL.FTZ R89, R8, R93 ;  /* 0x0000005d08597220 */ /* 0x000fe20000410000 */
[----:B------:R-:W-:Y:S01]  /*1240*/  FADD.FTZ R70, R71, R172 ;  /* 0x000000ac47467221 */ /* 0x000fe20000010000 */
[----:B------:R-:W-:Y:S01]  /*1250*/  FMUL.FTZ R86, R164, R191 ;  /* 0x000000bfa4567220 */ /* 0x000fe20000410000 */
[----:B------:R-:W-:Y:S01]  /*1260*/  FFMA.FTZ R71, R85, R172, R68 ;  /* 0x000000ac55477223 */ /* 0x000fe20000010044 */
[-C--:B------:R-:W-:Y:S01]  /*1270*/  FFMA.FTZ R128, R83, R174.reuse, R128 ;  /* 0x000000ae53807223 */ /* 0x080fe20000010080 */
[----:B------:R-:W-:Y:S01]  /*1280*/  FADD.FTZ R152, R174, R152 ;  /* 0x00000098ae987221 */ /* 0x000fe20000010000 */
[----:B------:R-:W-:Y:S01]  /*1290*/  FMUL.FTZ R174, R9, R174 ;  /* 0x000000ae09ae7220 */ /* 0x000fe20000410000 */
[----:B------:R-:W-:Y:S01]  /*12a0*/  FADD.FTZ R69, R70, R89 ;  /* 0x0000005946457221 */ /* 0x000fe20000010000 */
[C---:B------:R-:W-:Y:S01]  /*12b0*/  FFMA.FTZ R68, R86.reuse, R89, R71 ;  /* 0x0000005956447223 */ /* 0x040fe20000010047 */
[----:B------:R-:W-:Y:S01]  /*12c0*/  FADD.FTZ R153, R93, R153 ;  /* 0x000000995d997221 */ /* 0x000fe20000010000 */
[----:B------:R-:W-:Y:S01]  /*12d0*/  FFMA.FTZ R129, R86, R93, R129 ;  /* 0x0000005d56817223 */ /* 0x000fe20000010081 */
[----:B------:R-:W-:Y:S01]  /*12e0*/  SHF.L.U32 R186, R186, 0x10, RZ ;  /* 0x00000010baba7819 */ /* 0x000fe200000006ff */
[----:B------:R-:W-:Y:S01]  /*12f0*/  FMUL.FTZ R93, R10, R188 ;  /* 0x000000bc0a5d7220 */ /* 0x000fe20000410000 */
[----:B------:R-:W-:-:S02]  /*1300*/  IMAD.U32 R71, R67, 0x10000, RZ ;  /* 0x0001000043477824 */ /* 0x000fc400078e00ff */
[----:B------:R-:W-:Y:S01]  /*1310*/  FADD.FTZ R70, R69, R174 ;  /* 0x000000ae45467221 */ /* 0x000fe20000010000 */
[----:B------:R-:W-:Y:S01]  /*1320*/  FMUL.FTZ R84, R164, R195 ;  /* 0x000000c3a4547220 */ /* 0x000fe20000410000 */
        /* <DEDUP_REMOVED lines=27> */
[----:B------:R-:W-:Y:S01]  /*14e0*/  SHF.R.U32.HI R64, RZ, 0x5, R161 ;  /* 0x00000005ff407819 */ /* 0x000fe200000116a1 */
[----:B------:R-:W-:Y:S01]  /*14f0*/  FFMA.FTZ R67, R77, R180, R68 ;  /* 0x000000b44d437223 */ /* 0x000fe20000010044 */
[----:B------:R-:W-:Y:S01]  /*1500*/  FADD.FTZ R145, R74, R145 ;  /* 0x000000914a917221 */ /* 0x000fe20000010000 */
[----:B------:R-:W-:Y:S01]  /*1510*/  FFMA.FTZ R121, R98, R74, R121 ;  /* 0x0000004a62797223 */ /* 0x000fe20000010079 */
[----:B------:R-:W-:Y:S01]  /*1520*/  FADD.FTZ R69, R66, R185 ;  /* 0x000000b942457221 */ /* 0x000fe20000010000 */
[----:B------:R-:W-:Y:S01]  /*1530*/  LOP3.LUT R65, R64, 0x7fffffc, RZ, 0xc0, !PT ;  /* 0x07fffffc40417812 */ /* 0x000fe200078ec0ff */
[----:B------:R-:W-:Y:S01]  /*1540*/  FMUL.FTZ R75, R164, R205 ;  /* 0x000000cda44b7220 */ /* 0x000fe20000410000 */
[----:B------:R-:W-:Y:S01]  /*1550*/  FMUL.FTZ R74, R7, R71 ;  /* 0x00000047074a7220 */ /* 0x000fe20000410000 */
        /* <DEDUP_REMOVED lines=33> */
.L_x_1534:
        /* <DEDUP_REMOVED lines=12> */
[-C--:B------:R-:W-:Y:S02]  /*1830*/  @!P2 LEA R186, R64, R70.reuse, 0x3 ;  /* 0x0000004640baa211 */ /* 0x080fe400078e18ff */
[----:B------:R-:W-:-:S03]  /*1840*/  LEA R187, R65, R70, 0x3 ;  /* 0x0000004641bb7211 */ /* 0x000fc600078e18ff */
[----:B------:R-:W-:Y:S01]  /*1850*/  @!P2 STS.64 [R186+0x3000], R72 ;  /* 0x00300048ba00a388 */ /* 0x000fe20000000a00 */
[----:B------:R-:W-:Y:S06]  /*1860*/  BAR.SYNC.DEFER_BLOCKING 0x0 ;  /* 0x0000000000007b1d */ /* 0x000fec0000010000 */
        /* <DEDUP_REMOVED lines=18> */
[----:B-----5:R-:W-:Y:S02]  /*1990*/  IMAD.MOV.U32 R0, RZ, RZ, R108 ;  /* 0x000000ffff007224 */ /* 0x020fe400078e006c */
[----:B------:R-:W-:Y:S01]  /*19a0*/  FADD.FTZ R91, R170, -R91 ;  /* 0x8000005baa5b7221 */ /* 0x000fe20000010000 */
[----:B------:R-:W-:Y:S01]  /*19b0*/  FADD.FTZ R69, R179, -R80 ;  /* 0x80000050b3457221 */ /* 0x000fe20000010000 */
[----:B------:R-:W-:Y:S01]  /*19c0*/  FMUL.FTZ R67, R164, R67 ;  /* 0x00000043a4437220 */ /* 0x000fe20000410000 */
[----:B------:R-:W-:Y:S01]  /*19d0*/  FADD.FTZ R71, R90, -R71 ;  /* 0x800000475a477221 */ /* 0x000fe20000010000 */
[----:B------:R-:W-:Y:S01]  /*19e0*/  LOP3.LUT P2, RZ, R0, 0xff, RZ, 0xc0, !PT ;  /* 0x000000ff00ff7812 */ /* 0x000fe2000784c0ff */
[----:B------:R-:W-:Y:S01]  /*19f0*/  FMUL.FTZ R66, R164, R91 ;  /* 0x0000005ba4427220 */ /* 0x000fe20000410000 */
[----:B------:R-:W-:Y:S01]  /*1a00*/  @P3 FADD.FTZ R67, R28, R67 ;  /* 0x000000431c433221 */ /* 0x000fe20000010000 */
[----:B------:R-:W-:Y:S01]  /*1a10*/  @P1 MOV R0, R2 ;  /* 0x0000000200001202 */ /* 0x000fe20000000f00 */
[----:B------:R-:W-:Y:S01]  /*1a20*/  FMUL.FTZ R69, R164, R69 ;  /* 0x00000045a4457220 */ /* 0x000fe20000410000 */
[----:B------:R-:W-:Y:S01]  /*1a30*/  @P3 FADD.FTZ R66, R29, R66 ;  /* 0x000000421d423221 */ /* 0x000fe20000010000 */
[----:B------:R-:W-:Y:S01]  /*1a40*/  FMUL.FTZ R68, R67, UR16 ;  /* 0x0000001043447c20 */ /* 0x000fe20008410000 */
[-CC-:B------:R-:W-:Y:S01]  /*1a50*/  FFMA.FTZ R177, R177, R65.reuse, R64.reuse ;  /* 0x00000041b1b17223 */ /* 0x180fe20000010040 */
[----:B------:R-:W-:Y:S01]  /*1a60*/  @P3 FADD.FTZ R69, R30, R69 ;  /* 0x000000451e453221 */ /* 0x000fe20000010000 */
[----:B------:R-:W-:Y:S01]  /*1a70*/  FMUL.FTZ R70, R66, UR16 ;  /* 0x0000001042467c20 */ /* 0x000fe20008410000 */
[-CC-:B------:R-:W-:Y:S01]  /*1a80*/  FFMA.FTZ R92, R92, R65.reuse, R64.reuse ;  /* 0x000000415c5c7223 */ /* 0x180fe20000010040 */
[----:B------:R-:W-:Y:S01]  /*1a90*/  FSEL R80, R68, RZ, P2 ;  /* 0x000000ff44507208 */ /* 0x000fe20001000000 */
[----:B------:R-:W-:Y:S01]  /*1aa0*/  FMUL.FTZ R170, R69, UR16 ;  /* 0x0000001045aa7c20 */ /* 0x000fe20008410000 */
[----:B------:R-:W-:Y:S01]  /*1ab0*/  @P1 LOP3.LUT P2, RZ, R0, 0xff, RZ, 0xc0, !PT ;  /* 0x000000ff00ff1812 */ /* 0x000fe2000784c0ff */
[----:B------:R-:W-:Y:S01]  /*1ac0*/  FFMA.FTZ R0, R82, R65, R64 ;  /* 0x0000004152007223 */ /* 0x000fe20000010040 */
[----:B------:R-:W-:Y:S01]  /*1ad0*/  FADD.FTZ R177, R168, -R177 ;  /* 0x800000b1a8b17221 */ /* 0x000fe20000010000 */
[----:B------:R-:W-:Y:S01]  /*1ae0*/  FADD.FTZ R165, R165, -R92 ;  /* 0x8000005ca5a57221 */ /* 0x000fe20000010000 */
[----:B------:R-:W-:Y:S01]  /*1af0*/  @P1 FSEL R81, R68, RZ, P2 ;  /* 0x000000ff44511208 */ /* 0x000fe20001000000 */
[----:B------:R-:W-:Y:S01]  /*1b00*/  FMUL.FTZ R68, R164, R71 ;  /* 0x00000047a4447220 */ /* 0x000fe20000410000 */
[----:B------:R-:W-:Y:S01]  /*1b10*/  LOP3.LUT P2, RZ, R108, 0xff00, RZ, 0xc0, !PT ;  /* 0x0000ff006cff7812 */ /* 0x000fe2000784c0ff */
[----:B------:R-:W-:Y:S01]  /*1b20*/  FADD.FTZ R71, R173, -R0 ;  /* 0x80000000ad477221 */ /* 0x000fe20000010000 */
[----:B------:R-:W-:Y:S01]  /*1b30*/  FFMA.FTZ R73, R169, R65, R64 ;  /* 0x00000041a9497223 */ /* 0x000fe20000010040 */
[----:B------:R-:W-:Y:S01]  /*1b40*/  @P3 FADD.FTZ R68, R31, R68 ;  /* 0x000000441f443221 */ /* 0x000fe20000010000 */
[----:B------:R-:W-:Y:S01]  /*1b50*/  FSEL R91, R70, RZ, P2 ;  /* 0x000000ff465b7208 */ /* 0x000fe20001000000 */
[----:B------:R-:W-:Y:S01]  /*1b60*/  FMUL.FTZ R71, R164, R71 ;  /* 0x00000047a4477220 */ /* 0x000fe20000410000 */
[----:B------:R-:W-:Y:S01]  /*1b70*/  @P1 LOP3.LUT P2, RZ, R2, 0xff00, RZ, 0xc0, !PT ;  /* 0x0000ff0002ff1812 */ /* 0x000fe2000784c0ff */
[----:B------:R-:W-:Y:S01]  /*1b80*/  FMUL.FTZ R0, R68, UR16 ;  /* 0x0000001044007c20 */ /* 0x000fe20008410000 */
[----:B------:R-:W-:Y:S01]  /*1b90*/  FMUL.FTZ R191, R164, R165 ;  /* 0x000000a5a4bf7220 */ /* 0x000fe20000410000 */
[----:B------:R-:W-:Y:S01]  /*1ba0*/  @P3 FADD.FTZ R71, R32, R71 ;  /* 0x0000004720473221 */ /* 0x000fe20000010000 */
[----:B------:R-:W-:Y:S01]  /*1bb0*/  @P1 FSEL R82, R70, RZ, P2 ;  /* 0x000000ff46521208 */ /* 0x000fe20001000000 */
[----:B------:R-:W-:Y:S01]  /*1bc0*/  FMUL.FTZ R70, R164, R177 ;  /* 0x000000b1a4467220 */ /* 0x000fe20000410000 */
[----:B------:R-:W-:Y:S01]  /*1bd0*/  LOP3.LUT P2, RZ, R108, 0xff0000, RZ, 0xc0, !PT ;  /* 0x00ff00006cff7812 */ /* 0x000fe2000784c0ff */
[----:B------:R-:W-:Y:S01]  /*1be0*/  FMUL.FTZ R72, R71, UR16 ;  /* 0x0000001047487c20 */ /* 0x000fe20008410000 */
[----:B------:R-:W-:Y:S01]  /*1bf0*/  @P3 FADD.FTZ R191, R34, R191 ;  /* 0x000000bf22bf3221 */ /* 0x000fe20000010000 */
[----:B------:R-:W-:Y:S01]  /*1c00*/  @P3 FADD.FTZ R70, R33, R70 ;  /* 0x0000004621463221 */ /* 0x000fe20000010000 */
[----:B------:R-:W-:Y:S01]  /*1c10*/  FSEL R90, R170, RZ, P2 ;  /* 0x000000ffaa5a7208 */ /* 0x000fe20001000000 */
[----:B------:R-:W-:Y:S01]  /*1c20*/  FADD.FTZ R73, R166, -R73 ;  /* 0x80000049a6497221 */ /* 0x000fe20000010000 */
[----:B------:R-:W-:Y:S01]  /*1c30*/  @P1 LOP3.LUT P2, RZ, R2, 0xff0000, RZ, 0xc0, !PT ;  /* 0x00ff000002ff1812 */ /* 0x000fe2000784c0ff */
[----:B------:R-:W-:Y:S01]  /*1c40*/  FMUL.FTZ R179, R70, UR16 ;  /* 0x0000001046b37c20 */ /* 0x000fe20008410000 */
[----:B------:R-:W-:Y:S01]  /*1c50*/  FMUL.FTZ R186, R191, UR16 ;  /* 0x00000010bfba7c20 */ /* 0x000fe20008410000 */
[----:B------:R-:W-:Y:S01]  /*1c60*/  FMUL.FTZ R190, R164, R73 ;  /* 0x00000049a4be7220 */ /* 0x000fe20000410000 */
[----:B------:R-:W-:Y:S01]  /*1c70*/  @P1 FSEL R170, R170, RZ, P2 ;  /* 0x000000ffaaaa1208 */ /* 0x000fe20001000000 */
[-C--:B------:R-:W-:Y:S01]  /*1c80*/  FFMA.FTZ R98, R98, R65.reuse, R64 ;  /* 0x0000004162627223 */ /* 0x080fe20000010040 */
[----:B------:R-:W-:Y:S01]  /*1c90*/  LOP3.LUT P2, RZ, R108, 0xff000000, RZ, 0xc0, !PT ;  /* 0xff0000006cff7812 */ /* 0x000fe2000784c0ff */
[----:B------:R-:W-:Y:S01]  /*1ca0*/  @P3 FADD.FTZ R190, R35, R190 ;  /* 0x000000be23be3221 */ /* 0x000fe20000010000 */
[-C--:B------:R-:W-:Y:S01]  /*1cb0*/  FFMA.FTZ R167, R167, R65.reuse, R64 ;  /* 0x00000041a7a77223 */ /* 0x080fe20000010040 */
[----:B------:R-:W-:Y:S01]  /*1cc0*/  FADD.FTZ R73, R175, -R98 ;  /* 0x80000062af497221 */ /* 0x000fe20000010000 */
        /* <DEDUP_REMOVED lines=15> */
[--C-:B------:R-:W-:Y:S01]  /*1dc0*/  FFMA.FTZ R97, R97, R65, R64.reuse ;  /* 0x0000004161617223 */ /* 0x100fe20000010040 */
[----:B------:R-:W-:Y:S01]  /*1dd0*/  FMUL.FTZ R197, R164, R171 ;  /* 0x000000aba4c57220 */ /* 0x000fe20000410000 */
[-CC-:B------:R-:W-:Y:S01]  /*1de0*/  FFMA.FTZ R96, R96, R65.reuse, R64.reuse ;  /* 0x0000004160607223 */ /* 0x180fe20000010040 */
[----:B------:R-:W-:Y:S01]  /*1df0*/  @P1 FSEL R169, R72, RZ, P2 ;  /* 0x000000ff48a91208 */ /* 0x000fe20001000000 */
[----:B------:R-:W-:Y:S01]  /*1e00*/  FMUL.FTZ R72, R190, UR16 ;  /* 0x00000010be487c20 */ /* 0x000fe20008410000 */
[----:B------:R-:W-:Y:S01]  /*1e10*/  LOP3.LUT P2, RZ, R109, 0xff00, RZ, 0xc0, !PT ;  /* 0x0000ff006dff7812 */ /* 0x000fe2000784c0ff */
[----:B------:R-:W-:Y:S01]  /*1e20*/  @P3 FADD.FTZ R197, R38, R197 ;  /* 0x000000c526c53221 */ /* 0x000fe20000010000 */
[-CC-:B------:R-:W-:Y:S01]  /*1e30*/  FFMA.FTZ R167, R95, R65.reuse, R64.reuse ;  /* 0x000000415fa77223 */ /* 0x180fe20000010040 */
[-C--:B------:R-:W-:Y:S01]  /*1e40*/  FFMA.FTZ R86, R86, R65.reuse, R64 ;  /* 0x0000004156567223 */ /* 0x080fe20000010040 */
[----:B------:R-:W-:Y:S01]  /*1e50*/  FSEL R165, R179, RZ, P2 ;  /* 0x000000ffb3a57208 */ /* 0x000fe20001000000 */
[----:B------:R-:W-:Y:S01]  /*1e60*/  FMUL.FTZ R166, R197, UR16 ;  /* 0x00000010c5a67c20 */ /* 0x000fe20008410000 */
[----:B------:R-:W-:Y:S01]  /*1e70*/  @P1 LOP3.LUT P2, RZ, R3, 0xff00, RZ, 0xc0, !PT ;  /* 0x0000ff0003ff1812 */ /* 0x000fe2000784c0ff */
[----:B------:R-:W-:Y:S01]  /*1e80*/  FADD.FTZ R167, R176, -R167 ;  /* 0x800000a7b0a77221 */ /* 0x000fe20000010000 */
[----:B------:R-:W-:Y:S01]  /*1e90*/  FADD.FTZ R89, R89, -R86 ;  /* 0x8000005659597221 */ /* 0x000fe20000010000 */
[-CC-:B------:R-:W-:Y:S01]  /*1ea0*/  FFMA.FTZ R83, R83, R65.reuse, R64.reuse ;  /* 0x0000004153537223 */ /* 0x180fe20000010040 */
[----:B------:R-:W-:Y:S01]  /*1eb0*/  @P1 FSEL R179, R179, RZ, P2 ;  /* 0x000000ffb3b31208 */ /* 0x000fe20001000000 */
[----:B------:R-:W-:Y:S01]  /*1ec0*/  FFMA.FTZ R86, R84, R65, R64 ;  /* 0x0000004154567223 */ /* 0x000fe20000010040 */
[----:B------:R-:W-:Y:S01]  /*1ed0*/  LOP3.LUT P2, RZ, R109, 0xff0000, RZ, 0xc0, !PT ;  /* 0x00ff00006dff7812 */ /* 0x000fe2000784c0ff */
[----:B------:R-:W-:Y:S01]  /*1ee0*/  FMUL.FTZ R89, R164, R89 ;  /* 0x00000059a4597220 */ /* 0x000fe20000410000 */
[----:B------:R-:W-:Y:S01]  /*1ef0*/  FADD.FTZ R83, R174, -R83 ;  /* 0x80000053ae537221 */ /* 0x000fe20000010000 */
[----:B------:R-:W-:Y:S01]  /*1f00*/  FADD.FTZ R93, R93, -R86 ;  /* 0x800000565d5d7221 */ /* 0x000fe20000010000 */
[----:B------:R-:W-:Y:S01]  /*1f10*/  FSEL R177, R186, RZ, P2 ;  /* 0x000000ffbab17208 */ /* 0x000fe20001000000 */
[----:B------:R-:W-:Y:S01]  /*1f20*/  @P3 FADD.FTZ R89, R44, R89 ;  /* 0x000000592c593221 */ /* 0x000fe20000010000 */
[----:B------:R-:W-:Y:S01]  /*1f30*/  @P1 LOP3.LUT P2, RZ, R3, 0xff0000, RZ, 0xc0, !PT ;  /* 0x00ff000003ff1812 */ /* 0x000fe2000784c0ff */
[C---:B------:R-:W-:Y:S01]  /*1f40*/  FMUL.FTZ R84, R164.reuse, R83 ;  /* 0x00000053a4547220 */ /* 0x040fe20000410000 */
[----:B------:R-:W-:Y:S01]  /*1f50*/  FMUL.FTZ R93, R164, R93 ;  /* 0x0000005da45d7220 */ /* 0x000fe20000410000 */
[----:B------:R-:W-:Y:S01]  /*1f60*/  FMUL.FTZ R171, R89, UR16 ;  /* 0x0000001059ab7c20 */ /* 0x000fe20008410000 */
[----:B------:R-:W-:Y:S01]  /*1f70*/  @P1 FSEL R186, R186, RZ, P2 ;  /* 0x000000ffbaba1208 */ /* 0x000fe20001000000 */
[----:B------:R-:W-:Y:S01]  /*1f80*/  @P3 FADD.FTZ R84, R45, R84 ;  /* 0x000000542d543221 */ /* 0x000fe20000010000 */
[----:B------:R-:W-:Y:S01]  /*1f90*/  LOP3.LUT P2, RZ, R109, 0xff000000, RZ, 0xc0, !PT ;  /* 0xff0000006dff7812 */ /* 0x000fe2000784c0ff */
[----:B------:R-:W-:Y:S01]  /*1fa0*/  FADD.FTZ R109, R182, -R97 ;  /* 0x80000061b66d7221 */ /* 0x000fe20000010000 */
[----:B------:R-:W-:Y:S01]  /*1fb0*/  FFMA.FTZ R79, R79, R65, R64 ;  /* 0x000000414f4f7223 */ /* 0x000fe20000010040 */
[----:B------:R-:W-:Y:S01]  /*1fc0*/  @P3 FADD.FTZ R93, R46, R93 ;  /* 0x0000005d2e5d3221 */ /* 0x000fe20000010000 */
[----:B------:R-:W-:Y:S01]  /*1fd0*/  FSEL R184, R72, RZ, P2 ;  /* 0x000000ff48b87208 */ /* 0x000fe20001000000 */
[----:B------:R-:W-:Y:S01]  /*1fe0*/  FMUL.FTZ R198, R164, R109 ;  /* 0x0000006da4c67220 */ /* 0x000fe20000410000 */
[----:B------:R-:W-:Y:S01]  /*1ff0*/  @P1 LOP3.LUT P2, RZ, R3, 0xff000000, RZ, 0xc0, !PT ;  /* 0xff00000003ff1812 */ /* 0x000fe2000784c0ff */
[----:B------:R-:W-:Y:S01]  /*2000*/  FADD.FTZ R109, R99, -R96 ;  /* 0x80000060636d7221 */ /* 0x000fe20000010000 */
[----:B------:R-:W-:Y:S01]  /*2010*/  FADD.FTZ R79, R178, -R79 ;  /* 0x8000004fb24f7221 */ /* 0x000fe20000010000 */
[----:B------:R-:W-:Y:S01]  /*2020*/  @P3 FADD.FTZ R198, R39, R198 ;  /* 0x000000c627c63221 */ /* 0x000fe20000010000 */
[----:B------:R-:W-:Y:S01]  /*2030*/  @P1 FSEL R94, R72, RZ, P2 ;  /* 0x000000ff485e1208 */ /* 0x000fe20001000000 */
[----:B------:R-:W-:Y:S01]  /*2040*/  FMUL.FTZ R95, R164, R109 ;  /* 0x0000006da45f7220 */ /* 0x000fe20000410000 */
[----:B------:R-:W-:Y:S01]  /*2050*/  LOP3.LUT P2, RZ, R0, 0xff, RZ, 0xc0, !PT ;  /* 0x000000ff00ff7812 */ /* 0x000fe2000784c0ff */
[----:B------:R-:W-:Y:S01]  /*2060*/  FMUL.FTZ R175, R198, UR16 ;  /* 0x00000010c6af7c20 */ /* 0x000fe20008410000 */
[----:B------:R-:W-:Y:S01]  /*2070*/  @P1 MOV R72, R100 ;  /* 0x0000006400481202 */ /* 0x000fe20000000f00 */
[----:B------:R-:W-:Y:S01]  /*2080*/  @P3 FADD.FTZ R95, R40, R95 ;  /* 0x0000005f285f3221 */ /* 0x000fe20000010000 */
[----:B------:R-:W-:Y:S01]  /*2090*/  FSEL R0, R108, RZ, P2 ;  /* 0x000000ff6c007208 */ /* 0x000fe20001000000 */
[----:B------:R-:W-:Y:S01]  /*20a0*/  FFMA.FTZ R76, R76, R65, R64 ;  /* 0x000000414c4c7223 */ /* 0x000fe20000010040 */
[----:B------:R-:W-:Y:S01]  /*20b0*/  @P1 LOP3.LUT P2, RZ, R72, 0xff, RZ, 0xc0, !PT ;  /* 0x000000ff48ff1812 */ /* 0x000fe2000784c0ff */
[----:B------:R-:W-:Y:S01]  /*20c0*/  FMUL.FTZ R72, R196, UR16 ;  /* 0x00000010c4487c20 */ /* 0x000fe20008410000 */
[----:B------:R-:W-:Y:S01]  /*20d0*/  FMUL.FTZ R182, R95, UR16 ;  /* 0x000000105fb67c20 */ /* 0x000fe20008410000 */
[----:B------:R-:W-:Y:S01]  /*20e0*/  FADD.FTZ R185, R185, -R76 ;  /* 0x8000004cb9b97221 */ /* 0x000fe20000010000 */
[----:B------:R-:W-:-:S02]  /*20f0*/  @P1 FSEL R98, R108, RZ, P2 ;  /* 0x000000ff6c621208 */ /* 0x000fc40001000000 */
[----:B------:R-:W-:Y:S02]  /*2100*/  LOP3.LUT P2, RZ, R106, 0xff00, RZ, 0xc0, !PT ;  /* 0x0000ff006aff7812 */ /* 0x000fe4000784c0ff */
[----:B------:R-:W-:Y:S02]  /*2110*/  @P1 F2FP.BF16.F32.PACK_AB R186, RZ, R186 ;  /* 0x000000baffba123e */ /* 0x000fe400000010ff */
[----:B------:R-:W-:Y:S02]  /*2120*/  FSEL R97, R72, RZ, P2 ;  /* 0x000000ff48617208 */ /* 0x000fe40001000000 */
[----:B------:R-:W-:Y:S02]  /*2130*/  @P1 LOP3.LUT P2, RZ, R100, 0xff00, RZ, 0xc0, !PT ;  /* 0x0000ff0064ff1812 */ /* 0x000fe4000784c0ff */
[----:B------:R-:W-:Y:S02]  /*2140*/  @P1 F2FP.BF16.F32.PACK_AB R94, RZ, R94 ;  /* 0x0000005eff5e123e */ /* 0x000fe400000010ff */
[----:B------:R-:W-:Y:S01]  /*2150*/  @P1 FSEL R108, R72, RZ, P2 ;  /* 0x000000ff486c1208 */ /* 0x000fe20001000000 */
[--C-:B------:R-:W-:Y:S01]  /*2160*/  FFMA.FTZ R72, R88, R65, R64.reuse ;  /* 0x0000004158487223 */ /* 0x100fe20000010040 */
[----:B------:R-:W-:Y:S01]  /*2170*/  LOP3.LUT P2, RZ, R106, 0xff0000, RZ, 0xc0, !PT ;  /* 0x00ff00006aff7812 */ /* 0x000fe2000784c0ff */
[----:B------:R-:W-:Y:S01]  /*2180*/  FMUL.FTZ R88, R164, R167 ;  /* 0x000000a7a4587220 */ /* 0x000fe20000410000 */
[----:B------:R-:W-:Y:S01]  /*2190*/  FFMA.FTZ R167, R85, R65, R64 ;  /* 0x0000004155a77223 */ /* 0x000fe20000010040 */
[----:B------:R-:W-:Y:S01]  /*21a0*/  FADD.FTZ R87, R87, -R72 ;  /* 0x8000004857577221 */ /* 0x000fe20000010000 */
[----:B------:R-:W-:Y:S01]  /*21b0*/  FSEL R99, R166, RZ, P2 ;  /* 0x000000ffa6637208 */ /* 0x000fe20001000000 */
[----:B------:R-:W-:Y:S01]  /*21c0*/  @P3 FADD.FTZ R88, R41, R88 ;  /* 0x0000005829583221 */ /* 0x000fe20000010000 */
[----:B------:R-:W-:Y:S01]  /*21d0*/  @P1 LOP3.LUT P2, RZ, R100, 0xff0000, RZ, 0xc0, !PT ;  /* 0x00ff000064ff1812 */ /* 0x000fe2000784c0ff */
[----:B------:R-:W-:Y:S01]  /*21e0*/  FMUL.FTZ R85, R164, R87 ;  /* 0x00000057a4557220 */ /* 0x000fe20000410000 */
[----:B------:R-:W-:Y:S01]  /*21f0*/  FADD.FTZ R167, R172, -R167 ;  /* 0x800000a7aca77221 */ /* 0x000fe20000010000 */
[----:B------:R-:W-:Y:S01]  /*2200*/  FMUL.FTZ R188, R88, UR16 ;  /* 0x0000001058bc7c20 */ /* 0x000fe20008410000 */
        /* <DEDUP_REMOVED lines=9> */
[----:B------:R-:W-:Y:S01]  /*22a0*/  FMUL.FTZ R167, R84, UR16 ;  /* 0x0000001054a77c20 */ /* 0x000fe20008410000 */
[----:B------:R-:W-:Y:S01]  /*22b0*/  FMUL.FTZ R172, R93, UR16 ;  /* 0x000000105dac7c20 */ /* 0x000fe20008410000 */
[----:B------:R-:W-:Y:S01]  /*22c0*/  FMUL.FTZ R195, R200, UR16 ;  /* 0x00000010c8c37c20 */ /* 0x000fe20008410000 */
[----:B------:R-:W-:-:S02]  /*22d0*/  @P1 FSEL R175, R175, RZ, P2 ;  /* 0x000000ffafaf1208 */ /* 0x000fc40001000000 */
[----:B------:R-:W-:Y:S02]  /*22e0*/  LOP3.LUT P2, RZ, R107, 0xff, RZ, 0xc0, !PT ;  /* 0x000000ff6bff7812 */ /* 0x000fe4000784c0ff */
[----:B------:R-:W-:Y:S02]  /*22f0*/  @P1 PRMT R63, R186, 0x7610, R63 ;  /* 0x00007610ba3f1816 */ /* 0x000fe4000000003f */
[C---:B------:R-:W-:Y:S02]  /*2300*/  FSEL R176, R182.reuse, RZ, P2 ;  /* 0x000000ffb6b07208 */ /* 0x040fe40001000000 */
[----:B------:R-:W-:Y:S02]  /*2310*/  @P1 LOP3.LUT P2, RZ, R101, 0xff, RZ, 0xc0, !PT ;  /* 0x000000ff65ff1812 */ /* 0x000fe4000784c0ff */
[----:B------:R-:W-:Y:S02]  /*2320*/  F2FP.BF16.F32.PACK_AB R80, R91, R80 ;  /* 0x000000505b50723e */ /* 0x000fe400000010ff */
[----:B------:R-:W-:-:S02]  /*2330*/  @P1 FSEL R182, R182, RZ, P2 ;  /* 0x000000ffb6b61208 */ /* 0x000fc40001000000 */
[----:B------:R-:W-:Y:S02]  /*2340*/  LOP3.LUT P2, RZ, R107, 0xff00, RZ, 0xc0, !PT ;  /* 0x0000ff006bff7812 */ /* 0x000fe4000784c0ff */
[----:B------:R-:W-:Y:S02]  /*2350*/  @P1 PRMT R63, R63, 0x5410, R94 ;  /* 0x000054103f3f1816 */ /* 0x000fe4000000005e */
[----:B------:R-:W-:Y:S02]  /*2360*/  FSEL R187, R188, RZ, P2 ;  /* 0x000000ffbcbb7208 */ /* 0x000fe40001000000 */
[----:B------:R-:W-:Y:S02]  /*2370*/  @P1 LOP3.LUT P2, RZ, R101, 0xff00, RZ, 0xc0, !PT ;  /* 0x0000ff0065ff1812 */ /* 0x000fe4000784c0ff */
[----:B------:R-:W-:Y:S02]  /*2380*/  F2FP.BF16.F32.PACK_AB R83, R184, R177 ;  /* 0x000000b1b853723e */ /* 0x000fe400000010ff */
        /* <DEDUP_REMOVED lines=11> */
[----:B------:R-:W-:Y:S02]  /*2440*/  @P1 F2FP.BF16.F32.PACK_AB R179, RZ, R179 ;  /* 0x000000b3ffb3123e */ /* 0x000fe400000010ff */
[----:B------:R-:W-:-:S02]  /*2450*/  @P1 FSEL R195, R195, RZ, P2 ;  /* 0x000000ffc3c31208 */ /* 0x000fc40001000000 */
[----:B------:R-:W-:Y:S01]  /*2460*/  LOP3.LUT P2, RZ, R72, 0xff, RZ, 0xc0, !PT ;  /* 0x000000ff48ff7812 */ /* 0x000fe2000784c0ff */
[----:B------:R-:W-:Y:S01]  /*2470*/  @P1 IMAD.MOV.U32 R72, RZ, RZ, R102 ;  /* 0x000000ffff481224 */ /* 0x000fe200078e0066 */
[----:B------:R-:W-:Y:S02]  /*2480*/  @P1 PRMT R61, R170, 0x7610, R61 ;  /* 0x00007610aa3d1816 */ /* 0x000fe4000000003d */
[----:B------:R-:W-:Y:S02]  /*2490*/  FSEL R96, R171, RZ, P2 ;  /* 0x000000ffab607208 */ /* 0x000fe40001000000 */
[----:B------:R-:W-:Y:S01]  /*24a0*/  @P1 LOP3.LUT P2, RZ, R72, 0xff, RZ, 0xc0, !PT ;  /* 0x000000ff48ff1812 */ /* 0x000fe2000784c0ff */
[--C-:B------:R-:W-:Y:S01]  /*24b0*/  FFMA.FTZ R72, R78, R65, R64.reuse ;  /* 0x000000414e487223 */ /* 0x100fe20000010040 */
[----:B------:R-:W-:Y:S01]  /*24c0*/  FMUL.FTZ R78, R164, R79 ;  /* 0x0000004fa44e7220 */ /* 0x000fe20000410000 */
[----:B------:R-:W-:Y:S01]  /*24d0*/  FFMA.FTZ R79, R77, R65, R64 ;  /* 0x000000414d4f7223 */ /* 0x000fe20000010040 */
[----:B------:R-:W-:Y:S01]  /*24e0*/  @P1 FSEL R171, R171, RZ, P2 ;  /* 0x000000ffabab1208 */ /* 0x000fe20001000000 */
[----:B------:R-:W-:Y:S01]  /*24f0*/  FADD.FTZ R183, R183, -R72 ;  /* 0x80000048b7b77221 */ /* 0x000fe20000010000 */
[----:B------:R-:W-:Y:S01]  /*2500*/  LOP3.LUT P2, RZ, R104, 0xff00, RZ, 0xc0, !PT ;  /* 0x0000ff0068ff7812 */ /* 0x000fe2000784c0ff */
[----:B------:R-:W-:Y:S01]  /*2510*/  @P3 FADD.FTZ R78, R47, R78 ;  /* 0x0000004e2f4e3221 */ /* 0x000fe20000010000 */
[----:B------:R-:W-:Y:S01]  /*2520*/  FADD.FTZ R79, R180, -R79 ;  /* 0x8000004fb44f7221 */ /* 0x000fe20000010000 */
[----:B------:R-:W-:Y:S01]  /*2530*/  FMUL.FTZ R77, R164, R183 ;  /* 0x000000b7a44d7220 */ /* 0x000fe20000410000 */
[C---:B------:R-:W-:Y:S01]  /*2540*/  FSEL R107, R167.reuse, RZ, P2 ;  /* 0x000000ffa76b7208 */ /* 0x040fe20001000000 */
[----:B------:R-:W-:Y:S01]  /*2550*/  FMUL.FTZ R174, R78, UR16 ;  /* 0x000000104eae7c20 */ /* 0x000fe20008410000 */
[----:B------:R-:W-:Y:S01]  /*2560*/  @P1 LOP3.LUT P2, RZ, R102, 0xff00, RZ, 0xc0, !PT ;  /* 0x0000ff0066ff1812 */ /* 0x000fe2000784c0ff */
[----:B------:R-:W-:Y:S01]  /*2570*/  @P3 FADD.FTZ R77, R48, R77 ;  /* 0x0000004d304d3221 */ /* 0x000fe20000010000 */
[C---:B------:R-:W-:Y:S01]  /*2580*/  FMUL.FTZ R86, R164.reuse, R79 ;  /* 0x0000004fa4567220 */ /* 0x040fe20000410000 */
[----:B------:R-:W-:Y:S01]  /*2590*/  FMUL.FTZ R79, R164, R185 ;  /* 0x000000b9a44f7220 */ /* 0x000fe20000410000 */
[----:B------:R-:W-:Y:S01]  /*25a0*/  @P1 FSEL R167, R167, RZ, P2 ;  /* 0x000000ffa7a71208 */ /* 0x000fe20001000000 */
[----:B------:R-:W-:Y:S01]  /*25b0*/  FMUL.FTZ R180, R77, UR16 ;  /* 0x000000104db47c20 */ /* 0x000fe20008410000 */
[----:B------:R-:W-:Y:S01]  /*25c0*/  LOP3.LUT P2, RZ, R104, 0xff0000, RZ, 0xc0, !PT ;  /* 0x00ff000068ff7812 */ /* 0x000fe2000784c0ff */
[----:B------:R-:W-:Y:S01]  /*25d0*/  @P3 FADD.FTZ R86, R49, R86 ;  /* 0x0000005631563221 */ /* 0x000fe20000010000 */
[----:B------:R-:W-:Y:S01]  /*25e0*/  @P3 FADD.FTZ R79, R50, R79 ;  /* 0x0000004f324f3221 */ /* 0x000fe20000010000 */
[----:B------:R-:W-:Y:S01]  /*25f0*/  FFMA.FTZ R65, R75, R65, R64 ;  /* 0x000000414b417223 */ /* 0x000fe20000010040 */
[----:B------:R-:W-:Y:S01]  /*2600*/  FSEL R166, R172, RZ, P2 ;  /* 0x000000ffaca67208 */ /* 0x000fe20001000000 */
[----:B------:R-:W-:Y:S01]  /*2610*/  FMUL.FTZ R185, R86, UR16 ;  /* 0x0000001056b97c20 */ /* 0x000fe20008410000 */
[----:B------:R-:W-:Y:S01]  /*2620*/  @P1 LOP3.LUT P2, RZ, R102, 0xff0000, RZ, 0xc0, !PT ;  /* 0x00ff000066ff1812 */ /* 0x000fe2000784c0ff */
[----:B------:R-:W-:Y:S01]  /*2630*/  FMUL.FTZ R193, R79, UR16 ;  /* 0x000000104fc17c20 */ /* 0x000fe20008410000 */
[----:B------:R-:W-:Y:S01]  /*2640*/  FADD.FTZ R65, R74, -R65 ;  /* 0x800000414a417221 */ /* 0x000fe20000010000 */
[----:B------:R-:W-:-:S02]  /*2650*/  @P1 PRMT R62, R169, 0x7610, R62 ;  /* 0x00007610a93e1816 */ /* 0x000fc4000000003e */
[----:B------:R-:W-:Y:S01]  /*2660*/  @P1 FSEL R172, R172, RZ, P2 ;  /* 0x000000ffacac1208 */ /* 0x000fe20001000000 */
[----:B------:R-:W-:Y:S01]  /*2670*/  FMUL.FTZ R164, R164, R65 ;  /* 0x00000041a4a47220 */ /* 0x000fe20000410000 */
[----:B------:R-:W-:Y:S02]  /*2680*/  LOP3.LUT P2, RZ, R104, 0xff000000, RZ, 0xc0, !PT ;  /* 0xff00000068ff7812 */ /* 0x000fe4000784c0ff */
[----:B------:R-:W-:Y:S01]  /*2690*/  @P1 PRMT R61, R61, 0x5410, R168 ;  /* 0x000054103d3d1816 */ /* 0x000fe200000000a8 */
[----:B------:R-:W-:Y:S01]  /*26a0*/  @P3 FADD.FTZ R164, R51, R164 ;  /* 0x000000a433a43221 */ /* 0x000fe20000010000 */
[----:B------:R-:W-:Y:S02]  /*26b0*/  FSEL R181, R174, RZ, P2 ;  /* 0x000000ffaeb57208 */ /* 0x000fe40001000000 */
[----:B------:R-:W-:Y:S02]  /*26c0*/  @P1 LOP3.LUT P2, RZ, R102, 0xff000000, RZ, 0xc0, !PT ;  /* 0xff00000066ff1812 */ /* 0x000fe4000784c0ff */
[----:B------:R-:W-:-:S02]  /*26d0*/  ISETP.NE.U32.AND P3, PT, RZ, UR14, PT ;  /* 0x0000000eff007c0c */ /* 0x000fc4000bf65070 */
[----:B------:R-:W-:Y:S02]  /*26e0*/  @P1 FSEL R174, R174, RZ, P2 ;  /* 0x000000ffaeae1208 */ /* 0x000fe40001000000 */
[----:B------:R-:W-:Y:S02]  /*26f0*/  LOP3.LUT P2, RZ, R105, 0xff, RZ, 0xc0, !PT ;  /* 0x000000ff69ff7812 */ /* 0x000fe4000784c0ff */
[----:B------:R-:W-:Y:S02]  /*2700*/  ISETP.NE.AND.EX P3, PT, RZ, UR15, PT, P3 ;  /* 0x0000000fff007c0c */ /* 0x000fe4000bf65330 */
        /* <DEDUP_REMOVED lines=16> */
[----:B------:R-:W-:Y:S02]  /*2810*/  ISETP.NE.U32.AND P2, PT, RZ, UR14, PT ;  /* 0x0000000eff007c0c */ /* 0x000fe4000bf45070 */
[----:B------:R-:W-:Y:S02]  /*2820*/  @P1 F2FP.BF16.F32.PACK_AB R108, RZ, R108 ;  /* 0x0000006cff6c123e */ /* 0x000fe400000010ff */
[----:B------:R-:W-:Y:S02]  /*2830*/  ISETP.NE.AND.EX P2, PT, RZ, UR15, PT, P2 ;  /* 0x0000000fff007c0c */ /* 0x000fe4000bf45320 */
[----:B------:R-:W-:Y:S02]  /*2840*/  @P1 F2FP.BF16.F32.PACK_AB R175, RZ, R175 ;  /* 0x000000afffaf123e */ /* 0x000fe400000010ff */
[----:B------:R-:W-:-:S02]  /*2850*/  SEL R75, R68, R55, P2 ;  /* 0x00000037444b7207 */ /* 0x000fc40001000000 */
[-C--:B------:R-:W-:Y:S02]  /*2860*/  SEL R76, R71, R56.reuse, P2 ;  /* 0x00000038474c7207 */ /* 0x080fe40001000000 */
[----:B------:R-:W-:Y:S02]  /*2870*/  SEL R68, R95, R56, P2 ;  /* 0x000000385f447207 */ /* 0x000fe40001000000 */
[----:B------:R-:W-:Y:S02]  /*2880*/  SEL R74, R69, R54, P2 ;  /* 0x00000036454a7207 */ /* 0x000fe40001000000 */
[----:B------:R-:W-:Y:S02]  /*2890*/  SEL R56, R77, R56, P2 ;  /* 0x000000384d387207 */ /* 0x000fe40001000000 */
[-C--:B------:R-:W-:Y:S02]  /*28a0*/  SEL R77, R70, R57.reuse, P2 ;  /* 0x00000039464d7207 */ /* 0x080fe40001000000 */
[----:B------:R-:W-:-:S02]  /*28b0*/  SEL R69, R88, R57, P2 ;  /* 0x0000003958457207 */ /* 0x000fc40001000000 */
[----:B------:R-:W-:Y:S02]  /*28c0*/  SEL R57, R86, R57, P2 ;  /* 0x0000003956397207 */ /* 0x000fe40001000000 */
[----:B------:R-:W0:Y:S01]  /*28d0*/  @P1 LDC.64 R86, c[0x0][0x300] ;  /* 0x0000c000ff561b82 */ /* 0x000e220000000a00 */
[-C--:B------:R-:W-:Y:S02]  /*28e0*/  SEL R72, R67, R52.reuse, P2 ;  /* 0x0000003443487207 */ /* 0x080fe40001000000 */
[-C--:B------:R-:W-:Y:S02]  /*28f0*/  SEL R64, R73, R52.reuse, P2 ;  /* 0x0000003449407207 */ /* 0x080fe40001000000 */
[----:B------:R-:W-:Y:S02]  /*2900*/  SEL R52, R89, R52, P2 ;  /* 0x0000003459347207 */ /* 0x000fe40001000000 */
[-C--:B------:R-:W-:Y:S01]  /*2910*/  SEL R73, R66, R53.reuse, P2 ;  /* 0x0000003542497207 */ /* 0x080fe20001000000 */
[----:B------:R-:W1:Y:S01]  /*2920*/  @P3 LDC.64 R88, c[0x0][0x308] ;  /* 0x0000c200ff583b82 */ /* 0x000e620000000a00 */
[----:B------:R-:W-:-:S02]  /*2930*/  SEL R65, R196, R53, P2 ;  /* 0x00000035c4417207 */ /* 0x000fc40001000000 */
[----:B------:R-:W-:Y:S02]  /*2940*/  SEL R53, R84, R53, P2 ;  /* 0x0000003554357207 */ /* 0x000fe40001000000 */
[----:B------:R-:W-:Y:S02]  /*2950*/  SEL R70, R85, R58, P2 ;  /* 0x0000003a55467207 */ /* 0x000fe40001000000 */
[-C--:B------:R-:W-:Y:S01]  /*2960*/  SEL R66, R197, R54.reuse, P2 ;  /* 0x00000036c5427207 */ /* 0x080fe20001000000 */
[----:B------:R-:W2:Y:S01]  /*2970*/  LDC.64 R84, c[0x0][0x2f8] ;  /* 0x0000be00ff547b82 */ /* 0x000ea20000000a00 */
[----:B------:R-:W-:Y:S02]  /*2980*/  SEL R54, R93, R54, P2 ;  /* 0x000000365d367207 */ /* 0x000fe40001000000 */
[----:B------:R-:W-:Y:S02]  /*2990*/  @P1 F2FP.BF16.F32.PACK_AB R93, RZ, R81 ;  /* 0x00000051ff5d123e */ /* 0x000fe400000010ff */
[----:B------:R-:W-:-:S02]  /*29a0*/  @P1 F2FP.BF16.F32.PACK_AB R95, RZ, R82 ;  /* 0x00000052ff5f123e */ /* 0x000fc400000010ff */
[----:B------:R-:W-:Y:S02]  /*29b0*/  @P1 PRMT R60, R93, 0x7610, R60 ;  /* 0x000076105d3c1816 */ /* 0x000fe4000000003c */
[----:B------:R-:W-:Y:S01]  /*29c0*/  F2FP.BF16.F32.PACK_AB R81, R173, R90 ;  /* 0x0000005aad51723e */ /* 0x000fe200000010ff */
[C---:B0-----:R-:W-:Y:S01]  /*29d0*/  @P1 IMAD.WIDE.U32 R90, R163.reuse, 0x10, R86 ;  /* 0x00000010a35a1825 */ /* 0x041fe200078e0056 */
[-C--:B------:R-:W-:Y:S01]  /*29e0*/  SEL R67, R198, R55.reuse, P2 ;  /* 0x00000037c6437207 */ /* 0x080fe20001000000 */
[----:B------:R-:W0:Y:S01]  /*29f0*/  @P3 LDC.64 R86, c[0x0][0x308] ;  /* 0x0000c200ff563b82 */ /* 0x000e220000000a00 */
[----:B------:R-:W-:Y:S02]  /*2a00*/  SEL R55, R78, R55, P2 ;  /* 0x000000374e377207 */ /* 0x000fe40001000000 */
[----:B------:R-:W-:Y:S01]  /*2a10*/  @P1 PRMT R60, R60, 0x5410, R95 ;  /* 0x000054103c3c1816 */ /* 0x000fe2000000005f */
[----:B-1----:R-:W-:Y:S01]  /*2a20*/  @P3 IMAD.WIDE.U32 R88, R163, 0x20, R88 ;  /* 0x00000020a3583825 */ /* 0x002fe200078e0058 */
[----:B------:R-:W-:-:S02]  /*2a30*/  SEL R78, R191, R58, P2 ;  /* 0x0000003abf4e7207 */ /* 0x000fc40001000000 */
[----:B------:R-:W-:Y:S01]  /*2a40*/  SEL R58, R79, R58, P2 ;  /* 0x0000003a4f3a7207 */ /* 0x000fe20001000000 */
[----:B------:R-:W1:Y:S01]  /*2a50*/  @P1 LDC.64 R94, c[0x0][0x300] ;  /* 0x0000c000ff5e1b82 */ /* 0x000e620000000a00 */
[-C--:B------:R-:W-:Y:S01]  /*2a60*/  SEL R79, R190, R59.reuse, P2 ;  /* 0x0000003bbe4f7207 */ /* 0x080fe20001000000 */
[----:B------:R3:W-:Y:S01]  /*2a70*/  @P3 STG.E.128 desc[UR4][R88.64], R72 ;  /* 0x0000004858003986 */ /* 0x0007e2000c101d04 */
[----:B------:R-:W-:Y:S01]  /*2a80*/  F2FP.BF16.F32.PACK_AB R82, R165, R92 ;  /* 0x0000005ca552723e */ /* 0x000fe200000010ff */
[----:B--2---:R-:W-:Y:S01]  /*2a90*/  IMAD.WIDE.U32 R92, R163, 0x10, R84 ;  /* 0x00000010a35c7825 */ /* 0x004fe200078e0054 */
[-C--:B------:R-:W-:Y:S01]  /*2aa0*/  SEL R71, R200, R59.reuse, P2 ;  /* 0x0000003bc8477207 */ /* 0x080fe20001000000 */
[----:B------:R2:W-:Y:S01]  /*2ab0*/  @P3 STG.E.128 desc[UR4][R88.64+0x10], R76 ;  /* 0x0000104c58003986 */ /* 0x0005e2000c101d04 */
[----:B------:R-:W-:Y:S02]  /*2ac0*/  SEL R59, R164, R59, P2 ;  /* 0x0000003ba43b7207 */ /* 0x000fe40001000000 */
[----:B------:R-:W-:Y:S01]  /*2ad0*/  LOP3.LUT P2, RZ, R105, 0xff000000, RZ, 0xc0, !PT ;  /* 0xff00000069ff7812 */ /* 0x000fe2000784c0ff */
[----:B------:R4:W-:Y:S01]  /*2ae0*/  STG.E.128 desc[UR4][R92.64], R80 ;  /* 0x000000505c007986 */ /* 0x0009e2000c101d04 */
[----:B------:R-:W-:-:S02]  /*2af0*/  @P1 F2FP.BF16.F32.PACK_AB R188, RZ, R188 ;  /* 0x000000bcffbc123e */ /* 0x000fc400000010ff */
[----:B------:R-:W-:Y:S01]  /*2b00*/  @P1 F2FP.BF16.F32.PACK_AB R195, RZ, R195 ;  /* 0x000000c3ffc3123e */ /* 0x000fe200000010ff */
[----:B------:R1:W-:Y:S01]  /*2b10*/  @P1 STG.E.128 desc[UR4][R90.64], R60 ;  /* 0x0000003c5a001986 */ /* 0x0003e2000c101d04 */
[----:B------:R-:W-:Y:S01]  /*2b20*/  @P1 F2FP.BF16.F32.PACK_AB R171, RZ, R171 ;  /* 0x000000abffab123e */ /* 0x000fe200000010ff */
[----:B0-----:R-:W-:Y:S01]  /*2b30*/  @P3 IMAD.WIDE.U32 R86, R162, 0x20, R86 ;  /* 0x00000020a2563825 */ /* 0x001fe200078e0056 */
[----:B------:R-:W-:Y:S02]  /*2b40*/  @P1 F2FP.BF16.F32.PACK_AB R172, RZ, R172 ;  /* 0x000000acffac123e */ /* 0x000fe400000010ff */
[----:B------:R-:W-:Y:S02]  /*2b50*/  @P1 F2FP.BF16.F32.PACK_AB R180, RZ, R180 ;  /* 0x000000b4ffb4123e */ /* 0x000fe400000010ff */
[----:B---3--:R-:W-:Y:S01]  /*2b60*/  F2FP.BF16.F32.PACK_AB R72, R97, R0 ;  /* 0x000000006148723e */ /* 0x008fe200000010ff */
[----:B------:R-:W-:Y:S01]  /*2b70*/  FMUL.FTZ R0, R164, UR16 ;  /* 0x00000010a4007c20 */ /* 0x000fe20008410000 */
[----:B------:R-:W-:Y:S01]  /*2b80*/  F2FP.BF16.F32.PACK_AB R75, R194, R189 ;  /* 0x000000bdc24b723e */ /* 0x000fe200000010ff */
[----:B--2---:R-:W0:Y:S01]  /*2b90*/  @P3 LDC.64 R78, c[0x0][0x308] ;  /* 0x0000c200ff4e3b82 */ /* 0x004e220000000a00 */
[----:B------:R-:W-:Y:S01]  /*2ba0*/  F2FP.BF16.F32.PACK_AB R74, R187, R176 ;  /* 0x000000b0bb4a723e */ /* 0x000fe200000010ff */
[----:B------:R-:W-:Y:S01]  /*2bb0*/  IMAD.WIDE.U32 R76, R162, 0x10, R84 ;  /* 0x00000010a24c7825 */ /* 0x000fe200078e0054 */
[----:B------:R-:W-:Y:S01]  /*2bc0*/  F2FP.BF16.F32.PACK_AB R73, R106, R99 ;  /* 0x000000636a49723e */ /* 0x000fe200000010ff */
[----:B------:R-:W-:Y:S01]  /*2bd0*/  @P3 STG.E.128 desc[UR4][R86.64], R64 ;  /* 0x0000004056003986 */ /* 0x000fe2000c101d04 */
[----:B----4-:R-:W-:Y:S01]  /*2be0*/  FSEL R83, R0, RZ, P2 ;  /* 0x000000ff00537208 */ /* 0x010fe20001000000 */
[----:B-1----:R-:W-:Y:S01]  /*2bf0*/  @P1 IMAD.WIDE.U32 R94, R162, 0x10, R94 ;  /* 0x00000010a25e1825 */ /* 0x002fe200078e005e */
[----:B------:R-:W-:Y:S01]  /*2c00*/  @P1 LOP3.LUT P2, RZ, R103, 0xff000000, RZ, 0xc0, !PT ;  /* 0xff00000067ff1812 */ /* 0x000fe2000784c0ff */
[----:B------:R-:W1:Y:S01]  /*2c10*/  @P1 LDC.64 R80, c[0x0][0x300] ;  /* 0x0000c000ff501b82 */ /* 0x000e620000000a00 */
[----:B------:R-:W-:Y:S01]  /*2c20*/  @P1 PRMT R60, R98, 0x7610, R60 ;  /* 0x00007610623c1816 */ /* 0x000fe2000000003c */
[----:B------:R0:W-:Y:S01]  /*2c30*/  @P3 STG.E.128 desc[UR4][R86.64+0x10], R68 ;  /* 0x0000104456003986 */ /* 0x0001e2000c101d04 */
[----:B------:R-:W-:Y:S01]  /*2c40*/  @P1 PRMT R61, R109, 0x7610, R61 ;  /* 0x000076106d3d1816 */ /* 0x000fe2000000003d */
[----:B------:R-:W-:Y:S01]  /*2c50*/  IMAD.WIDE.U32 R84, R110, 0x10, R84 ;  /* 0x000000106e547825 */ /* 0x000fe200078e0054 */
[----:B------:R-:W-:Y:S01]  /*2c60*/  @P1 PRMT R62, R182, 0x7610, R62 ;  /* 0x00007610b63e1816 */ /* 0x000fe2000000003e */
[----:B------:R-:W-:Y:S01]  /*2c70*/  STG.E.128 desc[UR4][R76.64], R72 ;  /* 0x000000484c007986 */ /* 0x000fe2000c101d04 */
[----:B------:R-:W-:-:S02]  /*2c80*/  @P1 PRMT R63, R192, 0x7610, R63 ;  /* 0x00007610c03f1816 */ /* 0x000fc4000000003f */
[----:B------:R-:W-:Y:S02]  /*2c90*/  @P1 PRMT R60, R60, 0x5410, R108 ;  /* 0x000054103c3c1816 */ /* 0x000fe4000000006c */
[----:B------:R-:W-:Y:S02]  /*2ca0*/  @P1 PRMT R61, R61, 0x5410, R175 ;  /* 0x000054103d3d1816 */ /* 0x000fe400000000af */
[----:B------:R-:W-:Y:S02]  /*2cb0*/  @P1 PRMT R62, R62, 0x5410, R188 ;  /* 0x000054103e3e1816 */ /* 0x000fe400000000bc */
[----:B------:R-:W-:Y:S02]  /*2cc0*/  @P1 PRMT R63, R63, 0x5410, R195 ;  /* 0x000054103f3f1816 */ /* 0x000fe400000000c3 */
[----:B------:R-:W-:Y:S02]  /*2cd0*/  @P1 FSEL R0, R0, RZ, P2 ;  /* 0x000000ff00001208 */ /* 0x000fe40001000000 */
[----:B------:R-:W-:Y:S01]  /*2ce0*/  @P1 F2FP.BF16.F32.PACK_AB R193, RZ, R193 ;  /* 0x000000c1ffc1123e */ /* 0x000fe200000010ff */
[----:B------:R2:W-:Y:S01]  /*2cf0*/  @P1 STG.E.128 desc[UR4][R94.64], R60 ;  /* 0x0000003c5e001986 */ /* 0x0005e2000c101d04 */
[----:B------:R-:W-:Y:S01]  /*2d00*/  @P1 F2FP.BF16.F32.PACK_AB R167, RZ, R167 ;  /* 0x000000a7ffa7123e */ /* 0x000fe200000010ff */
[----:B0-----:R-:W-:Y:S01]  /*2d10*/  @P3 IMAD.WIDE.U32 R68, R110, 0x20, R78 ;  /* 0x000000206e443825 */ /* 0x001fe200078e004e */
[----:B------:R-:W-:-:S02]  /*2d20*/  @P1 F2FP.BF16.F32.PACK_AB R174, RZ, R174 ;  /* 0x000000aeffae123e */ /* 0x000fc400000010ff */
[----:B------:R-:W-:Y:S01]  /*2d30*/  @P1 F2FP.BF16.F32.PACK_AB R185, RZ, R185 ;  /* 0x000000b9ffb9123e */ /* 0x000fe200000010ff */
[----:B-1----:R-:W-:Y:S01]  /*2d40*/  @P1 IMAD.WIDE.U32 R70, R110, 0x10, R80 ;  /* 0x000000106e461825 */ /* 0x002fe200078e0050 */
[----:B------:R-:W-:Y:S01]  /*2d50*/  @P1 F2FP.BF16.F32.PACK_AB R0, RZ, R0 ;  /* 0x00000000ff00123e */ /* 0x000fe200000010ff */
[----:B------:R0:W-:Y:S01]  /*2d60*/  @P3 STG.E.128 desc[UR4][R68.64], R52 ;  /* 0x0000003444003986 */ /* 0x0001e2000c101d04 */
[----:B------:R-:W-:Y:S02]  /*2d70*/  F2FP.BF16.F32.PACK_AB R67, R83, R178 ;  /* 0x000000b25343723e */ /* 0x000fe400000010ff */
[----:B------:R-:W-:Y:S01]  /*2d80*/  F2FP.BF16.F32.PACK_AB R66, R183, R104 ;  /* 0x00000068b742723e */ /* 0x000fe200000010ff */
[----:B------:R0:W-:Y:S01]  /*2d90*/  @P3 STG.E.128 desc[UR4][R68.64+0x10], R56 ;  /* 0x0000103844003986 */ /* 0x0001e2000c101d04 */
[----:B------:R-:W-:Y:S02]  /*2da0*/  F2FP.BF16.F32.PACK_AB R65, R181, R166 ;  /* 0x000000a6b541723e */ /* 0x000fe400000010ff */
[----:B------:R-:W-:-:S02]  /*2db0*/  F2FP.BF16.F32.PACK_AB R64, R107, R96 ;  /* 0x000000606b40723e */ /* 0x000fc400000010ff */
[----:B--2---:R-:W-:Y:S02]  /*2dc0*/  @P1 PRMT R60, R171, 0x7610, R60 ;  /* 0x00007610ab3c1816 */ /* 0x004fe4000000003c */
[----:B------:R-:W-:Y:S01]  /*2dd0*/  @P1 PRMT R61, R172, 0x7610, R61 ;  /* 0x00007610ac3d1816 */ /* 0x000fe2000000003d */
[----:B------:R0:W-:Y:S01]  /*2de0*/  STG.E.128 desc[UR4][R84.64], R64 ;  /* 0x0000004054007986 */ /* 0x0001e2000c101d04 */
        /* <DEDUP_REMOVED lines=57> */
.L_x_1521:
        /* <DEDUP_REMOVED lines=23> */
.L_x_1522:
[----:B------:R-:W-:Y:S01]  /*32f0*/  HFMA2.MMA R188, -RZ, RZ, 0, 9.5367431640625e-07 ;  /* 0x00000010ffbc7435 */ /* 0x000fe200000001ff */
[----:B------:R-:W-:Y:S01]  /*3300*/  MOV R189, R69 ;  /* 0x0000004500bd7202 */ /* 0x000fe20000000f00 */
[----:B------:R-:W-:Y:S01]  /*3310*/  IMAD.MOV.U32 R186, RZ, RZ, -0x1 ;  /* 0xffffffffffba7424 */ /* 0x000fe200078e00ff */
[----:B------:R-:W-:-:S08]  /*3320*/  MOV R191, 0x1f ;  /* 0x0000001f00bf7802 */ /* 0x000fd00000000f00 */
[----:B-----5:R-:W-:Y:S05]  /*3330*/  WARPSYNC.COLLECTIVE R186, `(.L_x_1524) ;  /* 0x00000000ba087348 */ /* 0x020fea0003c00000 */
[----:B------:R0:W1:Y:S02]  /*3340*/  SHFL.DOWN P3, R187, R189, R188, R191 ;  /* 0x080000bcbdbb7389 */ /* 0x00006400000600bf */
[----:B01---5:R-:W-:Y:S01]  /*3350*/  ENDCOLLECTIVE ;  /* 0x000000000000791b */ /* 0x023fe20003800000 */
.L_x_1524:
[----:B------:R-:W-:Y:S02]  /*3360*/  MOV R189, R66 ;  /* 0x0000004200bd7202 */ /* 0x000fe40000000f00 */
[----:B------:R-:W-:-:S07]  /*3370*/  MOV R68, R187 ;  /* 0x000000bb00447202 */ /* 0x000fce0000000f00 */
[----:B------:R-:W-:Y:S05]  /*3380*/  WARPSYNC.COLLECTIVE R186, `(.L_x_1525) ;  /* 0x00000000ba087348 */ /* 0x000fea0003c00000 */
[----:B------:R0:W1:Y:S02]  /*3390*/  SHFL.DOWN P3, R187, R189, R188, R191 ;  /* 0x080000bcbdbb7389 */ /* 0x00006400000600bf */
[----:B01----:R-:W-:Y:S01]  /*33a0*/  ENDCOLLECTIVE ;  /* 0x000000000000791b */ /* 0x003fe20003800000 */
.L_x_1525:
[----:B------:R-:W-:Y:S01]  /*33b0*/  FADD.FTZ R68, R69, R68 ;  /* 0x0000004445447221 */ /* 0x000fe20000010000 */
[----:B------:R-:W-:-:S04]  /*33c0*/  HFMA2.MMA R188, -RZ, RZ, 0, 4.76837158203125e-07 ;  /* 0x00000008ffbc7435 */ /* 0x000fc800000001ff */
[----:B------:R-:W-:Y:S02]  /*33d0*/  MOV R189, R68 ;  /* 0x0000004400bd7202 */ /* 0x000fe40000000f00 */
[----:B------:R-:W-:-:S07]  /*33e0*/  MOV R67, R187 ;  /* 0x000000bb00437202 */ /* 0x000fce0000000f00 */
[----:B------:R-:W-:Y:S05]  /*33f0*/  WARPSYNC.COLLECTIVE R186, `(.L_x_1526) ;  /* 0x00000000ba087348 */ /* 0x000fea0003c00000 */
[----:B------:R0:W1:Y:S02]  /*3400*/  SHFL.DOWN P3, R187, R189, R188, R191 ;  /* 0x080000bcbdbb7389 */ /* 0x00006400000600bf */
[----:B01----:R-:W-:Y:S01]  /*3410*/  ENDCOLLECTIVE ;  /* 0x000000000000791b */ /* 0x003fe20003800000 */
.L_x_1526:
[----:B------:R-:W-:-:S05]  /*3420*/  FADD.FTZ R67, R66, R67 ;  /* 0x0000004342437221 */ /* 0x000fca0000010000 */
[----:B------:R-:W-:Y:S01]  /*3430*/  MOV R189, R67 ;  /* 0x0000004300bd7202 */ /* 0x000fe20000000f00 */
[----:B------:R-:W-:-:S07]  /*3440*/  IMAD.MOV.U32 R71, RZ, RZ, R187 ;  /* 0x000000ffff477224 */ /* 0x000fce00078e00bb */
[----:B------:R-:W-:Y:S05]  /*3450*/  WARPSYNC.COLLECTIVE R186, `(.L_x_1527) ;  /* 0x00000000ba087348 */ /* 0x000fea0003c00000 */
[----:B------:R0:W1:Y:S02]  /*3460*/  SHFL.DOWN P3, R187, R189, R188, R191 ;  /* 0x080000bcbdbb7389 */ /* 0x00006400000600bf */
[----:B01----:R-:W-:Y:S01]  /*3470*/  ENDCOLLECTIVE ;  /* 0x000000000000791b */ /* 0x003fe20003800000 */
.L_x_1527:
[----:B------:R-:W-:Y:S01]  /*3480*/  FADD.FTZ R71, R68, R71 ;  /* 0x0000004744477221 */ /* 0x000fe20000010000 */
[----:B------:R-:W-:-:S04]  /*3490*/  HFMA2.MMA R188, -RZ, RZ, 0, 2.384185791015625e-07 ;  /* 0x00000004ffbc7435 */ /* 0x000fc800000001ff */
[----:B------:R-:W-:Y:S02]  /*34a0*/  MOV R189, R71 ;  /* 0x0000004700bd7202 */ /* 0x000fe40000000f00 */
[----:B------:R-:W-:-:S07]  /*34b0*/  MOV R70, R187 ;  /* 0x000000bb00467202 */ /* 0x000fce0000000f00 */
[----:B------:R-:W-:Y:S05]  /*34c0*/  WARPSYNC.COLLECTIVE R186, `(.L_x_1528) ;  /* 0x00000000ba087348 */ /* 0x000fea0003c00000 */
[----:B------:R0:W1:Y:S02]  /*34d0*/  SHFL.DOWN P3, R187, R189, R188, R191 ;  /* 0x080000bcbdbb7389 */ /* 0x00006400000600bf */
[----:B01----:R-:W-:Y:S01]  /*34e0*/  ENDCOLLECTIVE ;  /* 0x000000000000791b */ /* 0x003fe20003800000 */
.L_x_1528:
[----:B------:R-:W-:-:S04]  /*34f0*/  FADD.FTZ R70, R67, R70 ;  /* 0x0000004643467221 */ /* 0x000fc80000010000 */
[----:B------:R-:W-:Y:S01]  /*3500*/  IMAD.MOV.U32 R189, RZ, RZ, R70 ;  /* 0x000000ffffbd7224 */ /* 0x000fe200078e0046 */
[----:B------:R-:W-:-:S07]  /*3510*/  MOV R72, R187 ;  /* 0x000000bb00487202 */ /* 0x000fce0000000f00 */
[----:B------:R-:W-:Y:S05]  /*3520*/  WARPSYNC.COLLECTIVE R186, `(.L_x_1529) ;  /* 0x00000000ba087348 */ /* 0x000fea0003c00000 */
[----:B------:R0:W1:Y:S02]  /*3530*/  SHFL.DOWN P3, R187, R189, R188, R191 ;  /* 0x080000bcbdbb7389 */ /* 0x00006400000600bf */
[----:B01----:R-:W-:Y:S01]  /*3540*/  ENDCOLLECTIVE ;  /* 0x000000000000791b */ /* 0x003fe20003800000 */
.L_x_1529:
[----:B------:R-:W-:Y:S01]  /*3550*/  FADD.FTZ R72, R71, R72 ;  /* 0x0000004847487221 */ /* 0x000fe20000010000 */
[----:B------:R-:W-:-:S04]  /*3560*/  HFMA2.MMA R188, -RZ, RZ, 0, 1.1920928955078125e-07 ;  /* 0x00000002ffbc7435 */ /* 0x000fc800000001ff */
[----:B------:R-:W-:Y:S02]  /*3570*/  MOV R189, R72 ;  /* 0x0000004800bd7202 */ /* 0x000fe40000000f00 */
[----:B------:R-:W-:-:S07]  /*3580*/  MOV R73, R187 ;  /* 0x000000bb00497202 */ /* 0x000fce0000000f00 */
[----:B------:R-:W-:Y:S05]  /*3590*/  WARPSYNC.COLLECTIVE R186, `(.L_x_1530) ;  /* 0x00000000ba087348 */ /* 0x000fea0003c00000 */
[----:B------:R0:W1:Y:S02]  /*35a0*/  SHFL.DOWN P3, R187, R189, R188, R191 ;  /* 0x080000bcbdbb7389 */ /* 0x00006400000600bf */
[----:B01----:R-:W-:Y:S01]  /*35b0*/  ENDCOLLECTIVE ;  /* 0x000000000000791b */ /* 0x003fe20003800000 */
.L_x_1530:
[----:B------:R-:W-:-:S05]  /*35c0*/  FADD.FTZ R73, R70, R73 ;  /* 0x0000004946497221 */ /* 0x000fca0000010000 */
[----:B------:R-:W-:Y:S02]  /*35d0*/  MOV R189, R73 ;  /* 0x0000004900bd7202 */ /* 0x000fe40000000f00 */
[----:B------:R-:W-:-:S07]  /*35e0*/  MOV R69, R187 ;  /* 0x000000bb00457202 */ /* 0x000fce0000000f00 */
[----:B------:R-:W-:Y:S05]  /*35f0*/  WARPSYNC.COLLECTIVE R186, `(.L_x_1531) ;  /* 0x00000000ba087348 */ /* 0x000fea0003c00000 */
[----:B------:R0:W1:Y:S02]  /*3600*/  SHFL.DOWN P3, R187, R189, R188, R191 ;  /* 0x080000bcbdbb7389 */ /* 0x00006400000600bf */
[----:B01----:R-:W-:Y:S01]  /*3610*/  ENDCOLLECTIVE ;  /* 0x000000000000791b */ /* 0x003fe20003800000 */
.L_x_1531:
[----:B------:R-:W-:Y:S01]  /*3620*/  FADD.FTZ R69, R72, R69 ;  /* 0x0000004548457221 */ /* 0x000fe20000010000 */
[----:B------:R-:W-:-:S04]  /*3630*/  HFMA2.MMA R188, -RZ, RZ, 0, 5.9604644775390625e-08 ;  /* 0x00000001ffbc7435 */ /* 0x000fc800000001ff */
[----:B------:R-:W-:Y:S01]  /*3640*/  MOV R189, R69 ;  /* 0x0000004500bd7202 */ /* 0x000fe20000000f00 */
[----:B------:R-:W-:-:S07]  /*3650*/  IMAD.MOV.U32 R66, RZ, RZ, R187 ;  /* 0x000000ffff427224 */ /* 0x000fce00078e00bb */
[----:B------:R-:W-:Y:S05]  /*3660*/  WARPSYNC.COLLECTIVE R186, `(.L_x_1532) ;  /* 0x00000000ba087348 */ /* 0x000fea0003c00000 */
[----:B------:R0:W1:Y:S02]  /*3670*/  SHFL.DOWN P3, R187, R189, R188, R191 ;  /* 0x080000bcbdbb7389 */ /* 0x00006400000600bf */
[----:B01----:R-:W-:Y:S01]  /*3680*/  ENDCOLLECTIVE ;  /* 0x000000000000791b */ /* 0x003fe20003800000 */
.L_x_1532:
[----:B------:R-:W-:-:S05]  /*3690*/  FADD.FTZ R66, R73, R66 ;  /* 0x0000004249427221 */ /* 0x000fca0000010000 */
[----:B------:R-:W-:Y:S02]  /*36a0*/  MOV R189, R66 ;  /* 0x0000004200bd7202 */ /* 0x000fe40000000f00 */
[----:B------:R-:W-:-:S07]  /*36b0*/  MOV R68, R187 ;  /* 0x000000bb00447202 */ /* 0x000fce0000000f00 */
[----:B------:R-:W-:Y:S05]  /*36c0*/  WARPSYNC.COLLECTIVE R186, `(.L_x_1533) ;  /* 0x00000000ba087348 */ /* 0x000fea0003c00000 */
[----:B------:R0:W1:Y:S02]  /*36d0*/  SHFL.DOWN P3, R187, R189, R188, R191 ;  /* 0x080000bcbdbb7389 */ /* 0x00006400000600bf */
[----:B01----:R-:W-:Y:S01]  /*36e0*/  ENDCOLLECTIVE ;  /* 0x000000000000791b */ /* 0x003fe20003800000 */
.L_x_1533:
[----:B------:R-:W-:Y:S01]  /*36f0*/  MOV R67, R187 ;  /* 0x000000bb00437202 */ /* 0x000fe20000000f00 */
[----:B------:R-:W-:Y:S06]  /*3700*/  BRA `(.L_x_1534) ;  /* 0xffffffe000187947 */ /* 0x000fec000383ffff */
.L_x_1535:
        /* <DEDUP_REMOVED lines=15> */
.L_x_3273:


//--------------------- .text._ZN10layer_norm31ln_parallel_residual_bwd_kernelINS_13Kernel_traitsIf6__halfS2_S2_fjLj3072ELj1ELj1ELj4ELj16ENS_18Kernel_traits_baseILj3072EfS2_S2_S2_fjLj128EEEEELb0ELb0ELb0EEEvNS_9BwdParamsE --------------------------
	.section	.text._ZN10layer_norm31ln_parallel_residual_bwd_kernelINS_13Kernel_traitsIf6__halfS2_S2_fjLj3072ELj1ELj1ELj4ELj16ENS_18Kernel_traits_baseILj3072EfS2_S2_S2_fjLj128EEEEELb0ELb0ELb0EEEvNS_9BwdParamsE,"ax",@progbits
	.align	128
        .global         _ZN10layer_norm31ln_parallel_residual_bwd_kernelINS_13Kernel_traitsIf6__halfS2_S2_fjLj3072ELj1ELj1ELj4ELj16ENS_18Kernel_traits_baseILj3072EfS2_S2_S2_fjLj128EEEEELb0ELb0ELb0EEEvNS_9BwdParamsE
        .type           _ZN10layer_norm31ln_parallel_residual_bwd_kernelINS_13Kernel_traitsIf6__halfS2_S2_fjLj3072ELj1ELj1ELj4ELj16ENS_18Kernel_traits_baseILj3072EfS2_S2_S2_fjLj128EEEEELb0ELb0ELb0EEEvNS_9BwdParamsE,@function
        .size           _ZN10layer_norm31ln_parallel_residual_bwd_kernelINS_13Kernel_traitsIf6__halfS2_S2_fjLj3072ELj1ELj1ELj4ELj16ENS_18Kernel_traits_baseILj3072EfS2_S2_S2_fjLj128EEEEELb0ELb0ELb0EEEvNS_9BwdParamsE,(.L_x_3274 - _ZN10layer_norm31ln_parallel_residual_bwd_kernelINS_13Kernel_traitsIf6__halfS2_S2_fjLj3072ELj1ELj1ELj4ELj16ENS_18Kernel_traits_baseILj3072EfS2_S2_S2_fjLj128EEEEELb0ELb0ELb0EEEvNS_9BwdParamsE)
        .other          _ZN10layer_norm31ln_parallel_residual_bwd_kernelINS_13Kernel_traitsIf6__halfS2_S2_fjLj3072ELj1ELj1ELj4ELj16ENS_18Kernel_traits_baseILj3072EfS2_S2_S2_fjLj128EEEEELb0ELb0ELb0EEEvNS_9BwdParamsE,@"STO_CUDA_ENTRY STV_DEFAULT"
_ZN10layer_norm31ln_parallel_residual_bwd_kernelINS_13Kernel_traitsIf6__halfS2_S2_fjLj3072ELj1ELj1ELj4ELj16ENS_18Kernel_traits_baseILj3072EfS2_S2_S2_fjLj128EEEEELb0ELb0ELb0EEEvNS_9BwdParamsE:
.text._ZN10layer_norm31ln_parallel_residual_bwd_kernelINS_13Kernel_traitsIf6__halfS2_S2_fjLj3072ELj1ELj1ELj4ELj16ENS_18Kernel_traits_baseILj3072EfS2_S2_S2_fjLj128EEEEELb0ELb0ELb0EEEvNS_9BwdParamsE:
        /* <DEDUP_REMOVED lines=103> */
.L_x_1550:
[----:B012---:R-:W1:Y:S08]  /*0670*/  LDC.64 R184, c[0x0][0x258] ;  /* 0x00009600ffb87b82 */ /* 0x007e700000000a00 */
[----:B-----5:R-:W2:Y:S01]  /*0680*/  LDC.64 R232, c[0x0][0x250] ;  /* 0x00009400ffe87b82 */ /* 0x020ea20000000a00 */
[----:B-1----:R-:W-:-:S05]  /*0690*/  IMAD.WIDE R184, R5, 0x4, R184 ;  /* 0x0000000405b87825 */ /* 0x002fca00078e02b8 */
[----:B-----5:R-:W5:Y:S01]  /*06a0*/  LDG.E R199, desc[UR4][R184.64] ;  /* 0x00000004b8c77981 */ /* 0x020f62000c1e1900 */
[----:B------:R-:W-:Y:S01]  /*06b0*/  MOV R2, UR18 ;  /* 0x0000001200027c02 */ /* 0x000fe20008000f00 */
[----:B--2---:R-:W-:-:S04]  /*06c0*/  IMAD.WIDE R232, R5, 0x4, R232 ;  /* 0x0000000405e87825 */ /* 0x004fc800078e02e8 */
[----:B------:R-:W-:Y:S01]  /*06d0*/  IMAD R186, R5, R2, RZ ;  /* 0x0000000205ba7224 */ /* 0x000fe200078e02ff */
[----:B------:R-:W-:Y:S01]  /*06e0*/  LOP3.LUT P4, RZ, R6, 0xff, RZ, 0xc0, !PT ;  /* 0x000000ff06ff7812 */ /* 0x000fe2000788c0ff */
[----:B------:R-:W-:Y:S01]  /*06f0*/  BSSY B0, `(.L_x_1537) ;  /* 0x0000082000007945 */ /* 0x000fe20003800000 */
[----:B------:R1:W5:Y:S02]  /*0700*/  LDG.E R232, desc[UR4][R232.64] ;  /* 0x00000004e8e87981 */ /* 0x000364000c1e1900 */
[----:B------:R-:W-:-:S04]  /*0710*/  SHF.R.S32.HI R187, RZ, 0x1f, R186 ;  /* 0x0000001fffbb7819 */ /* 0x000fc800000114ba */
[----:B------:R-:W-:-:S04]  /*0720*/  LEA.HI R186, R187, R186, RZ, 0x3 ;  /* 0x000000babbba7211 */ /* 0x000fc800078f18ff */
[----:B------:R-:W-:Y:S02]  /*0730*/  LEA.HI.SX32 R6, R186, R3, 0x1d ;  /* 0x00000003ba067211 */ /* 0x000fe400078feaff */
[----:B------:R-:W-:Y:S02]  /*0740*/  CS2R R234, SRZ ;  /* 0x0000000000ea7805 */ /* 0x000fe4000001ff00 */
[----:B------:R-:W-:Y:S02]  /*0750*/  IADD3 R5, R5, UR6, RZ ;  /* 0x0000000605057c10 */ /* 0x000fe4000fffe0ff */
[----:B-1----:R-:W-:Y:S01]  /*0760*/  MOV R233, R6 ;  /* 0x0000000600e97202 */ /* 0x002fe20000000f00 */
[----:B------:R-:W-:Y:S06]  /*0770*/  @!P1 BRA `(.L_x_1538) ;  /* 0x0000000400e49947 */ /* 0x000fec0003800000 */
        /* <DEDUP_REMOVED lines=15> */
[----:B-----5:R-:W-:Y:S01]  /*0870*/  FSEL R219, R232, RZ, !P0 ;  /* 0x000000ffe8db7208 */ /* 0x020fe20004000000 */
[----:B---3--:R-:W-:Y:S02]  /*0880*/  HADD2.F32 R202, -RZ, R184.H0_H0 ;  /* 0x200000b8ffca7230 */ /* 0x008fe40000004100 */
        /* <DEDUP_REMOVED lines=14> */
[----:B-1----:R-:W-:Y:S01]  /*0970*/  FADD.FTZ R200, -R219, R228 ;  /* 0x000000e4dbc87221 */ /* 0x002fe20000010100 */
[----:B------:R-:W-:Y:S01]  /*0980*/  FMUL.FTZ R227, R199, R234 ;  /* 0x000000eac7e37220 */ /* 0x000fe20000410000 */
[----:B------:R-:W-:Y:S01]  /*0990*/  FADD.FTZ R202, -R219, R238 ;  /* 0x000000eedbca7221 */ /* 0x000fe20000010100 */
[----:B----4-:R-:W-:-:S02]  /*09a0*/  HADD2.F32 R219, -RZ, R188.H0_H0 ;  /* 0x200000bcffdb7230 */ /* 0x010fc40000004100 */
[C---:B------:R-:W-:Y:S01]  /*09b0*/  FMUL.FTZ R222, R199.reuse, R222 ;  /* 0x000000dec7de7220 */ /* 0x040fe20000410000 */
[----:B------:R-:W-:Y:S02]  /*09c0*/  HADD2.F32 R226, -RZ, R188.H1_H1 ;  /* 0x300000bcffe27230 */ /* 0x000fe40000004100 */
[----:B------:R-:W-:Y:S01]  /*09d0*/  FMUL.FTZ R223, R199, R220 ;  /* 0x000000dcc7df7220 */ /* 0x000fe20000410000 */
[--C-:B------:R-:W-:Y:S02]  /*09e0*/  HADD2.F32 R201, -RZ, R191.reuse.H0_H0 ;  /* 0x200000bfffc97230 */ /* 0x100fe40000004100 */
[----:B------:R-:W-:Y:S01]  /*09f0*/  FADD.FTZ R92, R92, R219 ;  /* 0x000000db5c5c7221 */ /* 0x000fe20000010000 */
[----:B------:R-:W-:Y:S02]  /*0a00*/  HADD2.F32 R188, -RZ, R191.H1_H1 ;  /* 0x300000bfffbc7230 */ /* 0x000fe40000004100 */
[----:B------:R-:W-:Y:S01]  /*0a10*/  FFMA.FTZ R72, R231, R219, R72 ;  /* 0x000000dbe7487223 */ /* 0x000fe20000010048 */
[----:B--2---:R-:W-:-:S02]  /*0a20*/  HADD2.F32 R191, -RZ, R192.H0_H0 ;  /* 0x200000c0ffbf7230 */ /* 0x004fc40000004100 */
[C---:B------:R-:W-:Y:S01]  /*0a30*/  FMUL.FTZ R202, R199.reuse, R202 ;  /* 0x000000cac7ca7220 */ /* 0x040fe20000410000 */
[--C-:B------:R-:W-:Y:S02]  /*0a40*/  HADD2.F32 R185, -RZ, R194.reuse.H0_H0 ;  /* 0x200000c2ffb97230 */ /* 0x100fe40000004100 */
[----:B------:R-:W-:Y:S01]  /*0a50*/  FMUL.FTZ R230, R199, R230 ;  /* 0x000000e6c7e67220 */ /* 0x000fe20000410000 */
[--C-:B------:R-:W-:Y:S02]  /*0a60*/  HADD2.F32 R221, -RZ, R189.reuse.H0_H0 ;  /* 0x200000bdffdd7230 */ /* 0x100fe40000004100 */
[----:B------:R-:W-:Y:S01]  /*0a70*/  FMUL.FTZ R229, R32, R191 ;  /* 0x000000bf20e57220 */ /* 0x000fe20000410000 */
[----:B------:R-:W-:Y:S02]  /*0a80*/  HADD2.F32 R238, -RZ, R189.H1_H1 ;  /* 0x300000bdffee7230 */ /* 0x000fe40000004100 */
[----:B------:R-:W-:Y:S01]  /*0a90*/  FADD.FTZ R136, R136, R191 ;  /* 0x000000bf88887221 */ /* 0x000fe20000010000 */
[----:B------:R-:W-:-:S02]  /*0aa0*/  HADD2.F32 R194, -RZ, R194.H1_H1 ;  /* 0x300000c2ffc27230 */ /* 0x000fc40000004100 */
[----:B------:R-:W-:Y:S01]  /*0ab0*/  FFMA.FTZ R229, R24, R219, R229 ;  /* 0x000000db18e57223 */ /* 0x000fe200000100e5 */
[----:B------:R-:W-:Y:S02]  /*0ac0*/  HADD2.F32 R189, -RZ, R195.H0_H0 ;  /* 0x200000c3ffbd7230 */ /* 0x000fe40000004100 */
[----:B------:R-:W-:Y:S01]  /*0ad0*/  FMUL.FTZ R219, R199, R200 ;  /* 0x000000c8c7db7220 */ /* 0x000fe20000410000 */
[----:B------:R-:W-:Y:S02]  /*0ae0*/  HADD2.F32 R192, -RZ, R192.H1_H1 ;  /* 0x300000c0ffc07230 */ /* 0x000fe40000004100 */
[----:B------:R-:W-:Y:S01]  /*0af0*/  FMUL.FTZ R234, R37, R194 ;  /* 0x000000c225ea7220 */ /* 0x000fe20000410000 */
[--C-:B------:R-:W-:Y:S02]  /*0b00*/  HADD2.F32 R233, -RZ, R190.reuse.H0_H0 ;  /* 0x200000beffe97230 */ /* 0x100fe40000004100 */
[----:B------:R-:W-:Y:S01]  /*0b10*/  FFMA.FTZ R116, R231, R191, R116 ;  /* 0x000000bfe7747223 */ /* 0x000fe20000010074 */
[----:B------:R-:W-:-:S02]  /*0b20*/  HADD2.F32 R190, -RZ, R190.H1_H1 ;  /* 0x300000beffbe7230 */ /* 0x000fc40000004100 */
[----:B------:R-:W-:Y:S01]  /*0b30*/  FMUL.FTZ R228, R33, R192 ;  /* 0x000000c021e47220 */ /* 0x000fe20000410000 */
[--C-:B------:R-:W-:Y:S02]  /*0b40*/  HADD2.F32 R187, -RZ, R193.reuse.H0_H0 ;  /* 0x200000c1ffbb7230 */ /* 0x100fe40000004100 */
[----:B------:R-:W-:Y:S01]  /*0b50*/  FADD.FTZ R191, RZ, R229 ;  /* 0x000000e5ffbf7221 */ /* 0x000fe20000010000 */
[----:B------:R-:W-:Y:S02]  /*0b60*/  HADD2.F32 R184, -RZ, R193.H1_H1 ;  /* 0x300000c1ffb87230 */ /* 0x000fe40000004100 */
[----:B------:R-:W-:Y:S01]  /*0b70*/  FMUL.FTZ R193, R38, R189 ;  /* 0x000000bd26c17220 */ /* 0x000fe20000410000 */
[----:B------:R-:W-:Y:S02]  /*0b80*/  HADD2.F32 R186, -RZ, R195.H1_H1 ;  /* 0x300000c3ffba7230 */ /* 0x000fe40000004100 */
[----:B------:R-:W-:Y:S01]  /*0b90*/  FADD.FTZ R97, R97, R190 ;  /* 0x000000be61617221 */ /* 0x000fe20000010000 */
[-C--:B------:R-:W-:Y:S01]  /*0ba0*/  FFMA.FTZ R220, R29, R190.reuse, R234 ;  /* 0x000000be1ddc7223 */ /* 0x080fe200000100ea */
[----:B------:R-:W-:Y:S01]  /*0bb0*/  FFMA.FTZ R77, R222, R190, R77 ;  /* 0x000000bede4d7223 */ /* 0x000fe2000001004d */
[----:B------:R-:W-:Y:S01]  /*0bc0*/  FFMA.FTZ R200, R30, R201, R193 ;  /* 0x000000c91ec87223 */ /* 0x000fe200000100c1 */
[----:B------:R-:W-:Y:S01]  /*0bd0*/  FMUL.FTZ R190, R39, R186 ;  /* 0x000000ba27be7220 */ /* 0x000fe20000410000 */
[----:B------:R-:W-:Y:S01]  /*0be0*/  FFMA.FTZ R228, R25, R226, R228 ;  /* 0x000000e219e47223 */ /* 0x000fe200000100e4 */
[----:B------:R-:W-:Y:S01]  /*0bf0*/  FMUL.FTZ R225, R34, R187 ;  /* 0x000000bb22e17220 */ /* 0x000fe20000410000 */
[----:B------:R-:W-:Y:S01]  /*0c00*/  FFMA.FTZ R193, R231, R229, RZ ;  /* 0x000000e5e7c17223 */ /* 0x000fe200000100ff */
[----:B------:R-:W-:Y:S01]  /*0c10*/  FADD.FTZ R98, R98, R201 ;  /* 0x000000c962627221 */ /* 0x000fe20000010000 */
[----:B------:R-:W-:Y:S01]  /*0c20*/  FFMA.FTZ R78, R219, R201, R78 ;  /* 0x000000c9db4e7223 */ /* 0x000fe2000001004e */
[----:B------:R-:W-:Y:S01]  /*0c30*/  FADD.FTZ R99, R99, R188 ;  /* 0x000000bc63637221 */ /* 0x000fe20000010000 */
[-C--:B------:R-:W-:Y:S01]  /*0c40*/  FFMA.FTZ R201, R31, R188.reuse, R190 ;  /* 0x000000bc1fc97223 */ /* 0x080fe200000100be */
[----:B------:R-:W-:Y:S01]  /*0c50*/  FFMA.FTZ R79, R202, R188, R79 ;  /* 0x000000bcca4f7223 */ /* 0x000fe2000001004f */
[----:B------:R-:W-:Y:S01]  /*0c60*/  FMUL.FTZ R224, R35, R184 ;  /* 0x000000b823e07220 */ /* 0x000fe20000410000 */
[-C--:B------:R-:W-:Y:S01]  /*0c70*/  FFMA.FTZ R225, R26, R221.reuse, R225 ;  /* 0x000000dd1ae17223 */ /* 0x080fe200000100e1 */
[----:B------:R-:W-:Y:S01]  /*0c80*/  FADD.FTZ R188, R191, R228 ;  /* 0x000000e4bfbc7221 */ /* 0x000fe20000010000 */
[C---:B------:R-:W-:Y:S01]  /*0c90*/  FFMA.FTZ R190, R230.reuse, R228, R193 ;  /* 0x000000e4e6be7223 */ /* 0x040fe200000100c1 */
[----:B------:R-:W-:Y:S01]  /*0ca0*/  FADD.FTZ R93, R93, R226 ;  /* 0x000000e25d5d7221 */ /* 0x000fe20000010000 */
[----:B------:R-:W-:Y:S01]  /*0cb0*/  FFMA.FTZ R73, R230, R226, R73 ;  /* 0x000000e2e6497223 */ /* 0x000fe20000010049 */
[----:B------:R-:W-:Y:S01]  /*0cc0*/  FADD.FTZ R94, R94, R221 ;  /* 0x000000dd5e5e7221 */ /* 0x000fe20000010000 */
[----:B------:R-:W-:Y:S01]  /*0cd0*/  FMUL.FTZ R226, R199, R236 ;  /* 0x000000ecc7e27220 */ /* 0x000fe20000410000 */
[C---:B------:R-:W-:Y:S01]  /*0ce0*/  FFMA.FTZ R74, R227.reuse, R221, R74 ;  /* 0x000000dde34a7223 */ /* 0x040fe2000001004a */
[----:B------:R-:W-:Y:S01]  /*0cf0*/  FADD.FTZ R138, R138, R187 ;  /* 0x000000bb8a8a7221 */ /* 0x000fe20000010000 */
[----:B------:R-:W-:Y:S01]  /*0d00*/  FFMA.FTZ R118, R227, R187, R118 ;  /* 0x000000bbe3767223 */ /* 0x000fe20000010076 */
[----:B------:R-:W-:Y:S01]  /*0d10*/  FFMA.FTZ R224, R27, R238, R224 ;  /* 0x000000ee1be07223 */ /* 0x000fe200000100e0 */
        /* <DEDUP_REMOVED lines=31> */
.L_x_1538:
[----:B------:R-:W-:Y:S05]  /*0f10*/  BSYNC B0 ;  /* 0x0000000000007941 */ /* 0x000fea0003800000 */
.L_x_1537:
        /* <DEDUP_REMOVED lines=18> */
[----:B------:R-:W-:Y:S01]  /*1040*/  IADD3 R233, R233, 0x80, RZ ;  /* 0x00000080e9e97810 */ /* 0x000fe20007ffe0ff */
[--C-:B---3--:R-:W-:Y:S02]  /*1050*/  HADD2.F32 R7, -RZ, R16.reuse.H0_H0 ;  /* 0x20000010ff077230 */ /* 0x108fe40000004100 */
[----:B------:R-:W-:Y:S02]  /*1060*/  HADD2.F32 R16, -RZ, R16.H1_H1 ;  /* 0x30000010ff107230 */ /* 0x000fe40000004100 */
[--C-:B----4-:R-:W-:Y:S02]  /*1070*/  HADD2.F32 R191, -RZ, R9.reuse.H0_H0 ;  /* 0x20000009ffbf7230 */ /* 0x110fe40000004100 */
[----:B------:R-:W-:Y:S02]  /*1080*/  HADD2.F32 R190, -RZ, R9.H1_H1 ;  /* 0x30000009ffbe7230 */ /* 0x000fe40000004100 */
[----:B------:R-:W-:-:S02]  /*1090*/  HADD2.F32 R197, -RZ, R8.H0_H0 ;  /* 0x20000008ffc57230 */ /* 0x000fc40000004100 */
[----:B------:R-:W-:Y:S02]  /*10a0*/  HADD2.F32 R196, -RZ, R8.H1_H1 ;  /* 0x30000008ffc47230 */ /* 0x000fe40000004100 */
[--C-:B--2---:R-:W-:Y:S02]  /*10b0*/  HADD2.F32 R193, -RZ, R14.reuse.H0_H0 ;  /* 0x2000000effc17230 */ /* 0x104fe40000004100 */
[----:B------:R-:W-:Y:S02]  /*10c0*/  HADD2.F32 R192, -RZ, R14.H1_H1 ;  /* 0x3000000effc07230 */ /* 0x000fe40000004100 */
[----:B------:R-:W-:Y:S01]  /*10d0*/  FADD.FTZ R8, -R237, R7 ;  /* 0x00000007ed087221 */ /* 0x000fe20000010100 */
[----:B------:R-:W-:Y:S02]  /*10e0*/  HADD2.F32 R9, -RZ, R12.H0_H0 ;  /* 0x2000000cff097230 */ /* 0x000fe40000004100 */
[--C-:B------:R-:W-:Y:S02]  /*10f0*/  HADD2.F32 R195, -RZ, R13.reuse.H0_H0 ;  /* 0x2000000dffc37230 */ /* 0x100fe40000004100 */
[----:B------:R-:W-:-:S02]  /*1100*/  HADD2.F32 R194, -RZ, R13.H1_H1 ;  /* 0x3000000dffc27230 */ /* 0x000fc40000004100 */
[----:B------:R-:W-:Y:S02]  /*1110*/  HADD2.F32 R14, -RZ, R18.H0_H0 ;  /* 0x20000012ff0e7230 */ /* 0x000fe40000004100 */
[--C-:B------:R-:W-:Y:S02]  /*1120*/  HADD2.F32 R189, -RZ, R10.reuse.H0_H0 ;  /* 0x2000000affbd7230 */ /* 0x100fe40000004100 */
[----:B------:R-:W-:Y:S02]  /*1130*/  HADD2.F32 R188, -RZ, R10.H1_H1 ;  /* 0x3000000affbc7230 */ /* 0x000fe40000004100 */
[----:B------:R-:W-:Y:S01]  /*1140*/  FADD.FTZ R10, -R237, R16 ;  /* 0x00000010ed0a7221 */ /* 0x000fe20000010100 */
[----:B------:R-:W-:Y:S02]  /*1150*/  HADD2.F32 R12, -RZ, R12.H1_H1 ;  /* 0x3000000cff0c7230 */ /* 0x000fe40000004100 */
[--C-:B------:R-:W-:Y:S02]  /*1160*/  HADD2.F32 R13, -RZ, R17.reuse.H0_H0 ;  /* 0x20000011ff0d7230 */ /* 0x100fe40000004100 */
[----:B------:R-:W-:-:S02]  /*1170*/  HADD2.F32 R17, -RZ, R17.H1_H1 ;  /* 0x30000011ff117230 */ /* 0x000fc40000004100 */
[----:B------:R-:W-:Y:S01]  /*1180*/  FADD.FTZ R238, -R237, R14 ;  /* 0x0000000eedee7221 */ /* 0x000fe20000010100 */
[--C-:B-1----:R-:W-:Y:S02]  /*1190*/  HADD2.F32 R185, -RZ, R15.reuse.H0_H0 ;  /* 0x2000000fffb97230 */ /* 0x102fe40000004100 */
[----:B------:R-:W-:Y:S01]  /*11a0*/  FMUL.FTZ R7, R199, R8 ;  /* 0x00000008c7077220 */ /* 0x000fe20000410000 */
[----:B------:R-:W-:Y:S02]  /*11b0*/  HADD2.F32 R184, -RZ, R15.H1_H1 ;  /* 0x3000000fffb87230 */ /* 0x000fe40000004100 */
[----:B------:R-:W-:Y:S01]  /*11c0*/  FMUL.FTZ R14, R49, R12 ;  /* 0x0000000c310e7220 */ /* 0x000fe20000410000 */
[----:B------:R-:W-:Y:S02]  /*11d0*/  HADD2.F32 R15, -RZ, R18.H1_H1 ;  /* 0x30000012ff0f7230 */ /* 0x000fe40000004100 */
[----:B------:R-:W-:Y:S01]  /*11e0*/  FMUL.FTZ R10, R199, R10 ;  /* 0x0000000ac70a7220 */ /* 0x000fe20000410000 */
[----:B------:R-:W-:Y:S01]  /*11f0*/  FADD.FTZ R18, -R237, R17 ;  /* 0x00000011ed127221 */ /* 0x000fe20000010100 */
[----:B------:R-:W-:-:S02]  /*1200*/  HADD2.F32 R187, -RZ, R11.H0_H0 ;  /* 0x2000000bffbb7230 */ /* 0x000fc40000004100 */
[----:B------:R-:W-:Y:S01]  /*1210*/  FADD.FTZ R16, -R237, R13 ;  /* 0x0000000ded107221 */ /* 0x000fe20000010100 */
[----:B------:R-:W-:Y:S02]  /*1220*/  HADD2.F32 R186, -RZ, R11.H1_H1 ;  /* 0x3000000bffba7230 */ /* 0x000fe40000004100 */
[-C--:B------:R-:W-:Y:S01]  /*1230*/  FMUL.FTZ R11, R48, R9.reuse ;  /* 0x00000009300b7220 */ /* 0x080fe20000410000 */
[----:B------:R-:W-:Y:S01]  /*1240*/  FADD.FTZ R144, R144, R9 ;  /* 0x0000000990907221 */ /* 0x000fe20000010000 */
[----:B------:R-:W-:Y:S01]  /*1250*/  FFMA.FTZ R124, R7, R9, R124 ;  /* 0x00000009077c7223 */ /* 0x000fe2000001007c */
[----:B------:R-:W-:Y:S01]  /*1260*/  FADD.FTZ R101, R101, R196 ;  /* 0x000000c465657221 */ /* 0x000fe20000010000 */
[-C--:B------:R-:W-:Y:S01]  /*1270*/  FFMA.FTZ R9, R41, R196.reuse, R14 ;  /* 0x000000c429097223 */ /* 0x080fe2000001000e */
[----:B------:R-:W-:Y:S01]  /*1280*/  FFMA.FTZ R81, R10, R196, R81 ;  /* 0x000000c40a517223 */ /* 0x000fe20000010051 */
[----:B------:R-:W-:Y:S01]  /*1290*/  FMUL.FTZ R13, R50, R195 ;  /* 0x000000c3320d7220 */ /* 0x000fe20000410000 */
[----:B------:R-:W-:Y:S01]  /*12a0*/  FMUL.FTZ R196, R51, R194 ;  /* 0x000000c233c47220 */ /* 0x000fe20000410000 */
[----:B------:R-:W-:Y:S01]  /*12b0*/  FMUL.FTZ R14, R199, R18 ;  /* 0x00000012c70e7220 */ /* 0x000fe20000410000 */
[----:B------:R-:W-:Y:S01]  /*12c0*/  FADD.FTZ R240, -R237, R15 ;  /* 0x0000000fedf07221 */ /* 0x000fe20000010100 */
[----:B------:R-:W-:Y:S01]  /*12d0*/  FADD.FTZ R145, R145, R12 ;  /* 0x0000000c91917221 */ /* 0x000fe20000010000 */
[----:B------:R-:W-:Y:S01]  /*12e0*/  FFMA.FTZ R125, R10, R12, R125 ;  /* 0x0000000c0a7d7223 */ /* 0x000fe2000001007d */
[----:B------:R-:W-:Y:S01]  /*12f0*/  FFMA.FTZ R12, R42, R191, R13 ;  /* 0x000000bf2a0c7223 */ /* 0x000fe2000001000d */
[----:B------:R-:W-:Y:S01]  /*1300*/  FADD.FTZ R103, R103, R190 ;  /* 0x000000be67677221 */ /* 0x000fe20000010000 */
[-C--:B------:R-:W-:Y:S01]  /*1310*/  FFMA.FTZ R13, R43, R190.reuse, R196 ;  /* 0x000000be2b0d7223 */ /* 0x080fe200000100c4 */
[----:B------:R-:W-:Y:S01]  /*1320*/  FFMA.FTZ R83, R14, R190, R83 ;  /* 0x000000be0e537223 */ /* 0x000fe20000010053 */
[----:B------:R-:W-:Y:S01]  /*1330*/  FMUL.FTZ R17, R52, R193 ;  /* 0x000000c134117220 */ /* 0x000fe20000410000 */
[----:B------:R-:W-:-:S02]  /*1340*/  HADD2.F32 R236, -RZ, R19.H0_H0 ;  /* 0x20000013ffec7230 */ /* 0x000fc40000004100 */
[----:B------:R-:W-:Y:S01]  /*1350*/  FMUL.FTZ R190, R53, R192 ;  /* 0x000000c035be7220 */ /* 0x000fe20000410000 */
[C---:B------:R-:W-:Y:S01]  /*1360*/  FMUL.FTZ R18, R199.reuse, R240 ;  /* 0x000000f0c7127220 */ /* 0x040fe20000410000 */
[----:B------:R-:W-:Y:S01]  /*1370*/  FFMA.FTZ R8, R40, R197, R11 ;  /* 0x000000c528087223 */ /* 0x000fe2000001000b */
[C---:B------:R-:W-:Y:S01]  /*1380*/  FMUL.FTZ R15, R199.reuse, R238 ;  /* 0x000000eec70f7220 */ /* 0x040fe20000410000 */
[----:B------:R-:W-:Y:S01]  /*1390*/  FMUL.FTZ R11, R199, R16 ;  /* 0x00000010c70b7220 */ /* 0x000fe20000410000 */
[-C--:B------:R-:W-:Y:S01]  /*13a0*/  FFMA.FTZ R16, R44, R189.reuse, R17 ;  /* 0x000000bd2c107223 */ /* 0x080fe20000010011 */
[----:B------:R-:W-:Y:S01]  /*13b0*/  FADD.FTZ R105, R105, R188 ;  /* 0x000000bc69697221 */ /* 0x000fe20000010000 */
[-C--:B------:R-:W-:Y:S01]  /*13c0*/  FFMA.FTZ R17, R45, R188.reuse, R190 ;  /* 0x000000bc2d117223 */ /* 0x080fe200000100be */
[----:B------:R-:W-:Y:S01]  /*13d0*/  FFMA.FTZ R85, R18, R188, R85 ;  /* 0x000000bc12557223 */ /* 0x000fe20000010055 */
[----:B------:R-:W-:Y:S01]  /*13e0*/  FADD.FTZ R236, -R237, R236 ;  /* 0x000000ecedec7221 */ /* 0x000fe20000010100 */
[----:B------:R-:W-:Y:S01]  /*13f0*/  FADD.FTZ R104, R104, R189 ;  /* 0x000000bd68687221 */ /* 0x000fe20000010000 */
[----:B------:R-:W-:Y:S01]  /*1400*/  FFMA.FTZ R84, R15, R189, R84 ;  /* 0x000000bd0f547223 */ /* 0x000fe20000010054 */
[----:B------:R-:W-:Y:S01]  /*1410*/  FADD.FTZ R188, R235, R8 ;  /* 0x00000008ebbc7221 */ /* 0x000fe20000010000 */
[----:B------:R-:W-:Y:S01]  /*1420*/  FFMA.FTZ R189, R7, R8, R234 ;  /* 0x0000000807bd7223 */ /* 0x000fe200000100ea */
[----:B------:R-:W-:-:S02]  /*1430*/  HADD2.F32 R198, -RZ, R19.H1_H1 ;  /* 0x30000013ffc67230 */ /* 0x000fc40000004100 */
        /* <DEDUP_REMOVED lines=41> */
.L_x_1540:
[----:B------:R-:W-:Y:S05]  /*16d0*/  BSYNC B0 ;  /* 0x0000000000007941 */ /* 0x000fea0003800000 */
.L_x_1539:
        /* <DEDUP_REMOVED lines=19> */
[--C-:B-1----:R-:W-:Y:S02]  /*1810*/  HADD2.F32 R205, -RZ, R194.reuse.H0_H0 ;  /* 0x200000c2ffcd7230 */ /* 0x102fe40000004100 */
[----:B------:R-:W-:Y:S02]  /*1820*/  HADD2.F32 R217, -RZ, R194.H1_H1 ;  /* 0x300000c2ffd97230 */ /* 0x000fe40000004100 */
[--C-:B----4-:R-:W-:Y:S02]  /*1830*/  HADD2.F32 R207, -RZ, R184.reuse.H0_H0 ;  /* 0x200000b8ffcf7230 */ /* 0x110fe40000004100 */
[----:B------:R-:W-:Y:S02]  /*1840*/  HADD2.F32 R208, -RZ, R184.H1_H1 ;  /* 0x300000b8ffd07230 */ /* 0x000fe40000004100 */
[----:B------:R-:W-:-:S02]  /*1850*/  HADD2.F32 R209, -RZ, R185.H0_H0 ;  /* 0x200000b9ffd17230 */ /* 0x000fc40000004100 */
[----:B------:R-:W-:Y:S02]  /*1860*/  HADD2.F32 R212, -RZ, R185.H1_H1 ;  /* 0x300000b9ffd47230 */ /* 0x000fe40000004100 */
[--C-:B------:R-:W-:Y:S02]  /*1870*/  HADD2.F32 R213, -RZ, R186.reuse.H0_H0 ;  /* 0x200000baffd57230 */ /* 0x100fe40000004100 */
[----:B------:R-:W-:Y:S02]  /*1880*/  HADD2.F32 R216, -RZ, R186.H1_H1 ;  /* 0x300000baffd87230 */ /* 0x000fe40000004100 */
[--C-:B------:R-:W-:Y:S02]  /*1890*/  HADD2.F32 R185, -RZ, R187.reuse.H0_H0 ;  /* 0x200000bbffb97230 */ /* 0x100fe40000004100 */
[----:B------:R-:W-:Y:S02]  /*18a0*/  HADD2.F32 R184, -RZ, R187.H1_H1 ;  /* 0x300000bbffb87230 */ /* 0x000fe40000004100 */
[----:B--2---:R-:W-:-:S02]  /*18b0*/  HADD2.F32 R187, -RZ, R191.H0_H0 ;  /* 0x200000bfffbb7230 */ /* 0x004fc40000004100 */
        /* <DEDUP_REMOVED lines=92> */
.L_x_1542:
[----:B------:R-:W-:Y:S05]  /*1e80*/  BSYNC B0 ;  /* 0x0000000000007941 */ /* 0x000fea0003800000 */
.L_x_1541:
        /* <DEDUP_REMOVED lines=25> */
.L_x_1565:
        /* <DEDUP_REMOVED lines=122> */
.L_x_1545:
[----:B------:R-:W-:Y:S05]  /*27c0*/  BSYNC B0 ;  /* 0x0000000000007941 */ /* 0x000fea0003800000 */
.L_x_1544:
        /* <DEDUP_REMOVED lines=96> */
.L_x_1547:
[----:B------:R-:W-:Y:S05]  /*2dd0*/  BSYNC B0 ;  /* 0x0000000000007941 */ /* 0x000fea0003800000 */
.L_x_1546:
        /* <DEDUP_REMOVED lines=95> */
.L_x_1549:
[----:B------:R-:W-:Y:S05]  /*33d0*/  BSYNC B0 ;  /* 0x0000000000007941 */ /* 0x000fea0003800000 */
.L_x_1548:
[----:B------:R-:W-:Y:S01]  /*33e0*/  SEL R6, RZ, 0x1, P4 ;  /* 0x00000001ff067807 */ /* 0x000fe20002000000 */
[----:B------:R-:W-:Y:S06]  /*33f0*/  @!P5 BRA `(.L_x_1550) ;  /* 0xffffffd0009cd947 */ /* 0x000fec000383ffff */
.L_x_1536:
        /* <DEDUP_REMOVED lines=25> */
.L_x_1552:
[----:B------:R-:W-:Y:S05]  /*3590*/  BSYNC B0 ;  /* 0x0000000000007941 */ /* 0x000fea0003800000 */
.L_x_1551:
        /* <DEDUP_REMOVED lines=19> */
.L_x_1554:
[----:B------:R-:W-:Y:S05]  /*36d0*/  BSYNC B0 ;  /* 0x0000000000007941 */ /* 0x000fea0003800000 */
.L_x_1553:
        /* <DEDUP_REMOVED lines=18> */
.L_x_1543:
[----:B-----5:R-:W-:Y:S01]  /*3800*/  HFMA2.MMA R232, -RZ, RZ, 0, 9.5367431640625e-07 ;  /* 0x00000010ffe87435 */ /* 0x020fe200000001ff */
[----:B------:R-:W-:Y:S02]  /*3810*/  MOV R233, 0x1f ;  /* 0x0000001f00e97802 */ /* 0x000fe40000000f00 */
[----:B------:R-:W-:-:S08]  /*3820*/  MOV R194, 0xffffffff ;  /* 0xffffffff00c27802 */ /* 0x000fd00000000f00 */
[----:B0-----:R-:W-:Y:S05]  /*3830*/  WARPSYNC.COLLECTIVE R194, `(.L_x_1555) ;  /* 0x00000000c2087348 */ /* 0x001fea0003c00000 */
[----:B------:R1:W2:Y:S02]  /*3840*/  SHFL.DOWN P6, R195, R235, R232, R233 ;  /* 0x080000e8ebc37389 */ /* 0x0002a400000c00e9 */
[----:B012---:R-:W-:Y:S01]  /*3850*/  ENDCOLLECTIVE ;  /* 0x000000000000791b */ /* 0x007fe20003800000 */
.L_x_1555:
[----:B------:R-:W-:-:S05]  /*3860*/  MOV R186, R195 ;  /* 0x000000c300ba7202 */ /* 0x000fca0000000f00 */
[----:B------:R-:W-:Y:S01]  /*3870*/  FADD.FTZ R186, R186, R235 ;  /* 0x000000ebbaba7221 */ /* 0x000fe20000010000 */
[----:B------:R-:W-:-:S07]  /*3880*/  MOV R235, R234 ;  /* 0x000000ea00eb7202 */ /* 0x000fce0000000f00 */
[----:B------:R-:W-:Y:S05]  /*3890*/  WARPSYNC.COLLECTIVE R194, `(.L_x_1556) ;  /* 0x00000000c2087348 */ /* 0x000fea0003c00000 */
[----:B------:R0:W1:Y:S02]  /*38a0*/  SHFL.DOWN P6, R195, R235, R232, R233 ;  /* 0x080000e8ebc37389 */ /* 0x00006400000c00e9 */
[----:B01----:R-:W-:Y:S01]  /*38b0*/  ENDCOLLECTIVE ;  /* 0x000000000000791b */ /* 0x003fe20003800000 */
.L_x_1556:
[----:B------:R-:W-:Y:S01]  /*38c0*/  HFMA2.MMA R232, -RZ, RZ, 0, 4.76837158203125e-07 ;  /* 0x00000008ffe87435 */ /* 0x000fe200000001ff */
[----:B------:R-:W-:Y:S02]  /*38d0*/  MOV R235, R186 ;  /* 0x000000ba00eb7202 */ /* 0x000fe40000000f00 */
[----:B------:R-:W-:-:S08]  /*38e0*/  MOV R187, R195 ;  /* 0x000000c300bb7202 */ /* 0x000fd00000000f00 */
[----:B------:R-:W-:Y:S05]  /*38f0*/  WARPSYNC.COLLECTIVE R194, `(.L_x_1557) ;  /* 0x00000000c2087348 */ /* 0x000fea0003c00000 */
[----:B------:R0:W1:Y:S02]  /*3900*/  SHFL.DOWN P6, R195, R235, R232, R233 ;  /* 0x080000e8ebc37389 */ /* 0x00006400000c00e9 */
[----:B01----:R-:W-:Y:S01]  /*3910*/  ENDCOLLECTIVE ;  /* 0x000000000000791b */ /* 0x003fe20003800000 */
.L_x_1557:
[----:B------:R-:W-:-:S05]  /*3920*/  FADD.FTZ R187, R187, R234 ;  /* 0x000000eabbbb7221 */ /* 0x000fca0000010000 */
[----:B------:R-:W-:Y:S02]  /*3930*/  MOV R235, R187 ;  /* 0x000000bb00eb7202 */ /* 0x000fe40000000f00 */
[----:B------:R-:W-:-:S07]  /*3940*/  MOV R189, R195 ;  /* 0x000000c300bd7202 */ /* 0x000fce0000000f00 */
[----:B------:R-:W-:Y:S05]  /*3950*/  WARPSYNC.COLLECTIVE R194, `(.L_x_1558) ;  /* 0x00000000c2087348 */ /* 0x000fea0003c00000 */
[----:B------:R0:W1:Y:S02]  /*3960*/  SHFL.DOWN P6, R195, R235, R232, R233 ;  /* 0x080000e8ebc37389 */ /* 0x00006400000c00e9 */
[----:B01----:R-:W-:Y:S01]  /*3970*/  ENDCOLLECTIVE ;  /* 0x000000000000791b */ /* 0x003fe20003800000 */
.L_x_1558:
[----:B------:R-:W-:Y:S01]  /*3980*/  FADD.FTZ R189, R186, R189 ;  /* 0x000000bdbabd7221 */ /* 0x000fe20000010000 */
[----:B------:R-:W-:-:S04]  /*3990*/  HFMA2.MMA R232, -RZ, RZ, 0, 2.384185791015625e-07 ;  /* 0x00000004ffe87435 */ /* 0x000fc800000001ff */
[----:B------:R-:W-:Y:S02]  /*39a0*/  MOV R235, R189 ;  /* 0x000000bd00eb7202 */ /* 0x000fe40000000f00 */
[----:B------:R-:W-:-:S07]  /*39b0*/  MOV R188, R195 ;  /* 0x000000c300bc7202 */ /* 0x000fce0000000f00 */
[----:B------:R-:W-:Y:S05]  /*39c0*/  WARPSYNC.COLLECTIVE R194, `(.L_x_1559) ;  /* 0x00000000c2087348 */ /* 0x000fea0003c00000 */
[----:B------:R0:W1:Y:S02]  /*39d0*/  SHFL.DOWN P6, R195, R235, R232, R233 ;  /* 0x080000e8ebc37389 */ /* 0x00006400000c00e9 */
[----:B01----:R-:W-:Y:S01]  /*39e0*/  ENDCOLLECTIVE ;  /* 0x000000000000791b */ /* 0x003fe20003800000 */
.L_x_1559:
[----:B------:R-:W-:-:S05]  /*39f0*/  FADD.FTZ R188, R187, R188 ;  /* 0x000000bcbbbc7221 */ /* 0x000fca0000010000 */
[----:B------:R-:W-:Y:S02]  /*3a00*/  MOV R235, R188 ;  /* 0x000000bc00eb7202 */ /* 0x000fe40000000f00 */
[----:B------:R-:W-:-:S07]  /*3a10*/  MOV R190, R195 ;  /* 0x000000c300be7202 */ /* 0x000fce0000000f00 */
[----:B------:R-:W-:Y:S05]  /*3a20*/  WARPSYNC.COLLECTIVE R194, `(.L_x_1560) ;  /* 0x00000000c2087348 */ /* 0x000fea0003c00000 */
[----:B------:R0:W1:Y:S02]  /*3a30*/  SHFL.DOWN P6, R195, R235, R232, R233 ;  /* 0x080000e8ebc37389 */ /* 0x00006400000c00e9 */
[----:B01----:R-:W-:Y:S01]  /*3a40*/  ENDCOLLECTIVE ;  /* 0x000000000000791b */ /* 0x003fe20003800000 */
.L_x_1560:
[----:B------:R-:W-:Y:S01]  /*3a50*/  FADD.FTZ R190, R189, R190 ;  /* 0x000000bebdbe7221 */ /* 0x000fe20000010000 */
[----:B------:R-:W-:-:S04]  /*3a60*/  HFMA2.MMA R232, -RZ, RZ, 0, 1.1920928955078125e-07 ;  /* 0x00000002ffe87435 */ /* 0x000fc800000001ff */
[----:B------:R-:W-:Y:S02]  /*3a70*/  MOV R235, R190 ;  /* 0x000000be00eb7202 */ /* 0x000fe40000000f00 */
[----:B------:R-:W-:-:S07]  /*3a80*/  MOV R191, R195 ;  /* 0x000000c300bf7202 */ /* 0x000fce0000000f00 */
[----:B------:R-:W-:Y:S05]  /*3a90*/  WARPSYNC.COLLECTIVE R194, `(.L_x_1561) ;  /* 0x00000000c2087348 */ /* 0x000fea0003c00000 */
[----:B------:R0:W1:Y:S02]  /*3aa0*/  SHFL.DOWN P6, R195, R235, R232, R233 ;  /* 0x080000e8ebc37389 */ /* 0x00006400000c00e9 */
[----:B01----:R-:W-:Y:S01]  /*3ab0*/  ENDCOLLECTIVE ;  /* 0x000000000000791b */ /* 0x003fe20003800000 */
.L_x_1561:
[----:B------:R-:W-:-:S05]  /*3ac0*/  FADD.FTZ R191, R188, R191 ;  /* 0x000000bfbcbf7221 */ /* 0x000fca0000010000 */
[----:B------:R-:W-:Y:S02]  /*3ad0*/  MOV R235, R191 ;  /* 0x000000bf00eb7202 */ /* 0x000fe40000000f00 */
[----:B------:R-:W-:-:S07]  /*3ae0*/  MOV R193, R195 ;  /* 0x000000c300c17202 */ /* 0x000fce0000000f00 */
[----:B------:R-:W-:Y:S05]  /*3af0*/  WARPSYNC.COLLECTIVE R194, `(.L_x_1562) ;  /* 0x00000000c2087348 */ /* 0x000fea0003c00000 */
[----:B------:R0:W1:Y:S02]  /*3b00*/  SHFL.DOWN P6, R195, R235, R232, R233 ;  /* 0x080000e8ebc37389 */ /* 0x00006400000c00e9 */
[----:B01----:R-:W-:Y:S01]  /*3b10*/  ENDCOLLECTIVE ;  /* 0x000000000000791b */ /* 0x003fe20003800000 */
.L_x_1562:
[----:B------:R-:W-:Y:S01]  /*3b20*/  FADD.FTZ R193, R190, R193 ;  /* 0x000000c1bec17221 */ /* 0x000fe20000010000 */
[----:B------:R-:W-:-:S04]  /*3b30*/  HFMA2.MMA R232, -RZ, RZ, 0, 5.9604644775390625e-08 ;  /* 0x00000001ffe87435 */ /* 0x000fc800000001ff */
[----:B------:R-:W-:Y:S02]  /*3b40*/  MOV R235, R193 ;  /* 0x000000c100eb7202 */ /* 0x000fe40000000f00 */
[----:B------:R-:W-:-:S07]  /*3b50*/  MOV R192, R195 ;  /* 0x000000c300c07202 */ /* 0x000fce0000000f00 */
[----:B------:R-:W-:Y:S05]  /*3b60*/  WARPSYNC.COLLECTIVE R194, `(.L_x_1563) ;  /* 0x00000000c2087348 */ /* 0x000fea0003c00000 */
[----:B------:R0:W1:Y:S02]  /*3b70*/  SHFL.DOWN P6, R195, R235, R232, R233 ;  /* 0x080000e8ebc37389 */ /* 0x00006400000c00e9 */
[----:B01----:R-:W-:Y:S01]  /*3b80*/  ENDCOLLECTIVE ;  /* 0x000000000000791b */ /* 0x003fe20003800000 */
.L_x_1563:
[----:B------:R-:W-:-:S05]  /*3b90*/  FADD.FTZ R186, R191, R192 ;  /* 0x000000c0bfba7221 */ /* 0x000fca0000010000 */
[----:B------:R-:W-:Y:S02]  /*3ba0*/  MOV R235, R186 ;  /* 0x000000ba00eb7202 */ /* 0x000fe40000000f00 */
[----:B------:R-:W-:-:S07]  /*3bb0*/  MOV R192, R195 ;  /* 0x000000c300c07202 */ /* 0x000fce0000000f00 */
[----:B------:R-:W-:Y:S05]  /*3bc0*/  WARPSYNC.COLLECTIVE R194, `(.L_x_1564) ;  /* 0x00000000c2087348 */ /* 0x000fea0003c00000 */
[----:B------:R0:W1:Y:S02]  /*3bd0*/  SHFL.DOWN P6, R195, R235, R232, R233 ;  /* 0x080000e8ebc37389 */ /* 0x00006400000c00e9 */
[----:B01----:R-:W-:Y:S01]  /*3be0*/  ENDCOLLECTIVE ;  /* 0x000000000000791b */ /* 0x003fe20003800000 */
.L_x_1564:
[----:B------:R-:W-:Y:S01]  /*3bf0*/  MOV R187, R195 ;  /* 0x000000c300bb7202 */ /* 0x000fe20000000f00 */
[----:B------:R-:W-:Y:S06]  /*3c00*/  BRA `(.L_x_1565) ;  /* 0xffffffe400047947 */ /* 0x000fec000383ffff */
.L_x_1566:
        /* <DEDUP_REMOVED lines=15> */
.L_x_3274:


//--------------------- .text._ZN10layer_norm31ln_parallel_residual_bwd_kernelINS_13Kernel_traitsIf6__halfS2_S2_fjLj3072ELj1ELj1ELj4ELj16ENS_18Kernel_traits_baseILj3072EfS2_S2_S2_fjLj128EEEEELb0ELb0ELb1EEEvNS_9BwdParamsE --------------------------
	.section	.text._ZN10layer_norm31ln_parallel_residual_bwd_kernelINS_13Kernel_traitsIf6__halfS2_S2_fjLj3072ELj1ELj1ELj4ELj16ENS_18Kernel_traits_baseILj3072EfS2_S2_S2_fjLj128EEEEELb0ELb0ELb1EEEvNS_9BwdParamsE,"ax",@progbits
	.align	128
        .global         _ZN10layer_norm31ln_parallel_residual_bwd_kernelINS_13Kernel_traitsIf6__halfS2_S2_fjLj3072ELj1ELj1ELj4ELj16ENS_18Kernel_traits_baseILj3072EfS2_S2_S2_fjLj128EEEEELb0ELb0ELb1EEEvNS_9BwdParamsE
        .type           _ZN10layer_norm31ln_parallel_residual_bwd_kernelINS_13Kernel_traitsIf6__halfS2_S2_fjLj3072ELj1ELj1ELj4ELj16ENS_18Kernel_traits_baseILj3072EfS2_S2_S2_fjLj128EEEEELb0ELb0ELb1EEEvNS_9BwdParamsE,@function
        .size           _ZN10layer_norm31ln_parallel_residual_bwd_kernelINS_13Kernel_traitsIf6__halfS2_S2_fjLj3072ELj1ELj1ELj4ELj16ENS_18Kernel_traits_baseILj3072EfS2_S2_S2_fjLj128EEEEELb0ELb0ELb1EEEvNS_9BwdParamsE,(.L_x_3275 - _ZN10layer_norm31ln_parallel_residual_bwd_kernelINS_13Kernel_traitsIf6__halfS2_S2_fjLj3072ELj1ELj1ELj4ELj16ENS_18Kernel_traits_baseILj3072EfS2_S2_S2_fjLj128EEEEELb0ELb0ELb1EEEvNS_9BwdParamsE)
        .other          _ZN10layer_norm31ln_parallel_residual_bwd_kernelINS_13Kernel_traitsIf6__halfS2_S2_fjLj3072ELj1ELj1ELj4ELj16ENS_18Kernel_traits_baseILj3072EfS2_S2_S2_fjLj128EEEEELb0ELb0ELb1EEEvNS_9BwdParamsE,@"STO_CUDA_ENTRY STV_DEFAULT"
_ZN10layer_norm31ln_parallel_residual_bwd_kernelINS_13Kernel_traitsIf6__halfS2_S2_fjLj3072ELj1ELj1ELj4ELj16ENS_18Kernel_traits_baseILj3072EfS2_S2_S2_fjLj128EEEEELb0ELb0ELb1EEEvNS_9BwdParamsE:
.text._ZN10layer_norm31ln_parallel_residual_bwd_kernelINS_13Kernel_traitsIf6__halfS2_S2_fjLj3072ELj1ELj1ELj4ELj16ENS_18Kernel_traits_baseILj3072EfS2_S2_S2_fjLj128EEEEELb0ELb0ELb1EEEvNS_9BwdParamsE:
        /* <DEDUP_REMOVED lines=63> */
.L_x_1567:
        /* <DEDUP_REMOVED lines=44> */
[----:B0-----:R-:W-:-:S02]  /*06b0*/  CS2R R2, SRZ ;  /* 0x0000000000027805 */ /* 0x001fc4000001ff00 */
        /* <DEDUP_REMOVED lines=28> */
.L_x_1571:
        /* <DEDUP_REMOVED lines=33> */
[----:B------:R-:W-:Y:S02]  /*0a90*/  IMAD.WIDE.U32 R136, R211, 0x10, R136 ;  /* 0x00000010d3887825 */ /* 0x000fe400078e0088 */
[----:B------:R-:W2:Y:S04]  /*0aa0*/  LDG.E.128 R140, desc[UR6][R140.64] ;  /* 0x000000068c8c7981 */ /* 0x000ea8000c1e1d00 */
[----:B------:R-:W2:Y:S01]  /*0ab0*/  LDG.E.128 R136, desc[UR6][R136.64] ;  /* 0x0000000688887981 */ /* 0x000ea2000c1e1d00 */
[----:B------:R-:W-:Y:S01]  /*0ac0*/  ISETP.NE.AND P2, PT, RZ, UR11, PT ;  /* 0x0000000bff007c0c */ /* 0x000fe2000bf45270 */
[----:B-1----:R-:W-:-:S04]  /*0ad0*/  @P0 IMAD.WIDE.U32 R176, R213, 0x10, R176 ;  /* 0x00000010d5b00825 */ /* 0x002fc800078e00b0 */
[----:B---3--:R-:W-:Y:S01]  /*0ae0*/  @P0 IMAD.WIDE.U32 R180, R211, 0x10, R180 ;  /* 0x00000010d3b40825 */ /* 0x008fe200078e00b4 */
[----:B-----5:R1:W5:Y:S03]  /*0af0*/  @P0 LDG.E.128 R88, desc[UR6][R176.64] ;  /* 0x00000006b0580981 */ /* 0x020366000c1e1d00 */
[----:B0-----:R-:W-:Y:S01]  /*0b00*/  @P0 IMAD.WIDE.U32 R178, R209, 0x10, R178 ;  /* 0x00000010d1b20825 */ /* 0x001fe200078e00b2 */
[----:B------:R0:W5:Y:S04]  /*0b10*/  @P0 LDG.E.128 R96, desc[UR6][R180.64] ;  /* 0x00000006b4600981 */ /* 0x000168000c1e1d00 */
[----:B------:R3:W5:Y:S01]  /*0b20*/  @P0 LDG.E.128 R92, desc[UR6][R178.64] ;  /* 0x00000006b25c0981 */ /* 0x000762000c1e1d00 */
[----:B------:R-:W-:Y:S01]  /*0b30*/  UMOV UR4, 0xffffffff ;  /* 0xffffffff00047882 */ /* 0x000fe20000000000 */
[----:B------:R-:W-:-:S02]  /*0b40*/  IADD3 R210, R210, UR12, RZ ;  /* 0x0000000cd2d27c10 */ /* 0x000fc4000fffe0ff */
[----:B------:R-:W-:Y:S02]  /*0b50*/  LOP3.LUT P1, RZ, R0, 0x1f, RZ, 0xc0, !PT ;  /* 0x0000001f00ff7812 */ /* 0x000fe4000782c0ff */
[----:B------:R-:W-:Y:S01]  /*0b60*/  ISETP.GE.AND P3, PT, R210, UR13, PT ;  /* 0x0000000dd2007c0c */ /* 0x000fe2000bf66270 */
[----:B----4-:R-:W-:Y:S01]  /*0b70*/  HADD2.F32 R220, -RZ, R108.H0_H0 ;  /* 0x2000006cffdc7230 */ /* 0x010fe20000004100 */
[----:B------:R-:W-:Y:S01]  /*0b80*/  FSEL R225, R215, RZ, !P2 ;  /* 0x000000ffd7e17208 */ /* 0x000fe20005000000 */
[----:B------:R-:W-:Y:S02]  /*0b90*/  HADD2.F32 R230, -RZ, R109.H0_H0 ;  /* 0x2000006dffe67230 */ /* 0x000fe40000004100 */
[--C-:B--2---:R-:W-:Y:S02]  /*0ba0*/  HADD2.F32 R229, -RZ, R113.reuse.H0_H0 ;  /* 0x20000071ffe57230 */ /* 0x104fe40000004100 */
[----:B------:R-:W-:Y:S02]  /*0bb0*/  HADD2.F32 R231, -RZ, R113.H1_H1 ;  /* 0x30000071ffe77230 */ /* 0x000fe40000004100 */
[----:B------:R-:W-:-:S02]  /*0bc0*/  HADD2.F32 R217, -RZ, R112.H0_H0 ;  /* 0x20000070ffd97230 */ /* 0x000fc40000004100 */
[--C-:B------:R-:W-:Y:S02]  /*0bd0*/  HADD2.F32 R219, -RZ, R117.reuse.H0_H0 ;  /* 0x20000075ffdb7230 */ /* 0x100fe40000004100 */
[----:B------:R-:W-:Y:S02]  /*0be0*/  HADD2.F32 R223, -RZ, R117.H1_H1 ;  /* 0x30000075ffdf7230 */ /* 0x000fe40000004100 */
[----:B------:R-:W-:Y:S01]  /*0bf0*/  FADD.FTZ R117, R220, -R225 ;  /* 0x800000e1dc757221 */ /* 0x000fe20000010000 */
[----:B------:R-:W-:Y:S02]  /*0c00*/  HADD2.F32 R113, -RZ, R116.H0_H0 ;  /* 0x20000074ff717230 */ /* 0x000fe40000004100 */
[----:B------:R-:W-:Y:S02]  /*0c10*/  HADD2.F32 R228, -RZ, R112.H1_H1 ;  /* 0x30000070ffe47230 */ /* 0x000fe40000004100 */
[----:B------:R-:W-:Y:S02]  /*0c20*/  HADD2.F32 R112, -RZ, R116.H1_H1 ;  /* 0x30000074ff707230 */ /* 0x000fe40000004100 */
[----:B------:R-:W-:Y:S01]  /*0c30*/  FMUL.FTZ R116, R214, R117 ;  /* 0x00000075d6747220 */ /* 0x000fe20000410000 */
[----:B------:R-:W-:Y:S01]  /*0c40*/  FMUL.FTZ R117, R60, R113 ;  /* 0x000000713c757220 */ /* 0x000fe20000410000 */
[----:B------:R-:W-:-:S02]  /*0c50*/  FADD.FTZ R206, R217, R206 ;  /* 0x000000ced9ce7221 */ /* 0x000fc40000010000 */
[-C--:B------:R-:W-:Y:S01]  /*0c60*/  FFMA.FTZ R207, R116, R217.reuse, R207 ;  /* 0x000000d974cf7223 */ /* 0x080fe200000100cf */
[----:B------:R-:W-:Y:S01]  /*0c70*/  FFMA.FTZ R217, R84, R217, R117 ;  /* 0x000000d954d97223 */ /* 0x000fe20000010075 */
[----:B------:R-:W-:Y:S02]  /*0c80*/  HADD2.F32 R218, -RZ, R109.H1_H1 ;  /* 0x3000006dffda7230 */ /* 0x000fe40000004100 */
[----:B------:R-:W-:Y:S01]  /*0c90*/  FADD.FTZ R117, -R225, R230 ;  /* 0x000000e6e1757221 */ /* 0x000fe20000010100 */
[----:B------:R-:W-:-:S03]  /*0ca0*/  HADD2.F32 R216, -RZ, R110.H0_H0 ;  /* 0x2000006effd87230 */ /* 0x000fc60000004100 */
[----:B------:R-:W-:Y:S01]  /*0cb0*/  FMUL.FTZ R220, R214, R117 ;  /* 0x00000075d6dc7220 */ /* 0x000fe20000410000 */
[----:B------:R-:W-:Y:S01]  /*0cc0*/  FADD.FTZ R117, -R225, R218 ;  /* 0x000000dae1757221 */ /* 0x000fe20000010100 */
[----:B------:R-:W-:-:S03]  /*0cd0*/  HADD2.F32 R224, -RZ, R110.H1_H1 ;  /* 0x3000006effe07230 */ /* 0x000fc60000004100 */
[C---:B------:R-:W-:Y:S01]  /*0ce0*/  FMUL.FTZ R218, R214.reuse, R117 ;  /* 0x00000075d6da7220 */ /* 0x040fe20000410000 */
[C---:B------:R-:W-:Y:S01]  /*0cf0*/  FADD.FTZ R117, -R225.reuse, R216 ;  /* 0x000000d8e1757221 */ /* 0x040fe20000010100 */
[----:B------:R-:W-:Y:S02]  /*0d00*/  HADD2.F32 R221, -RZ, R118.H0_H0 ;  /* 0x20000076ffdd7230 */ /* 0x000fe40000004100 */
[----:B------:R-:W-:Y:S02]  /*0d10*/  HADD2.F32 R222, -RZ, R108.H1_H1 ;  /* 0x3000006cffde7230 */ /* 0x000fe40000004100 */
[----:B------:R-:W-:Y:S01]  /*0d20*/  FMUL.FTZ R216, R214, R117 ;  /* 0x00000075d6d87220 */ /* 0x000fe20000410000 */
[--C-:B------:R-:W-:Y:S02]  /*0d30*/  HADD2.F32 R108, -RZ, R111.reuse.H0_H0 ;  /* 0x2000006fff6c7230 */ /* 0x100fe40000004100 */
[----:B------:R-:W-:Y:S01]  /*0d40*/  FADD.FTZ R117, -R225, R224 ;  /* 0x000000e0e1757221 */ /* 0x000fe20000010100 */
[----:B------:R-:W-:-:S02]  /*0d50*/  HADD2.F32 R110, -RZ, R111.H1_H1 ;  /* 0x3000006fff6e7230 */ /* 0x000fc40000004100 */
[----:B------:R-:W-:Y:S02]  /*0d60*/  HADD2.F32 R226, -RZ, R118.H1_H1 ;  /* 0x30000076ffe27230 */ /* 0x000fe40000004100 */
[----:B------:R-:W-:Y:S01]  /*0d70*/  FMUL.FTZ R118, R61, R112 ;  /* 0x000000703d767220 */ /* 0x000fe20000410000 */
[----:B------:R-:W-:Y:S02]  /*0d80*/  HADD2.F32 R111, -RZ, R114.H0_H0 ;  /* 0x20000072ff6f7230 */ /* 0x000fe40000004100 */
[----:B-1----:R-:W-:Y:S01]  /*0d90*/  FMUL.FTZ R177, R56, R221 ;  /* 0x000000dd38b17220 */ /* 0x002fe20000410000 */
[----:B0-----:R-:W-:Y:S01]  /*0da0*/  FMUL.FTZ R180, R214, R117 ;  /* 0x00000075d6b47220 */ /* 0x001fe20000410000 */
[----:B------:R-:W-:Y:S01]  /*0db0*/  FFMA.FTZ R215, R85, R228, R118 ;  /* 0x000000e455d77223 */ /* 0x000fe20000010076 */
[----:B------:R-:W-:Y:S01]  /*0dc0*/  FMUL.FTZ R118, R63, R223 ;  /* 0x000000df3f767220 */ /* 0x000fe20000410000 */
[----:B------:R-:W-:Y:S01]  /*0dd0*/  FADD.FTZ R190, R111, R190 ;  /* 0x000000be6fbe7221 */ /* 0x000fe20000010000 */
[-C--:B------:R-:W-:Y:S01]  /*0de0*/  FFMA.FTZ R191, R216, R111.reuse, R191 ;  /* 0x0000006fd8bf7223 */ /* 0x080fe200000100bf */
[----:B------:R-:W-:Y:S01]  /*0df0*/  FFMA.FTZ R177, R80, R111, R177 ;  /* 0x0000006f50b17223 */ /* 0x000fe200000100b1 */
[----:B------:R-:W-:Y:S01]  /*0e00*/  FADD.FTZ R117, -R225, R110 ;  /* 0x0000006ee1757221 */ /* 0x000fe20000010100 */
[----:B------:R-:W-:-:S02]  /*0e10*/  HADD2.F32 R227, -RZ, R119.H0_H0 ;  /* 0x20000077ffe37230 */ /* 0x000fc40000004100 */
[C---:B------:R-:W-:Y:S01]  /*0e20*/  FADD.FTZ R111, -R225.reuse, R108 ;  /* 0x0000006ce16f7221 */ /* 0x040fe20000010100 */
[----:B------:R-:W-:Y:S02]  /*0e30*/  HADD2.F32 R232, -RZ, R119.H1_H1 ;  /* 0x30000077ffe87230 */ /* 0x000fe40000004100 */
[----:B------:R-:W-:Y:S01]  /*0e40*/  FADD.FTZ R119, -R225, R222 ;  /* 0x000000dee1777221 */ /* 0x000fe20000010100 */
[----:B------:R-:W-:Y:S02]  /*0e50*/  HADD2.F32 R114, -RZ, R114.H1_H1 ;  /* 0x30000072ff727230 */ /* 0x000fe40000004100 */
[----:B---3--:R-:W-:Y:S01]  /*0e60*/  FFMA.FTZ R179, R87, R231, R118 ;  /* 0x000000e757b37223 */ /* 0x008fe20000010076 */
[C---:B------:R-:W-:Y:S01]  /*0e70*/  FMUL.FTZ R176, R214.reuse, R117 ;  /* 0x00000075d6b07220 */ /* 0x040fe20000410000 */
[----:B------:R-:W-:Y:S02]  /*0e80*/  HADD2.F32 R109, -RZ, R115.H0_H0 ;  /* 0x20000073ff6d7230 */ /* 0x000fe40000004100 */
[----:B------:R-:W-:Y:S01]  /*0e90*/  FMUL.FTZ R118, R57, R226 ;  /* 0x000000e239767220 */ /* 0x000fe20000410000 */
[----:B------:R-:W-:Y:S01]  /*0ea0*/  FMUL.FTZ R178, R214, R111 ;  /* 0x0000006fd6b27220 */ /* 0x000fe20000410000 */
[----:B------:R-:W-:Y:S01]  /*0eb0*/  FMUL.FTZ R111, R58, R227 ;  /* 0x000000e33a6f7220 */ /* 0x000fe20000410000 */
[----:B------:R-:W-:-:S02]  /*0ec0*/  HADD2.F32 R230, -RZ, R120.H0_H0 ;  /* 0x20000078ffe67230 */ /* 0x000fc40000004100 */
[----:B------:R-:W-:Y:S01]  /*0ed0*/  FMUL.FTZ R222, R214, R119 ;  /* 0x00000077d6de7220 */ /* 0x000fe20000410000 */
[----:B------:R-:W-:Y:S02]  /*0ee0*/  HADD2.F32 R115, -RZ, R115.H1_H1 ;  /* 0x30000073ff737230 */ /* 0x000fe40000004100 */
[-C--:B------:R-:W-:Y:S01]  /*0ef0*/  FMUL.FTZ R108, R59, R232.reuse ;  /* 0x000000e83b6c7220 */ /* 0x080fe20000410000 */
[----:B------:R-:W-:Y:S01]  /*0f00*/  FADD.FTZ R170, R232, R170 ;  /* 0x000000aae8aa7221 */ /* 0x000fe20000010000 */
[----:B------:R-:W-:Y:S01]  /*0f10*/  FFMA.FTZ R171, R176, R232, R171 ;  /* 0x000000e8b0ab7223 */ /* 0x000fe200000100ab */
[----:B------:R-:W-:Y:S01]  /*0f20*/  FFMA.FTZ R119, R81, R114, R118 ;  /* 0x0000007251777223 */ /* 0x000fe20000010076 */
[----:B------:R-:W-:Y:S02]  /*0f30*/  HADD2.F32 R232, -RZ, R120.H1_H1 ;  /* 0x30000078ffe87230 */ /* 0x000fe40000004100 */
[----:B------:R-:W-:Y:S01]  /*0f40*/  FADD.FTZ R182, R109, R182 ;  /* 0x000000b66db67221 */ /* 0x000fe20000010000 */
[-C--:B------:R-:W-:Y:S01]  /*0f50*/  FFMA.FTZ R183, R178, R109.reuse, R183 ;  /* 0x0000006db2b77223 */ /* 0x080fe200000100b7 */
[----:B------:R-:W-:Y:S01]  /*0f60*/  FFMA.FTZ R118, R82, R109, R111 ;  /* 0x0000006d52767223 */ /* 0x000fe2000001006f */
[----:B------:R-:W-:-:S02]  /*0f70*/  HADD2.F32 R234, -RZ, R121.H0_H0 ;  /* 0x20000079ffea7230 */ /* 0x000fc40000004100 */
[-C--:B------:R-:W-:Y:S01]  /*0f80*/  FMUL.FTZ R181, R62, R219.reuse ;  /* 0x000000db3eb57220 */ /* 0x080fe20000410000 */
[----:B------:R-:W-:Y:S02]  /*0f90*/  HADD2.F32 R236, -RZ, R121.H1_H1 ;  /* 0x30000079ffec7230 */ /* 0x000fe40000004100 */
[----:B------:R-:W-:Y:S01]  /*0fa0*/  FADD.FTZ R121, -R225, R230 ;  /* 0x000000e6e1797221 */ /* 0x000fe20000010100 */
[--C-:B------:R-:W-:Y:S02]  /*0fb0*/  HADD2.F32 R109, -RZ, R128.reuse.H0_H0 ;  /* 0x20000080ff6d7230 */ /* 0x100fe40000004100 */
[----:B------:R-:W-:Y:S01]  /*0fc0*/  FADD.FTZ R196, R219, R196 ;  /* 0x000000c4dbc47221 */ /* 0x000fe20000010000 */
[----:B------:R-:W-:Y:S01]  /*0fd0*/  FFMA.FTZ R197, R220, R219, R197 ;  /* 0x000000dbdcc57223 */ /* 0x000fe200000100c5 */
[----:B------:R-:W-:Y:S01]  /*0fe0*/  FADD.FTZ R174, R227, R174 ;  /* 0x000000aee3ae7221 */ /* 0x000fe20000010000 */
[----:B------:R-:W-:Y:S01]  /*0ff0*/  FFMA.FTZ R175, R178, R227, R175 ;  /* 0x000000e3b2af7223 */ /* 0x000fe200000100af */
[----:B------:R-:W-:-:S02]  /*1000*/  HADD2.F32 R111, -RZ, R128.H1_H1 ;  /* 0x30000080ff6f7230 */ /* 0x000fc40000004100 */
[----:B------:R-:W-:Y:S01]  /*1010*/  FADD.FTZ R186, R114, R186 ;  /* 0x000000ba72ba7221 */ /* 0x000fe20000010000 */
[----:B------:R-:W-:Y:S01]  /*1020*/  FFMA.FTZ R187, R180, R114, R187 ;  /* 0x00000072b4bb7223 */ /* 0x000fe200000100bb */
[----:B------:R-:W-:Y:S01]  /*1030*/  FFMA.FTZ R117, R83, R115, R108 ;  /* 0x0000007353757223 */ /* 0x000fe2000001006c */
[--C-:B------:R-:W-:Y:S02]  /*1040*/  HADD2.F32 R219, -RZ, R125.reuse.H0_H0 ;  /* 0x2000007dffdb7230 */ /* 0x100fe40000004100 */
[----:B------:R-:W-:Y:S02]  /*1050*/  HADD2.F32 R227, -RZ, R125.H1_H1 ;  /* 0x3000007dffe37230 */ /* 0x000fe40000004100 */
[----:B------:R-:W-:Y:S01]  /*1060*/  FADD.FTZ R125, -R225, R232 ;  /* 0x000000e8e17d7221 */ /* 0x000fe20000010100 */
[--C-:B------:R-:W-:Y:S02]  /*1070*/  HADD2.F32 R108, -RZ, R123.reuse.H0_H0 ;  /* 0x2000007bff6c7230 */ /* 0x100fe40000004100 */
[----:B------:R-:W-:Y:S01]  /*1080*/  FADD.FTZ R202, R228, R202 ;  /* 0x000000cae4ca7221 */ /* 0x000fe20000010000 */
[----:B------:R-:W-:-:S02]  /*1090*/  HADD2.F32 R110, -RZ, R123.H1_H1 ;  /* 0x3000007bff6e7230 */ /* 0x000fc40000004100 */
[----:B------:R-:W-:Y:S01]  /*10a0*/  FFMA.FTZ R203, R222, R228, R203 ;  /* 0x000000e4decb7223 */ /* 0x000fe200000100cb */
[----:B------:R-:W-:Y:S02]  /*10b0*/  HADD2.F32 R114, -RZ, R129.H1_H1 ;  /* 0x30000081ff727230 */ /* 0x000fe40000004100 */
[----:B------:R-:W-:Y:S01]  /*10c0*/  FADD.FTZ R198, R229, R198 ;  /* 0x000000c6e5c67221 */ /* 0x000fe20000010000 */
[-C--:B------:R-:W-:Y:S01]  /*10d0*/  FFMA.FTZ R199, R220, R229.reuse, R199 ;  /* 0x000000e5dcc77223 */ /* 0x080fe200000100c7 */
[----:B------:R-:W-:Y:S01]  /*10e0*/  FFMA.FTZ R181, R86, R229, R181 ;  /* 0x000000e556b57223 */ /* 0x000fe200000100b5 */
[----:B------:R-:W-:Y:S02]  /*10f0*/  HADD2.F32 R238, -RZ, R122.H0_H0 ;  /* 0x2000007affee7230 */ /* 0x000fe40000004100 */
[----:B------:R-:W-:Y:S01]  /*1100*/  FMUL.FTZ R120, R214, R121 ;  /* 0x00000079d6787220 */ /* 0x000fe20000410000 */
[--C-:B------:R-:W-:Y:S02]  /*1110*/  HADD2.F32 R123, -RZ, R124.reuse.H0_H0 ;  /* 0x2000007cff7b7230 */ /* 0x100fe40000004100 */
[----:B------:R-:W-:Y:S01]  /*1120*/  FADD.FTZ R188, R221, R188 ;  /* 0x000000bcddbc7221 */ /* 0x000fe20000010000 */
[----:B------:R-:W-:Y:S01]  /*1130*/  FFMA.FTZ R189, R216, R221, R189 ;  /* 0x000000ddd8bd7223 */ /* 0x000fe200000100bd */
[----:B------:R-:W-:Y:S01]  /*1140*/  FADD.FTZ R184, R226, R184 ;  /* 0x000000b8e2b87221 */ /* 0x000fe20000010000 */
[----:B------:R-:W-:Y:S01]  /*1150*/  FFMA.FTZ R185, R180, R226, R185 ;  /* 0x000000e2b4b97223 */ /* 0x000fe200000100b9 */
[----:B------:R-:W-:-:S02]  /*1160*/  HADD2.F32 R124, -RZ, R124.H1_H1 ;  /* 0x3000007cff7c7230 */ /* 0x000fc40000004100 */
[----:B------:R-:W-:Y:S01]  /*1170*/  FMUL.FTZ R121, R52, R109 ;  /* 0x0000006d34797220 */ /* 0x000fe20000410000 */
[--C-:B------:R-:W-:Y:S02]  /*1180*/  HADD2.F32 R229, -RZ, R126.reuse.H0_H0 ;  /* 0x2000007effe57230 */ /* 0x100fe40000004100 */
[----:B------:R-:W-:Y:S02]  /*1190*/  HADD2.F32 R228, -RZ, R126.H1_H1 ;  /* 0x3000007effe47230 */ /* 0x000fe40000004100 */
[----:B------:R-:W-:Y:S01]  /*11a0*/  FMUL.FTZ R126, R53, R111 ;  /* 0x0000006f357e7220 */ /* 0x000fe20000410000 */
[----:B------:R-:W-:Y:S02]  /*11b0*/  HADD2.F32 R224, -RZ, R122.H1_H1 ;  /* 0x3000007affe07230 */ /* 0x000fe40000004100 */
[----:B------:R-:W-:Y:S01]  /*11c0*/  FADD.FTZ R204, R113, R204 ;  /* 0x000000cc71cc7221 */ /* 0x000fe20000010000 */
[--C-:B------:R-:W-:Y:S02]  /*11d0*/  HADD2.F32 R221, -RZ, R127.reuse.H0_H0 ;  /* 0x2000007fffdd7230 */ /* 0x100fe40000004100 */
[----:B------:R-:W-:Y:S01]  /*11e0*/  FFMA.FTZ R205, R116, R113, R205 ;  /* 0x0000007174cd7223 */ /* 0x000fe200000100cd */
[----:B------:R-:W-:-:S02]  /*11f0*/  HADD2.F32 R226, -RZ, R127.H1_H1 ;  /* 0x3000007fffe27230 */ /* 0x000fc40000004100 */
[----:B------:R-:W-:Y:S01]  /*1200*/  FMUL.FTZ R122, R214, R125 ;  /* 0x0000007dd67a7220 */ /* 0x000fe20000410000 */
[C---:B------:R-:W-:Y:S01]  /*1210*/  FADD.FTZ R127, -R225.reuse, R236 ;  /* 0x000000ece17f7221 */ /* 0x040fe20000010100 */
[----:B------:R-:W-:Y:S01]  /*1220*/  FADD.FTZ R200, R112, R200 ;  /* 0x000000c870c87221 */ /* 0x000fe20000010000 */
[----:B------:R-:W-:Y:S01]  /*1230*/  FFMA.FTZ R201, R222, R112, R201 ;  /* 0x00000070dec97223 */ /* 0x000fe200000100c9 */
[----:B------:R-:W-:Y:S02]  /*1240*/  HADD2.F32 R113, -RZ, R129.H0_H0 ;  /* 0x20000081ff717230 */ /* 0x000fe40000004100 */
[----:B------:R-:W-:Y:S01]  /*1250*/  FADD.FTZ R125, -R225, R234 ;  /* 0x000000eae17d7221 */ /* 0x000fe20000010100 */
[----:B------:R-:W-:Y:S01]  /*1260*/  FMUL.FTZ R128, R55, R114 ;  /* 0x0000007237807220 */ /* 0x000fe20000410000 */
[----:B------:R-:W-:Y:S02]  /*1270*/  HADD2.F32 R112, -RZ, R130.H0_H0 ;  /* 0x20000082ff707230 */ /* 0x000fe40000004100 */
[----:B------:R-:W-:Y:S01]  /*1280*/  FADD.FTZ R168, R123, R168 ;  /* 0x000000a87ba87221 */ /* 0x000fe20000010000 */
[-C--:B------:R-:W-:Y:S01]  /*1290*/  FFMA.FTZ R169, R120, R123.reuse, R169 ;  /* 0x0000007b78a97223 */ /* 0x080fe200000100a9 */
[----:B------:R-:W-:Y:S01]  /*12a0*/  FFMA.FTZ R121, R76, R123, R121 ;  /* 0x0000007b4c797223 */ /* 0x000fe20000010079 */
[----:B------:R-:W-:Y:S01]  /*12b0*/  FADD.FTZ R129, -R225, R238 ;  /* 0x000000eee1817221 */ /* 0x000fe20000010100 */
[-C--:B------:R-:W-:Y:S01]  /*12c0*/  FFMA.FTZ R123, R77, R124.reuse, R126 ;  /* 0x0000007c4d7b7223 */ /* 0x080fe2000001007e */
[----:B------:R-:W-:Y:S01]  /*12d0*/  FADD.FTZ R164, R124, R164 ;  /* 0x000000a47ca47221 */ /* 0x000fe20000010000 */
[----:B------:R-:W-:Y:S01]  /*12e0*/  FFMA.FTZ R165, R122, R124, R165 ;  /* 0x0000007c7aa57223 */ /* 0x000fe200000100a5 */
[C---:B------:R-:W-:Y:S01]  /*12f0*/  FMUL.FTZ R126, R214.reuse, R127 ;  /* 0x0000007fd67e7220 */ /* 0x040fe20000410000 */
[----:B------:R-:W-:Y:S01]  /*1300*/  FMUL.FTZ R124, R214, R125 ;  /* 0x0000007dd67c7220 */ /* 0x000fe20000410000 */
        /* <DEDUP_REMOVED lines=10> */
[----:B------:R-:W-:Y:S01]  /*13b0*/  FADD.FTZ R219, -R225, R108 ;  /* 0x0000006ce1db7221 */ /* 0x000fe20000010100 */
[----:B------:R-:W-:Y:S01]  /*13c0*/  FADD.FTZ R172, R115, R172 ;  /* 0x000000ac73ac7221 */ /* 0x000fe20000010000 */
[----:B------:R-:W-:Y:S01]  /*13d0*/  FFMA.FTZ R173, R176, R115, R173 ;  /* 0x00000073b0ad7223 */ /* 0x000fe200000100ad */
[----:B------:R-:W-:-:S02]  /*13e0*/  HADD2.F32 R230, -RZ, R131.H1_H1 ;  /* 0x30000083ffe67230 */ /* 0x000fc40000004100 */
[C---:B------:R-:W-:Y:S01]  /*13f0*/  FADD.FTZ R229, -R225.reuse, R110 ;  /* 0x0000006ee1e57221 */ /* 0x040fe20000010100 */
[----:B------:R-:W-:Y:S02]  /*1400*/  HADD2.F32 R115, -RZ, R131.H0_H0 ;  /* 0x20000083ff737230 */ /* 0x000fe40000004100 */
[----:B------:R-:W-:Y:S01]  /*1410*/  FADD.FTZ R131, -R225, R224 ;  /* 0x000000e0e1837221 */ /* 0x000fe20000010100 */
[----:B------:R-:W-:Y:S01]  /*1420*/  FADD.FTZ R192, R223, R192 ;  /* 0x000000c0dfc07221 */ /* 0x000fe20000010000 */
[----:B------:R-:W-:Y:S01]  /*1430*/  FFMA.FTZ R193, R218, R223, R193 ;  /* 0x000000dfdac17223 */ /* 0x000fe200000100c1 */
[C---:B------:R-:W-:Y:S01]  /*1440*/  FMUL.FTZ R224, R214.reuse, R219 ;  /* 0x000000dbd6e07220 */ /* 0x040fe20000410000 */
[----:B------:R-:W-:Y:S02]  /*1450*/  HADD2.F32 R223, -RZ, R130.H1_H1 ;  /* 0x30000082ffdf7230 */ /* 0x000fe40000004100 */
[----:B------:R-:W-:Y:S01]  /*1460*/  FMUL.FTZ R219, R214, R229 ;  /* 0x000000e5d6db7220 */ /* 0x000fe20000410000 */
[----:B------:R-:W-:Y:S01]  /*1470*/  FMUL.FTZ R108, R51, R230 ;  /* 0x000000e6336c7220 */ /* 0x000fe20000410000 */
[----:B------:R-:W-:Y:S01]  /*1480*/  FADD.FTZ R20, R226, R20 ;  /* 0x00000014e2147221 */ /* 0x000fe20000010000 */
[----:B------:R-:W-:Y:S01]  /*1490*/  FMUL.FTZ R131, R214, R131 ;  /* 0x00000083d6837220 */ /* 0x000fe20000410000 */
[-C--:B------:R-:W-:Y:S01]  /*14a0*/  FFMA.FTZ R14, R219, R226.reuse, R14 ;  /* 0x000000e2db0e7223 */ /* 0x080fe2000001000e */
[----:B------:R-:W-:Y:S01]  /*14b0*/  FMUL.FTZ R130, R49, R223 ;  /* 0x000000df31827220 */ /* 0x000fe20000410000 */
[----:B------:R-:W-:Y:S01]  /*14c0*/  FFMA.FTZ R226, R75, R226, R108 ;  /* 0x000000e24be27223 */ /* 0x000fe2000001006c */
[----:B------:R-:W-:-:S02]  /*14d0*/  HADD2.F32 R108, -RZ, R132.H0_H0 ;  /* 0x20000084ff6c7230 */ /* 0x000fc40000004100 */
[----:B------:R-:W-:Y:S01]  /*14e0*/  FADD.FTZ R13, R228, R13 ;  /* 0x0000000de40d7221 */ /* 0x000fe20000010000 */
[----:B------:R-:W-:Y:S02]  /*14f0*/  HADD2.F32 R132, -RZ, R132.H1_H1 ;  /* 0x30000084ff847230 */ /* 0x000fe40000004100 */
[-C--:B------:R-:W-:Y:S01]  /*1500*/  FFMA.FTZ R16, R131, R228.reuse, R16 ;  /* 0x000000e483107223 */ /* 0x080fe20000010010 */
[----:B------:R-:W-:Y:S01]  /*1510*/  FFMA.FTZ R130, R73, R228, R130 ;  /* 0x000000e449827223 */ /* 0x000fe20000010082 */
[----:B------:R-:W-:Y:S01]  /*1520*/  FADD.FTZ R10, R114, R10 ;  /* 0x0000000a720a7221 */ /* 0x000fe20000010000 */
[----:B------:R-:W-:Y:S01]  /*1530*/  FFMA.FTZ R155, R126, R114, R155 ;  /* 0x000000727e9b7223 */ /* 0x000fe2000001009b */
[----:B------:R-:W-:Y:S02]  /*1540*/  HADD2.F32 R110, -RZ, R133.H0_H0 ;  /* 0x20000085ff6e7230 */ /* 0x000fe40000004100 */
[----:B------:R-:W-:Y:S01]  /*1550*/  FADD.FTZ R194, R231, R194 ;  /* 0x000000c2e7c27221 */ /* 0x000fe20000010000 */
[----:B------:R-:W-:Y:S01]  /*1560*/  FFMA.FTZ R195, R218, R231, R195 ;  /* 0x000000e7dac37223 */ /* 0x000fe200000100c3 */
[----:B------:R-:W-:Y:S01]  /*1570*/  FADD.FTZ R156, R227, R156 ;  /* 0x0000009ce39c7221 */ /* 0x000fe20000010000 */
[----:B------:R-:W-:Y:S01]  /*1580*/  FFMA.FTZ R157, R126, R227, R157 ;  /* 0x000000e37e9d7223 */ /* 0x000fe2000001009d */
[----:B------:R-:W-:Y:S01]  /*1590*/  FADD.FTZ R11, R112, R11 ;  /* 0x0000000b700b7221 */ /* 0x000fe20000010000 */
[----:B------:R-:W-:Y:S01]  /*15a0*/  FFMA.FTZ R5, R128, R112, R5 ;  /* 0x0000007080057223 */ /* 0x000fe20000010005 */
[----:B------:R-:W-:-:S02]  /*15b0*/  HADD2.F32 R114, -RZ, R134.H0_H0 ;  /* 0x20000086ff727230 */ /* 0x000fc40000004100 */
[----:B------:R-:W-:Y:S01]  /*15c0*/  FMUL.FTZ R227, R50, R115 ;  /* 0x0000007332e37220 */ /* 0x000fe20000410000 */
[----:B------:R-:W-:Y:S02]  /*15d0*/  HADD2.F32 R228, -RZ, R135.H0_H0 ;  /* 0x20000087ffe47230 */ /* 0x000fe40000004100 */
[----:B------:R-:W-:Y:S01]  /*15e0*/  FADD.FTZ R7, R230, R7 ;  /* 0x00000007e6077221 */ /* 0x000fe20000010000 */
[----:B------:R-:W-:Y:S01]  /*15f0*/  FFMA.FTZ R4, R219, R230, R4 ;  /* 0x000000e6db047223 */ /* 0x000fe20000010004 */
[----:B------:R-:W-:Y:S02]  /*1600*/  HADD2.F32 R112, -RZ, R133.H1_H1 ;  /* 0x30000085ff707230 */ /* 0x000fe40000004100 */
[C---:B------:R-:W-:Y:S01]  /*1610*/  FADD.FTZ R231, -R225.reuse, R108 ;  /* 0x0000006ce1e77221 */ /* 0x040fe20000010100 */
[----:B------:R-:W-:Y:S02]  /*1620*/  HADD2.F32 R134, -RZ, R134.H1_H1 ;  /* 0x30000086ff867230 */ /* 0x000fe40000004100 */
[----:B------:R-:W-:Y:S01]  /*1630*/  FADD.FTZ R235, -R225, R132 ;  /* 0x00000084e1eb7221 */ /* 0x000fe20000010100 */
[----:B------:R-:W-:-:S02]  /*1640*/  HADD2.F32 R230, -RZ, R135.H1_H1 ;  /* 0x30000087ffe67230 */ /* 0x000fc40000004100 */
[----:B------:R-:W-:Y:S02]  /*1650*/  HADD2.F32 R108, -RZ, R140.H1_H1 ;  /* 0x3000008cff6c7230 */ /* 0x000fe40000004100 */
[----:B------:R-:W-:Y:S01]  /*1660*/  FADD.FTZ R17, R221, R17 ;  /* 0x00000011dd117221 */ /* 0x000fe20000010000 */
[----:B------:R-:W-:Y:S01]  /*1670*/  FFMA.FTZ R19, R224, R221, R19 ;  /* 0x000000dde0137223 */ /* 0x000fe20000010013 */
[----:B------:R-:W-:Y:S01]  /*1680*/  FADD.FTZ R8, R223, R8 ;  /* 0x00000008df087221 */ /* 0x000fe20000010000 */
[----:B------:R-:W-:Y:S01]  /*1690*/  FFMA.FTZ R6, R131, R223, R6 ;  /* 0x000000df83067223 */ /* 0x000fe20000010006 */
[----:B------:R-:W-:Y:S01]  /*16a0*/  FADD.FTZ R229, -R225, R110 ;  /* 0x0000006ee1e57221 */ /* 0x000fe20000010100 */
[----:B------:R-:W-:Y:S01]  /*16b0*/  FFMA.FTZ R221, R74, R221, R227 ;  /* 0x000000dd4add7223 */ /* 0x000fe200000100e3 */
[----:B------:R-:W-:Y:S01]  /*16c0*/  FADD.FTZ R166, R109, R166 ;  /* 0x000000a66da67221 */ /* 0x000fe20000010000 */
[----:B------:R-:W-:Y:S01]  /*16d0*/  FFMA.FTZ R167, R120, R109, R167 ;  /* 0x0000006d78a77223 */ /* 0x000fe200000100a7 */
[----:B------:R-:W-:Y:S01]  /*16e0*/  FADD.FTZ R158, R113, R158 ;  /* 0x0000009e719e7221 */ /* 0x000fe20000010000 */
[----:B------:R-:W-:Y:S01]  /*16f0*/  FFMA.FTZ R159, R124, R113, R159 ;  /* 0x000000717c9f7223 */ /* 0x000fe2000001009f */
[C---:B------:R-:W-:Y:S01]  /*1700*/  FADD.FTZ R135, -R225.reuse, R114 ;  /* 0x00000072e1877221 */ /* 0x040fe20000010100 */
[----:B------:R-:W-:Y:S01]  /*1710*/  FADD.FTZ R223, -R225, R228 ;  /* 0x000000e4e1df7221 */ /* 0x000fe20000010100 */
[----:B------:R-:W-:-:S02]  /*1720*/  HADD2.F32 R110, -RZ, R141.H0_H0 ;  /* 0x2000008dff6e7230 */ /* 0x000fc40000004100 */
[C---:B------:R-:W-:Y:S01]  /*1730*/  FADD.FTZ R227, -R225.reuse, R112 ;  /* 0x00000070e1e37221 */ /* 0x040fe20000010100 */
[----:B------:R-:W-:Y:S01]  /*1740*/  FADD.FTZ R133, -R225, R134 ;  /* 0x00000086e1857221 */ /* 0x000fe20000010100 */
[----:B------:R-:W-:Y:S02]  /*1750*/  HADD2.F32 R228, -RZ, R136.H1_H1 ;  /* 0x30000088ffe47230 */ /* 0x000fe40000004100 */
[----:B------:R-:W-:Y:S01]  /*1760*/  FADD.FTZ R9, R115, R9 ;  /* 0x0000000973097221 */ /* 0x000fe20000010000 */
[----:B------:R-:W-:Y:S02]  /*1770*/  HADD2.F32 R109, -RZ, R140.H0_H0 ;  /* 0x2000008cff6d7230 */ /* 0x000fe40000004100 */
[----:B------:R-:W-:Y:S01]  /*1780*/  FFMA.FTZ R3, R224, R115, R3 ;  /* 0x00000073e0037223 */ /* 0x000fe20000010003 */
[--C-:B------:R-:W-:Y:S02]  /*1790*/  HADD2.F32 R113, -RZ, R143.reuse.H0_H0 ;  /* 0x2000008fff717230 */ /* 0x100fe40000004100 */
[----:B------:R-:W-:Y:S01]  /*17a0*/  FADD.FTZ R225, -R225, R230 ;  /* 0x000000e6e1e17221 */ /* 0x000fe20000010100 */
[----:B------:R-:W-:-:S02]  /*17b0*/  HADD2.F32 R114, -RZ, R143.H1_H1 ;  /* 0x3000008fff727230 */ /* 0x000fc40000004100 */
[----:B------:R-:W-:Y:S01]  /*17c0*/  FMUL.FTZ R140, R45, R108 ;  /* 0x0000006c2d8c7220 */ /* 0x000fe20000410000 */
[C---:B------:R-:W-:Y:S01]  /*17d0*/  FMUL.FTZ R143, R214.reuse, R235 ;  /* 0x000000ebd68f7220 */ /* 0x040fe20000410000 */
[--C-:B------:R-:W-:Y:S02]  /*17e0*/  HADD2.F32 R115, -RZ, R139.reuse.H0_H0 ;  /* 0x2000008bff737230 */ /* 0x100fe40000004100 */
[----:B------:R-:W-:Y:S02]  /*17f0*/  HADD2.F32 R230, -RZ, R139.H1_H1 ;  /* 0x3000008bffe67230 */ /* 0x000fe40000004100 */
[----:B------:R-:W-:Y:S01]  /*1800*/  FMUL.FTZ R139, R214, R229 ;  /* 0x000000e5d68b7220 */ /* 0x000fe20000410000 */
[----:B------:R-:W-:Y:S02]  /*1810*/  HADD2.F32 R233, -RZ, R136.H0_H0 ;  /* 0x20000088ffe97230 */ /* 0x000fe40000004100 */
[----:B------:R-:W-:Y:S01]  /*1820*/  FMUL.FTZ R229, R46, R110 ;  /* 0x0000006e2ee57220 */ /* 0x000fe20000410000 */
[----:B------:R-:W-:-:S02]  /*1830*/  HADD2.F32 R234, -RZ, R137.H0_H0 ;  /* 0x20000089ffea7230 */ /* 0x000fc40000004100 */
[----:B------:R-:W-:Y:S01]  /*1840*/  FADD.FTZ R22, R228, R22 ;  /* 0x00000016e4167221 */ /* 0x000fe20000010000 */
[----:B------:R-:W-:Y:S02]  /*1850*/  HADD2.F32 R136, -RZ, R137.H1_H1 ;  /* 0x30000089ff887230 */ /* 0x000fe40000004100 */
[-C--:B------:R-:W-:Y:S01]  /*1860*/  FFMA.FTZ R23, R143, R228.reuse, R23 ;  /* 0x000000e48f177223 */ /* 0x080fe20000010017 */
[----:B------:R-:W-:Y:S01]  /*1870*/  FFMA.FTZ R140, R69, R228, R140 ;  /* 0x000000e4458c7223 */ /* 0x000fe2000001008c */
[----:B------:R-:W-:Y:S01]  /*1880*/  FFMA.FTZ R137, R116, R217, RZ ;  /* 0x000000d974897223 */ /* 0x000fe200000100ff */
[----:B------:R-:W-:Y:S01]  /*1890*/  FADD.FTZ R228, RZ, R217 ;  /* 0x000000d9ffe47221 */ /* 0x000fe20000010000 */
[--C-:B------:R-:W-:Y:S02]  /*18a0*/  HADD2.F32 R134, -RZ, R138.reuse.H0_H0 ;  /* 0x2000008aff867230 */ /* 0x100fe40000004100 */
[----:B------:R-:W-:Y:S02]  /*18b0*/  HADD2.F32 R132, -RZ, R138.H1_H1 ;  /* 0x3000008aff847230 */ /* 0x000fe40000004100 */
        /* <DEDUP_REMOVED lines=12> */
[----:B------:R-:W-:Y:S02]  /*1980*/  HADD2.F32 R112, -RZ, R141.H1_H1 ;  /* 0x3000008dff707230 */ /* 0x000fe40000004100 */
[----:B------:R-:W-:Y:S01]  /*1990*/  FFMA.FTZ R229, R178, R118, R229 ;  /* 0x00000076b2e57223 */ /* 0x000fe200000100e5 */
[----:B------:R-:W-:Y:S01]  /*19a0*/  FADD.FTZ R228, R118, R227 ;  /* 0x000000e376e47221 */ /* 0x000fe20000010000 */
[----:B------:R-:W-:-:S02]  /*19b0*/  FADD.FTZ R24, R234, R24 ;  /* 0x00000018ea187221 */ /* 0x000fc40000010000 */
[----:B------:R-:W-:Y:S01]  /*19c0*/  FFMA.FTZ R227, R176, R117, R229 ;  /* 0x00000075b0e37223 */ /* 0x000fe200000100e5 */
[----:B------:R-:W-:Y:S01]  /*19d0*/  FADD.FTZ R228, R117, R228 ;  /* 0x000000e475e47221 */ /* 0x000fe20000010000 */
[----:B------:R-:W-:Y:S01]  /*19e0*/  FFMA.FTZ R25, R139, R234, R25 ;  /* 0x000000ea8b197223 */ /* 0x000fe20000010019 */
[----:B------:R-:W-:Y:S02]  /*19f0*/  HADD2.F32 R232, -RZ, R142.H1_H1 ;  /* 0x3000008effe87230 */ /* 0x000fe40000004100 */
[----:B------:R-:W-:Y:S01]  /*1a00*/  FMUL.FTZ R234, R47, R112 ;  /* 0x000000702fea7220 */ /* 0x000fe20000410000 */
[----:B------:R-:W-:Y:S01]  /*1a10*/  FFMA.FTZ R227, R120, R121, R227 ;  /* 0x0000007978e37223 */ /* 0x000fe200000100e3 */
[----:B------:R-:W-:Y:S01]  /*1a20*/  FADD.FTZ R228, R121, R228 ;  /* 0x000000e479e47221 */ /* 0x000fe20000010000 */
[----:B------:R-:W-:Y:S01]  /*1a30*/  FADD.FTZ R26, R136, R26 ;  /* 0x0000001a881a7221 */ /* 0x000fe20000010000 */
[-C--:B------:R-:W-:Y:S01]  /*1a40*/  FFMA.FTZ R29, R137, R136.reuse, R29 ;  /* 0x00000088891d7223 */ /* 0x080fe2000001001d */
        /* <DEDUP_REMOVED lines=21> */
[----:B------:R-:W-:Y:S01]  /*1ba0*/  FFMA.FTZ R163, R122, R111, R163 ;  /* 0x0000006f7aa37223 */ /* 0x000fe200000100a3 */
[----:B------:R-:W-:Y:S01]  /*1bb0*/  FADD.FTZ R236, R130, R227 ;  /* 0x000000e382ec7221 */ /* 0x000fe20000010000 */
[----:B------:R-:W-:-:S02]  /*1bc0*/  HADD2.F32 R111, -RZ, R142.H0_H0 ;  /* 0x2000008eff6f7230 */ /* 0x000fc40000004100 */
[----:B------:R-:W-:Y:S01]  /*1bd0*/  FMUL.FTZ R142, R214, R231 ;  /* 0x000000e7d68e7220 */ /* 0x000fe20000410000 */
[----:B------:R-:W-:Y:S01]  /*1be0*/  FMUL.FTZ R141, R44, R109 ;  /* 0x0000006d2c8d7220 */ /* 0x000fe20000410000 */
[----:B------:R-:W-:Y:S01]  /*1bf0*/  FFMA.FTZ R234, R224, R221, R115 ;  /* 0x000000dde0ea7223 */ /* 0x000fe20000010073 */
[----:B------:R-:W-:Y:S01]  /*1c00*/  FADD.FTZ R115, R221, R236 ;  /* 0x000000ecdd737221 */ /* 0x000fe20000010000 */
[----:B------:R-:W-:Y:S01]  /*1c10*/  FADD.FTZ R36, R109, R36 ;  /* 0x000000246d247221 */ /* 0x000fe20000010000 */
[----:B------:R-:W-:Y:S01]  /*1c20*/  FFMA.FTZ R144, R142, R109, R144 ;  /* 0x0000006d8e907223 */ /* 0x000fe20000010090 */
        /* <DEDUP_REMOVED lines=26> */
[----:B------:R-:W-:Y:S01]  /*1dd0*/  FADD.FTZ R147, R111, R147 ;  /* 0x000000936f937221 */ /* 0x000fe20000010000 */
[----:B------:R-:W-:Y:S01]  /*1de0*/  FFMA.FTZ R152, R135, R111, R152 ;  /* 0x0000006f87987223 */ /* 0x000fe20000010098 */
        /* <DEDUP_REMOVED lines=36> */
.L_x_1582:
        /* <DEDUP_REMOVED lines=13> */
.L_x_1570:
        /* <DEDUP_REMOVED lines=23> */
[----:B-----5:R-:W-:-:S03]  /*2270*/  @P0 HADD2.F32 R108, -RZ, R90.H1_H1 ;  /* 0x3000005aff6c0230 */ /* 0x020fc60000004100 */
        /* <DEDUP_REMOVED lines=15> */
[----:B------:R-:W-:-:S02]  /*2370*/  @P0 HADD2.F32 R116, -RZ, R91.H0_H0 ;  /* 0x2000005bff740230 */ /* 0x000fc40000004100 */
[-CC-:B------:R-:W-:Y:S01]  /*2380*/  FFMA.FTZ R220, R220, R113.reuse, R114.reuse ;  /* 0x00000071dcdc7223 */ /* 0x180fe20000010072 */
[----:B------:R-:W-:Y:S01]  /*2390*/  FFMA.FTZ R180, R180, R113, R114 ;  /* 0x00000071b4b47223 */ /* 0x000fe20000010072 */
[----:B------:R-:W-:Y:S01]  /*23a0*/  FADD.FTZ R131, R121, -R120 ;  /* 0x8000007879837221 */ /* 0x000fe20000010000 */
[----:B------:R-:W-:Y:S01]  /*23b0*/  FMUL.FTZ R111, R214, R109 ;  /* 0x0000006dd66f7220 */ /* 0x000fe20000410000 */
[----:B------:R-:W-:Y:S01]  /*23c0*/  FFMA.FTZ R224, R224, R113, R114 ;  /* 0x00000071e0e07223 */ /* 0x000fe20000010072 */
[C---:B------:R-:W-:Y:S01]  /*23d0*/  FMUL.FTZ R120, R214.reuse, R117 ;  /* 0x00000075d6787220 */ /* 0x040fe20000410000 */
[----:B------:R-:W-:Y:S01]  /*23e0*/  FADD.FTZ R115, R179, -R218 ;  /* 0x800000dab3737221 */ /* 0x000fe20000010000 */
[----:B------:R-:W-:Y:S02]  /*23f0*/  @P0 HADD2.F32 R117, -RZ, R90.H0_H0 ;  /* 0x2000005aff750230 */ /* 0x000fe40000004100 */
[----:B------:R-:W-:Y:S01]  /*2400*/  FMUL.FTZ R110, R214, R177 ;  /* 0x000000b1d66e7220 */ /* 0x000fe20000410000 */
[----:B------:R-:W-:Y:S01]  /*2410*/  FADD.FTZ R181, R181, -R220 ;  /* 0x800000dcb5b57221 */ /* 0x000fe20000010000 */
[----:B------:R-:W-:Y:S01]  /*2420*/  FADD.FTZ R119, R119, -R180 ;  /* 0x800000b477777221 */ /* 0x000fe20000010000 */
[----:B------:R-:W-:Y:S01]  /*2430*/  @P0 FADD.FTZ R111, R111, R116 ;  /* 0x000000746f6f0221 */ /* 0x000fe20000010000 */
[----:B------:R-:W-:Y:S01]  /*2440*/  FADD.FTZ R221, R221, -R224 ;  /* 0x800000e0dddd7221 */ /* 0x000fe20000010000 */
[----:B------:R-:W-:-:S02]  /*2450*/  @P0 HADD2.F32 R116, -RZ, R89.H1_H1 ;  /* 0x30000059ff740230 */ /* 0x000fc40000004100 */
[--C-:B------:R-:W-:Y:S01]  /*2460*/  FFMA.FTZ R222, R222, R113, R114.reuse ;  /* 0x00000071dede7223 */ /* 0x100fe20000010072 */
        /* <DEDUP_REMOVED lines=13> */
[----:B------:R-:W-:-:S02]  /*2540*/  @P0 HADD2.F32 R109, -RZ, R89.H0_H0 ;  /* 0x20000059ff6d0230 */ /* 0x000fc40000004100 */
[----:B------:R-:W-:Y:S01]  /*2550*/  @P0 FADD.FTZ R110, R110, R117 ;  /* 0x000000756e6e0221 */ /* 0x000fe20000010000 */
[----:B------:R-:W-:Y:S01]  /*2560*/  FADD.FTZ R227, R138, -R227 ;  /* 0x800000e38ae37221 */ /* 0x000fe20000010000 */
[C---:B------:R-:W-:Y:S01]  /*2570*/  FMUL.FTZ R114, R214.reuse, R181 ;  /* 0x000000b5d6727220 */ /* 0x040fe20000410000 */
[C---:B------:R-:W-:Y:S01]  /*2580*/  FMUL.FTZ R121, R214.reuse, R119 ;  /* 0x00000077d6797220 */ /* 0x040fe20000410000 */
[----:B------:R-:W-:Y:S02]  /*2590*/  @P0 HADD2.F32 R117, -RZ, R95.H0_H0 ;  /* 0x2000005fff750230 */ /* 0x000fe40000004100 */
[----:B------:R-:W-:Y:S01]  /*25a0*/  FMUL.FTZ R138, R214, R221 ;  /* 0x000000ddd68a7220 */ /* 0x000fe20000410000 */
[----:B------:R-:W-:Y:S01]  /*25b0*/  FADD.FTZ R113, R215, -R222 ;  /* 0x800000ded7717221 */ /* 0x000fe20000010000 */
[----:B------:R-:W-:Y:S01]  /*25c0*/  @P0 FADD.FTZ R115, R115, R116 ;  /* 0x0000007473730221 */ /* 0x000fe20000010000 */
[----:B------:R-:W-:Y:S01]  /*25d0*/  FADD.FTZ R129, R129, -R128 ;  /* 0x8000008081817221 */ /* 0x000fe20000010000 */
        /* <DEDUP_REMOVED lines=13> */
[----:B------:R-:W-:Y:S01]  /*26b0*/  FMUL.FTZ R136, R214, R129 ;  /* 0x00000081d6887220 */ /* 0x000fe20000410000 */
[----:B------:R-:W-:Y:S02]  /*26c0*/  @P0 HADD2.F32 R119, -RZ, R91.H1_H1 ;  /* 0x3000005bff770230 */ /* 0x000fe40000004100 */
[----:B------:R-:W-:Y:S01]  /*26d0*/  FADD.FTZ R125, R125, -R124 ;  /* 0x8000007c7d7d7221 */ /* 0x000fe20000010000 */
[----:B------:R-:W-:Y:S01]  /*26e0*/  FADD.FTZ R127, R127, -R126 ;  /* 0x8000007e7f7f7221 */ /* 0x000fe20000010000 */
[----:B------:R-:W-:Y:S01]  /*26f0*/  FADD.FTZ R133, R141, -R142 ;  /* 0x8000008e8d857221 */ /* 0x000fe20000010000 */
[----:B------:R-:W-:Y:S01]  /*2700*/  @P0 FADD.FTZ R139, R139, R116 ;  /* 0x000000748b8b0221 */ /* 0x000fe20000010000 */
[----:B------:R-:W-:Y:S01]  /*2710*/  FADD.FTZ R123, R123, -R122 ;  /* 0x8000007a7b7b7221 */ /* 0x000fe20000010000 */
        /* <DEDUP_REMOVED lines=278> */
.L_x_1568:
        /* <DEDUP_REMOVED lines=39> */
.L_x_1569:
[----:B------:R-:W-:Y:S01]  /*3af0*/  HFMA2.MMA R231, -RZ, RZ, 0, 9.5367431640625e-07 ;  /* 0x00000010ffe77435 */ /* 0x000fe200000001ff */
[----:B------:R-:W-:Y:S02]  /*3b00*/  MOV R232, R109 ;  /* 0x0000006d00e87202 */ /* 0x000fe40000000f00 */
[----:B------:R-:W-:Y:S02]  /*3b10*/  MOV R234, 0x1f ;  /* 0x0000001f00ea7802 */ /* 0x000fe40000000f00 */
[----:B------:R-:W-:-:S07]  /*3b20*/  MOV R227, 0xffffffff ;  /* 0xffffffff00e37802 */ /* 0x000fce0000000f00 */
[----:B-----5:R-:W-:Y:S05]  /*3b30*/  WARPSYNC.COLLECTIVE R227, `(.L_x_1572) ;  /* 0x00000000e3087348 */ /* 0x020fea0003c00000 */
[----:B------:R0:W1:Y:S02]  /*3b40*/  SHFL.DOWN P4, R229, R232, R231, R234 ;  /* 0x080000e7e8e57389 */ /* 0x00006400000800ea */
[----:B01---5:R-:W-:Y:S01]  /*3b50*/  ENDCOLLECTIVE ;  /* 0x000000000000791b */ /* 0x023fe20003800000 */
.L_x_1572:
[----:B------:R-:W-:Y:S02]  /*3b60*/  MOV R232, R111 ;  /* 0x0000006f00e87202 */ /* 0x000fe40000000f00 */
[----:B------:R-:W-:-:S07]  /*3b70*/  MOV R108, R229 ;  /* 0x000000e5006c7202 */ /* 0x000fce0000000f00 */
[----:B------:R-:W-:Y:S05]  /*3b80*/  WARPSYNC.COLLECTIVE R227, `(.L_x_1573) ;  /* 0x00000000e3087348 */ /* 0x000fea0003c00000 */
[----:B------:R0:W1:Y:S02]  /*3b90*/  SHFL.DOWN P4, R229, R232, R231, R234 ;  /* 0x080000e7e8e57389 */ /* 0x00006400000800ea */
[----:B01----:R-:W-:Y:S01]  /*3ba0*/  ENDCOLLECTIVE ;  /* 0x000000000000791b */ /* 0x003fe20003800000 */
.L_x_1573:
[----:B------:R-:W-:Y:S01]  /*3bb0*/  FADD.FTZ R108, R109, R108 ;  /* 0x0000006c6d6c7221 */ /* 0x000fe20000010000 */
[----:B------:R-:W-:-:S04]  /*3bc0*/  HFMA2.MMA R231, -RZ, RZ, 0, 4.76837158203125e-07 ;  /* 0x00000008ffe77435 */ /* 0x000fc800000001ff */
[----:B------:R-:W-:Y:S02]  /*3bd0*/  MOV R232, R108 ;  /* 0x0000006c00e87202 */ /* 0x000fe40000000f00 */
[----:B------:R-:W-:-:S07]  /*3be0*/  MOV R110, R229 ;  /* 0x000000e5006e7202 */ /* 0x000fce0000000f00 */
[----:B------:R-:W-:Y:S05]  /*3bf0*/  WARPSYNC.COLLECTIVE R227, `(.L_x_1574) ;  /* 0x00000000e3087348 */ /* 0x000fea0003c00000 */
[----:B------:R0:W1:Y:S02]  /*3c00*/  SHFL.DOWN P4, R229, R232, R231, R234 ;  /* 0x080000e7e8e57389 */ /* 0x00006400000800ea */
[----:B01----:R-:W-:Y:S01]  /*3c10*/  ENDCOLLECTIVE ;  /* 0x000000000000791b */ /* 0x003fe20003800000 */
.L_x_1574:
[----:B------:R-:W-:-:S05]  /*3c20*/  FADD.FTZ R110, R111, R110 ;  /* 0x0000006e6f6e7221 */ /* 0x000fca0000010000 */
[----:B------:R-:W-:Y:S02]  /*3c30*/  MOV R232, R110 ;  /* 0x0000006e00e87202 */ /* 0x000fe40000000f00 */
[----:B------:R-:W-:-:S07]  /*3c40*/  MOV R113, R229 ;  /* 0x000000e500717202 */ /* 0x000fce0000000f00 */
[----:B------:R-:W-:Y:S05]  /*3c50*/  WARPSYNC.COLLECTIVE R227, `(.L_x_1575) ;  /* 0x00000000e3087348 */ /* 0x000fea0003c00000 */
[----:B------:R0:W1:Y:S02]  /*3c60*/  SHFL.DOWN P4, R229, R232, R231, R234 ;  /* 0x080000e7e8e57389 */ /* 0x00006400000800ea */
[----:B01----:R-:W-:Y:S01]  /*3c70*/  ENDCOLLECTIVE ;  /* 0x000000000000791b */ /* 0x003fe20003800000 */
.L_x_1575:
[----:B------:R-:W-:Y:S01]  /*3c80*/  FADD.FTZ R113, R108, R113 ;  /* 0x000000716c717221 */ /* 0x000fe20000010000 */
[----:B------:R-:W-:-:S04]  /*3c90*/  HFMA2.MMA R231, -RZ, RZ, 0, 2.384185791015625e-07 ;  /* 0x00000004ffe77435 */ /* 0x000fc800000001ff */
[----:B------:R-:W-:Y:S02]  /*3ca0*/  MOV R232, R113 ;  /* 0x0000007100e87202 */ /* 0x000fe40000000f00 */
[----:B------:R-:W-:-:S07]  /*3cb0*/  MOV R115, R229 ;  /* 0x000000e500737202 */ /* 0x000fce0000000f00 */
[----:B------:R-:W-:Y:S05]  /*3cc0*/  WARPSYNC.COLLECTIVE R227, `(.L_x_1576) ;  /* 0x00000000e3087348 */ /* 0x000fea0003c00000 */
[----:B------:R0:W1:Y:S02]  /*3cd0*/  SHFL.DOWN P4, R229, R232, R231, R234 ;  /* 0x080000e7e8e57389 */ /* 0x00006400000800ea */
[----:B01----:R-:W-:Y:S01]  /*3ce0*/  ENDCOLLECTIVE ;  /* 0x000000000000791b */ /* 0x003fe20003800000 */
.L_x_1576:
[----:B------:R-:W-:-:S05]  /*3cf0*/  FADD.FTZ R115, R110, R115 ;  /* 0x000000736e737221 */ /* 0x000fca0000010000 */
[----:B------:R-:W-:Y:S02]  /*3d00*/  MOV R232, R115 ;  /* 0x0000007300e87202 */ /* 0x000fe40000000f00 */
[----:B------:R-:W-:-:S07]  /*3d10*/  MOV R112, R229 ;  /* 0x000000e500707202 */ /* 0x000fce0000000f00 */
[----:B------:R-:W-:Y:S05]  /*3d20*/  WARPSYNC.COLLECTIVE R227, `(.L_x_1577) ;  /* 0x00000000e3087348 */ /* 0x000fea0003c00000 */
[----:B------:R0:W1:Y:S02]  /*3d30*/  SHFL.DOWN P4, R229, R232, R231, R234 ;  /* 0x080000e7e8e57389 */ /* 0x00006400000800ea */
[----:B01----:R-:W-:Y:S01]  /*3d40*/  ENDCOLLECTIVE ;  /* 0x000000000000791b */ /* 0x003fe20003800000 */
.L_x_1577:
[----:B------:R-:W-:Y:S01]  /*3d50*/  FADD.FTZ R112, R113, R112 ;  /* 0x0000007071707221 */ /* 0x000fe20000010000 */
[----:B------:R-:W-:-:S04]  /*3d60*/  HFMA2.MMA R231, -RZ, RZ, 0, 1.1920928955078125e-07 ;  /* 0x00000002ffe77435 */ /* 0x000fc800000001ff */
[----:B------:R-:W-:Y:S02]  /*3d70*/  MOV R232, R112 ;  /* 0x0000007000e87202 */ /* 0x000fe40000000f00 */
[----:B------:R-:W-:-:S07]  /*3d80*/  MOV R114, R229 ;  /* 0x000000e500727202 */ /* 0x000fce0000000f00 */
[----:B------:R-:W-:Y:S05]  /*3d90*/  WARPSYNC.COLLECTIVE R227, `(.L_x_1578) ;  /* 0x00000000e3087348 */ /* 0x000fea0003c00000 */
[----:B------:R0:W1:Y:S02]  /*3da0*/  SHFL.DOWN P4, R229, R232, R231, R234 ;  /* 0x080000e7e8e57389 */ /* 0x00006400000800ea */
[----:B01----:R-:W-:Y:S01]  /*3db0*/  ENDCOLLECTIVE ;  /* 0x000000000000791b */ /* 0x003fe20003800000 */
.L_x_1578:
[----:B------:R-:W-:-:S05]  /*3dc0*/  FADD.FTZ R114, R115, R114 ;  /* 0x0000007273727221 */ /* 0x000fca0000010000 */
[----:B------:R-:W-:Y:S02]  /*3dd0*/  MOV R232, R114 ;  /* 0x0000007200e87202 */ /* 0x000fe40000000f00 */
[----:B------:R-:W-:-:S07]  /*3de0*/  MOV R109, R229 ;  /* 0x000000e5006d7202 */ /* 0x000fce0000000f00 */
[----:B------:R-:W-:Y:S05]  /*3df0*/  WARPSYNC.COLLECTIVE R227, `(.L_x_1579) ;  /* 0x00000000e3087348 */ /* 0x000fea0003c00000 */
[----:B------:R0:W1:Y:S02]  /*3e00*/  SHFL.DOWN P4, R229, R232, R231, R234 ;  /* 0x080000e7e8e57389 */ /* 0x00006400000800ea */
[----:B01----:R-:W-:Y:S01]  /*3e10*/  ENDCOLLECTIVE ;  /* 0x000000000000791b */ /* 0x003fe20003800000 */
.L_x_1579:
[----:B------:R-:W-:Y:S01]  /*3e20*/  FADD.FTZ R108, R112, R109 ;  /* 0x0000006d706c7221 */ /* 0x000fe20000010000 */
[----:B------:R-:W-:-:S04]  /*3e30*/  HFMA2.MMA R231, -RZ, RZ, 0, 5.9604644775390625e-08 ;  /* 0x00000001ffe77435 */ /* 0x000fc800000001ff */
[----:B------:R-:W-:Y:S02]  /*3e40*/  MOV R232, R108 ;  /* 0x0000006c00e87202 */ /* 0x000fe40000000f00 */
[----:B------:R-:W-:-:S07]  /*3e50*/  MOV R111, R229 ;  /* 0x000000e5006f7202 */ /* 0x000fce0000000f00 */
[----:B------:R-:W-:Y:S05]  /*3e60*/  WARPSYNC.COLLECTIVE R227, `(.L_x_1580) ;  /* 0x00000000e3087348 */ /* 0x000fea0003c00000 */
[----:B------:R0:W1:Y:S02]  /*3e70*/  SHFL.DOWN P4, R229, R232, R231, R234 ;  /* 0x080000e7e8e57389 */ /* 0x00006400000800ea */
[----:B01----:R-:W-:Y:S01]  /*3e80*/  ENDCOLLECTIVE ;  /* 0x000000000000791b */ /* 0x003fe20003800000 */
.L_x_1580:
[----:B------:R-:W-:-:S05]  /*3e90*/  FADD.FTZ R109, R114, R111 ;  /* 0x0000006f726d7221 */ /* 0x000fca0000010000 */
[----:B------:R-:W-:Y:S02]  /*3ea0*/  MOV R232, R109 ;  /* 0x0000006d00e87202 */ /* 0x000fe40000000f00 */
[----:B------:R-:W-:-:S07]  /*3eb0*/  MOV R111, R229 ;  /* 0x000000e5006f7202 */ /* 0x000fce0000000f00 */
[----:B------:R-:W-:Y:S05]  /*3ec0*/  WARPSYNC.COLLECTIVE R227, `(.L_x_1581) ;  /* 0x00000000e3087348 */ /* 0x000fea0003c00000 */
[----:B------:R0:W1:Y:S02]  /*3ed0*/  SHFL.DOWN P4, R229, R232, R231, R234 ;  /* 0x080000e7e8e57389 */ /* 0x00006400000800ea */
[----:B01----:R-:W-:Y:S01]  /*3ee0*/  ENDCOLLECTIVE ;  /* 0x000000000000791b */ /* 0x003fe20003800000 */
.L_x_1581:
[----:B------:R-:W-:Y:S01]  /*3ef0*/  MOV R110, R229 ;  /* 0x000000e5006e7202 */ /* 0x000fe20000000f00 */
[----:B------:R-:W-:Y:S06]  /*3f00*/  BRA `(.L_x_1582) ;  /* 0xffffffe000487947 */ /* 0x000fec000383ffff */
.L_x_1583:
        /* <DEDUP_REMOVED lines=15> */
.L_x_3275:


//--------------------- .text._ZN10layer_norm31ln_parallel_residual_bwd_kernelINS_13Kernel_traitsIf6__halfS2_S2_fjLj3072ELj1ELj1ELj4ELj16ENS_18Kernel_traits_baseILj3072EfS2_S2_S2_fjLj128EEEEELb0ELb1ELb0EEEvNS_9BwdParamsE --------------------------
	.section	.text._ZN10layer_norm31ln_parallel_residual_bwd_kernelINS_13Kernel_traitsIf6__halfS2_S2_fjLj3072ELj1ELj1ELj4ELj16ENS_18Kernel_traits_baseILj3072EfS2_S2_S2_fjLj128EEEEELb0ELb1ELb0EEEvNS_9BwdParamsE,"ax",@progbits
	.align	128
        .global         _ZN10layer_norm31ln_parallel_residual_bwd_kernelINS_13Kernel_traitsIf6__halfS2_S2_fjLj3072ELj1ELj1ELj4ELj16ENS_18Kernel_traits_baseILj3072EfS2_S2_S2_fjLj128EEEEELb0ELb1ELb0EEEvNS_9BwdParamsE
        .type           _ZN10layer_norm31ln_parallel_residual_bwd_kernelINS_13Kernel_traitsIf6__halfS2_S2_fjLj3072ELj1ELj1ELj4ELj16ENS_18Kernel_traits_baseILj3072EfS2_S2_S2_fjLj128EEEEELb0ELb1ELb0EEEvNS_9BwdParamsE,@function
        .size           _ZN10layer_norm31ln_parallel_residual_bwd_kernelINS_13Kernel_traitsIf6__halfS2_S2_fjLj3072ELj1ELj1ELj4ELj16ENS_18Kernel_traits_baseILj3072EfS2_S2_S2_fjLj128EEEEELb0ELb1ELb0EEEvNS_9BwdParamsE,(.L_x_3276 - _ZN10layer_norm31ln_parallel_residual_bwd_kernelINS_13Kernel_traitsIf6__halfS2_S2_fjLj3072ELj1ELj1ELj4ELj16ENS_18Kernel_traits_baseILj3072EfS2_S2_S2_fjLj128EEEEELb0ELb1ELb0EEEvNS_9BwdParamsE)
        .other          _ZN10layer_norm31ln_parallel_residual_bwd_kernelINS_13Kernel_traitsIf6__halfS2_S2_fjLj3072ELj1ELj1ELj4ELj16ENS_18Kernel_traits_baseILj3072EfS2_S2_S2_fjLj128EEEEELb0ELb1ELb0EEEvNS_9BwdParamsE,@"STO_CUDA_ENTRY STV_DEFAULT"
_ZN10layer_norm31ln_parallel_residual_bwd_kernelINS_13Kernel_traitsIf6__halfS2_S2_fjLj3072ELj1ELj1ELj4ELj16ENS_18Kernel_traits_baseILj3072EfS2_S2_S2_fjLj128EEEEELb0ELb1ELb0EEEvNS_9BwdParamsE:
.text._ZN10layer_norm31ln_parallel_residual_bwd_kernelINS_13Kernel_traitsIf6__halfS2_S2_fjLj3072ELj1ELj1ELj4ELj16ENS_18Kernel_traits_baseILj3072EfS2_S2_S2_fjLj128EEEEELb0ELb1ELb0EEEvNS_9BwdParamsE:
        /* <DEDUP_REMOVED lines=70> */
.L_x_1598:
        /* <DEDUP_REMOVED lines=102> */
.L_x_1586:
[----:B------:R-:W-:Y:S05]  /*0ac0*/  BSYNC B0 ;  /* 0x0000000000007941 */ /* 0x000fea0003800000 */
.L_x_1585:
        /* <DEDUP_REMOVED lines=14> */
[--C-:B--2---:R-:W-:Y:S02]  /*0bb0*/  HADD2.F32 R117, -RZ, R12.reuse.H1_H1 ;  /* 0x3000000cff757230 */ /* 0x104fe40000004100 */
[----:B------:R-:W-:Y:S02]  /*0bc0*/  HADD2.F32 R113, -RZ, R12.H0_H0 ;  /* 0x2000000cff717230 */ /* 0x000fe40000004100 */
[--C-:B------:R-:W-:Y:S02]  /*0bd0*/  HADD2.F32 R135, -RZ, R13.reuse.H0_H0 ;  /* 0x2000000dff877230 */ /* 0x100fe40000004100 */
[C---:B------:R-:W-:Y:S01]  /*0be0*/  FADD.FTZ R140, -R138.reuse, R117 ;  /* 0x000000758a8c7221 */ /* 0x040fe20000010100 */
[----:B------:R-:W-:Y:S02]  /*0bf0*/  HADD2.F32 R159, -RZ, R13.H1_H1 ;  /* 0x3000000dff9f7230 */ /* 0x000fe40000004100 */
[----:B0-----:R-:W-:Y:S01]  /*0c00*/  FADD.FTZ R6, -R138, R113 ;  /* 0x000000718a067221 */ /* 0x001fe20000010100 */
[----:B------:R-:W-:-:S02]  /*0c10*/  HADD2.F32 R161, -RZ, R14.H0_H0 ;  /* 0x2000000effa17230 */ /* 0x000fc40000004100 */
[C---:B-----5:R-:W-:Y:S01]  /*0c20*/  FMUL.FTZ R140, R119.reuse, R140 ;  /* 0x0000008c778c7220 */ /* 0x060fe20000410000 */
[----:B------:R-:W-:Y:S02]  /*0c30*/  HADD2.F32 R13, -RZ, R14.H1_H1 ;  /* 0x3000000eff0d7230 */ /* 0x000fe40000004100 */
[C---:B------:R-:W-:Y:S01]  /*0c40*/  FMUL.FTZ R7, R119.reuse, R6 ;  /* 0x0000000677077220 */ /* 0x040fe20000410000 */
[C---:B------:R-:W-:Y:S01]  /*0c50*/  FADD.FTZ R6, -R138.reuse, R135 ;  /* 0x000000878a067221 */ /* 0x040fe20000010100 */
[--C-:B------:R-:W-:Y:S02]  /*0c60*/  HADD2.F32 R111, -RZ, R15.reuse.H0_H0 ;  /* 0x2000000fff6f7230 */ /* 0x100fe40000004100 */
[----:B------:R-:W-:Y:S02]  /*0c70*/  HADD2.F32 R109, -RZ, R15.H1_H1 ;  /* 0x3000000fff6d7230 */ /* 0x000fe40000004100 */
[----:B------:R-:W-:Y:S01]  /*0c80*/  FMUL.FTZ R135, R119, R6 ;  /* 0x0000000677877220 */ /* 0x000fe20000410000 */
[----:B------:R-:W-:Y:S01]  /*0c90*/  FADD.FTZ R112, -R138, R111 ;  /* 0x0000006f8a707221 */ /* 0x000fe20000010100 */
[----:B---3--:R-:W-:-:S02]  /*0ca0*/  HADD2.F32 R115, -RZ, R8.H0_H0 ;  /* 0x20000008ff737230 */ /* 0x008fc40000004100 */
[----:B------:R-:W-:Y:S01]  /*0cb0*/  FADD.FTZ R116, -R138, R109 ;  /* 0x0000006d8a747221 */ /* 0x000fe20000010100 */
[----:B------:R-:W-:Y:S02]  /*0cc0*/  HADD2.F32 R8, -RZ, R8.H1_H1 ;  /* 0x30000008ff087230 */ /* 0x000fe40000004100 */
[----:B------:R-:W-:Y:S02]  /*0cd0*/  HADD2.F32 R12, -RZ, R9.H1_H1 ;  /* 0x30000009ff0c7230 */ /* 0x000fe40000004100 */
[----:B------:R-:W-:Y:S01]  /*0ce0*/  FMUL.FTZ R142, R24, R115 ;  /* 0x00000073188e7220 */ /* 0x000fe20000410000 */
[--C-:B------:R-:W-:Y:S02]  /*0cf0*/  HADD2.F32 R15, -RZ, R10.reuse.H0_H0 ;  /* 0x2000000aff0f7230 */ /* 0x100fe40000004100 */
[----:B------:R-:W-:Y:S01]  /*0d00*/  FADD.FTZ R73, R73, R8 ;  /* 0x0000000849497221 */ /* 0x000fe20000010000 */
[-C--:B------:R-:W-:Y:S01]  /*0d10*/  FFMA.FTZ R49, R140, R8.reuse, R49 ;  /* 0x000000088c317223 */ /* 0x080fe20000010031 */
[----:B------:R-:W-:Y:S01]  /*0d20*/  FMUL.FTZ R137, R25, R8 ;  /* 0x0000000819897220 */ /* 0x000fe20000410000 */
[----:B------:R-:W-:Y:S01]  /*0d30*/  FADD.FTZ R8, -R138, R159 ;  /* 0x0000009f8a087221 */ /* 0x000fe20000010100 */
[----:B------:R-:W-:-:S02]  /*0d40*/  HADD2.F32 R14, -RZ, R10.H1_H1 ;  /* 0x3000000aff0e7230 */ /* 0x000fc40000004100 */
[----:B------:R-:W-:Y:S01]  /*0d50*/  FADD.FTZ R10, -R138, R161 ;  /* 0x000000a18a0a7221 */ /* 0x000fe20000010100 */
[--C-:B------:R-:W-:Y:S02]  /*0d60*/  HADD2.F32 R113, -RZ, R11.reuse.H0_H0 ;  /* 0x2000000bff717230 */ /* 0x100fe40000004100 */
[----:B------:R-:W-:Y:S01]  /*0d70*/  FMUL.FTZ R6, R119, R8 ;  /* 0x0000000877067220 */ /* 0x000fe20000410000 */
[----:B------:R-:W-:Y:S02]  /*0d80*/  HADD2.F32 R108, -RZ, R11.H1_H1 ;  /* 0x3000000bff6c7230 */ /* 0x000fe40000004100 */
[----:B------:R-:W-:Y:S01]  /*0d90*/  FADD.FTZ R75, R75, R12 ;  /* 0x0000000c4b4b7221 */ /* 0x000fe20000010000 */
[----:B------:R-:W-:Y:S02]  /*0da0*/  HADD2.F32 R157, -RZ, R9.H0_H0 ;  /* 0x20000009ff9d7230 */ /* 0x000fe40000004100 */
[-C--:B------:R-:W-:Y:S01]  /*0db0*/  FFMA.FTZ R51, R6, R12.reuse, R51 ;  /* 0x0000000c06337223 */ /* 0x080fe20000010033 */
[----:B------:R-:W-:Y:S01]  /*0dc0*/  FMUL.FTZ R11, R27, R12 ;  /* 0x0000000c1b0b7220 */ /* 0x000fe20000410000 */
[----:B------:R-:W-:Y:S01]  /*0dd0*/  FMUL.FTZ R9, R119, R10 ;  /* 0x0000000a77097220 */ /* 0x000fe20000410000 */
[----:B------:R-:W-:Y:S01]  /*0de0*/  FADD.FTZ R12, -R138, R13 ;  /* 0x0000000d8a0c7221 */ /* 0x000fe20000010100 */
[----:B------:R-:W-:Y:S01]  /*0df0*/  FADD.FTZ R76, R76, R15 ;  /* 0x0000000f4c4c7221 */ /* 0x000fe20000010000 */
[-C--:B------:R-:W-:Y:S01]  /*0e00*/  FMUL.FTZ R10, R28, R15.reuse ;  /* 0x0000000f1c0a7220 */ /* 0x080fe20000410000 */
[----:B------:R-:W-:Y:S01]  /*0e10*/  FFMA.FTZ R52, R9, R15, R52 ;  /* 0x0000000f09347223 */ /* 0x000fe20000010034 */
[----:B------:R-:W-:Y:S01]  /*0e20*/  FMUL.FTZ R12, R119, R12 ;  /* 0x0000000c770c7220 */ /* 0x000fe20000410000 */
[----:B------:R-:W-:Y:S01]  /*0e30*/  FADD.FTZ R110, R139, R142 ;  /* 0x0000008e8b6e7221 */ /* 0x000fe20000010000 */
[C---:B------:R-:W-:Y:S01]  /*0e40*/  FFMA.FTZ R15, R7.reuse, R142, R160 ;  /* 0x0000008e070f7223 */ /* 0x040fe200000100a0 */
        /* <DEDUP_REMOVED lines=12> */
[----:B------:R-:W-:Y:S01]  /*0f10*/  FMUL.FTZ R14, R30, R113 ;  /* 0x000000711e0e7220 */ /* 0x000fe20000410000 */
[----:B------:R-:W-:Y:S01]  /*0f20*/  FADD.FTZ R79, R79, R108 ;  /* 0x0000006c4f4f7221 */ /* 0x000fe20000010000 */
[----:B------:R-:W-:Y:S01]  /*0f30*/  FADD.FTZ R109, R110, R11 ;  /* 0x0000000b6e6d7221 */ /* 0x000fe20000010000 */
[----:B------:R-:W-:Y:S01]  /*0f40*/  FFMA.FTZ R110, R6, R11, R111 ;  /* 0x0000000b066e7223 */ /* 0x000fe2000001006f */
        /* <DEDUP_REMOVED lines=13> */
[----:B------:R-:W-:-:S07]  /*1020*/  FFMA.FTZ R160, R116, R117, R109 ;  /* 0x0000007574a07223 */ /* 0x000fce000001006d */
.L_x_1588:
[----:B------:R-:W-:Y:S05]  /*1030*/  BSYNC B0 ;  /* 0x0000000000007941 */ /* 0x000fea0003800000 */
.L_x_1587:
        /* <DEDUP_REMOVED lines=15> */
[--C-:B------:R-:W-:Y:S02]  /*1130*/  HADD2.F32 R125, -RZ, R108.reuse.H1_H1 ;  /* 0x3000006cff7d7230 */ /* 0x100fe40000004100 */
[----:B------:R-:W-:Y:S02]  /*1140*/  HADD2.F32 R123, -RZ, R108.H0_H0 ;  /* 0x2000006cff7b7230 */ /* 0x000fe40000004100 */
[----:B------:R-:W-:Y:S01]  /*1150*/  FADD.FTZ R136, -R138, R111 ;  /* 0x0000006f8a887221 */ /* 0x000fe20000010100 */
[----:B------:R-:W-:-:S02]  /*1160*/  HADD2.F32 R127, -RZ, R109.H0_H0 ;  /* 0x2000006dff7f7230 */ /* 0x000fc40000004100 */
[C---:B------:R-:W-:Y:S01]  /*1170*/  FADD.FTZ R122, -R138.reuse, R125 ;  /* 0x0000007d8a7a7221 */ /* 0x040fe20000010100 */
[----:B------:R-:W-:Y:S02]  /*1180*/  HADD2.F32 R109, -RZ, R109.H1_H1 ;  /* 0x3000006dff6d7230 */ /* 0x000fe40000004100 */
[C---:B------:R-:W-:Y:S01]  /*1190*/  FADD.FTZ R108, -R138.reuse, R133 ;  /* 0x000000858a6c7221 */ /* 0x040fe20000010100 */
[--C-:B------:R-:W-:Y:S02]  /*11a0*/  HADD2.F32 R129, -RZ, R110.reuse.H0_H0 ;  /* 0x2000006eff817230 */ /* 0x100fe40000004100 */
[C---:B------:R-:W-:Y:S01]  /*11b0*/  FADD.FTZ R124, -R138.reuse, R127 ;  /* 0x0000007f8a7c7221 */ /* 0x040fe20000010100 */
[----:B------:R-:W-:Y:S02]  /*11c0*/  HADD2.F32 R131, -RZ, R110.H1_H1 ;  /* 0x3000006eff837230 */ /* 0x000fe40000004100 */
[C---:B------:R-:W-:Y:S01]  /*11d0*/  FADD.FTZ R110, -R138.reuse, R123 ;  /* 0x0000007b8a6e7221 */ /* 0x040fe20000010100 */
[C---:B------:R-:W-:Y:S01]  /*11e0*/  FADD.FTZ R126, -R138.reuse, R109 ;  /* 0x0000006d8a7e7221 */ /* 0x040fe20000010100 */
[----:B------:R-:W-:Y:S01]  /*11f0*/  FADD.FTZ R132, -R138, R129 ;  /* 0x000000818a847221 */ /* 0x000fe20000010100 */
[----:B0----5:R-:W-:Y:S01]  /*1200*/  FMUL.FTZ R120, R119, R122 ;  /* 0x0000007a77787220 */ /* 0x021fe20000410000 */
[----:B---3--:R-:W-:-:S02]  /*1210*/  HADD2.F32 R111, -RZ, R112.H0_H0 ;  /* 0x20000070ff6f7230 */ /* 0x008fc40000004100 */
[C---:B------:R-:W-:Y:S01]  /*1220*/  FMUL.FTZ R121, R119.reuse, R110 ;  /* 0x0000006e77797220 */ /* 0x040fe20000410000 */
[----:B------:R-:W-:Y:S02]  /*1230*/  HADD2.F32 R112, -RZ, R112.H1_H1 ;  /* 0x30000070ff707230 */ /* 0x000fe40000004100 */
[C---:B------:R-:W-:Y:S01]  /*1240*/  FMUL.FTZ R123, R119.reuse, R124 ;  /* 0x0000007c777b7220 */ /* 0x040fe20000410000 */
[--C-:B------:R-:W-:Y:S02]  /*1250*/  HADD2.F32 R127, -RZ, R113.reuse.H0_H0 ;  /* 0x20000071ff7f7230 */ /* 0x100fe40000004100 */
[----:B------:R-:W-:Y:S01]  /*1260*/  FMUL.FTZ R122, R32, R111 ;  /* 0x0000006f207a7220 */ /* 0x000fe20000410000 */
[----:B------:R-:W-:Y:S02]  /*1270*/  HADD2.F32 R128, -RZ, R113.H1_H1 ;  /* 0x30000071ff807230 */ /* 0x000fe40000004100 */
[----:B------:R-:W-:Y:S01]  /*1280*/  FMUL.FTZ R124, R119, R126 ;  /* 0x0000007e777c7220 */ /* 0x000fe20000410000 */
[----:B------:R-:W-:-:S02]  /*1290*/  HADD2.F32 R113, -RZ, R114.H0_H0 ;  /* 0x20000072ff717230 */ /* 0x000fc40000004100 */
[----:B------:R-:W-:Y:S01]  /*12a0*/  FADD.FTZ R81, R81, R112 ;  /* 0x0000007051517221 */ /* 0x000fe20000010000 */
[-C--:B------:R-:W-:Y:S01]  /*12b0*/  FFMA.FTZ R57, R120, R112.reuse, R57 ;  /* 0x0000007078397223 */ /* 0x080fe20000010039 */
[----:B------:R-:W-:Y:S01]  /*12c0*/  FMUL.FTZ R125, R33, R112 ;  /* 0x00000070217d7220 */ /* 0x000fe20000410000 */
[----:B------:R-:W-:Y:S01]  /*12d0*/  FMUL.FTZ R129, R119, R132 ;  /* 0x0000008477817220 */ /* 0x000fe20000410000 */
[----:B------:R-:W-:Y:S01]  /*12e0*/  FADD.FTZ R80, R80, R111 ;  /* 0x0000006f50507221 */ /* 0x000fe20000010000 */
[----:B------:R-:W-:Y:S01]  /*12f0*/  FFMA.FTZ R56, R121, R111, R56 ;  /* 0x0000006f79387223 */ /* 0x000fe20000010038 */
[----:B------:R-:W-:Y:S01]  /*1300*/  FADD.FTZ R112, R139, R122 ;  /* 0x0000007a8b707221 */ /* 0x000fe20000010000 */
[----:B------:R-:W-:Y:S01]  /*1310*/  FADD.FTZ R82, R82, R127 ;  /* 0x0000007f52527221 */ /* 0x000fe20000010000 */
[-C--:B------:R-:W-:Y:S01]  /*1320*/  FFMA.FTZ R58, R123, R127.reuse, R58 ;  /* 0x0000007f7b3a7223 */ /* 0x080fe2000001003a */
        /* <DEDUP_REMOVED lines=10> */
[----:B------:R-:W-:-:S02]  /*13d0*/  HADD2.F32 R114, -RZ, R114.H1_H1 ;  /* 0x30000072ff727230 */ /* 0x000fc40000004100 */
[----:B------:R-:W-:Y:S01]  /*13e0*/  FADD.FTZ R130, -R138, R131 ;  /* 0x000000838a827221 */ /* 0x000fe20000010100 */
[----:B------:R-:W-:Y:S01]  /*13f0*/  FADD.FTZ R132, R113, R126 ;  /* 0x0000007e71847221 */ /* 0x000fe20000010000 */
[----:B------:R-:W-:Y:S01]  /*1400*/  FFMA.FTZ R111, R123, R126, R112 ;  /* 0x0000007e7b6f7223 */ /* 0x000fe20000010070 */
[--C-:B------:R-:W-:Y:S02]  /*1410*/  HADD2.F32 R109, -RZ, R115.reuse.H0_H0 ;  /* 0x20000073ff6d7230 */ /* 0x100fe40000004100 */
        /* <DEDUP_REMOVED lines=10> */
[----:B------:R-:W-:-:S02]  /*14c0*/  HADD2.F32 R110, -RZ, R115.H1_H1 ;  /* 0x30000073ff6e7230 */ /* 0x000fc40000004100 */
[----:B------:R-:W-:Y:S01]  /*14d0*/  FADD.FTZ R109, R108, R131 ;  /* 0x000000836c6d7221 */ /* 0x000fe20000010000 */
[C---:B------:R-:W-:Y:S01]  /*14e0*/  FFMA.FTZ R108, R130.reuse, R131, R111 ;  /* 0x00000083826c7223 */ /* 0x040fe2000001006f */
[----:B------:R-:W-:Y:S01]  /*14f0*/  FMUL.FTZ R136, R119, R136 ;  /* 0x0000008877887220 */ /* 0x000fe20000410000 */
[----:B------:R-:W-:Y:S01]  /*1500*/  FADD.FTZ R85, R85, R114 ;  /* 0x0000007255557221 */ /* 0x000fe20000010000 */
[----:B------:R-:W-:Y:S01]  /*1510*/  FMUL.FTZ R134, R39, R110 ;  /* 0x0000006e27867220 */ /* 0x000fe20000410000 */
[----:B------:R-:W-:Y:S01]  /*1520*/  FADD.FTZ R109, R109, R132 ;  /* 0x000000846d6d7221 */ /* 0x000fe20000010000 */
[----:B------:R-:W-:Y:S01]  /*1530*/  FFMA.FTZ R111, R133, R132, R108 ;  /* 0x00000084856f7223 */ /* 0x000fe2000001006c */
[----:B------:R-:W-:Y:S01]  /*1540*/  FFMA.FTZ R61, R130, R114, R61 ;  /* 0x00000072823d7223 */ /* 0x000fe2000001003d */
[----:B------:R-:W-:Y:S01]  /*1550*/  FADD.FTZ R87, R87, R110 ;  /* 0x0000006e57577221 */ /* 0x000fe20000010000 */
[C---:B------:R-:W-:Y:S01]  /*1560*/  FFMA.FTZ R63, R136.reuse, R110, R63 ;  /* 0x0000006e883f7223 */ /* 0x040fe2000001003f */
[----:B------:R-:W-:Y:S01]  /*1570*/  FADD.FTZ R139, R109, R134 ;  /* 0x000000866d8b7221 */ /* 0x000fe20000010000 */
[----:B------:R-:W-:-:S07]  /*1580*/  FFMA.FTZ R160, R136, R134, R111 ;  /* 0x0000008688a07223 */ /* 0x000fce000001006f */
.L_x_1590:
[----:B------:R-:W-:Y:S05]  /*1590*/  BSYNC B0 ;  /* 0x0000000000007941 */ /* 0x000fea0003800000 */
.L_x_1589:
        /* <DEDUP_REMOVED lines=27> */
.L_x_1613:
        /* <DEDUP_REMOVED lines=123> */
.L_x_1593:
[----:B------:R-:W-:Y:S05]  /*1f00*/  BSYNC B0 ;  /* 0x0000000000007941 */ /* 0x000fea0003800000 */
.L_x_1592:
        /* <DEDUP_REMOVED lines=96> */
.L_x_1595:
[----:B------:R-:W-:Y:S05]  /*2510*/  BSYNC B0 ;  /* 0x0000000000007941 */ /* 0x000fea0003800000 */
.L_x_1594:
        /* <DEDUP_REMOVED lines=95> */
.L_x_1597:
[----:B------:R-:W-:Y:S05]  /*2b10*/  BSYNC B0 ;  /* 0x0000000000007941 */ /* 0x000fea0003800000 */
.L_x_1596:
[----:B------:R-:W-:Y:S02]  /*2b20*/  ISETP.NE.AND P0, PT, R155, RZ, PT ;  /* 0x000000ff9b00720c */ /* 0x000fe40003f05270 */
[----:B012---:R-:W-:-:S11]  /*2b30*/  SEL R112, RZ, 0x1, P5 ;  /* 0x00000001ff707807 */ /* 0x007fd60002800000 */
[----:B------:R-:W-:Y:S05]  /*2b40*/  @!P0 BRA `(.L_x_1598) ;  /* 0xffffffd800448947 */ /* 0x000fea000383ffff */
.L_x_1584:
        /* <DEDUP_REMOVED lines=17> */
.L_x_1600:
[----:B------:R-:W-:Y:S05]  /*2c60*/  BSYNC B0 ;  /* 0x0000000000007941 */ /* 0x000fea0003800000 */
.L_x_1599:
        /* <DEDUP_REMOVED lines=11> */
.L_x_1602:
[----:B------:R-:W-:Y:S05]  /*2d20*/  BSYNC B0 ;  /* 0x0000000000007941 */ /* 0x000fea0003800000 */
.L_x_1601:
        /* <DEDUP_REMOVED lines=10> */
.L_x_1591:
[----:B------:R-:W-:Y:S01]  /*2dd0*/  HFMA2.MMA R161, -RZ, RZ, 0, 9.5367431640625e-07 ;  /* 0x00000010ffa17435 */ /* 0x000fe200000001ff */
[----:B------:R-:W-:Y:S02]  /*2de0*/  MOV R162, R139 ;  /* 0x0000008b00a27202 */ /* 0x000fe40000000f00 */
[----:B------:R-:W-:Y:S02]  /*2df0*/  MOV R164, 0x1f ;  /* 0x0000001f00a47802 */ /* 0x000fe40000000f00 */
[----:B------:R-:W-:-:S07]  /*2e00*/  MOV R157, 0xffffffff ;  /* 0xffffffff009d7802 */ /* 0x000fce0000000f00 */
[----:B-----5:R-:W-:Y:S05]  /*2e10*/  WARPSYNC.COLLECTIVE R157, `(.L_x_1603) ;  /* 0x000000009d087348 */ /* 0x020fea0003c00000 */
[----:B------:R0:W1:Y:S02]  /*2e20*/  SHFL.DOWN P4, R159, R162, R161, R164 ;  /* 0x080000a1a29f7389 */ /* 0x00006400000800a4 */
[----:B01---5:R-:W-:Y:S01]  /*2e30*/  ENDCOLLECTIVE ;  /* 0x000000000000791b */ /* 0x023fe20003800000 */
.L_x_1603:
[----:B------:R-:W-:Y:S02]  /*2e40*/  MOV R162, R160 ;  /* 0x000000a000a27202 */ /* 0x000fe40000000f00 */
[----:B------:R-:W-:-:S07]  /*2e50*/  MOV R110, R159 ;  /* 0x0000009f006e7202 */ /* 0x000fce0000000f00 */
[----:B------:R-:W-:Y:S05]  /*2e60*/  WARPSYNC.COLLECTIVE R157, `(.L_x_1604) ;  /* 0x000000009d087348 */ /* 0x000fea0003c00000 */
[----:B------:R0:W1:Y:S02]  /*2e70*/  SHFL.DOWN P4, R159, R162, R161, R164 ;  /* 0x080000a1a29f7389 */ /* 0x00006400000800a4 */
[----:B01----:R-:W-:Y:S01]  /*2e80*/  ENDCOLLECTIVE ;  /* 0x000000000000791b */ /* 0x003fe20003800000 */
.L_x_1604:
[----:B------:R-:W-:Y:S01]  /*2e90*/  FADD.FTZ R110, R110, R139 ;  /* 0x0000008b6e6e7221 */ /* 0x000fe20000010000 */
[----:B------:R-:W-:-:S04]  /*2ea0*/  HFMA2.MMA R161, -RZ, RZ, 0, 4.76837158203125e-07 ;  /* 0x00000008ffa17435 */ /* 0x000fc800000001ff */
[----:B------:R-:W-:Y:S02]  /*2eb0*/  MOV R162, R110 ;  /* 0x0000006e00a27202 */ /* 0x000fe40000000f00 */
[----:B------:R-:W-:-:S07]  /*2ec0*/  MOV R111, R159 ;  /* 0x0000009f006f7202 */ /* 0x000fce0000000f00 */
[----:B------:R-:W-:Y:S05]  /*2ed0*/  WARPSYNC.COLLECTIVE R157, `(.L_x_1605) ;  /* 0x000000009d087348 */ /* 0x000fea0003c00000 */
[----:B------:R0:W1:Y:S02]  /*2ee0*/  SHFL.DOWN P4, R159, R162, R161, R164 ;  /* 0x080000a1a29f7389 */ /* 0x00006400000800a4 */
[----:B01----:R-:W-:Y:S01]  /*2ef0*/  ENDCOLLECTIVE ;  /* 0x000000000000791b */ /* 0x003fe20003800000 */
.L_x_1605:
[----:B------:R-:W-:-:S05]  /*2f00*/  FADD.FTZ R111, R111, R160 ;  /* 0x000000a06f6f7221 */ /* 0x000fca0000010000 */
[----:B------:R-:W-:Y:S02]  /*2f10*/  MOV R162, R111 ;  /* 0x0000006f00a27202 */ /* 0x000fe40000000f00 */
[----:B------:R-:W-:-:S07]  /*2f20*/  MOV R113, R159 ;  /* 0x0000009f00717202 */ /* 0x000fce0000000f00 */
[----:B------:R-:W-:Y:S05]  /*2f30*/  WARPSYNC.COLLECTIVE R157, `(.L_x_1606) ;  /* 0x000000009d087348 */ /* 0x000fea0003c00000 */
[----:B------:R0:W1:Y:S02]  /*2f40*/  SHFL.DOWN P4, R159, R162, R161, R164 ;  /* 0x080000a1a29f7389 */ /* 0x00006400000800a4 */
[----:B01----:R-:W-:Y:S01]  /*2f50*/  ENDCOLLECTIVE ;  /* 0x000000000000791b */ /* 0x003fe20003800000 */
.L_x_1606:
[----:B------:R-:W-:Y:S01]  /*2f60*/  FADD.FTZ R113, R110, R113 ;  /* 0x000000716e717221 */ /* 0x000fe20000010000 */
[----:B------:R-:W-:-:S04]  /*2f70*/  HFMA2.MMA R161, -RZ, RZ, 0, 2.384185791015625e-07 ;  /* 0x00000004ffa17435 */ /* 0x000fc800000001ff */
[----:B------:R-:W-:Y:S02]  /*2f80*/  MOV R162, R113 ;  /* 0x0000007100a27202 */ /* 0x000fe40000000f00 */
[----:B------:R-:W-:-:S07]  /*2f90*/  MOV R112, R159 ;  /* 0x0000009f00707202 */ /* 0x000fce0000000f00 */
[----:B------:R-:W-:Y:S05]  /*2fa0*/  WARPSYNC.COLLECTIVE R157, `(.L_x_1607) ;  /* 0x000000009d087348 */ /* 0x000fea0003c00000 */
[----:B------:R0:W1:Y:S02]  /*2fb0*/  SHFL.DOWN P4, R159, R162, R161, R164 ;  /* 0x080000a1a29f7389 */ /* 0x00006400000800a4 */
[----:B01----:R-:W-:Y:S01]  /*2fc0*/  ENDCOLLECTIVE ;  /* 0x000000000000791b */ /* 0x003fe20003800000 */
.L_x_1607:
[----:B------:R-:W-:-:S05]  /*2fd0*/  FADD.FTZ R112, R111, R112 ;  /* 0x000000706f707221 */ /* 0x000fca0000010000 */
[----:B------:R-:W-:Y:S02]  /*2fe0*/  MOV R162, R112 ;  /* 0x0000007000a27202 */ /* 0x000fe40000000f00 */
[----:B------:R-:W-:-:S07]  /*2ff0*/  MOV R114, R159 ;  /* 0x0000009f00727202 */ /* 0x000fce0000000f00 */
[----:B------:R-:W-:Y:S05]  /*3000*/  WARPSYNC.COLLECTIVE R157, `(.L_x_1608) ;  /* 0x000000009d087348 */ /* 0x000fea0003c00000 */
[----:B------:R0:W1:Y:S02]  /*3010*/  SHFL.DOWN P4, R159, R162, R161, R164 ;  /* 0x080000a1a29f7389 */ /* 0x00006400000800a4 */
[----:B01----:R-:W-:Y:S01]  /*3020*/  ENDCOLLECTIVE ;  /* 0x000000000000791b */ /* 0x003fe20003800000 */
.L_x_1608:
[----:B------:R-:W-:Y:S01]  /*3030*/  FADD.FTZ R114, R113, R114 ;  /* 0x0000007271727221 */ /* 0x000fe20000010000 */
[----:B------:R-:W-:-:S04]  /*3040*/  HFMA2.MMA R161, -RZ, RZ, 0, 1.1920928955078125e-07 ;  /* 0x00000002ffa17435 */ /* 0x000fc800000001ff */
[----:B------:R-:W-:Y:S02]  /*3050*/  MOV R162, R114 ;  /* 0x0000007200a27202 */ /* 0x000fe40000000f00 */
[----:B------:R-:W-:-:S07]  /*3060*/  MOV R115, R159 ;  /* 0x0000009f00737202 */ /* 0x000fce0000000f00 */
[----:B------:R-:W-:Y:S05]  /*3070*/  WARPSYNC.COLLECTIVE R157, `(.L_x_1609) ;  /* 0x000000009d087348 */ /* 0x000fea0003c00000 */
[----:B------:R0:W1:Y:S02]  /*3080*/  SHFL.DOWN P4, R159, R162, R161, R164 ;  /* 0x080000a1a29f7389 */ /* 0x00006400000800a4 */
[----:B01----:R-:W-:Y:S01]  /*3090*/  ENDCOLLECTIVE ;  /* 0x000000000000791b */ /* 0x003fe20003800000 */
.L_x_1609:
[----:B------:R-:W-:-:S05]  /*30a0*/  FADD.FTZ R115, R112, R115 ;  /* 0x0000007370737221 */ /* 0x000fca0000010000 */
[----:B------:R-:W-:Y:S02]  /*30b0*/  MOV R162, R115 ;  /* 0x0000007300a27202 */ /* 0x000fe40000000f00 */
[----:B------:R-:W-:-:S07]  /*30c0*/  MOV R139, R159 ;  /* 0x0000009f008b7202 */ /* 0x000fce0000000f00 */
[----:B------:R-:W-:Y:S05]  /*30d0*/  WARPSYNC.COLLECTIVE R157, `(.L_x_1610) ;  /* 0x000000009d087348 */ /* 0x000fea0003c00000 */
[----:B------:R0:W1:Y:S02]  /*30e0*/  SHFL.DOWN P4, R159, R162, R161, R164 ;  /* 0x080000a1a29f7389 */ /* 0x00006400000800a4 */
[----:B01----:R-:W-:Y:S01]  /*30f0*/  ENDCOLLECTIVE ;  /* 0x000000000000791b */ /* 0x003fe20003800000 */
.L_x_1610:
[----:B------:R-:W-:Y:S01]  /*3100*/  FADD.FTZ R139, R114, R139 ;  /* 0x0000008b728b7221 */ /* 0x000fe20000010000 */
[----:B------:R-:W-:-:S04]  /*3110*/  HFMA2.MMA R161, -RZ, RZ, 0, 5.9604644775390625e-08 ;  /* 0x00000001ffa17435 */ /* 0x000fc800000001ff */
[----:B------:R-:W-:Y:S02]  /*3120*/  MOV R162, R139 ;  /* 0x0000008b00a27202 */ /* 0x000fe40000000f00 */
[----:B------:R-:W-:-:S07]  /*3130*/  MOV R138, R159 ;  /* 0x0000009f008a7202 */ /* 0x000fce0000000f00 */
[----:B------:R-:W-:Y:S05]  /*3140*/  WARPSYNC.COLLECTIVE R157, `(.L_x_1611) ;  /* 0x000000009d087348 */ /* 0x000fea0003c00000 */
[----:B------:R0:W1:Y:S02]  /*3150*/  SHFL.DOWN P4, R159, R162, R161, R164 ;  /* 0x080000a1a29f7389 */ /* 0x00006400000800a4 */
[----:B01----:R-:W-:Y:S01]  /*3160*/  ENDCOLLECTIVE ;  /* 0x000000000000791b */ /* 0x003fe20003800000 */
.L_x_1611:
[----:B------:R-:W-:-:S05]  /*3170*/  FADD.FTZ R110, R115, R138 ;  /* 0x0000008a736e7221 */ /* 0x000fca0000010000 */
[----:B------:R-:W-:Y:S02]  /*3180*/  MOV R162, R110 ;  /* 0x0000006e00a27202 */ /* 0x000fe40000000f00 */
[----:B------:R-:W-:-:S07]  /*3190*/  MOV R138, R159 ;  /* 0x0000009f008a7202 */ /* 0x000fce0000000f00 */
[----:B------:R-:W-:Y:S05]  /*31a0*/  WARPSYNC.COLLECTIVE R157, `(.L_x_1612) ;  /* 0x000000009d087348 */ /* 0x000fea0003c00000 */
[----:B------:R0:W1:Y:S02]  /*31b0*/  SHFL.DOWN P4, R159, R162, R161, R164 ;  /* 0x080000a1a29f7389 */ /* 0x00006400000800a4 */
[----:B01----:R-:W-:Y:S01]  /*31c0*/  ENDCOLLECTIVE ;  /* 0x000000000000791b */ /* 0x003fe20003800000 */
.L_x_1612:
[----:B------:R-:W-:Y:S01]  /*31d0*/  MOV R111, R159 ;  /* 0x0000009f006f7202 */ /* 0x000fe20000000f00 */
[----:B------:R-:W-:Y:S06]  /*31e0*/  BRA `(.L_x_1613) ;  /* 0xffffffe400587947 */ /* 0x000fec000383ffff */
.L_x_1614:
        /* <DEDUP_REMOVED lines=9> */
.L_x_3276:


//--------------------- .text._ZN10layer_norm31ln_parallel_residual_bwd_kernelINS_13Kernel_traitsIf6__halfS2_S2_fjLj3072ELj1ELj1ELj4ELj16ENS_18Kernel_traits_baseILj3072EfS2_S2_S2_fjLj128EEEEELb0ELb1ELb1EEEvNS_9BwdParamsE --------------------------
	.section	.text._ZN10layer_norm31ln_parallel_residual_bwd_kernelINS_13Kernel_traitsIf6__halfS2_S2_fjLj3072ELj1ELj1ELj4ELj16ENS_18Kernel_traits_baseILj3072EfS2_S2_S2_fjLj128EEEEELb0ELb1ELb1EEEvNS_9BwdParamsE,"ax",@progbits
	.align	128
        .global         _ZN10layer_norm31ln_parallel_residual_bwd_kernelINS_13Kernel_traitsIf6__halfS2_S2_fjLj3072ELj1ELj1ELj4ELj16ENS_18Kernel_traits_baseILj3072EfS2_S2_S2_fjLj128EEEEELb0ELb1ELb1EEEvNS_9BwdParamsE
        .type           _ZN10layer_norm31ln_parallel_residual_bwd_kernelINS_13Kernel_traitsIf6__halfS2_S2_fjLj3072ELj1ELj1ELj4ELj16ENS_18Kernel_traits_baseILj3072EfS2_S2_S2_fjLj128EEEEELb0ELb1ELb1EEEvNS_9BwdParamsE,@function
        .size           _ZN10layer_norm31ln_parallel_residual_bwd_kernelINS_13Kernel_traitsIf6__halfS2_S2_fjLj3072ELj1ELj1ELj4ELj16ENS_18Kernel_traits_baseILj3072EfS2_S2_S2_fjLj128EEEEELb0ELb1ELb1EEEvNS_9BwdParamsE,(.L_x_3277 - _ZN10layer_norm31ln_parallel_residual_bwd_kernelINS_13Kernel_traitsIf6__halfS2_S2_fjLj3072ELj1ELj1ELj4ELj16ENS_18Kernel_traits_baseILj3072EfS2_S2_S2_fjLj128EEEEELb0ELb1ELb1EEEvNS_9BwdParamsE)
        .other          _ZN10layer_norm31ln_parallel_residual_bwd_kernelINS_13Kernel_traitsIf6__halfS2_S2_fjLj3072ELj1ELj1ELj4ELj16ENS_18Kernel_traits_baseILj3072EfS2_S2_S2_fjLj128EEEEELb0ELb1ELb1EEEvNS_9BwdParamsE,@"STO_CUDA_ENTRY STV_DEFAULT"
_ZN10layer_norm31ln_parallel_residual_bwd_kernelINS_13Kernel_traitsIf6__halfS2_S2_fjLj3072ELj1ELj1ELj4ELj16ENS_18Kernel_traits_baseILj3072EfS2_S2_S2_fjLj128EEEEELb0ELb1ELb1EEEvNS_9BwdParamsE:
.text._ZN10layer_norm31ln_parallel_residual_bwd_kernelINS_13Kernel_traitsIf6__halfS2_S2_fjLj3072ELj1ELj1ELj4ELj16ENS_18Kernel_traits_baseILj3072EfS2_S2_S2_fjLj128EEEEELb0ELb1ELb1EEEvNS_9BwdParamsE:
        /* <DEDUP_REMOVED lines=42> */
.L_x_1615:
[----:B------:R-:W-:Y:S01]  /*02a0*/  SHF.L.U32 R0, R102, 0x5, RZ ;  /* 0x0000000566007819 */ /* 0x000fe200000006ff */
[----:B------:R-:W-:-:S03]  /*02b0*/  ULDC.64 UR6, c[0x0][0x260] ;  /* 0x0000980000067ab9 */ /* 0x000fc60000000a00 */
[----:B------:R-:W-:-:S04]  /*02c0*/  LOP3.LUT R0, R0, 0xfe0, RZ, 0xc0, !PT ;  /* 0x00000fe000007812 */ /* 0x000fc800078ec0ff */
[----:B------:R-:W-:-:S04]  /*02d0*/  IADD3 R2, P0, R0, UR6, RZ ;  /* 0x0000000600027c10 */ /* 0x000fc8000ff1e0ff */
[----:B------:R-:W-:Y:S01]  /*02e0*/  IADD3.X R3, RZ, UR7, RZ, P0, !PT ;  /* 0x00000007ff037c10 */ /* 0x000fe200087fe4ff */
[----:B------:R-:W-:Y:S02]  /*02f0*/  ULDC.64 UR6, c[0x0][0x2c8] ;  /* 0x0000b20000067ab9 */ /* 0x000fe40000000a00 */
[----:B------:R-:W-:Y:S01]  /*0300*/  ISETP.NE.U32.AND P0, PT, RZ, UR6, PT ;  /* 0x00000006ff007c0c */ /* 0x000fe2000bf05070 */
[----:B------:R-:W-:Y:S01]  /*0310*/  ULDC.U8 UR6, c[0x0][0x2a0] ;  /* 0x0000a80000067ab9 */ /* 0x000fe20000000000 */
[----:B------:R-:W-:Y:S01]  /*0320*/  HFMA2.MMA R0, -RZ, RZ, 0, 5.9604644775390625e-08 ;  /* 0x00000001ff007435 */ /* 0x000fe200000001ff */
[----:B------:R-:W-:Y:S01]  /*0330*/  UISETP.NE.AND UP0, UPT, UR6, URZ, UPT ;  /* 0x0000003f0600728c */ /* 0x000fe2000bf05270 */
[----:B------:R-:W-:Y:S01]  /*0340*/  HFMA2.MMA R127, -RZ, RZ, 0, 0 ;  /* 0x00000000ff7f7435 */ /* 0x000fe200000001ff */
[----:B------:R-:W5:Y:S01]  /*0350*/  LDG.E.128 R40, desc[UR4][R2.64] ;  /* 0x0000000402287981 */ /* 0x000f62000c1e1d00 */
[----:B------:R-:W-:Y:S02]  /*0360*/  ISETP.NE.AND.EX P0, PT, RZ, UR7, PT, P0 ;  /* 0x00000007ff007c0c */ /* 0x000fe4000bf05300 */
[----:B------:R-:W-:-:S02]  /*0370*/  CS2R R100, SRZ ;  /* 0x0000000000647805 */ /* 0x000fc4000001ff00 */
[----:B------:R-:W-:Y:S01]  /*0380*/  LEA R128, R128, 0x4, 0x2 ;  /* 0x0000000480807811 */ /* 0x000fe200078e10ff */
        /* <DEDUP_REMOVED lines=11> */
[----:B------:R-:W-:Y:S01]  /*0440*/  MOV R103, RZ ;  /* 0x000000ff00677202 */ /* 0x000fe20000000f00 */
        /* <DEDUP_REMOVED lines=17> */
[----:B------:R-:W-:-:S11]  /*0560*/  LOP3.LUT R126, R102, 0x7f, RZ, 0xc0, !PT ;  /* 0x0000007f667e7812 */ /* 0x000fd600078ec0ff */
.L_x_1618:
        /* <DEDUP_REMOVED lines=8> */
[----:B------:R-:W-:Y:S02]  /*05f0*/  IADD3 R141, R143, 0x80, RZ ;  /* 0x000000808f8d7810 */ /* 0x000fe40007ffe0ff */
[----:B------:R-:W-:Y:S02]  /*0600*/  SHF.R.U32.HI R132, RZ, 0x1c, R143 ;  /* 0x0000001cff847819 */ /* 0x000fe4000001168f */
[----:B------:R-:W-:Y:S02]  /*0610*/  IADD3 R72, P1, R133, UR12, RZ ;  /* 0x0000000c85487c10 */ /* 0x000fe4000ff3e0ff */
[----:B------:R-:W-:Y:S01]  /*0620*/  SHF.L.U32 R131, R141, 0x4, RZ ;  /* 0x000000048d837819 */ /* 0x000fe200000006ff */
[----:B------:R-:W3:Y:S01]  /*0630*/  @P0 LDC.64 R120, c[0x0][0x2c8] ;  /* 0x0000b200ff780b82 */ /* 0x000ee20000000a00 */
[----:B------:R-:W-:-:S02]  /*0640*/  IADD3.X R73, R132, UR13, RZ, P1, !PT ;  /* 0x0000000d84497c10 */ /* 0x000fc40008ffe4ff */
[----:B------:R-:W-:Y:S02]  /*0650*/  SHF.R.U32.HI R130, RZ, 0x1c, R141 ;  /* 0x0000001cff827819 */ /* 0x000fe4000001168d */
[----:B------:R-:W-:Y:S01]  /*0660*/  IADD3 R80, P1, R131, UR12, RZ ;  /* 0x0000000c83507c10 */ /* 0x000fe2000ff3e0ff */
[----:B0-----:R-:W-:Y:S01]  /*0670*/  IMAD.WIDE R138, R129, 0x4, R90 ;  /* 0x00000004818a7825 */ /* 0x001fe200078e025a */
[----:B------:R-:W4:Y:S01]  /*0680*/  LDG.E.128 R72, desc[UR4][R72.64] ;  /* 0x0000000448487981 */ /* 0x000f22000c1e1d00 */
[----:B------:R-:W0:Y:S01]  /*0690*/  @P0 LDC.64 R118, c[0x0][0x2c8] ;  /* 0x0000b200ff760b82 */ /* 0x000e220000000a00 */
[----:B------:R-:W-:Y:S01]  /*06a0*/  IADD3.X R81, R130, UR13, RZ, P1, !PT ;  /* 0x0000000d82517c10 */ /* 0x000fe20008ffe4ff */
[C---:B-1----:R-:W-:Y:S01]  /*06b0*/  IMAD.WIDE.U32 R76, R143.reuse, 0x10, R92 ;  /* 0x000000108f4c7825 */ /* 0x042fe200078e005c */
[----:B------:R-:W-:Y:S01]  /*06c0*/  IADD3 R145, R143, 0x100, RZ ;  /* 0x000001008f917810 */ /* 0x000fe20007ffe0ff */
[----:B------:R-:W4:Y:S04]  /*06d0*/  LDG.E R135, desc[UR4][R138.64] ;  /* 0x000000048a877981 */ /* 0x000f28000c1e1900 */
[----:B------:R-:W4:Y:S01]  /*06e0*/  LDG.E.128 R80, desc[UR4][R80.64] ;  /* 0x0000000450507981 */ /* 0x000f22000c1e1d00 */
[----:B------:R-:W-:Y:S01]  /*06f0*/  SHF.L.U32 R125, R145, 0x4, RZ ;  /* 0x00000004917d7819 */ /* 0x000fe200000006ff */
[----:B--2---:R-:W-:Y:S01]  /*0700*/  IMAD.WIDE R136, R129, 0x4, R116 ;  /* 0x0000000481887825 */ /* 0x004fe200078e0274 */
[----:B------:R-:W-:Y:S01]  /*0710*/  SHF.R.U32.HI R124, RZ, 0x1c, R145 ;  /* 0x0000001cff7c7819 */ /* 0x000fe20000011691 */
[----:B------:R-:W2:Y:S01]  /*0720*/  LDG.E.128 R76, desc[UR4][R76.64] ;  /* 0x000000044c4c7981 */ /* 0x000ea2000c1e1d00 */
[----:B------:R-:W-:Y:S01]  /*0730*/  IADD3 R88, P1, R125, UR12, RZ ;  /* 0x0000000c7d587c10 */ /* 0x000fe2000ff3e0ff */
[--C-:B------:R-:W-:Y:S01]  /*0740*/  IMAD.WIDE.U32 R84, R141, 0x10, R92.reuse ;  /* 0x000000108d547825 */ /* 0x100fe200078e005c */
[----:B------:R-:W1:Y:S01]  /*0750*/  @P0 LDC.64 R116, c[0x0][0x2c8] ;  /* 0x0000b200ff740b82 */ /* 0x000e620000000a00 */
[----:B------:R4:W2:Y:S01]  /*0760*/  LDG.E R134, desc[UR4][R136.64] ;  /* 0x0000000488867981 */ /* 0x0008a2000c1e1900 */
[----:B------:R-:W-:Y:S01]  /*0770*/  IADD3.X R89, R124, UR13, RZ, P1, !PT ;  /* 0x0000000d7c597c10 */ /* 0x000fe20008ffe4ff */
[----:B------:R-:W-:-:S02]  /*0780*/  IMAD.WIDE.U32 R92, R145, 0x10, R92 ;  /* 0x00000010915c7825 */ /* 0x000fc400078e005c */
[----:B------:R-:W2:Y:S04]  /*0790*/  LDG.E.128 R84, desc[UR4][R84.64] ;  /* 0x0000000454547981 */ /* 0x000ea8000c1e1d00 */
[----:B------:R-:W2:Y:S04]  /*07a0*/  LDG.E.128 R88, desc[UR4][R88.64] ;  /* 0x0000000458587981 */ /* 0x000ea8000c1e1d00 */
[----:B------:R-:W2:Y:S01]  /*07b0*/  LDG.E.128 R92, desc[UR4][R92.64] ;  /* 0x000000045c5c7981 */ /* 0x000ea2000c1e1d00 */
[----:B-1----:R-:W-:-:S04]  /*07c0*/  @P0 LEA R116, P1, R143, R116, 0x4 ;  /* 0x000000748f740211 */ /* 0x002fc800078220ff */
[----:B------:R-:W-:Y:S02]  /*07d0*/  @P0 LEA.HI.X R117, R143, R117, RZ, 0x4, P1 ;  /* 0x000000758f750211 */ /* 0x000fe400008f24ff */
[C---:B---3--:R-:W-:Y:S02]  /*07e0*/  @P0 LEA R120, P1, R145.reuse, R120, 0x4 ;  /* 0x0000007891780211 */ /* 0x048fe400078220ff */
[----:B------:R-:W-:Y:S01]  /*07f0*/  LOP3.LUT P5, RZ, R0, 0xff, RZ, 0xc0, !PT ;  /* 0x000000ff00ff7812 */ /* 0x000fe200078ac0ff */
[----:B-----5:R1:W5:Y:S01]  /*0800*/  @P0 LDG.E.128 R36, desc[UR4][R116.64] ;  /* 0x0000000474240981 */ /* 0x020362000c1e1d00 */
[----:B------:R-:W-:Y:S02]  /*0810*/  @P0 LEA.HI.X R121, R145, R121, RZ, 0x4, P1 ;  /* 0x0000007991790211 */ /* 0x000fe400008f24ff */
[----:B0-----:R-:W-:-:S03]  /*0820*/  @P0 LEA R118, P2, R141, R118, 0x4 ;  /* 0x000000768d760211 */ /* 0x001fc600078420ff */
[----:B------:R0:W5:Y:S01]  /*0830*/  @P0 LDG.E.128 R28, desc[UR4][R120.64] ;  /* 0x00000004781c0981 */ /* 0x000162000c1e1d00 */
[----:B------:R-:W-:-:S05]  /*0840*/  @P0 LEA.HI.X R119, R141, R119, RZ, 0x4, P2 ;  /* 0x000000778d770211 */ /* 0x000fca00010f24ff */
        /* <DEDUP_REMOVED lines=8> */
[--C-:B------:R-:W-:Y:S02]  /*08d0*/  HADD2.F32 R73, -RZ, R80.reuse.H0_H0 ;  /* 0x20000050ff497230 */ /* 0x100fe40000004100 */
[----:B------:R-:W-:Y:S02]  /*08e0*/  HADD2.F32 R145, -RZ, R80.H1_H1 ;  /* 0x30000050ff917230 */ /* 0x000fe40000004100 */
[--C-:B------:R-:W-:Y:S02]  /*08f0*/  HADD2.F32 R136, -RZ, R83.reuse.H0_H0 ;  /* 0x20000053ff887230 */ /* 0x100fe40000004100 */
[----:B------:R-:W-:Y:S01]  /*0900*/  HADD2.F32 R80, -RZ, R83.H1_H1 ;  /* 0x30000053ff507230 */ /* 0x000fe20000004100 */
[----:B------:R-:W-:Y:S01]  /*0910*/  FSEL R83, R135, RZ, !P3 ;  /* 0x000000ff87537208 */ /* 0x000fe20005800000 */
[----:B--2---:R-:W-:-:S04]  /*0920*/  HADD2.F32 R161, -RZ, R76.H0_H0 ;  /* 0x2000004cffa17230 */ /* 0x004fc80000004100 */
[----:B------:R-:W-:Y:S01]  /*0930*/  FADD.FTZ R0, -R83, R0 ;  /* 0x0000000053007221 */ /* 0x000fe20000010100 */
[----:B------:R-:W-:Y:S02]  /*0940*/  HADD2.F32 R163, -RZ, R72.H1_H1 ;  /* 0x30000048ffa37230 */ /* 0x000fe40000004100 */
[----:B------:R-:W-:Y:S02]  /*0950*/  HADD2.F32 R72, -RZ, R75.H0_H0 ;  /* 0x2000004bff487230 */ /* 0x000fe40000004100 */
[----:B------:R-:W-:Y:S01]  /*0960*/  FMUL.FTZ R0, R134, R0 ;  /* 0x0000000086007220 */ /* 0x000fe20000410000 */
[----:B-1----:R-:W-:Y:S02]  /*0970*/  HADD2.F32 R116, -RZ, R82.H0_H0 ;  /* 0x20000052ff747230 */ /* 0x002fe40000004100 */
[--C-:B------:R-:W-:Y:S02]  /*0980*/  HADD2.F32 R140, -RZ, R74.reuse.H0_H0 ;  /* 0x2000004aff8c7230 */ /* 0x100fe40000004100 */
[----:B------:R-:W-:-:S02]  /*0990*/  HADD2.F32 R144, -RZ, R74.H1_H1 ;  /* 0x3000004aff907230 */ /* 0x000fc40000004100 */
[----:B------:R-:W-:Y:S01]  /*09a0*/  FADD.FTZ R159, -R83, R148 ;  /* 0x00000094539f7221 */ /* 0x000fe20000010100 */
[----:B------:R-:W-:Y:S02]  /*09b0*/  HADD2.F32 R74, -RZ, R75.H1_H1 ;  /* 0x3000004bff4a7230 */ /* 0x000fe40000004100 */
[----:B------:R-:W-:Y:S01]  /*09c0*/  FADD.FTZ R123, R161, R123 ;  /* 0x0000007ba17b7221 */ /* 0x000fe20000010000 */
[----:B------:R-:W-:Y:S02]  /*09d0*/  HADD2.F32 R158, -RZ, R81.H1_H1 ;  /* 0x30000051ff9e7230 */ /* 0x000fe40000004100 */
[-C--:B------:R-:W-:Y:S01]  /*09e0*/  FFMA.FTZ R127, R0, R161.reuse, R127 ;  /* 0x000000a1007f7223 */ /* 0x080fe2000001007f */
[----:B------:R-:W-:Y:S02]  /*09f0*/  HADD2.F32 R76, -RZ, R76.H1_H1 ;  /* 0x3000004cff4c7230 */ /* 0x000fe40000004100 */
[C---:B------:R-:W-:Y:S01]  /*0a00*/  FADD.FTZ R163, -R83.reuse, R163 ;  /* 0x000000a353a37221 */ /* 0x040fe20000010100 */
[----:B------:R-:W-:Y:S01]  /*0a10*/  FMUL.FTZ R161, R40, R161 ;  /* 0x000000a128a17220 */ /* 0x000fe20000410000 */
[C---:B------:R-:W-:Y:S01]  /*0a20*/  FADD.FTZ R151, -R83.reuse, R72 ;  /* 0x0000004853977221 */ /* 0x040fe20000010100 */
[----:B0-----:R-:W-:Y:S01]  /*0a30*/  FADD.FTZ R121, -R83, R116 ;  /* 0x0000007453797221 */ /* 0x001fe20000010100 */
[----:B------:R-:W-:-:S02]  /*0a40*/  HADD2.F32 R156, -RZ, R77.H0_H0 ;  /* 0x2000004dff9c7230 */ /* 0x000fc40000004100 */
[C---:B------:R-:W-:Y:S01]  /*0a50*/  FADD.FTZ R157, -R83.reuse, R160 ;  /* 0x000000a0539d7221 */ /* 0x040fe20000010100 */
[--C-:B------:R-:W-:Y:S02]  /*0a60*/  HADD2.F32 R162, -RZ, R89.reuse.H0_H0 ;  /* 0x20000059ffa27230 */ /* 0x100fe40000004100 */
[C---:B------:R-:W-:Y:S01]  /*0a70*/  FADD.FTZ R149, -R83.reuse, R74 ;  /* 0x0000004a53957221 */ /* 0x040fe20000010100 */
[----:B------:R-:W-:Y:S02]  /*0a80*/  HADD2.F32 R164, -RZ, R89.H1_H1 ;  /* 0x30000059ffa47230 */ /* 0x000fe40000004100 */
[----:B------:R-:W-:Y:S01]  /*0a90*/  FADD.FTZ R141, -R83, R158 ;  /* 0x0000009e538d7221 */ /* 0x000fe20000010100 */
[--C-:B------:R-:W-:Y:S02]  /*0aa0*/  HADD2.F32 R116, -RZ, R92.reuse.H0_H0 ;  /* 0x2000005cff747230 */ /* 0x100fe40000004100 */
[----:B------:R-:W-:Y:S01]  /*0ab0*/  FMUL.FTZ R159, R134, R159 ;  /* 0x0000009f869f7220 */ /* 0x000fe20000410000 */
[----:B------:R-:W-:-:S02]  /*0ac0*/  HADD2.F32 R72, -RZ, R92.H1_H1 ;  /* 0x3000005cff487230 */ /* 0x000fc40000004100 */
[----:B------:R-:W-:Y:S01]  /*0ad0*/  FMUL.FTZ R163, R134, R163 ;  /* 0x000000a386a37220 */ /* 0x000fe20000410000 */
[--C-:B------:R-:W-:Y:S02]  /*0ae0*/  HADD2.F32 R92, -RZ, R93.reuse.H0_H0 ;  /* 0x2000005dff5c7230 */ /* 0x100fe40000004100 */
[----:B------:R-:W-:Y:S01]  /*0af0*/  FMUL.FTZ R158, R41, R76 ;  /* 0x0000004c299e7220 */ /* 0x000fe20000410000 */
[----:B------:R-:W-:Y:S02]  /*0b00*/  HADD2.F32 R89, -RZ, R93.H1_H1 ;  /* 0x3000005dff597230 */ /* 0x000fe40000004100 */
[----:B------:R-:W-:Y:S01]  /*0b10*/  FADD.FTZ R93, RZ, R161 ;  /* 0x000000a1ff5d7221 */ /* 0x000fe20000010000 */
[----:B------:R-:W-:Y:S01]  /*0b20*/  FFMA.FTZ R74, R0, R161, RZ ;  /* 0x000000a1004a7223 */ /* 0x000fe200000100ff */
[----:B------:R-:W-:Y:S02]  /*0b30*/  HADD2.F32 R154, -RZ, R77.H1_H1 ;  /* 0x3000004dff9a7230 */ /* 0x000fe40000004100 */
[----:B------:R-:W-:Y:S01]  /*0b40*/  FADD.FTZ R155, -R83, R140 ;  /* 0x0000008c539b7221 */ /* 0x000fe20000010100 */
[----:B------:R-:W-:Y:S01]  /*0b50*/  FADD.FTZ R113, R156, R113 ;  /* 0x000000719c717221 */ /* 0x000fe20000010000 */
[----:B------:R-:W-:Y:S01]  /*0b60*/  FMUL.FTZ R157, R134, R157 ;  /* 0x0000009d869d7220 */ /* 0x000fe20000410000 */
[-C--:B------:R-:W-:Y:S01]  /*0b70*/  FFMA.FTZ R114, R159, R156.reuse, R114 ;  /* 0x0000009c9f727223 */ /* 0x080fe20000010072 */
[----:B------:R-:W-:Y:S01]  /*0b80*/  FMUL.FTZ R156, R42, R156 ;  /* 0x0000009c2a9c7220 */ /* 0x000fe20000410000 */
[----:B------:R-:W-:Y:S01]  /*0b90*/  FADD.FTZ R93, R93, R158 ;  /* 0x0000009e5d5d7221 */ /* 0x000fe20000010000 */
[----:B------:R-:W-:Y:S01]  /*0ba0*/  FFMA.FTZ R74, R163, R158, R74 ;  /* 0x0000009ea34a7223 */ /* 0x000fe2000001004a */
[----:B------:R-:W-:-:S02]  /*0bb0*/  HADD2.F32 R152, -RZ, R78.H0_H0 ;  /* 0x2000004eff987230 */ /* 0x000fc40000004100 */
[----:B------:R-:W-:Y:S01]  /*0bc0*/  FADD.FTZ R111, R154, R111 ;  /* 0x0000006f9a6f7221 */ /* 0x000fe20000010000 */
[----:B------:R-:W-:Y:S01]  /*0bd0*/  FMUL.FTZ R155, R134, R155 ;  /* 0x0000009b869b7220 */ /* 0x000fe20000410000 */
[-C--:B------:R-:W-:Y:S01]  /*0be0*/  FFMA.FTZ R112, R157, R154.reuse, R112 ;  /* 0x0000009a9d707223 */ /* 0x080fe20000010070 */
[----:B------:R-:W-:Y:S01]  /*0bf0*/  FMUL.FTZ R154, R43, R154 ;  /* 0x0000009a2b9a7220 */ /* 0x000fe20000410000 */
[----:B------:R-:W-:Y:S01]  /*0c00*/  FADD.FTZ R93, R93, R156 ;  /* 0x0000009c5d5d7221 */ /* 0x000fe20000010000 */
[----:B------:R-:W-:Y:S01]  /*0c10*/  FFMA.FTZ R74, R159, R156, R74 ;  /* 0x0000009c9f4a7223 */ /* 0x000fe2000001004a */
[----:B------:R-:W-:Y:S02]  /*0c20*/  HADD2.F32 R150, -RZ, R81.H0_H0 ;  /* 0x20000051ff967230 */ /* 0x000fe40000004100 */
[----:B------:R-:W-:Y:S01]  /*0c30*/  FADD.FTZ R109, R152, R109 ;  /* 0x0000006d986d7221 */ /* 0x000fe20000010000 */
[----:B------:R-:W-:Y:S02]  /*0c40*/  HADD2.F32 R78, -RZ, R78.H1_H1 ;  /* 0x3000004eff4e7230 */ /* 0x000fe40000004100 */
[-C--:B------:R-:W-:Y:S01]  /*0c50*/  FFMA.FTZ R110, R155, R152.reuse, R110 ;  /* 0x000000989b6e7223 */ /* 0x080fe2000001006e */
[----:B------:R-:W-:Y:S01]  /*0c60*/  FADD.FTZ R153, -R83, R144 ;  /* 0x0000009053997221 */ /* 0x000fe20000010100 */
[----:B------:R-:W-:Y:S01]  /*0c70*/  FMUL.FTZ R152, R44, R152 ;  /* 0x000000982c987220 */ /* 0x000fe20000410000 */
[----:B------:R-:W-:Y:S01]  /*0c80*/  FADD.FTZ R93, R93, R154 ;  /* 0x0000009a5d5d7221 */ /* 0x000fe20000010000 */
[----:B------:R-:W-:Y:S01]  /*0c90*/  FFMA.FTZ R74, R157, R154, R74 ;  /* 0x0000009a9d4a7223 */ /* 0x000fe2000001004a */
[----:B------:R-:W-:-:S02]  /*0ca0*/  HADD2.F32 R147, -RZ, R79.H0_H0 ;  /* 0x2000004fff937230 */ /* 0x000fc40000004100 */
[----:B------:R-:W-:Y:S01]  /*0cb0*/  FADD.FTZ R144, -R83, R150 ;  /* 0x0000009653907221 */ /* 0x000fe20000010100 */
[C---:B------:R-:W-:Y:S01]  /*0cc0*/  FMUL.FTZ R151, R134.reuse, R151 ;  /* 0x0000009786977220 */ /* 0x040fe20000410000 */
[----:B------:R-:W-:Y:S01]  /*0cd0*/  FMUL.FTZ R153, R134, R153 ;  /* 0x0000009986997220 */ /* 0x000fe20000410000 */
[----:B------:R-:W-:Y:S01]  /*0ce0*/  FMUL.FTZ R150, R45, R78 ;  /* 0x0000004e2d967220 */ /* 0x000fe20000410000 */
[----:B------:R-:W-:Y:S01]  /*0cf0*/  FADD.FTZ R93, R93, R152 ;  /* 0x000000985d5d7221 */ /* 0x000fe20000010000 */
[----:B------:R-:W-:Y:S01]  /*0d00*/  FFMA.FTZ R74, R155, R152, R74 ;  /* 0x000000989b4a7223 */ /* 0x000fe2000001004a */
[----:B------:R-:W-:Y:S02]  /*0d10*/  HADD2.F32 R146, -RZ, R79.H1_H1 ;  /* 0x3000004fff927230 */ /* 0x000fe40000004100 */
[----:B------:R-:W-:Y:S01]  /*0d20*/  FADD.FTZ R148, -R83, R73 ;  /* 0x0000004953947221 */ /* 0x000fe20000010100 */
[--C-:B------:R-:W-:Y:S02]  /*0d30*/  HADD2.F32 R165, -RZ, R88.reuse.H0_H0 ;  /* 0x20000058ffa57230 */ /* 0x100fe40000004100 */
[----:B------:R-:W-:Y:S01]  /*0d40*/  FADD.FTZ R115, R76, R115 ;  /* 0x000000734c737221 */ /* 0x000fe20000010000 */
[----:B------:R-:W-:-:S02]  /*0d50*/  HADD2.F32 R81, -RZ, R88.H1_H1 ;  /* 0x30000058ff517230 */ /* 0x000fc40000004100 */
[----:B------:R-:W-:Y:S01]  /*0d60*/  FFMA.FTZ R122, R163, R76, R122 ;  /* 0x0000004ca37a7223 */ /* 0x000fe2000001007a */
[----:B---3--:R-:W-:Y:S02]  /*0d70*/  HADD2.F32 R118, -RZ, R82.H1_H1 ;  /* 0x30000052ff767230 */ /* 0x008fe40000004100 */
[----:B------:R-:W-:Y:S01]  /*0d80*/  FADD.FTZ R105, R147, R105 ;  /* 0x0000006993697221 */ /* 0x000fe20000010000 */
[----:B------:R-:W-:Y:S02]  /*0d90*/  HADD2.F32 R88, -RZ, R90.H0_H0 ;  /* 0x2000005aff587230 */ /* 0x000fe40000004100 */
[----:B------:R-:W-:Y:S01]  /*0da0*/  FMUL.FTZ R149, R134, R149 ;  /* 0x0000009586957220 */ /* 0x000fe20000410000 */
[-C--:B------:R-:W-:Y:S01]  /*0db0*/  FFMA.FTZ R106, R151, R147.reuse, R106 ;  /* 0x00000093976a7223 */ /* 0x080fe2000001006a */
[--C-:B------:R-:W-:Y:S02]  /*0dc0*/  HADD2.F32 R143, -RZ, R84.reuse.H0_H0 ;  /* 0x20000054ff8f7230 */ /* 0x100fe40000004100 */
[----:B------:R-:W-:Y:S01]  /*0dd0*/  FMUL.FTZ R147, R46, R147 ;  /* 0x000000932e937220 */ /* 0x000fe20000410000 */
[----:B------:R-:W-:-:S02]  /*0de0*/  HADD2.F32 R142, -RZ, R84.H1_H1 ;  /* 0x30000054ff8e7230 */ /* 0x000fc40000004100 */
[----:B------:R-:W-:Y:S01]  /*0df0*/  FADD.FTZ R76, R93, R150 ;  /* 0x000000965d4c7221 */ /* 0x000fe20000010000 */
[----:B------:R-:W-:Y:S02]  /*0e00*/  HADD2.F32 R90, -RZ, R90.H1_H1 ;  /* 0x3000005aff5a7230 */ /* 0x000fe40000004100 */
[----:B------:R-:W-:Y:S01]  /*0e10*/  FFMA.FTZ R74, R153, R150, R74 ;  /* 0x00000096994a7223 */ /* 0x000fe2000001004a */
[--C-:B------:R-:W-:Y:S02]  /*0e20*/  HADD2.F32 R82, -RZ, R91.reuse.H0_H0 ;  /* 0x2000005bff527230 */ /* 0x100fe40000004100 */
[----:B------:R-:W-:Y:S02]  /*0e30*/  HADD2.F32 R84, -RZ, R91.H1_H1 ;  /* 0x3000005bff547230 */ /* 0x000fe40000004100 */
[----:B------:R-:W-:Y:S01]  /*0e40*/  FADD.FTZ R145, -R83, R145 ;  /* 0x0000009153917221 */ /* 0x000fe20000010100 */
[----:B------:R-:W-:Y:S01]  /*0e50*/  FADD.FTZ R103, R146, R103 ;  /* 0x0000006792677221 */ /* 0x000fe20000010000 */
[----:B------:R-:W-:Y:S01]  /*0e60*/  FFMA.FTZ R104, R149, R146, R104 ;  /* 0x0000009295687223 */ /* 0x000fe20000010068 */
[----:B------:R-:W-:Y:S01]  /*0e70*/  FMUL.FTZ R148, R134, R148 ;  /* 0x0000009486947220 */ /* 0x000fe20000410000 */
[----:B------:R-:W-:-:S02]  /*0e80*/  HADD2.F32 R120, -RZ, R87.H0_H0 ;  /* 0x20000057ff787230 */ /* 0x000fc40000004100 */
[----:B------:R-:W-:Y:S01]  /*0e90*/  FMUL.FTZ R146, R47, R146 ;  /* 0x000000922f927220 */ /* 0x000fe20000410000 */
[----:B------:R-:W-:Y:S02]  /*0ea0*/  HADD2.F32 R117, -RZ, R87.H1_H1 ;  /* 0x30000057ff757230 */ /* 0x000fe40000004100 */
[----:B------:R-:W-:Y:S01]  /*0eb0*/  FADD.FTZ R93, R76, R147 ;  /* 0x000000934c5d7221 */ /* 0x000fe20000010000 */
        /* <DEDUP_REMOVED lines=13> */
[----:B------:R-:W-:Y:S01]  /*0f90*/  FADD.FTZ R19, R143, R19 ;  /* 0x000000138f137221 */ /* 0x000fe20000010000 */
[----:B------:R-:W-:Y:S02]  /*0fa0*/  HADD2.F32 R82, -RZ, R95.H1_H1 ;  /* 0x3000005fff527230 */ /* 0x000fe40000004100 */
[----:B------:R-:W-:Y:S01]  /*0fb0*/  FMUL.FTZ R145, R134, R145 ;  /* 0x0000009186917220 */ /* 0x000fe20000410000 */
[-C--:B------:R-:W-:Y:S01]  /*0fc0*/  FFMA.FTZ R3, R148, R143.reuse, R3 ;  /* 0x0000008f94037223 */ /* 0x080fe20000010003 */
[----:B------:R-:W-:Y:S01]  /*0fd0*/  FMUL.FTZ R143, R48, R143 ;  /* 0x0000008f308f7220 */ /* 0x000fe20000410000 */
[----:B------:R-:W-:Y:S01]  /*0fe0*/  FADD.FTZ R76, R93, R146 ;  /* 0x000000925d4c7221 */ /* 0x000fe20000010000 */
[----:B------:R-:W-:Y:S01]  /*0ff0*/  FFMA.FTZ R95, R149, R146, R74 ;  /* 0x00000092955f7223 */ /* 0x000fe2000001004a */
[--C-:B------:R-:W-:Y:S02]  /*1000*/  HADD2.F32 R139, -RZ, R85.reuse.H0_H0 ;  /* 0x20000055ff8b7230 */ /* 0x100fe40000004100 */
[----:B------:R-:W-:Y:S01]  /*1010*/  FADD.FTZ R18, R142, R18 ;  /* 0x000000128e127221 */ /* 0x000fe20000010000 */
[----:B------:R-:W-:Y:S01]  /*1020*/  FMUL.FTZ R144, R134, R144 ;  /* 0x0000009086907220 */ /* 0x000fe20000410000 */
[-C--:B------:R-:W-:Y:S01]  /*1030*/  FFMA.FTZ R2, R145, R142.reuse, R2 ;  /* 0x0000008e91027223 */ /* 0x080fe20000010002 */
[----:B------:R-:W-:Y:S01]  /*1040*/  FMUL.FTZ R142, R49, R142 ;  /* 0x0000008e318e7220 */ /* 0x000fe20000410000 */
[----:B------:R-:W-:Y:S01]  /*1050*/  FADD.FTZ R93, R76, R143 ;  /* 0x0000008f4c5d7221 */ /* 0x000fe20000010000 */
[----:B------:R-:W-:Y:S01]  /*1060*/  FFMA.FTZ R74, R148, R143, R95 ;  /* 0x0000008f944a7223 */ /* 0x000fe2000001005f */
[----:B------:R-:W-:-:S02]  /*1070*/  HADD2.F32 R138, -RZ, R85.H1_H1 ;  /* 0x30000055ff8a7230 */ /* 0x000fc40000004100 */
[----:B------:R-:W-:Y:S01]  /*1080*/  FADD.FTZ R21, R139, R21 ;  /* 0x000000158b157221 */ /* 0x000fe20000010000 */
[----:B------:R-:W-:Y:S01]  /*1090*/  FMUL.FTZ R141, R134, R141 ;  /* 0x0000008d868d7220 */ /* 0x000fe20000410000 */
[----:B------:R-:W-:Y:S01]  /*10a0*/  FFMA.FTZ R5, R144, R139, R5 ;  /* 0x0000008b90057223 */ /* 0x000fe20000010005 */
[----:B------:R-:W-:Y:S01]  /*10b0*/  FMUL.FTZ R95, R134, R81 ;  /* 0x00000051865f7220 */ /* 0x000fe20000410000 */
[----:B------:R-:W-:Y:S01]  /*10c0*/  FMUL.FTZ R139, R50, R139 ;  /* 0x0000008b328b7220 */ /* 0x000fe20000410000 */
[----:B------:R-:W-:Y:S01]  /*10d0*/  FADD.FTZ R76, R93, R142 ;  /* 0x0000008e5d4c7221 */ /* 0x000fe20000010000 */
[----:B------:R-:W-:Y:S01]  /*10e0*/  FFMA.FTZ R81, R145, R142, R74 ;  /* 0x0000008e91517223 */ /* 0x000fe2000001004a */
[----:B------:R-:W-:Y:S02]  /*10f0*/  HADD2.F32 R137, -RZ, R86.H0_H0 ;  /* 0x20000056ff897230 */ /* 0x000fe40000004100 */
[----:B------:R-:W-:Y:S01]  /*1100*/  FADD.FTZ R20, R138, R20 ;  /* 0x000000148a147221 */ /* 0x000fe20000010000 */
[C---:B------:R-:W-:Y:S01]  /*1110*/  FMUL.FTZ R140, R134.reuse, R121 ;  /* 0x00000079868c7220 */ /* 0x040fe20000410000 */
        /* <DEDUP_REMOVED lines=11> */
[----:B------:R-:W-:Y:S01]  /*11d0*/  FFMA.FTZ R7, R140, R137, R7 ;  /* 0x000000898c077223 */ /* 0x000fe20000010007 */
[----:B------:R-:W-:Y:S02]  /*11e0*/  HADD2.F32 R86, -RZ, R86.H1_H1 ;  /* 0x30000056ff567230 */ /* 0x000fe40000004100 */
[----:B------:R-:W-:Y:S01]  /*11f0*/  FMUL.FTZ R94, R134, R79 ;  /* 0x0000004f865e7220 */ /* 0x000fe20000410000 */
[----:B------:R-:W-:Y:S01]  /*1200*/  FMUL.FTZ R137, R52, R137 ;  /* 0x0000008934897220 */ /* 0x000fe20000410000 */
        /* <DEDUP_REMOVED lines=54> */
[----:B------:R-:W-:Y:S01]  /*1570*/  SHF.R.U32.HI R73, RZ, 0x7, R102 ;  /* 0x00000007ff497819 */ /* 0x000fe20000011666 */
[----:B------:R-:W-:Y:S01]  /*1580*/  FMUL.FTZ R84, R62, R84 ;  /* 0x000000543e547220 */ /* 0x000fe20000410000 */
[----:B------:R-:W-:Y:S01]  /*1590*/  FADD.FTZ R75, R72, R85 ;  /* 0x00000055484b7221 */ /* 0x000fe20000010000 */
[----:B------:R-:W-:Y:S01]  /*15a0*/  FFMA.FTZ R77, R87, R85, R74 ;  /* 0x00000055574d7223 */ /* 0x000fe2000001004a */
[----:B------:R-:W-:Y:S01]  /*15b0*/  FADD.FTZ R100, R82, R100 ;  /* 0x0000006452647221 */ /* 0x000fe20000010000 */
[-C--:B------:R-:W-:Y:S01]  /*15c0*/  FFMA.FTZ R16, R83, R82.reuse, R16 ;  /* 0x0000005253107223 */ /* 0x080fe20000010010 */
[----:B------:R-:W-:Y:S01]  /*15d0*/  SHF.L.U32 R73, R73, 0x2, RZ ;  /* 0x0000000249497819 */ /* 0x000fe200000006ff */
        /* <DEDUP_REMOVED lines=27> */
.L_x_1629:
        /* <DEDUP_REMOVED lines=65> */
[C---:B------:R-:W-:Y:S01]  /*1ba0*/  FMUL.FTZ R87, R134.reuse, R0 ;  /* 0x0000000086577220 */ /* 0x040fe20000410000 */
[C---:B------:R-:W-:Y:S01]  /*1bb0*/  FMUL.FTZ R0, R134.reuse, R72 ;  /* 0x0000004886007220 */ /* 0x040fe20000410000 */
[----:B------:R-:W-:Y:S01]  /*1bc0*/  FMUL.FTZ R89, R134, R73 ;  /* 0x0000004986597220 */ /* 0x000fe20000410000 */
[----:B------:R-:W-:Y:S01]  /*1bd0*/  FADD.FTZ R83, R121, -R76 ;  /* 0x8000004c79537221 */ /* 0x000fe20000010000 */
[----:B------:R-:W-:Y:S01]  /*1be0*/  FADD.FTZ R77, R116, -R77 ;  /* 0x8000004d744d7221 */ /* 0x000fe20000010000 */
[----:B-----5:R-:W-:-:S02]  /*1bf0*/  @P0 HADD2.F32 R72, -RZ, R38.H1_H1 ;  /* 0x30000026ff480230 */ /* 0x020fc40000004100 */
[----:B------:R-:W-:Y:S01]  /*1c00*/  FADD.FTZ R149, R146, -R149 ;  /* 0x8000009592957221 */ /* 0x000fe20000010000 */
[----:B------:R-:W-:Y:S02]  /*1c10*/  @P0 HADD2.F32 R73, -RZ, R37.H0_H0 ;  /* 0x20000025ff490230 */ /* 0x000fe40000004100 */
[----:B------:R-:W-:Y:S01]  /*1c20*/  FADD.FTZ R75, R120, -R75 ;  /* 0x8000004b784b7221 */ /* 0x000fe20000010000 */
[C---:B------:R-:W-:Y:S01]  /*1c30*/  FMUL.FTZ R116, R134.reuse, R159 ;  /* 0x0000009f86747220 */ /* 0x040fe20000410000 */
[----:B------:R-:W-:Y:S01]  /*1c40*/  FMUL.FTZ R121, R134, R153 ;  /* 0x0000009986797220 */ /* 0x000fe20000410000 */
[----:B------:R-:W-:Y:S01]  /*1c50*/  FADD.FTZ R163, R158, -R163 ;  /* 0x800000a39ea37221 */ /* 0x000fe20000010000 */
[----:B------:R-:W-:Y:S01]  /*1c60*/  FADD.FTZ R155, R152, -R155 ;  /* 0x8000009b989b7221 */ /* 0x000fe20000010000 */
[----:B------:R-:W-:Y:S01]  /*1c70*/  FADD.FTZ R147, R147, -R74 ;  /* 0x8000004a93937221 */ /* 0x000fe20000010000 */
[----:B------:R-:W-:Y:S01]  /*1c80*/  FADD.FTZ R151, R117, -R78 ;  /* 0x8000004e75977221 */ /* 0x000fe20000010000 */
[----:B------:R-:W-:-:S02]  /*1c90*/  @P0 HADD2.F32 R74, -RZ, R39.H1_H1 ;  /* 0x30000027ff4a0230 */ /* 0x000fc40000004100 */
[C---:B------:R-:W-:Y:S01]  /*1ca0*/  FMUL.FTZ R135, R134.reuse, R149 ;  /* 0x0000009586877220 */ /* 0x040fe20000410000 */
[----:B------:R-:W-:Y:S01]  /*1cb0*/  FMUL.FTZ R117, R134, R75 ;  /* 0x0000004b86757220 */ /* 0x000fe20000410000 */
[----:B------:R-:W-:Y:S01]  /*1cc0*/  @P0 FADD.FTZ R121, R121, R72 ;  /* 0x0000004879790221 */ /* 0x000fe20000010000 */
[----:B------:R-:W-:Y:S01]  /*1cd0*/  @P0 FADD.FTZ R116, R116, R73 ;  /* 0x0000004974740221 */ /* 0x000fe20000010000 */
[----:B------:R-:W-:Y:S01]  /*1ce0*/  FADD.FTZ R165, R93, -R80 ;  /* 0x800000505da57221 */ /* 0x000fe20000010000 */
[----:B------:R-:W-:Y:S02]  /*1cf0*/  @P0 HADD2.F32 R75, -RZ, R38.H0_H0 ;  /* 0x20000026ff4b0230 */ /* 0x000fe40000004100 */
[----:B------:R-:W-:Y:S01]  /*1d00*/  FADD.FTZ R157, R154, -R157 ;  /* 0x8000009d9a9d7221 */ /* 0x000fe20000010000 */
[--C-:B------:R-:W-:Y:S02]  /*1d10*/  @P0 HADD2.F32 R73, -RZ, R36.reuse.H0_H0 ;  /* 0x20000024ff490230 */ /* 0x100fe40000004100 */
[----:B------:R-:W-:Y:S01]  /*1d20*/  FMUL.FTZ R80, R134, R161 ;  /* 0x000000a186507220 */ /* 0x000fe20000410000 */
[----:B------:R-:W-:-:S02]  /*1d30*/  @P0 HADD2.F32 R72, -RZ, R36.H1_H1 ;  /* 0x30000024ff480230 */ /* 0x000fc40000004100 */
[C---:B------:R-:W-:Y:S01]  /*1d40*/  FMUL.FTZ R81, R134.reuse, R163 ;  /* 0x000000a386517220 */ /* 0x040fe20000410000 */
[----:B------:R-:W-:Y:S01]  /*1d50*/  FMUL.FTZ R118, R134, R155 ;  /* 0x0000009b86767220 */ /* 0x000fe20000410000 */
[----:B------:R-:W-:Y:S01]  /*1d60*/  FADD.FTZ R143, R143, -R148 ;  /* 0x800000948f8f7221 */ /* 0x000fe20000010000 */
[----:B------:R-:W-:Y:S01]  /*1d70*/  FADD.FTZ R141, R138, -R141 ;  /* 0x8000008d8a8d7221 */ /* 0x000fe20000010000 */
[----:B------:R-:W-:Y:S01]  /*1d80*/  @P0 FADD.FTZ R135, R135, R74 ;  /* 0x0000004a87870221 */ /* 0x000fe20000010000 */
[----:B------:R-:W-:Y:S02]  /*1d90*/  @P0 HADD2.F32 R74, -RZ, R37.H1_H1 ;  /* 0x30000025ff4a0230 */ /* 0x000fe40000004100 */
[----:B------:R-:W-:Y:S01]  /*1da0*/  FMUL.FTZ R119, R134, R157 ;  /* 0x0000009d86777220 */ /* 0x000fe20000410000 */
[----:B------:R-:W-:Y:S01]  /*1db0*/  @P0 FADD.FTZ R118, R118, R75 ;  /* 0x0000004b76760221 */ /* 0x000fe20000010000 */
[----:B------:R-:W-:Y:S01]  /*1dc0*/  @P0 FADD.FTZ R80, R80, R73 ;  /* 0x0000004950500221 */ /* 0x000fe20000010000 */
[----:B------:R-:W-:Y:S01]  /*1dd0*/  @P0 FADD.FTZ R81, R81, R72 ;  /* 0x0000004851510221 */ /* 0x000fe20000010000 */
[----:B------:R-:W-:Y:S01]  /*1de0*/  FADD.FTZ R79, R92, -R79 ;  /* 0x8000004f5c4f7221 */ /* 0x000fe20000010000 */
[----:B------:R-:W-:-:S02]  /*1df0*/  @P0 HADD2.F32 R75, -RZ, R35.H1_H1 ;  /* 0x30000023ff4b0230 */ /* 0x000fc40000004100 */
[----:B------:R-:W-:Y:S01]  /*1e00*/  FADD.FTZ R137, R137, -R140 ;  /* 0x8000008c89897221 */ /* 0x000fe20000010000 */
[----:B------:R-:W-:Y:S02]  /*1e10*/  @P0 HADD2.F32 R72, -RZ, R33.H1_H1 ;  /* 0x30000021ff480230 */ /* 0x000fe40000004100 */
[C---:B------:R-:W-:Y:S01]  /*1e20*/  FMUL.FTZ R88, R134.reuse, R143 ;  /* 0x0000008f86587220 */ /* 0x040fe20000410000 */
[----:B------:R-:W-:Y:S02]  /*1e30*/  @P0 HADD2.F32 R73, -RZ, R32.H0_H0 ;  /* 0x20000020ff490230 */ /* 0x000fe40000004100 */
[C---:B------:R-:W-:Y:S01]  /*1e40*/  FMUL.FTZ R95, R134.reuse, R141 ;  /* 0x0000008d865f7220 */ /* 0x040fe20000410000 */
[C---:B------:R-:W-:Y:S01]  /*1e50*/  FMUL.FTZ R92, R134.reuse, R151 ;  /* 0x00000097865c7220 */ /* 0x040fe20000410000 */
[----:B------:R-:W-:Y:S02]  /*1e60*/  @P0 HADD2.F32 R76, -RZ, R35.H0_H0 ;  /* 0x20000023ff4c0230 */ /* 0x000fe40000004100 */
[----:B------:R-:W-:Y:S01]  /*1e70*/  FMUL.FTZ R82, R134, R77 ;  /* 0x0000004d86527220 */ /* 0x000fe20000410000 */
[----:B------:R-:W-:Y:S01]  /*1e80*/  FADD.FTZ R145, R142, -R145 ;  /* 0x800000918e917221 */ /* 0x000fe20000010000 */
[----:B------:R-:W-:Y:S01]  /*1e90*/  FADD.FTZ R139, R139, -R144 ;  /* 0x800000908b8b7221 */ /* 0x000fe20000010000 */
[----:B------:R-:W-:-:S02]  /*1ea0*/  @P0 HADD2.F32 R77, -RZ, R39.H0_H0 ;  /* 0x20000027ff4d0230 */ /* 0x000fc40000004100 */
[----:B------:R-:W-:Y:S01]  /*1eb0*/  @P0 FADD.FTZ R119, R119, R74 ;  /* 0x0000004a77770221 */ /* 0x000fe20000010000 */
[C---:B------:R-:W-:Y:S01]  /*1ec0*/  FMUL.FTZ R120, R134.reuse, R147 ;  /* 0x0000009386787220 */ /* 0x040fe20000410000 */
[----:B------:R-:W-:Y:S02]  /*1ed0*/  @P0 HADD2.F32 R74, -RZ, R34.H0_H0 ;  /* 0x20000022ff4a0230 */ /* 0x000fe40000004100 */
[----:B------:R-:W-:Y:S01]  /*1ee0*/  FMUL.FTZ R93, R134, R137 ;  /* 0x00000089865d7220 */ /* 0x000fe20000410000 */
[----:B------:R-:W-:Y:S01]  /*1ef0*/  @P0 FADD.FTZ R92, R92, R75 ;  /* 0x0000004b5c5c0221 */ /* 0x000fe20000010000 */
[----:B------:R-:W-:Y:S01]  /*1f00*/  @P0 FADD.FTZ R95, R95, R72 ;  /* 0x000000485f5f0221 */ /* 0x000fe20000010000 */
[----:B------:R-:W-:Y:S01]  /*1f10*/  @P0 FADD.FTZ R88, R88, R73 ;  /* 0x0000004958580221 */ /* 0x000fe20000010000 */
[----:B------:R-:W-:Y:S01]  /*1f20*/  @P0 FADD.FTZ R117, R117, R76 ;  /* 0x0000004c75750221 */ /* 0x000fe20000010000 */
[----:B------:R-:W-:Y:S02]  /*1f30*/  @P0 HADD2.F32 R75, -RZ, R33.H0_H0 ;  /* 0x20000021ff4b0230 */ /* 0x000fe40000004100 */
[----:B------:R-:W-:Y:S01]  /*1f40*/  FMUL.FTZ R91, R134, R145 ;  /* 0x00000091865b7220 */ /* 0x000fe20000410000 */
[----:B------:R-:W-:-:S02]  /*1f50*/  @P0 HADD2.F32 R72, -RZ, R32.H1_H1 ;  /* 0x30000020ff480230 */ /* 0x000fc40000004100 */
[C---:B------:R-:W-:Y:S01]  /*1f60*/  FMUL.FTZ R94, R134.reuse, R139 ;  /* 0x0000008b865e7220 */ /* 0x040fe20000410000 */
[----:B------:R-:W-:Y:S02]  /*1f70*/  @P0 HADD2.F32 R73, -RZ, R28.H0_H0 ;  /* 0x2000001cff490230 */ /* 0x000fe40000004100 */
[C---:B------:R-:W-:Y:S01]  /*1f80*/  FMUL.FTZ R90, R134.reuse, R83 ;  /* 0x00000053865a7220 */ /* 0x040fe20000410000 */
[----:B------:R-:W-:Y:S02]  /*1f90*/  @P0 HADD2.F32 R76, -RZ, R29.H0_H0 ;  /* 0x2000001dff4c0230 */ /* 0x000fe40000004100 */
[----:B------:R-:W-:Y:S01]  /*1fa0*/  FMUL.FTZ R83, R134, R79 ;  /* 0x0000004f86537220 */ /* 0x000fe20000410000 */
[----:B------:R-:W-:Y:S01]  /*1fb0*/  @P0 FADD.FTZ R120, R120, R77 ;  /* 0x0000004d78780221 */ /* 0x000fe20000010000 */
[----:B------:R-:W-:Y:S01]  /*1fc0*/  @P0 FADD.FTZ R93, R93, R74 ;  /* 0x0000004a5d5d0221 */ /* 0x000fe20000010000 */
[----:B------:R-:W-:Y:S02]  /*1fd0*/  @P0 HADD2.F32 R77, -RZ, R34.H1_H1 ;  /* 0x30000022ff4d0230 */ /* 0x000fe40000004100 */
[----:B------:R-:W-:Y:S01]  /*1fe0*/  FMUL.FTZ R85, R134, R165 ;  /* 0x000000a586557220 */ /* 0x000fe20000410000 */
[----:B------:R-:W-:-:S02]  /*1ff0*/  @P0 HADD2.F32 R74, -RZ, R28.H1_H1 ;  /* 0x3000001cff4a0230 */ /* 0x000fc40000004100 */
[----:B------:R-:W-:Y:S01]  /*2000*/  @P0 FADD.FTZ R94, R94, R75 ;  /* 0x0000004b5e5e0221 */ /* 0x000fe20000010000 */
[----:B------:R-:W-:Y:S01]  /*2010*/  @P0 FADD.FTZ R91, R91, R72 ;  /* 0x000000485b5b0221 */ /* 0x000fe20000010000 */
[----:B------:R-:W-:Y:S01]  /*2020*/  @P0 FADD.FTZ R82, R82, R73 ;  /* 0x0000004952520221 */ /* 0x000fe20000010000 */
[----:B------:R-:W-:Y:S01]  /*2030*/  @P0 FADD.FTZ R83, R83, R76 ;  /* 0x0000004c53530221 */ /* 0x000fe20000010000 */
[----:B------:R-:W-:Y:S01]  /*2040*/  @P0 HADD2.F32 R73, -RZ, R29.H1_H1 ;  /* 0x3000001dff490230 */ /* 0x000fe20000004100 */
[----:B------:R-:W-:Y:S01]  /*2050*/  @P1 F2FP.F16.F32.PACK_AB R76, RZ, R120 ;  /* 0x00000078ff4c123e */ /* 0x000fe200000000ff */
[--C-:B------:R-:W-:Y:S02]  /*2060*/  @P0 HADD2.F32 R72, -RZ, R30.reuse.H0_H0 ;  /* 0x2000001eff480230 */ /* 0x100fe40000004100 */
[----:B------:R-:W-:Y:S01]  /*2070*/  @P0 FADD.FTZ R90, R90, R77 ;  /* 0x0000004d5a5a0221 */ /* 0x000fe20000010000 */
[----:B------:R-:W-:Y:S02]  /*2080*/  @P0 HADD2.F32 R75, -RZ, R30.H1_H1 ;  /* 0x3000001eff4b0230 */ /* 0x000fe40000004100 */
[----:B------:R-:W-:Y:S01]  /*2090*/  @P0 FADD.FTZ R85, R85, R74 ;  /* 0x0000004a55550221 */ /* 0x000fe20000010000 */
[----:B------:R-:W-:-:S02]  /*20a0*/  @P0 HADD2.F32 R77, -RZ, R31.H0_H0 ;  /* 0x2000001fff4d0230 */ /* 0x000fc40000004100 */
[----:B------:R-:W-:Y:S01]  /*20b0*/  FMUL.FTZ R84, R134, R84 ;  /* 0x0000005486547220 */ /* 0x000fe20000410000 */
[----:B------:R-:W-:Y:S02]  /*20c0*/  @P0 HADD2.F32 R74, -RZ, R31.H1_H1 ;  /* 0x3000001fff4a0230 */ /* 0x000fe40000004100 */
[----:B------:R-:W-:Y:S01]  /*20d0*/  @P0 FADD.FTZ R86, R86, R73 ;  /* 0x0000004956560221 */ /* 0x000fe20000010000 */
[----:B------:R-:W-:Y:S01]  /*20e0*/  @P0 FADD.FTZ R87, R87, R72 ;  /* 0x0000004857570221 */ /* 0x000fe20000010000 */
[----:B------:R-:W-:Y:S01]  /*20f0*/  @P0 FADD.FTZ R0, R0, R75 ;  /* 0x0000004b00000221 */ /* 0x000fe20000010000 */
[----:B------:R-:W-:Y:S01]  /*2100*/  @P1 F2FP.F16.F32.PACK_AB R79, RZ, R135 ;  /* 0x00000087ff4f123e */ /* 0x000fe200000000ff */
[----:B------:R-:W-:Y:S01]  /*2110*/  @P0 FADD.FTZ R84, R84, R77 ;  /* 0x0000004d54540221 */ /* 0x000fe20000010000 */
[----:B------:R-:W-:Y:S01]  /*2120*/  @P1 PRMT R67, R76, 0x7610, R67 ;  /* 0x000076104c431816 */ /* 0x000fe20000000043 */
[----:B------:R-:W-:Y:S01]  /*2130*/  @P0 FADD.FTZ R89, R89, R74 ;  /* 0x0000004a59590221 */ /* 0x000fe20000010000 */
[----:B------:R-:W-:-:S02]  /*2140*/  @P1 F2FP.F16.F32.PACK_AB R75, RZ, R118 ;  /* 0x00000076ff4b123e */ /* 0x000fc400000000ff */
[----:B------:R-:W-:Y:S02]  /*2150*/  @P1 F2FP.F16.F32.PACK_AB R73, RZ, R116 ;  /* 0x00000074ff49123e */ /* 0x000fe400000000ff */
[----:B------:R-:W-:Y:S02]  /*2160*/  @P1 F2FP.F16.F32.PACK_AB R72, RZ, R80 ;  /* 0x00000050ff48123e */ /* 0x000fe400000000ff */
[----:B------:R-:W-:Y:S02]  /*2170*/  @P1 IADD3 R78, P6, R133, UR14, RZ ;  /* 0x0000000e854e1c10 */ /* 0x000fe4000ffde0ff */
[----:B------:R-:W-:Y:S02]  /*2180*/  @P1 PRMT R67, R67, 0x5410, R79 ;  /* 0x0000541043431816 */ /* 0x000fe4000000004f */
[----:B------:R-:W-:Y:S02]  /*2190*/  @P1 F2FP.F16.F32.PACK_AB R77, RZ, R121 ;  /* 0x00000079ff4d123e */ /* 0x000fe400000000ff */
[----:B------:R-:W-:-:S02]  /*21a0*/  @P1 F2FP.F16.F32.PACK_AB R74, RZ, R119 ;  /* 0x00000077ff4a123e */ /* 0x000fc400000000ff */
[----:B------:R-:W-:Y:S02]  /*21b0*/  @P1 F2FP.F16.F32.PACK_AB R134, RZ, R81 ;  /* 0x00000051ff86123e */ /* 0x000fe400000000ff */
[----:B------:R-:W-:Y:S02]  /*21c0*/  @P1 PRMT R66, R75, 0x7610, R66 ;  /* 0x000076104b421816 */ /* 0x000fe40000000042 */
[----:B------:R-:W-:Y:S02]  /*21d0*/  @P1 PRMT R65, R73, 0x7610, R65 ;  /* 0x0000761049411816 */ /* 0x000fe40000000041 */
[----:B------:R-:W-:Y:S02]  /*21e0*/  @P1 PRMT R64, R72, 0x7610, R64 ;  /* 0x0000761048401816 */ /* 0x000fe40000000040 */
[----:B------:R-:W-:Y:S02]  /*21f0*/  @P1 IADD3.X R79, R132, UR15, RZ, P6, !PT ;  /* 0x0000000f844f1c10 */ /* 0x000fe4000b7fe4ff */
[----:B------:R-:W-:-:S02]  /*2200*/  IADD3 R76, P6, R133, UR18, RZ ;  /* 0x00000012854c7c10 */ /* 0x000fc4000ffde0ff */
[----:B------:R-:W-:Y:S02]  /*2210*/  @P1 PRMT R66, R66, 0x5410, R77 ;  /* 0x0000541042421816 */ /* 0x000fe4000000004d */
[----:B------:R-:W-:Y:S02]  /*2220*/  @P1 PRMT R65, R65, 0x5410, R74 ;  /* 0x0000541041411816 */ /* 0x000fe4000000004a */
[----:B------:R-:W-:Y:S02]  /*2230*/  F2FP.F16.F32.PACK_AB R72, R81, R80 ;  /* 0x000000505148723e */ /* 0x000fe400000000ff */
[----:B------:R-:W-:Y:S02]  /*2240*/  @P1 PRMT R64, R64, 0x5410, R134 ;  /* 0x0000541040401816 */ /* 0x000fe40000000086 */
[----:B------:R-:W-:Y:S02]  /*2250*/  IADD3.X R77, R132, UR19, RZ, P6, !PT ;  /* 0x00000013844d7c10 */ /* 0x000fe4000b7fe4ff */
        /* <DEDUP_REMOVED lines=8> */
[----:B------:R-:W-:Y:S02]  /*22e0*/  @P2 PRMT R68, R80, 0x7610, R68 ;  /* 0x0000761050442816 */ /* 0x000fe40000000044 */
[----:B------:R-:W-:-:S02]  /*22f0*/  @P2 F2FP.F16.F32.PACK_AB R134, RZ, R118 ;  /* 0x00000076ff86223e */ /* 0x000fc400000000ff */
[----:B------:R-:W-:Y:S02]  /*2300*/  @P2 F2FP.F16.F32.PACK_AB R120, RZ, R116 ;  /* 0x00000074ff78223e */ /* 0x000fe400000000ff */
[----:B------:R-:W-:Y:S02]  /*2310*/  @P2 IADD3 R80, P6, R133, UR16, RZ ;  /* 0x0000001085502c10 */ /* 0x000fe4000ffde0ff */
[----:B------:R-:W-:Y:S02]  /*2320*/  @P2 PRMT R68, R68, 0x5410, R81 ;  /* 0x0000541044442816 */ /* 0x000fe40000000051 */
[----:B------:R-:W-:Y:S02]  /*2330*/  @P2 F2FP.F16.F32.PACK_AB R135, RZ, R135 ;  /* 0x00000087ff87223e */ /* 0x000fe400000000ff */
[----:B------:R-:W-:Y:S02]  /*2340*/  @P2 F2FP.F16.F32.PACK_AB R121, RZ, R121 ;  /* 0x00000079ff79223e */ /* 0x000fe400000000ff */
[----:B------:R-:W-:-:S02]  /*2350*/  @P2 F2FP.F16.F32.PACK_AB R119, RZ, R119 ;  /* 0x00000077ff77223e */ /* 0x000fc400000000ff */
[----:B0-----:R-:W-:Y:S02]  /*2360*/  @P1 F2FP.F16.F32.PACK_AB R77, RZ, R117 ;  /* 0x00000075ff4d123e */ /* 0x001fe400000000ff */
[----:B------:R-:W-:Y:S02]  /*2370*/  @P1 F2FP.F16.F32.PACK_AB R75, RZ, R93 ;  /* 0x0000005dff4b123e */ /* 0x000fe400000000ff */
[----:B------:R-:W-:Y:S02]  /*2380*/  @P1 F2FP.F16.F32.PACK_AB R73, RZ, R94 ;  /* 0x0000005eff49123e */ /* 0x000fe400000000ff */
[----:B------:R-:W-:Y:S02]  /*2390*/  @P1 F2FP.F16.F32.PACK_AB R72, RZ, R88 ;  /* 0x00000058ff48123e */ /* 0x000fe400000000ff */
[----:B------:R-:W-:Y:S02]  /*23a0*/  @P2 PRMT R71, R136, 0x7610, R71 ;  /* 0x0000761088472816 */ /* 0x000fe40000000047 */
[----:B------:R-:W-:-:S02]  /*23b0*/  @P2 PRMT R70, R134, 0x7610, R70 ;  /* 0x0000761086462816 */ /* 0x000fc40000000046 */
[----:B------:R-:W-:Y:S02]  /*23c0*/  @P2 PRMT R69, R120, 0x7610, R69 ;  /* 0x0000761078452816 */ /* 0x000fe40000000045 */
[----:B------:R-:W-:Y:S02]  /*23d0*/  @P2 IADD3.X R81, R132, UR17, RZ, P6, !PT ;  /* 0x0000001184512c10 */ /* 0x000fe4000b7fe4ff */
[----:B------:R-:W-:Y:S02]  /*23e0*/  @P1 F2FP.F16.F32.PACK_AB R118, RZ, R92 ;  /* 0x0000005cff76123e */ /* 0x000fe400000000ff */
[----:B------:R-:W-:Y:S02]  /*23f0*/  @P1 F2FP.F16.F32.PACK_AB R79, RZ, R90 ;  /* 0x0000005aff4f123e */ /* 0x000fe400000000ff */
[----:B------:R-:W-:Y:S02]  /*2400*/  @P1 F2FP.F16.F32.PACK_AB R74, RZ, R95 ;  /* 0x0000005fff4a123e */ /* 0x000fe400000000ff */
[----:B------:R-:W-:-:S02]  /*2410*/  @P1 F2FP.F16.F32.PACK_AB R116, RZ, R91 ;  /* 0x0000005bff74123e */ /* 0x000fc400000000ff */
        /* <DEDUP_REMOVED lines=15> */
[----:B------:R-:W-:Y:S01]  /*2510*/  F2FP.F16.F32.PACK_AB R75, R92, R117 ;  /* 0x000000755c4b723e */ /* 0x000fe200000000ff */
[----:B------:R1:W-:Y:S01]  /*2520*/  @P1 STG.E.128 desc[UR4][R76.64], R64 ;  /* 0x000000404c001986 */ /* 0x0003e2000c101d04 */
[----:B------:R-:W-:Y:S02]  /*2530*/  F2FP.F16.F32.PACK_AB R74, R90, R93 ;  /* 0x0000005d5a4a723e */ /* 0x000fe400000000ff */
[----:B------:R-:W-:Y:S02]  /*2540*/  F2FP.F16.F32.PACK_AB R73, R95, R94 ;  /* 0x0000005e5f49723e */ /* 0x000fe400000000ff */
[----:B------:R-:W-:-:S02]  /*2550*/  F2FP.F16.F32.PACK_AB R72, R91, R88 ;  /* 0x000000585b48723e */ /* 0x000fc400000000ff */
[----:B------:R-:W-:Y:S02]  /*2560*/  @P2 F2FP.F16.F32.PACK_AB R117, RZ, R117 ;  /* 0x00000075ff75223e */ /* 0x000fe400000000ff */
[----:B------:R-:W-:Y:S02]  /*2570*/  @P2 F2FP.F16.F32.PACK_AB R93, RZ, R93 ;  /* 0x0000005dff5d223e */ /* 0x000fe400000000ff */
[----:B------:R-:W-:Y:S02]  /*2580*/  @P2 F2FP.F16.F32.PACK_AB R94, RZ, R94 ;  /* 0x0000005eff5e223e */ /* 0x000fe400000000ff */
[----:B------:R-:W-:Y:S02]  /*2590*/  @P2 F2FP.F16.F32.PACK_AB R88, RZ, R88 ;  /* 0x00000058ff58223e */ /* 0x000fe400000000ff */
[----:B------:R-:W-:Y:S02]  /*25a0*/  IADD3.X R79, R130, UR19, RZ, P6, !PT ;  /* 0x00000013824f7c10 */ /* 0x000fe4000b7fe4ff */
[----:B------:R-:W-:-:S02]  /*25b0*/  @P2 F2FP.F16.F32.PACK_AB R92, RZ, R92 ;  /* 0x0000005cff5c223e */ /* 0x000fc400000000ff */
[----:B------:R-:W-:Y:S01]  /*25c0*/  @P2 F2FP.F16.F32.PACK_AB R90, RZ, R90 ;  /* 0x0000005aff5a223e */ /* 0x000fe200000000ff */
[----:B------:R2:W-:Y:S01]  /*25d0*/  STG.E.128 desc[UR4][R78.64], R72 ;  /* 0x000000484e007986 */ /* 0x0005e2000c101d04 */
[----:B------:R-:W-:Y:S02]  /*25e0*/  @P2 F2FP.F16.F32.PACK_AB R95, RZ, R95 ;  /* 0x0000005fff5f223e */ /* 0x000fe400000000ff */
[----:B------:R-:W-:Y:S02]  /*25f0*/  @P2 F2FP.F16.F32.PACK_AB R91, RZ, R91 ;  /* 0x0000005bff5b223e */ /* 0x000fe400000000ff */
        /* <DEDUP_REMOVED lines=10> */
[----:B--2---:R-:W-:Y:S02]  /*26a0*/  @P1 F2FP.F16.F32.PACK_AB R72, RZ, R82 ;  /* 0x00000052ff48123e */ /* 0x004fe400000000ff */
[----:B------:R-:W-:Y:S01]  /*26b0*/  @P1 F2FP.F16.F32.PACK_AB R74, RZ, R83 ;  /* 0x00000053ff4a123e */ /* 0x000fe200000000ff */
[----:B------:R0:W-:Y:S01]  /*26c0*/  @P2 STG.E.128 desc[UR4][R76.64], R68 ;  /* 0x000000444c002986 */ /* 0x0001e2000c101d04 */
[----:B------:R-:W-:Y:S02]  /*26d0*/  @P1 F2FP.F16.F32.PACK_AB R78, RZ, R84 ;  /* 0x00000054ff4e123e */ /* 0x000fe400000000ff */
        /* <DEDUP_REMOVED lines=8> */
[----:B0-----:R-:W-:Y:S02]  /*2760*/  @P1 F2FP.F16.F32.PACK_AB R77, RZ, R87 ;  /* 0x00000057ff4d123e */ /* 0x001fe400000000ff */
[----:B------:R-:W-:Y:S02]  /*2770*/  @P1 IADD3 R76, P6, R125, UR14, RZ ;  /* 0x0000000e7d4c1c10 */ /* 0x000fe4000ffde0ff */
[----:B------:R-:W-:Y:S02]  /*2780*/  @P1 PRMT R66, R77, 0x7610, R66 ;  /* 0x000076104d421816 */ /* 0x000fe40000000042 */
[----:B------:R-:W-:Y:S02]  /*2790*/  @P1 IADD3.X R77, R124, UR15, RZ, P6, !PT ;  /* 0x0000000f7c4d1c10 */ /* 0x000fe4000b7fe4ff */
[----:B------:R-:W-:Y:S02]  /*27a0*/  @P1 PRMT R65, R65, 0x5410, R75 ;  /* 0x0000541041411816 */ /* 0x000fe4000000004b */
[----:B------:R-:W-:-:S02]  /*27b0*/  @P1 PRMT R66, R66, 0x5410, R79 ;  /* 0x0000541042421816 */ /* 0x000fc4000000004f */
[----:B------:R-:W-:Y:S02]  /*27c0*/  @P1 PRMT R67, R67, 0x5410, R80 ;  /* 0x0000541043431816 */ /* 0x000fe40000000050 */
[----:B------:R-:W-:Y:S02]  /*27d0*/  F2FP.F16.F32.PACK_AB R75, R89, R84 ;  /* 0x00000054594b723e */ /* 0x000fe400000000ff */
[----:B------:R-:W-:Y:S01]  /*27e0*/  F2FP.F16.F32.PACK_AB R74, R0, R87 ;  /* 0x00000057004a723e */ /* 0x000fe200000000ff */
[----:B------:R0:W-:Y:S01]  /*27f0*/  @P1 STG.E.128 desc[UR4][R76.64], R64 ;  /* 0x000000404c001986 */ /* 0x0001e2000c101d04 */
[----:B------:R-:W-:Y:S02]  /*2800*/  F2FP.F16.F32.PACK_AB R73, R86, R83 ;  /* 0x000000535649723e */ /* 0x000fe400000000ff */
[----:B------:R-:W-:Y:S02]  /*2810*/  F2FP.F16.F32.PACK_AB R72, R85, R82 ;  /* 0x000000525548723e */ /* 0x000fe400000000ff */
[----:B------:R-:W-:-:S02]  /*2820*/  @P2 F2FP.F16.F32.PACK_AB R84, RZ, R84 ;  /* 0x00000054ff54223e */ /* 0x000fc400000000ff */
[----:B------:R-:W-:Y:S02]  /*2830*/  @P2 F2FP.F16.F32.PACK_AB R87, RZ, R87 ;  /* 0x00000057ff57223e */ /* 0x000fe400000000ff */
[----:B------:R-:W-:Y:S02]  /*2840*/  @P2 F2FP.F16.F32.PACK_AB R83, RZ, R83 ;  /* 0x00000053ff53223e */ /* 0x000fe400000000ff */
[----:B------:R-:W-:Y:S02]  /*2850*/  @P2 F2FP.F16.F32.PACK_AB R82, RZ, R82 ;  /* 0x00000052ff52223e */ /* 0x000fe400000000ff */
[----:B------:R-:W-:Y:S02]  /*2860*/  IADD3 R78, P6, R125, UR18, RZ ;  /* 0x000000127d4e7c10 */ /* 0x000fe4000ffde0ff */
[----:B------:R-:W-:Y:S02]  /*2870*/  @P2 F2FP.F16.F32.PACK_AB R89, RZ, R89 ;  /* 0x00000059ff59223e */ /* 0x000fe400000000ff */
[----:B------:R-:W-:-:S02]  /*2880*/  @P2 F2FP.F16.F32.PACK_AB R0, RZ, R0 ;  /* 0x00000000ff00223e */ /* 0x000fc400000000ff */
[----:B------:R-:W-:Y:S02]  /*2890*/  @P2 F2FP.F16.F32.PACK_AB R86, RZ, R86 ;  /* 0x00000056ff56223e */ /* 0x000fe400000000ff */
[----:B------:R-:W-:Y:S02]  /*28a0*/  @P2 F2FP.F16.F32.PACK_AB R85, RZ, R85 ;  /* 0x00000055ff55223e */ /* 0x000fe400000000ff */
        /* <DEDUP_REMOVED lines=63> */
.L_x_1616:
        /* <DEDUP_REMOVED lines=23> */
.L_x_1617:
[----:B------:R-:W-:Y:S01]  /*2e10*/  HFMA2.MMA R77, -RZ, RZ, 0, 9.5367431640625e-07 ;  /* 0x00000010ff4d7435 */ /* 0x000fe200000001ff */
[----:B------:R-:W-:Y:S02]  /*2e20*/  MOV R75, 0xffffffff ;  /* 0xffffffff004b7802 */ /* 0x000fe40000000f00 */
[----:B------:R-:W-:-:S08]  /*2e30*/  MOV R76, 0x1f ;  /* 0x0000001f004c7802 */ /* 0x000fd00000000f00 */
[----:B-----5:R-:W-:Y:S05]  /*2e40*/  WARPSYNC.COLLECTIVE R75, `(.L_x_1619) ;  /* 0x000000004b087348 */ /* 0x020fea0003c00000 */
[----:B------:R0:W1:Y:S02]  /*2e50*/  SHFL.DOWN P2, R75, R78, R77, R76 ;  /* 0x0800004d4e4b7389 */ /* 0x000064000004004c */
[----:B01---5:R-:W-:Y:S01]  /*2e60*/  ENDCOLLECTIVE ;  /* 0x000000000000791b */ /* 0x023fe20003800000 */
.L_x_1619:
[----:B------:R-:W-:Y:S02]  /*2e70*/  MOV R73, R75 ;  /* 0x0000004b00497202 */ /* 0x000fe40000000f00 */
[----:B------:R-:W-:-:S03]  /*2e80*/  MOV R75, 0xffffffff ;  /* 0xffffffff004b7802 */ /* 0x000fc60000000f00 */
[----:B------:R-:W-:Y:S01]  /*2e90*/  FADD.FTZ R73, R78, R73 ;  /* 0x000000494e497221 */ /* 0x000fe20000010000 */
[----:B------:R-:W-:-:S07]  /*2ea0*/  MOV R78, R74 ;  /* 0x0000004a004e7202 */ /* 0x000fce0000000f00 */
[----:B------:R-:W-:Y:S05]  /*2eb0*/  WARPSYNC.COLLECTIVE R75, `(.L_x_1620) ;  /* 0x000000004b087348 */ /* 0x000fea0003c00000 */
[----:B------:R0:W1:Y:S02]  /*2ec0*/  SHFL.DOWN P2, R75, R78, R77, R76 ;  /* 0x0800004d4e4b7389 */ /* 0x000064000004004c */
[----:B01----:R-:W-:Y:S01]  /*2ed0*/  ENDCOLLECTIVE ;  /* 0x000000000000791b */ /* 0x003fe20003800000 */
.L_x_1620:
[----:B------:R-:W-:Y:S01]  /*2ee0*/  HFMA2.MMA R77, -RZ, RZ, 0, 4.76837158203125e-07 ;  /* 0x00000008ff4d7435 */ /* 0x000fe200000001ff */
[----:B------:R-:W-:Y:S02]  /*2ef0*/  MOV R78, R73 ;  /* 0x00000049004e7202 */ /* 0x000fe40000000f00 */
[----:B------:R-:W-:Y:S02]  /*2f00*/  MOV R79, R75 ;  /* 0x0000004b004f7202 */ /* 0x000fe40000000f00 */
[----:B------:R-:W-:-:S03]  /*2f10*/  MOV R75, 0xffffffff ;  /* 0xffffffff004b7802 */ /* 0x000fc60000000f00 */
[----:B------:R-:W-:-:S07]  /*2f20*/  FADD.FTZ R79, R74, R79 ;  /* 0x0000004f4a4f7221 */ /* 0x000fce0000010000 */
[----:B------:R-:W-:Y:S05]  /*2f30*/  WARPSYNC.COLLECTIVE R75, `(.L_x_1621) ;  /* 0x000000004b087348 */ /* 0x000fea0003c00000 */
[----:B------:R0:W1:Y:S02]  /*2f40*/  SHFL.DOWN P2, R75, R78, R77, R76 ;  /* 0x0800004d4e4b7389 */ /* 0x000064000004004c */
[----:B01----:R-:W-:Y:S01]  /*2f50*/  ENDCOLLECTIVE ;  /* 0x000000000000791b */ /* 0x003fe20003800000 */
.L_x_1621:
[----:B------:R-:W-:Y:S02]  /*2f60*/  MOV R78, R79 ;  /* 0x0000004f004e7202 */ /* 0x000fe40000000f00 */
[----:B------:R-:W-:Y:S02]  /*2f70*/  MOV R80, R75 ;  /* 0x0000004b00507202 */ /* 0x000fe40000000f00 */
[----:B------:R-:W-:-:S03]  /*2f80*/  MOV R75, 0xffffffff ;  /* 0xffffffff004b7802 */ /* 0x000fc60000000f00 */
[----:B------:R-:W-:-:S07]  /*2f90*/  FADD.FTZ R162, R73, R80 ;  /* 0x0000005049a27221 */ /* 0x000fce0000010000 */
[----:B------:R-:W-:Y:S05]  /*2fa0*/  WARPSYNC.COLLECTIVE R75, `(.L_x_1622) ;  /* 0x000000004b087348 */ /* 0x000fea0003c00000 */
[----:B------:R0:W1:Y:S02]  /*2fb0*/  SHFL.DOWN P2, R75, R78, R77, R76 ;  /* 0x0800004d4e4b7389 */ /* 0x000064000004004c */
[----:B01----:R-:W-:Y:S01]  /*2fc0*/  ENDCOLLECTIVE ;  /* 0x000000000000791b */ /* 0x003fe20003800000 */
.L_x_1622:
[----:B------:R-:W-:Y:S01]  /*2fd0*/  HFMA2.MMA R77, -RZ, RZ, 0, 2.384185791015625e-07 ;  /* 0x00000004ff4d7435 */ /* 0x000fe200000001ff */
[----:B------:R-:W-:Y:S02]  /*2fe0*/  MOV R78, R162 ;  /* 0x000000a2004e7202 */ /* 0x000fe40000000f00 */
[----:B------:R-:W-:Y:S02]  /*2ff0*/  MOV R160, R75 ;  /* 0x0000004b00a07202 */ /* 0x000fe40000000f00 */
[----:B------:R-:W-:-:S03]  /*3000*/  MOV R75, 0xffffffff ;  /* 0xffffffff004b7802 */ /* 0x000fc60000000f00 */
[----:B------:R-:W-:-:S07]  /*3010*/  FADD.FTZ R160, R79, R160 ;  /* 0x000000a04fa07221 */ /* 0x000fce0000010000 */
[----:B------:R-:W-:Y:S05]  /*3020*/  WARPSYNC.COLLECTIVE R75, `(.L_x_1623) ;  /* 0x000000004b087348 */ /* 0x000fea0003c00000 */
[----:B------:R0:W1:Y:S02]  /*3030*/  SHFL.DOWN P2, R75, R78, R77, R76 ;  /* 0x0800004d4e4b7389 */ /* 0x000064000004004c */
[----:B01----:R-:W-:Y:S01]  /*3040*/  ENDCOLLECTIVE ;  /* 0x000000000000791b */ /* 0x003fe20003800000 */
.L_x_1623:
[----:B------:R-:W-:Y:S02]  /*3050*/  MOV R78, R160 ;  /* 0x000000a0004e7202 */ /* 0x000fe40000000f00 */
[----:B------:R-:W-:Y:S02]  /*3060*/  MOV R81, R75 ;  /* 0x0000004b00517202 */ /* 0x000fe40000000f00 */
[----:B------:R-:W-:-:S03]  /*3070*/  MOV R75, 0xffffffff ;  /* 0xffffffff004b7802 */ /* 0x000fc60000000f00 */
[----:B------:R-:W-:-:S07]  /*3080*/  FADD.FTZ R164, R162, R81 ;  /* 0x00000051a2a47221 */ /* 0x000fce0000010000 */
[----:B------:R-:W-:Y:S05]  /*3090*/  WARPSYNC.COLLECTIVE R75, `(.L_x_1624) ;  /* 0x000000004b087348 */ /* 0x000fea0003c00000 */
[----:B------:R0:W1:Y:S02]  /*30a0*/  SHFL.DOWN P2, R75, R78, R77, R76 ;  /* 0x0800004d4e4b7389 */ /* 0x000064000004004c */
[----:B01----:R-:W-:Y:S01]  /*30b0*/  ENDCOLLECTIVE ;  /* 0x000000000000791b */ /* 0x003fe20003800000 */
.L_x_1624:
[----:B------:R-:W-:Y:S01]  /*30c0*/  HFMA2.MMA R77, -RZ, RZ, 0, 1.1920928955078125e-07 ;  /* 0x00000002ff4d7435 */ /* 0x000fe200000001ff */
[----:B------:R-:W-:Y:S02]  /*30d0*/  MOV R78, R164 ;  /* 0x000000a4004e7202 */ /* 0x000fe40000000f00 */
[----:B------:R-:W-:Y:S02]  /*30e0*/  MOV R165, R75 ;  /* 0x0000004b00a57202 */ /* 0x000fe40000000f00 */
[----:B------:R-:W-:-:S03]  /*30f0*/  MOV R75, 0xffffffff ;  /* 0xffffffff004b7802 */ /* 0x000fc60000000f00 */
[----:B------:R-:W-:-:S07]  /*3100*/  FADD.FTZ R165, R160, R165 ;  /* 0x000000a5a0a57221 */ /* 0x000fce0000010000 */
[----:B------:R-:W-:Y:S05]  /*3110*/  WARPSYNC.COLLECTIVE R75, `(.L_x_1625) ;  /* 0x000000004b087348 */ /* 0x000fea0003c00000 */
[----:B------:R0:W1:Y:S02]  /*3120*/  SHFL.DOWN P2, R75, R78, R77, R76 ;  /* 0x0800004d4e4b7389 */ /* 0x000064000004004c */
[----:B01----:R-:W-:Y:S01]  /*3130*/  ENDCOLLECTIVE ;  /* 0x000000000000791b */ /* 0x003fe20003800000 */
.L_x_1625:
[----:B------:R-:W-:Y:S02]  /*3140*/  MOV R78, R165 ;  /* 0x000000a5004e7202 */ /* 0x000fe40000000f00 */
[----:B------:R-:W-:Y:S02]  /*3150*/  MOV R81, R75 ;  /* 0x0000004b00517202 */ /* 0x000fe40000000f00 */
[----:B------:R-:W-:-:S03]  /*3160*/  MOV R75, 0xffffffff ;  /* 0xffffffff004b7802 */ /* 0x000fc60000000f00 */
[----:B------:R-:W-:-:S07]  /*3170*/  FADD.FTZ R80, R164, R81 ;  /* 0x00000051a4507221 */ /* 0x000fce0000010000 */
[----:B------:R-:W-:Y:S05]  /*3180*/  WARPSYNC.COLLECTIVE R75, `(.L_x_1626) ;  /* 0x000000004b087348 */ /* 0x000fea0003c00000 */
[----:B------:R0:W1:Y:S02]  /*3190*/  SHFL.DOWN P2, R75, R78, R77, R76 ;  /* 0x0800004d4e4b7389 */ /* 0x000064000004004c */
[----:B01----:R-:W-:Y:S01]  /*31a0*/  ENDCOLLECTIVE ;  /* 0x000000000000791b */ /* 0x003fe20003800000 */
.L_x_1626:
[----:B------:R-:W-:Y:S01]  /*31b0*/  HFMA2.MMA R77, -RZ, RZ, 0, 5.9604644775390625e-08 ;  /* 0x00000001ff4d7435 */ /* 0x000fe200000001ff */
[----:B------:R-:W-:Y:S02]  /*31c0*/  MOV R78, R80 ;  /* 0x00000050004e7202 */ /* 0x000fe40000000f00 */
[----:B------:R-:W-:Y:S02]  /*31d0*/  MOV R74, R75 ;  /* 0x0000004b004a7202 */ /* 0x000fe40000000f00 */
[----:B------:R-:W-:-:S03]  /*31e0*/  MOV R75, 0xffffffff ;  /* 0xffffffff004b7802 */ /* 0x000fc60000000f00 */
[----:B------:R-:W-:-:S07]  /*31f0*/  FADD.FTZ R81, R165, R74 ;  /* 0x0000004aa5517221 */ /* 0x000fce0000010000 */
[----:B------:R-:W-:Y:S05]  /*3200*/  WARPSYNC.COLLECTIVE R75, `(.L_x_1627) ;  /* 0x000000004b087348 */ /* 0x000fea0003c00000 */
[----:B------:R0:W1:Y:S02]  /*3210*/  SHFL.DOWN P2, R75, R78, R77, R76 ;  /* 0x0800004d4e4b7389 */ /* 0x000064000004004c */
[----:B01----:R-:W-:Y:S01]  /*3220*/  ENDCOLLECTIVE ;  /* 0x000000000000791b */ /* 0x003fe20003800000 */
.L_x_1627:
[----:B------:R-:W-:Y:S02]  /*3230*/  MOV R78, R81 ;  /* 0x00000051004e7202 */ /* 0x000fe40000000f00 */
[----:B------:R-:W-:Y:S02]  /*3240*/  MOV R73, R75 ;  /* 0x0000004b00497202 */ /* 0x000fe40000000f00 */
[----:B------:R-:W-:-:S07]  /*3250*/  MOV R75, 0xffffffff ;  /* 0xffffffff004b7802 */ /* 0x000fce0000000f00 */
[----:B------:R-:W-:Y:S05]  /*3260*/  WARPSYNC.COLLECTIVE R75, `(.L_x_1628) ;  /* 0x000000004b087348 */ /* 0x000fea0003c00000 */
[----:B------:R0:W1:Y:S02]  /*3270*/  SHFL.DOWN P2, R75, R78, R77, R76 ;  /* 0x0800004d4e4b7389 */ /* 0x000064000004004c */
[----:B01----:R-:W-:Y:S01]  /*3280*/  ENDCOLLECTIVE ;  /* 0x000000000000791b */ /* 0x003fe20003800000 */
.L_x_1628:
[----:B------:R-:W-:Y:S01]  /*3290*/  MOV R74, R75 ;  /* 0x0000004b004a7202 */ /* 0x000fe20000000f00 */
[----:B------:R-:W-:Y:S06]  /*32a0*/  BRA `(.L_x_1629) ;  /* 0xffffffe400387947 */ /* 0x000fec000383ffff */
.L_x_1630:
        /* <DEDUP_REMOVED lines=13> */
.L_x_3277:


//--------------------- .text._ZN10layer_norm31ln_parallel_residual_bwd_kernelINS_13Kernel_traitsIf6__halfS2_S2_fjLj3072ELj1ELj1ELj4ELj16ENS_18Kernel_traits_baseILj3072EfS2_S2_S2_fjLj128EEEEELb1ELb0ELb0EEEvNS_9BwdParamsE --------------------------
	.section	.text._ZN10layer_norm31ln_parallel_residual_bwd_kernelINS_13Kernel_traitsIf6__halfS2_S2_fjLj3072ELj1ELj1ELj4ELj16ENS_18Kernel_traits_baseILj3072EfS2_S2_S2_fjLj128EEEEELb1ELb0ELb0EEEvNS_9BwdParamsE,"ax",@progbits
	.align	128
        .global         _ZN10layer_norm31ln_parallel_residual_bwd_kernelINS_13Kernel_traitsIf6__halfS2_S2_fjLj3072ELj1ELj1ELj4ELj16ENS_18Kernel_traits_baseILj3072EfS2_S2_S2_fjLj128EEEEELb1ELb0ELb0EEEvNS_9BwdParamsE
        .type           _ZN10layer_norm31ln_parallel_residual_bwd_kernelINS_13Kernel_traitsIf6__halfS2_S2_fjLj3072ELj1ELj1ELj4ELj16ENS_18Kernel_traits_baseILj3072EfS2_S2_S2_fjLj128EEEEELb1ELb0ELb0EEEvNS_9BwdParamsE,@function
        .size           _ZN10layer_norm31ln_parallel_residual_bwd_kernelINS_13Kernel_traitsIf6__halfS2_S2_fjLj3072ELj1ELj1ELj4ELj16ENS_18Kernel_traits_baseILj3072EfS2_S2_S2_fjLj128EEEEELb1ELb0ELb0EEEvNS_9BwdParamsE,(.L_x_3278 - _ZN10layer_norm31ln_parallel_residual_bwd_kernelINS_13Kernel_traitsIf6__halfS2_S2_fjLj3072ELj1ELj1ELj4ELj16ENS_18Kernel_traits_baseILj3072EfS2_S2_S2_fjLj128EEEEELb1ELb0ELb0EEEvNS_9BwdParamsE)
        .other          _ZN10layer_norm31ln_parallel_residual_bwd_kernelINS_13Kernel_traitsIf6__halfS2_S2_fjLj3072ELj1ELj1ELj4ELj16ENS_18Kernel_traits_baseILj3072EfS2_S2_S2_fjLj128EEEEELb1ELb0ELb0EEEvNS_9BwdParamsE,@"STO_CUDA_ENTRY STV_DEFAULT"
_ZN10layer_norm31ln_parallel_residual_bwd_kernelINS_13Kernel_traitsIf6__halfS2_S2_fjLj3072ELj1ELj1ELj4ELj16ENS_18Kernel_traits_baseILj3072EfS2_S2_S2_fjLj128EEEEELb1ELb0ELb0EEEvNS_9BwdParamsE:
.text._ZN10layer_norm31ln_parallel_residual_bwd_kernelINS_13Kernel_traitsIf6__halfS2_S2_fjLj3072ELj1ELj1ELj4ELj16ENS_18Kernel_traits_baseILj3072EfS2_S2_S2_fjLj128EEEEELb1ELb0ELb0EEEvNS_9BwdParamsE:
        /* <DEDUP_REMOVED lines=104> */
.L_x_1645:
        /* <DEDUP_REMOVED lines=11> */
[----:B------:R-:W-:Y:S01]  /*0730*/  LOP3.LUT P4, RZ, R0, 0xff, RZ, 0xc0, !PT ;  /* 0x000000ff00ff7812 */ /* 0x000fe2000788c0ff */
[----:B------:R-:W-:Y:S01]  /*0740*/  BSSY B0, `(.L_x_1632) ;  /* 0x000008a000007945 */ /* 0x000fe20003800000 */
        /* <DEDUP_REMOVED lines=24> */
[----:B-1----:R-:W-:-:S04]  /*08d0*/  @P0 IADD3 R220, P6, R3, R220, RZ ;  /* 0x000000dc03dc0210 */ /* 0x002fc80007fde0ff */
[----:B------:R-:W-:Y:S02]  /*08e0*/  @P0 IADD3.X R221, R204, R221, RZ, P6, !PT ;  /* 0x000000ddccdd0210 */ /* 0x000fe400037fe4ff */
[----:B------:R-:W-:-:S03]  /*08f0*/  @P5 LEA R228, P6, R0, UR8, 0x4 ;  /* 0x0000000800e45c11 */ /* 0x000fc6000f8c20ff */
[----:B------:R-:W5:Y:S01]  /*0900*/  @P0 LDG.E.64 R240, desc[UR4][R220.64] ;  /* 0x00000004dcf00981 */ /* 0x000f62000c1e1b00 */
[----:B0-----:R-:W-:Y:S02]  /*0910*/  ISETP.NE.AND P0, PT, R4, RZ, PT ;  /* 0x000000ff0400720c */ /* 0x001fe40003f05270 */
[----:B------:R-:W-:Y:S02]  /*0920*/  @P5 LEA.HI.X R229, R0, UR9, RZ, 0x4, P6 ;  /* 0x0000000900e55c11 */ /* 0x000fe4000b0f24ff */
[----:B-----5:R-:W-:-:S03]  /*0930*/  FSEL R204, R225, RZ, !P0 ;  /* 0x000000ffe1cc7208 */ /* 0x020fc60004000000 */
[----:B------:R0:W5:Y:S01]  /*0940*/  @P5 LDG.E.128 R24, desc[UR4][R228.64] ;  /* 0x00000004e4185981 */ /* 0x000162000c1e1d00 */
[--C-:B---3--:R-:W-:Y:S02]  /*0950*/  HADD2.F32 R215, -RZ, R197.reuse.H0_H0 ;  /* 0x200000c5ffd77230 */ /* 0x108fe40000004100 */
[----:B------:R-:W-:Y:S02]  /*0960*/  HADD2.F32 R197, -RZ, R197.H1_H1 ;  /* 0x300000c5ffc57230 */ /* 0x000fe40000004100 */
[----:B------:R-:W-:Y:S02]  /*0970*/  HADD2.F32 R223, -RZ, R198.H1_H1 ;  /* 0x300000c6ffdf7230 */ /* 0x000fe40000004100 */
[--C-:B------:R-:W-:Y:S02]  /*0980*/  HADD2.F32 R3, -RZ, R196.reuse.H0_H0 ;  /* 0x200000c4ff037230 */ /* 0x100fe40000004100 */
[----:B------:R-:W-:Y:S02]  /*0990*/  HADD2.F32 R207, -RZ, R196.H1_H1 ;  /* 0x300000c4ffcf7230 */ /* 0x000fe40000004100 */
[----:B------:R-:W-:-:S02]  /*09a0*/  HADD2.F32 R217, -RZ, R198.H0_H0 ;  /* 0x200000c6ffd97230 */ /* 0x000fc40000004100 */
[C---:B0-----:R-:W-:Y:S01]  /*09b0*/  FADD.FTZ R229, -R204.reuse, R215 ;  /* 0x000000d7cce57221 */ /* 0x041fe20000010100 */
[--C-:B------:R-:W-:Y:S02]  /*09c0*/  HADD2.F32 R221, -RZ, R199.reuse.H0_H0 ;  /* 0x200000c7ffdd7230 */ /* 0x100fe40000004100 */
[----:B------:R-:W-:Y:S02]  /*09d0*/  HADD2.F32 R231, -RZ, R199.H1_H1 ;  /* 0x300000c7ffe77230 */ /* 0x000fe40000004100 */
[C---:B------:R-:W-:Y:S01]  /*09e0*/  FADD.FTZ R199, -R204.reuse, R197 ;  /* 0x000000c5ccc77221 */ /* 0x040fe20000010100 */
[----:B----4-:R-:W-:Y:S02]  /*09f0*/  HADD2.F32 R219, -RZ, R188.H0_H0 ;  /* 0x200000bcffdb7230 */ /* 0x010fe40000004100 */
[C---:B------:R-:W-:Y:S01]  /*0a00*/  FADD.FTZ R215, -R204.reuse, R223 ;  /* 0x000000dfccd77221 */ /* 0x040fe20000010100 */
[----:B------:R-:W-:Y:S01]  /*0a10*/  FADD.FTZ R3, R3, -R204 ;  /* 0x800000cc03037221 */ /* 0x000fe20000010000 */
[C---:B------:R-:W-:Y:S01]  /*0a20*/  FADD.FTZ R227, -R204.reuse, R207 ;  /* 0x000000cfcce37221 */ /* 0x040fe20000010100 */
[----:B------:R-:W-:Y:S01]  /*0a30*/  FADD.FTZ R207, -R204, R217 ;  /* 0x000000d9cccf7221 */ /* 0x000fe20000010100 */
[----:B------:R-:W-:Y:S01]  /*0a40*/  FMUL.FTZ R223, R36, R219 ;  /* 0x000000db24df7220 */ /* 0x000fe20000410000 */
[----:B--2---:R-:W-:-:S02]  /*0a50*/  HADD2.F32 R197, -RZ, R192.H0_H0 ;  /* 0x200000c0ffc57230 */ /* 0x004fc40000004100 */
[C---:B------:R-:W-:Y:S01]  /*0a60*/  FADD.FTZ R217, -R204.reuse, R221 ;  /* 0x000000ddccd97221 */ /* 0x040fe20000010100 */
[----:B------:R-:W-:Y:S01]  /*0a70*/  FADD.FTZ R221, -R204, R231 ;  /* 0x000000e7ccdd7221 */ /* 0x000fe20000010100 */
[----:B------:R-:W-:Y:S02]  /*0a80*/  HADD2.F32 R188, -RZ, R188.H1_H1 ;  /* 0x300000bcffbc7230 */ /* 0x000fe40000004100 */
[----:B------:R-:W-:Y:S01]  /*0a90*/  FMUL.FTZ R3, R8, R3 ;  /* 0x0000000308037220 */ /* 0x000fe20000410000 */
[----:B------:R-:W-:Y:S01]  /*0aa0*/  FFMA.FTZ R204, R28, R197, R223 ;  /* 0x000000c51ccc7223 */ /* 0x000fe200000100df */
[----:B------:R-:W-:Y:S01]  /*0ab0*/  FMUL.FTZ R198, R8, R227 ;  /* 0x000000e308c67220 */ /* 0x000fe20000410000 */
[----:B------:R-:W-:Y:S02]  /*0ac0*/  HADD2.F32 R223, -RZ, R189.H0_H0 ;  /* 0x200000bdffdf7230 */ /* 0x000fe40000004100 */
[-C--:B------:R-:W-:Y:S01]  /*0ad0*/  FMUL.FTZ R196, R37, R188.reuse ;  /* 0x000000bc25c47220 */ /* 0x080fe20000410000 */
[----:B------:R-:W-:Y:S01]  /*0ae0*/  FADD.FTZ R168, R168, R219 ;  /* 0x000000dba8a87221 */ /* 0x000fe20000010000 */
[----:B------:R-:W-:Y:S01]  /*0af0*/  FFMA.FTZ R140, R3, R219, R140 ;  /* 0x000000db038c7223 */ /* 0x000fe2000001008c */
[----:B------:R-:W-:Y:S01]  /*0b00*/  FADD.FTZ R169, R169, R188 ;  /* 0x000000bca9a97221 */ /* 0x000fe20000010000 */
[----:B------:R-:W-:Y:S01]  /*0b10*/  FFMA.FTZ R141, R198, R188, R141 ;  /* 0x000000bcc68d7223 */ /* 0x000fe2000001008d */
[----:B------:R-:W-:-:S02]  /*0b20*/  HADD2.F32 R219, -RZ, R193.H0_H0 ;  /* 0x200000c1ffdb7230 */ /* 0x000fc40000004100 */
[----:B------:R-:W-:Y:S02]  /*0b30*/  HADD2.F32 R188, -RZ, R193.H1_H1 ;  /* 0x300000c1ffbc7230 */ /* 0x000fe40000004100 */
[----:B------:R-:W-:Y:S01]  /*0b40*/  FMUL.FTZ R193, R38, R223 ;  /* 0x000000df26c17220 */ /* 0x000fe20000410000 */
[----:B------:R-:W-:Y:S02]  /*0b50*/  HADD2.F32 R192, -RZ, R192.H1_H1 ;  /* 0x300000c0ffc07230 */ /* 0x000fe40000004100 */
[----:B------:R-:W-:Y:S01]  /*0b60*/  FADD.FTZ R116, R116, R197 ;  /* 0x000000c574747221 */ /* 0x000fe20000010000 */
[----:B------:R-:W-:Y:S01]  /*0b70*/  FFMA.FTZ R92, R3, R197, R92 ;  /* 0x000000c5035c7223 */ /* 0x000fe2000001005c */
[----:B------:R-:W-:Y:S01]  /*0b80*/  FFMA.FTZ R212, R30, R219, R193 ;  /* 0x000000db1ed47223 */ /* 0x000fe200000100c1 */
[C---:B------:R-:W-:Y:S01]  /*0b90*/  FMUL.FTZ R197, R8.reuse, R229 ;  /* 0x000000e508c57220 */ /* 0x040fe20000410000 */
[----:B------:R-:W-:Y:S02]  /*0ba0*/  HADD2.F32 R193, -RZ, R190.H0_H0 ;  /* 0x200000beffc17230 */ /* 0x000fe40000004100 */
[----:B------:R-:W-:Y:S01]  /*0bb0*/  FMUL.FTZ R207, R8, R207 ;  /* 0x000000cf08cf7220 */ /* 0x000fe20000410000 */
[----:B------:R-:W-:Y:S01]  /*0bc0*/  FADD.FTZ R117, R117, R192 ;  /* 0x000000c075757221 */ /* 0x000fe20000010000 */
[-C--:B------:R-:W-:Y:S01]  /*0bd0*/  FFMA.FTZ R93, R198, R192.reuse, R93 ;  /* 0x000000c0c65d7223 */ /* 0x080fe2000001005d */
[----:B------:R-:W-:Y:S01]  /*0be0*/  FFMA.FTZ R196, R29, R192, R196 ;  /* 0x000000c01dc47223 */ /* 0x000fe200000100c4 */
[----:B------:R-:W-:-:S02]  /*0bf0*/  HADD2.F32 R192, -RZ, R189.H1_H1 ;  /* 0x300000bdffc07230 */ /* 0x000fc40000004100 */
[----:B------:R-:W-:Y:S01]  /*0c00*/  FADD.FTZ R118, R118, R219 ;  /* 0x000000db76767221 */ /* 0x000fe20000010000 */
[----:B------:R-:W-:Y:S01]  /*0c10*/  FFMA.FTZ R94, R197, R219, R94 ;  /* 0x000000dbc55e7223 */ /* 0x000fe2000001005e */
[----:B------:R-:W-:Y:S02]  /*0c20*/  HADD2.F32 R189, -RZ, R194.H0_H0 ;  /* 0x200000c2ffbd7230 */ /* 0x000fe40000004100 */
[-C--:B------:R-:W-:Y:S01]  /*0c30*/  FMUL.FTZ R219, R40, R193.reuse ;  /* 0x000000c128db7220 */ /* 0x080fe20000410000 */
[----:B------:R-:W-:Y:S01]  /*0c40*/  FADD.FTZ R176, R176, R193 ;  /* 0x000000c1b0b07221 */ /* 0x000fe20000010000 */
[----:B------:R-:W-:Y:S01]  /*0c50*/  FFMA.FTZ R144, R207, R193, R144 ;  /* 0x000000c1cf907223 */ /* 0x000fe20000010090 */
[----:B------:R-:W-:Y:S02]  /*0c60*/  HADD2.F32 R193, -RZ, R191.H0_H0 ;  /* 0x200000bfffc17230 */ /* 0x000fe40000004100 */
[----:B------:R-:W-:Y:S01]  /*0c70*/  FMUL.FTZ R228, R8, R215 ;  /* 0x000000d708e47220 */ /* 0x000fe20000410000 */
[----:B------:R-:W-:-:S02]  /*0c80*/  HADD2.F32 R215, -RZ, R195.H0_H0 ;  /* 0x200000c3ffd77230 */ /* 0x000fc40000004100 */
[----:B------:R-:W-:Y:S01]  /*0c90*/  FADD.FTZ R120, R120, R189 ;  /* 0x000000bd78787221 */ /* 0x000fe20000010000 */
[-C--:B------:R-:W-:Y:S01]  /*0ca0*/  FFMA.FTZ R96, R207, R189.reuse, R96 ;  /* 0x000000bdcf607223 */ /* 0x080fe20000010060 */
[----:B------:R-:W-:Y:S01]  /*0cb0*/  FFMA.FTZ R230, R32, R189, R219 ;  /* 0x000000bd20e67223 */ /* 0x000fe200000100db */
[C---:B------:R-:W-:Y:S01]  /*0cc0*/  FMUL.FTZ R217, R8.reuse, R217 ;  /* 0x000000d908d97220 */ /* 0x040fe20000410000 */
[----:B------:R-:W-:Y:S01]  /*0cd0*/  FMUL.FTZ R210, R8, R199 ;  /* 0x000000c708d27220 */ /* 0x000fe20000410000 */
[----:B------:R-:W-:Y:S01]  /*0ce0*/  FMUL.FTZ R220, R39, R192 ;  /* 0x000000c027dc7220 */ /* 0x000fe20000410000 */
[----:B------:R-:W-:Y:S02]  /*0cf0*/  HADD2.F32 R190, -RZ, R190.H1_H1 ;  /* 0x300000beffbe7230 */ /* 0x000fe40000004100 */
[----:B------:R-:W-:Y:S01]  /*0d00*/  FMUL.FTZ R189, R42, R193 ;  /* 0x000000c12abd7220 */ /* 0x000fe20000410000 */
[----:B------:R-:W-:Y:S01]  /*0d10*/  FADD.FTZ R122, R122, R215 ;  /* 0x000000d77a7a7221 */ /* 0x000fe20000010000 */
[----:B------:R-:W-:Y:S01]  /*0d20*/  FFMA.FTZ R98, R217, R215, R98 ;  /* 0x000000d7d9627223 */ /* 0x000fe20000010062 */
[----:B------:R-:W-:Y:S01]  /*0d30*/  FADD.FTZ R119, R119, R188 ;  /* 0x000000bc77777221 */ /* 0x000fe20000010000 */
[-C--:B------:R-:W-:Y:S01]  /*0d40*/  FFMA.FTZ R95, R210, R188.reuse, R95 ;  /* 0x000000bcd25f7223 */ /* 0x080fe2000001005f */
[----:B------:R-:W-:Y:S01]  /*0d50*/  FFMA.FTZ R199, R31, R188, R220 ;  /* 0x000000bc1fc77223 */ /* 0x000fe200000100dc */
[----:B------:R-:W-:-:S02]  /*0d60*/  HADD2.F32 R194, -RZ, R194.H1_H1 ;  /* 0x300000c2ffc27230 */ /* 0x000fc40000004100 */
[----:B------:R-:W-:Y:S01]  /*0d70*/  FFMA.FTZ R215, R34, R215, R189 ;  /* 0x000000d722d77223 */ /* 0x000fe200000100bd */
[----:B------:R-:W-:Y:S01]  /*0d80*/  FMUL.FTZ R188, R41, R190 ;  /* 0x000000be29bc7220 */ /* 0x000fe20000410000 */
[----:B------:R-:W-:Y:S01]  /*0d90*/  FADD.FTZ R189, RZ, R204 ;  /* 0x000000ccffbd7221 */ /* 0x000fe20000010000 */
[----:B------:R-:W-:Y:S01]  /*0da0*/  FADD.FTZ R178, R178, R193 ;  /* 0x000000c1b2b27221 */ /* 0x000fe20000010000 */
[----:B------:R-:W-:Y:S01]  /*0db0*/  FFMA.FTZ R146, R217, R193, R146 ;  /* 0x000000c1d9927223 */ /* 0x000fe20000010092 */
[----:B------:R-:W-:Y:S01]  /*0dc0*/  FFMA.FTZ R193, R3, R204, RZ ;  /* 0x000000cc03c17223 */ /* 0x000fe200000100ff */
[----:B------:R-:W-:Y:S01]  /*0dd0*/  FFMA.FTZ R219, R33, R194, R188 ;  /* 0x000000c221db7223 */ /* 0x000fe200000100bc */
[----:B------:R-:W-:Y:S02]  /*0de0*/  FADD.FTZ R189, R189, R196 ;  /* 0x000000c4bdbd7221 */ /* 0x000fe40000010000 */
[----:B------:R-:W-:Y:S01]  /*0df0*/  FFMA.FTZ R188, R198, R196, R193 ;  /* 0x000000c4c6bc7223 */ /* 0x000fe200000100c1 */
[----:B------:R-:W-:Y:S01]  /*0e00*/  FADD.FTZ R177, R177, R190 ;  /* 0x000000beb1b17221 */ /* 0x000fe20000010000 */
[----:B------:R-:W-:Y:S01]  /*0e10*/  FFMA.FTZ R145, R228, R190, R145 ;  /* 0x000000bee4917223 */ /* 0x000fe20000010091 */
[----:B------:R-:W-:Y:S01]  /*0e20*/  FADD.FTZ R190, R189, R212 ;  /* 0x000000d4bdbe7221 */ /* 0x000fe20000010000 */
[----:B------:R-:W-:Y:S01]  /*0e30*/  FFMA.FTZ R189, R197, R212, R188 ;  /* 0x000000d4c5bd7223 */ /* 0x000fe200000100bc */
[----:B------:R-:W-:-:S02]  /*0e40*/  FADD.FTZ R121, R121, R194 ;  /* 0x000000c279797221 */ /* 0x000fc40000010000 */
[----:B------:R-:W-:Y:S01]  /*0e50*/  FADD.FTZ R193, R190, R199 ;  /* 0x000000c7bec17221 */ /* 0x000fe20000010000 */
[----:B------:R-:W-:Y:S01]  /*0e60*/  FFMA.FTZ R188, R210, R199, R189 ;  /* 0x000000c7d2bc7223 */ /* 0x000fe200000100bd */
[----:B------:R-:W-:Y:S01]  /*0e70*/  FFMA.FTZ R97, R228, R194, R97 ;  /* 0x000000c2e4617223 */ /* 0x000fe20000010061 */
[----:B------:R-:W-:Y:S02]  /*0e80*/  HADD2.F32 R194, -RZ, R191.H1_H1 ;  /* 0x300000bfffc27230 */ /* 0x000fe40000004100 */
[----:B------:R-:W-:Y:S01]  /*0e90*/  FADD.FTZ R190, R193, R230 ;  /* 0x000000e6c1be7221 */ /* 0x000fe20000010000 */
[----:B------:R-:W-:Y:S01]  /*0ea0*/  FFMA.FTZ R189, R207, R230, R188 ;  /* 0x000000e6cfbd7223 */ /* 0x000fe200000100bc */
[----:B------:R-:W-:Y:S01]  /*0eb0*/  FADD.FTZ R171, R171, R192 ;  /* 0x000000c0abab7221 */ /* 0x000fe20000010000 */
[----:B------:R-:W-:Y:S01]  /*0ec0*/  FFMA.FTZ R143, R210, R192, R143 ;  /* 0x000000c0d28f7223 */ /* 0x000fe2000001008f */
[----:B------:R-:W-:Y:S02]  /*0ed0*/  HADD2.F32 R192, -RZ, R195.H1_H1 ;  /* 0x300000c3ffc07230 */ /* 0x000fe40000004100 */
[----:B------:R-:W-:Y:S01]  /*0ee0*/  FADD.FTZ R190, R190, R219 ;  /* 0x000000dbbebe7221 */ /* 0x000fe20000010000 */
[----:B------:R-:W-:Y:S01]  /*0ef0*/  FMUL.FTZ R220, R43, R194 ;  /* 0x000000c22bdc7220 */ /* 0x000fe20000410000 */
[----:B------:R-:W-:Y:S01]  /*0f00*/  FFMA.FTZ R188, R228, R219, R189 ;  /* 0x000000dbe4bc7223 */ /* 0x000fe200000100bd */
[----:B------:R-:W-:Y:S01]  /*0f10*/  FADD.FTZ R170, R170, R223 ;  /* 0x000000dfaaaa7221 */ /* 0x000fe20000010000 */
[----:B------:R-:W-:Y:S01]  /*0f20*/  FFMA.FTZ R142, R197, R223, R142 ;  /* 0x000000dfc58e7223 */ /* 0x000fe2000001008e */
[----:B------:R-:W-:Y:S01]  /*0f30*/  FMUL.FTZ R232, R8, R221 ;  /* 0x000000dd08e87220 */ /* 0x000fe20000410000 */
[-C--:B------:R-:W-:Y:S01]  /*0f40*/  FFMA.FTZ R223, R35, R192.reuse, R220 ;  /* 0x000000c023df7223 */ /* 0x080fe200000100dc */
        /* <DEDUP_REMOVED lines=9> */
.L_x_1633:
[----:B------:R-:W-:Y:S05]  /*0fe0*/  BSYNC B0 ;  /* 0x0000000000007941 */ /* 0x000fea0003800000 */
.L_x_1632:
        /* <DEDUP_REMOVED lines=22> */
[----:B------:R-:W-:-:S07]  /*1150*/  @P0 IADD3.X R209, R18, R209, RZ, P6, !PT ;  /* 0x000000d112d10210 */ /* 0x000fce00037fe4ff */
[----:B------:R-:W-:Y:S01]  /*1160*/  @P5 LEA R226, P6, R220, UR8, 0x4 ;  /* 0x00000008dce25c11 */ /* 0x000fe2000f8c20ff */
[----:B------:R1:W5:Y:S01]  /*1170*/  @P0 LDG.E.64 R238, desc[UR4][R208.64] ;  /* 0x00000004d0ee0981 */ /* 0x000362000c1e1b00 */
[----:B0-----:R-:W-:Y:S02]  /*1180*/  ISETP.NE.AND P0, PT, R4, RZ, PT ;  /* 0x000000ff0400720c */ /* 0x001fe40003f05270 */
[----:B------:R-:W-:Y:S02]  /*1190*/  @P5 LEA.HI.X R227, R220, UR9, RZ, 0x4, P6 ;  /* 0x00000009dce35c11 */ /* 0x000fe4000b0f24ff */
[----:B-----5:R-:W-:-:S03]  /*11a0*/  FSEL R18, R225, RZ, !P0 ;  /* 0x000000ffe1127208 */ /* 0x020fc60004000000 */
[----:B------:R0:W5:Y:S01]  /*11b0*/  @P5 LDG.E.128 R180, desc[UR4][R226.64] ;  /* 0x00000004e2b45981 */ /* 0x000162000c1e1d00 */
[----:B------:R-:W-:Y:S01]  /*11c0*/  IADD3 R220, R220, 0x80, RZ ;  /* 0x00000080dcdc7810 */ /* 0x000fe20007ffe0ff */
[--C-:B---3--:R-:W-:Y:S02]  /*11d0*/  HADD2.F32 R7, -RZ, R192.reuse.H0_H0 ;  /* 0x200000c0ff077230 */ /* 0x108fe40000004100 */
[----:B------:R-:W-:Y:S02]  /*11e0*/  HADD2.F32 R192, -RZ, R192.H1_H1 ;  /* 0x300000c0ffc07230 */ /* 0x000fe40000004100 */
[--C-:B------:R-:W-:Y:S02]  /*11f0*/  HADD2.F32 R9, -RZ, R193.reuse.H0_H0 ;  /* 0x200000c1ff097230 */ /* 0x100fe40000004100 */
[----:B------:R-:W-:Y:S02]  /*1200*/  HADD2.F32 R193, -RZ, R193.H1_H1 ;  /* 0x300000c1ffc17230 */ /* 0x000fe40000004100 */
[----:B------:R-:W-:-:S02]  /*1210*/  HADD2.F32 R205, -RZ, R194.H0_H0 ;  /* 0x200000c2ffcd7230 */ /* 0x000fc40000004100 */
[----:B------:R-:W-:Y:S02]  /*1220*/  HADD2.F32 R194, -RZ, R194.H1_H1 ;  /* 0x300000c2ffc27230 */ /* 0x000fe40000004100 */
[--C-:B-1----:R-:W-:Y:S02]  /*1230*/  HADD2.F32 R209, -RZ, R195.reuse.H0_H0 ;  /* 0x200000c3ffd17230 */ /* 0x102fe40000004100 */
[----:B------:R-:W-:Y:S02]  /*1240*/  HADD2.F32 R15, -RZ, R195.H1_H1 ;  /* 0x300000c3ff0f7230 */ /* 0x000fe40000004100 */
[C---:B------:R-:W-:Y:S01]  /*1250*/  FADD.FTZ R229, -R18.reuse, R192 ;  /* 0x000000c012e57221 */ /* 0x040fe20000010100 */
[C---:B0-----:R-:W-:Y:S01]  /*1260*/  FADD.FTZ R227, -R18.reuse, R193 ;  /* 0x000000c112e37221 */ /* 0x041fe20000010100 */
[C---:B------:R-:W-:Y:S01]  /*1270*/  FADD.FTZ R7, -R18.reuse, R7 ;  /* 0x0000000712077221 */ /* 0x040fe20000010100 */
[--C-:B----4-:R-:W-:Y:S02]  /*1280*/  HADD2.F32 R192, -RZ, R20.reuse.H1_H1 ;  /* 0x30000014ffc07230 */ /* 0x110fe40000004100 */
[C---:B------:R-:W-:Y:S01]  /*1290*/  FADD.FTZ R231, -R18.reuse, R9 ;  /* 0x0000000912e77221 */ /* 0x040fe20000010100 */
[C---:B------:R-:W-:Y:S01]  /*12a0*/  FADD.FTZ R205, -R18.reuse, R205 ;  /* 0x000000cd12cd7221 */ /* 0x040fe20000010100 */
[C---:B------:R-:W-:Y:S01]  /*12b0*/  FADD.FTZ R195, -R18.reuse, R194 ;  /* 0x000000c212c37221 */ /* 0x040fe20000010100 */
[C---:B------:R-:W-:Y:S01]  /*12c0*/  FADD.FTZ R209, -R18.reuse, R209 ;  /* 0x000000d112d17221 */ /* 0x040fe20000010100 */
[----:B------:R-:W-:Y:S01]  /*12d0*/  FADD.FTZ R193, -R18, R15 ;  /* 0x0000000f12c17221 */ /* 0x000fe20000010100 */
[----:B------:R-:W-:-:S02]  /*12e0*/  HADD2.F32 R17, -RZ, R20.H0_H0 ;  /* 0x20000014ff117230 */ /* 0x000fc40000004100 */
[----:B------:R-:W-:Y:S01]  /*12f0*/  FMUL.FTZ R20, R8, R229 ;  /* 0x000000e508147220 */ /* 0x000fe20000410000 */
[--C-:B--2---:R-:W-:Y:S02]  /*1300*/  HADD2.F32 R18, -RZ, R188.reuse.H1_H1 ;  /* 0x300000bcff127230 */ /* 0x104fe40000004100 */
[----:B------:R-:W-:Y:S02]  /*1310*/  HADD2.F32 R15, -RZ, R188.H0_H0 ;  /* 0x200000bcff0f7230 */ /* 0x000fe40000004100 */
[----:B------:R-:W-:Y:S01]  /*1320*/  FMUL.FTZ R188, R53, R192 ;  /* 0x000000c035bc7220 */ /* 0x000fe20000410000 */
[----:B------:R-:W-:Y:S01]  /*1330*/  FADD.FTZ R101, R101, R18 ;  /* 0x0000001265657221 */ /* 0x000fe20000010000 */
[-C--:B------:R-:W-:Y:S02]  /*1340*/  FFMA.FTZ R77, R20, R18.reuse, R77 ;  /* 0x00000012144d7223 */ /* 0x080fe4000001004d */
[----:B------:R-:W-:Y:S01]  /*1350*/  FFMA.FTZ R18, R45, R18, R188 ;  /* 0x000000122d127223 */ /* 0x000fe200000100bc */
[----:B------:R-:W-:-:S02]  /*1360*/  HADD2.F32 R188, -RZ, R21.H1_H1 ;  /* 0x30000015ffbc7230 */ /* 0x000fc40000004100 */
[C---:B------:R-:W-:Y:S01]  /*1370*/  FMUL.FTZ R9, R8.reuse, R7 ;  /* 0x0000000708097220 */ /* 0x040fe20000410000 */
[----:B------:R-:W-:Y:S01]  /*1380*/  FMUL.FTZ R208, R8, R227 ;  /* 0x000000e308d07220 */ /* 0x000fe20000410000 */
[----:B------:R-:W-:Y:S01]  /*1390*/  FMUL.FTZ R7, R52, R17 ;  /* 0x0000001134077220 */ /* 0x000fe20000410000 */
[----:B------:R-:W-:Y:S01]  /*13a0*/  FADD.FTZ R149, R149, R192 ;  /* 0x000000c095957221 */ /* 0x000fe20000010000 */
[----:B------:R-:W-:Y:S01]  /*13b0*/  FFMA.FTZ R125, R20, R192, R125 ;  /* 0x000000c0147d7223 */ /* 0x000fe2000001007d */
[-C--:B------:R-:W-:Y:S01]  /*13c0*/  FMUL.FTZ R192, R55, R188.reuse ;  /* 0x000000bc37c07220 */ /* 0x080fe20000410000 */
[----:B------:R-:W-:Y:S01]  /*13d0*/  FADD.FTZ R151, R151, R188 ;  /* 0x000000bc97977221 */ /* 0x000fe20000010000 */
[----:B------:R-:W-:Y:S01]  /*13e0*/  FFMA.FTZ R127, R208, R188, R127 ;  /* 0x000000bcd07f7223 */ /* 0x000fe2000001007f */
[----:B------:R-:W-:Y:S01]  /*13f0*/  FADD.FTZ R100, R100, R15 ;  /* 0x0000000f64647221 */ /* 0x000fe20000010000 */
[-C--:B------:R-:W-:Y:S01]  /*1400*/  FFMA.FTZ R76, R9, R15.reuse, R76 ;  /* 0x0000000f094c7223 */ /* 0x080fe2000001004c */
[----:B------:R-:W-:Y:S01]  /*1410*/  FFMA.FTZ R7, R44, R15, R7 ;  /* 0x0000000f2c077223 */ /* 0x000fe20000010007 */
[----:B------:R-:W-:-:S02]  /*1420*/  HADD2.F32 R188, -RZ, R22.H1_H1 ;  /* 0x30000016ffbc7230 */ /* 0x000fc40000004100 */
[--C-:B------:R-:W-:Y:S02]  /*1430*/  HADD2.F32 R15, -RZ, R189.reuse.H0_H0 ;  /* 0x200000bdff0f7230 */ /* 0x100fe40000004100 */
[----:B------:R-:W-:Y:S02]  /*1440*/  HADD2.F32 R206, -RZ, R189.H1_H1 ;  /* 0x300000bdffce7230 */ /* 0x000fe40000004100 */
[----:B------:R-:W-:Y:S02]  /*1450*/  HADD2.F32 R189, -RZ, R22.H0_H0 ;  /* 0x20000016ffbd7230 */ /* 0x000fe40000004100 */
[----:B------:R-:W-:Y:S01]  /*1460*/  FMUL.FTZ R222, R8, R195 ;  /* 0x000000c308de7220 */ /* 0x000fe20000410000 */
[----:B------:R-:W-:Y:S02]  /*1470*/  HADD2.F32 R229, -RZ, R21.H0_H0 ;  /* 0x20000015ffe57230 */ /* 0x000fe40000004100 */
[--C-:B------:R-:W-:Y:S02]  /*1480*/  HADD2.F32 R22, -RZ, R190.reuse.H1_H1 ;  /* 0x300000beff167230 */ /* 0x100fe40000004100 */
[----:B------:R-:W-:-:S02]  /*1490*/  HADD2.F32 R21, -RZ, R190.H0_H0 ;  /* 0x200000beff157230 */ /* 0x000fc40000004100 */
[----:B------:R-:W-:Y:S01]  /*14a0*/  FMUL.FTZ R190, R57, R188 ;  /* 0x000000bc39be7220 */ /* 0x000fe20000410000 */
[----:B------:R-:W-:Y:S01]  /*14b0*/  FMUL.FTZ R205, R8, R205 ;  /* 0x000000cd08cd7220 */ /* 0x000fe20000410000 */
[----:B------:R-:W-:Y:S01]  /*14c0*/  FMUL.FTZ R227, R56, R189 ;  /* 0x000000bd38e37220 */ /* 0x000fe20000410000 */
[--C-:B------:R-:W-:Y:S02]  /*14d0*/  HADD2.F32 R195, -RZ, R23.reuse.H0_H0 ;  /* 0x20000017ffc37230 */ /* 0x100fe40000004100 */
[----:B------:R-:W-:Y:S01]  /*14e0*/  FADD.FTZ R105, R105, R22 ;  /* 0x0000001669697221 */ /* 0x000fe20000010000 */
[-C--:B------:R-:W-:Y:S01]  /*14f0*/  FFMA.FTZ R81, R222, R22.reuse, R81 ;  /* 0x00000016de517223 */ /* 0x080fe20000010051 */
[----:B------:R-:W-:Y:S01]  /*1500*/  FFMA.FTZ R22, R49, R22, R190 ;  /* 0x0000001631167223 */ /* 0x000fe200000100be */
[----:B------:R-:W-:Y:S01]  /*1510*/  FADD.FTZ R104, R104, R21 ;  /* 0x0000001568687221 */ /* 0x000fe20000010000 */
[C---:B------:R-:W-:Y:S01]  /*1520*/  FFMA.FTZ R80, R205.reuse, R21, R80 ;  /* 0x00000015cd507223 */ /* 0x040fe20000010050 */
[----:B------:R-:W-:Y:S01]  /*1530*/  FADD.FTZ R152, R152, R189 ;  /* 0x000000bd98987221 */ /* 0x000fe20000010000 */
[----:B------:R-:W-:Y:S01]  /*1540*/  FFMA.FTZ R128, R205, R189, R128 ;  /* 0x000000bdcd807223 */ /* 0x000fe20000010080 */
[----:B------:R-:W-:-:S02]  /*1550*/  HADD2.F32 R190, -RZ, R23.H1_H1 ;  /* 0x30000017ffbe7230 */ /* 0x000fc40000004100 */
[----:B------:R-:W-:Y:S01]  /*1560*/  FFMA.FTZ R21, R48, R21, R227 ;  /* 0x0000001530157223 */ /* 0x000fe200000100e3 */
[--C-:B------:R-:W-:Y:S02]  /*1570*/  HADD2.F32 R189, -RZ, R191.reuse.H0_H0 ;  /* 0x200000bfffbd7230 */ /* 0x100fe40000004100 */
        /* <DEDUP_REMOVED lines=9> */
[----:B------:R-:W-:-:S02]  /*1610*/  HADD2.F32 R188, -RZ, R191.H1_H1 ;  /* 0x300000bfffbc7230 */ /* 0x000fc40000004100 */
        /* <DEDUP_REMOVED lines=10> */
[-C--:B------:R-:W-:Y:S01]  /*16c0*/  FFMA.FTZ R78, R17, R15.reuse, R78 ;  /* 0x0000000f114e7223 */ /* 0x080fe2000001004e */
[----:B------:R-:W-:Y:S01]  /*16d0*/  FADD.FTZ R107, R107, R188 ;  /* 0x000000bc6b6b7221 */ /* 0x000fe20000010000 */
[-C--:B------:R-:W-:Y:S01]  /*16e0*/  FFMA.FTZ R83, R226, R188.reuse, R83 ;  /* 0x000000bce2537223 */ /* 0x080fe20000010053 */
[----:B------:R-:W-:Y:S01]  /*16f0*/  FFMA.FTZ R23, R51, R188, R192 ;  /* 0x000000bc33177223 */ /* 0x000fe200000100c0 */
        /* <DEDUP_REMOVED lines=21> */
.L_x_1635:
[----:B------:R-:W-:Y:S05]  /*1850*/  BSYNC B0 ;  /* 0x0000000000007941 */ /* 0x000fea0003800000 */
.L_x_1634:
        /* <DEDUP_REMOVED lines=24> */
[----:B-1----:R-:W-:-:S04]  /*19e0*/  @P0 IADD3 R10, P6, R19, R10, RZ ;  /* 0x0000000a130a0210 */ /* 0x002fc80007fde0ff */
[----:B------:R-:W-:-:S05]  /*19f0*/  @P0 IADD3.X R11, R14, R11, RZ, P6, !PT ;  /* 0x0000000b0e0b0210 */ /* 0x000fca00037fe4ff */
[----:B------:R1:W5:Y:S01]  /*1a00*/  @P0 LDG.E.64 R234, desc[UR4][R10.64] ;  /* 0x000000040aea0981 */ /* 0x000362000c1e1b00 */
[----:B0-----:R-:W-:-:S04]  /*1a10*/  ISETP.NE.AND P0, PT, R4, RZ, PT ;  /* 0x000000ff0400720c */ /* 0x001fc80003f05270 */
[----:B-----5:R-:W-:Y:S01]  /*1a20*/  FSEL R225, R225, RZ, !P0 ;  /* 0x000000ffe1e17208 */ /* 0x020fe20004000000 */
[--C-:B---3--:R-:W-:Y:S02]  /*1a30*/  HADD2.F32 R16, -RZ, R201.reuse.H0_H0 ;  /* 0x200000c9ff107230 */ /* 0x108fe40000004100 */
[----:B------:R-:W-:Y:S02]  /*1a40*/  HADD2.F32 R19, -RZ, R201.H1_H1 ;  /* 0x300000c9ff137230 */ /* 0x000fe40000004100 */
[----:B------:R-:W-:Y:S02]  /*1a50*/  HADD2.F32 R14, -RZ, R200.H0_H0 ;  /* 0x200000c8ff0e7230 */ /* 0x000fe40000004100 */
[----:B------:R-:W-:Y:S02]  /*1a60*/  HADD2.F32 R201, -RZ, R202.H0_H0 ;  /* 0x200000caffc97230 */ /* 0x000fe40000004100 */
[----:B------:R-:W-:Y:S02]  /*1a70*/  HADD2.F32 R200, -RZ, R200.H1_H1 ;  /* 0x300000c8ffc87230 */ /* 0x000fe40000004100 */
[----:B------:R-:W-:-:S02]  /*1a80*/  HADD2.F32 R202, -RZ, R202.H1_H1 ;  /* 0x300000caffca7230 */ /* 0x000fc40000004100 */
[--C-:B------:R-:W-:Y:S02]  /*1a90*/  HADD2.F32 R211, -RZ, R203.reuse.H0_H0 ;  /* 0x200000cbffd37230 */ /* 0x100fe40000004100 */
[----:B------:R-:W-:Y:S02]  /*1aa0*/  HADD2.F32 R213, -RZ, R203.H1_H1 ;  /* 0x300000cbffd57230 */ /* 0x000fe40000004100 */
[C---:B-1----:R-:W-:Y:S01]  /*1ab0*/  FADD.FTZ R11, -R225.reuse, R14 ;  /* 0x0000000ee10b7221 */ /* 0x042fe20000010100 */
[C---:B------:R-:W-:Y:S01]  /*1ac0*/  FADD.FTZ R229, -R225.reuse, R200 ;  /* 0x000000c8e1e57221 */ /* 0x040fe20000010100 */
[C---:B------:R-:W-:Y:S01]  /*1ad0*/  FADD.FTZ R231, -R225.reuse, R16 ;  /* 0x00000010e1e77221 */ /* 0x040fe20000010100 */
[C---:B------:R-:W-:Y:S01]  /*1ae0*/  FADD.FTZ R19, -R225.reuse, R19 ;  /* 0x00000013e1137221 */ /* 0x040fe20000010100 */
[C---:B------:R-:W-:Y:S01]  /*1af0*/  FADD.FTZ R201, -R225.reuse, R201 ;  /* 0x000000c9e1c97221 */ /* 0x040fe20000010100 */
[C---:B------:R-:W-:Y:S01]  /*1b00*/  FADD.FTZ R203, -R225.reuse, R202 ;  /* 0x000000cae1cb7221 */ /* 0x040fe20000010100 */
[C---:B------:R-:W-:Y:S01]  /*1b10*/  FADD.FTZ R211, -R225.reuse, R211 ;  /* 0x000000d3e1d37221 */ /* 0x040fe20000010100 */
[----:B------:R-:W-:Y:S01]  /*1b20*/  FADD.FTZ R213, -R225, R213 ;  /* 0x000000d5e1d57221 */ /* 0x000fe20000010100 */
[----:B----4-:R-:W-:-:S02]  /*1b30*/  HADD2.F32 R225, -RZ, R188.H0_H0 ;  /* 0x200000bcffe17230 */ /* 0x010fc40000004100 */
[----:B------:R-:W-:Y:S01]  /*1b40*/  FMUL.FTZ R16, R8, R229 ;  /* 0x000000e508107220 */ /* 0x000fe20000410000 */
[----:B------:R-:W-:Y:S02]  /*1b50*/  HADD2.F32 R188, -RZ, R188.H1_H1 ;  /* 0x300000bcffbc7230 */ /* 0x000fe40000004100 */
[----:B--2---:R-:W-:Y:S02]  /*1b60*/  HADD2.F32 R13, -RZ, R192.H0_H0 ;  /* 0x200000c0ff0d7230 */ /* 0x004fe40000004100 */
[----:B------:R-:W-:Y:S01]  /*1b70*/  FMUL.FTZ R227, R68, R225 ;  /* 0x000000e144e37220 */ /* 0x000fe20000410000 */
[-C--:B------:R-:W-:Y:S01]  /*1b80*/  FMUL.FTZ R12, R69, R188.reuse ;  /* 0x000000bc450c7220 */ /* 0x080fe20000410000 */
[----:B------:R-:W-:Y:S02]  /*1b90*/  FADD.FTZ R157, R157, R188 ;  /* 0x000000bc9d9d7221 */ /* 0x000fe40000010000 */
[----:B------:R-:W-:Y:S01]  /*1ba0*/  FFMA.FTZ R10, R60, R13, R227 ;  /* 0x0000000d3c0a7223 */ /* 0x000fe200000100e3 */
[----:B------:R-:W-:Y:S01]  /*1bb0*/  FFMA.FTZ R133, R16, R188, R133 ;  /* 0x000000bc10857223 */ /* 0x000fe20000010085 */
[----:B------:R-:W-:-:S02]  /*1bc0*/  HADD2.F32 R227, -RZ, R189.H0_H0 ;  /* 0x200000bdffe37230 */ /* 0x000fc40000004100 */
[C---:B------:R-:W-:Y:S01]  /*1bd0*/  FMUL.FTZ R11, R8.reuse, R11 ;  /* 0x0000000b080b7220 */ /* 0x040fe20000410000 */
[----:B------:R-:W-:Y:S02]  /*1be0*/  HADD2.F32 R188, -RZ, R189.H1_H1 ;  /* 0x300000bdffbc7230 */ /* 0x000fe40000004100 */
[C---:B------:R-:W-:Y:S01]  /*1bf0*/  FMUL.FTZ R202, R8.reuse, R19 ;  /* 0x0000001308ca7220 */ /* 0x040fe20000410000 */
[----:B------:R-:W-:Y:S02]  /*1c00*/  HADD2.F32 R14, -RZ, R192.H1_H1 ;  /* 0x300000c0ff0e7230 */ /* 0x000fe40000004100 */
[--C-:B------:R-:W-:Y:S02]  /*1c10*/  HADD2.F32 R189, -RZ, R190.reuse.H0_H0 ;  /* 0x200000beffbd7230 */ /* 0x100fe40000004100 */
[----:B------:R-:W-:Y:S01]  /*1c20*/  FMUL.FTZ R201, R8, R201 ;  /* 0x000000c908c97220 */ /* 0x000fe20000410000 */
[----:B------:R-:W-:Y:S02]  /*1c30*/  HADD2.F32 R190, -RZ, R190.H1_H1 ;  /* 0x300000beffbe7230 */ /* 0x000fe40000004100 */
[----:B------:R-:W-:Y:S01]  /*1c40*/  FADD.FTZ R156, R156, R225 ;  /* 0x000000e19c9c7221 */ /* 0x000fe20000010000 */
[----:B------:R-:W-:Y:S01]  /*1c50*/  FFMA.FTZ R132, R11, R225, R132 ;  /* 0x000000e10b847223 */ /* 0x000fe20000010084 */
[----:B------:R-:W-:-:S02]  /*1c60*/  HADD2.F32 R19, -RZ, R194.H0_H0 ;  /* 0x200000c2ff137230 */ /* 0x000fc40000004100 */
[----:B------:R-:W-:Y:S01]  /*1c70*/  FADD.FTZ R109, R109, R14 ;  /* 0x0000000e6d6d7221 */ /* 0x000fe20000010000 */
[----:B------:R-:W-:Y:S01]  /*1c80*/  FFMA.FTZ R85, R16, R14, R85 ;  /* 0x0000000e10557223 */ /* 0x000fe20000010055 */
[--C-:B------:R-:W-:Y:S02]  /*1c90*/  HADD2.F32 R225, -RZ, R193.reuse.H0_H0 ;  /* 0x200000c1ffe17230 */ /* 0x100fe40000004100 */
[-C--:B------:R-:W-:Y:S01]  /*1ca0*/  FMUL.FTZ R192, R71, R188.reuse ;  /* 0x000000bc47c07220 */ /* 0x080fe20000410000 */
[----:B------:R-:W-:Y:S02]  /*1cb0*/  HADD2.F32 R200, -RZ, R193.H1_H1 ;  /* 0x300000c1ffc87230 */ /* 0x000fe40000004100 */
[----:B------:R-:W-:Y:S01]  /*1cc0*/  FADD.FTZ R159, R159, R188 ;  /* 0x000000bc9f9f7221 */ /* 0x000fe20000010000 */
[----:B------:R-:W-:Y:S01]  /*1cd0*/  FFMA.FTZ R135, R202, R188, R135 ;  /* 0x000000bcca877223 */ /* 0x000fe20000010087 */
[----:B------:R-:W-:Y:S02]  /*1ce0*/  HADD2.F32 R194, -RZ, R194.H1_H1 ;  /* 0x300000c2ffc27230 */ /* 0x000fe40000004100 */
[----:B------:R-:W-:Y:S01]  /*1cf0*/  FFMA.FTZ R14, R61, R14, R12 ;  /* 0x0000000e3d0e7223 */ /* 0x000fe2000001000c */
[----:B------:R-:W-:Y:S01]  /*1d00*/  FMUL.FTZ R229, R70, R227 ;  /* 0x000000e346e57220 */ /* 0x000fe20000410000 */
[-C--:B------:R-:W-:Y:S01]  /*1d10*/  FMUL.FTZ R193, R72, R189.reuse ;  /* 0x000000bd48c17220 */ /* 0x080fe20000410000 */
[----:B------:R-:W-:Y:S01]  /*1d20*/  FADD.FTZ R160, R160, R189 ;  /* 0x000000bda0a07221 */ /* 0x000fe20000010000 */
[----:B------:R-:W-:Y:S01]  /*1d30*/  FFMA.FTZ R136, R201, R189, R136 ;  /* 0x000000bdc9887223 */ /* 0x000fe20000010088 */
[----:B------:R-:W-:Y:S01]  /*1d40*/  FMUL.FTZ R188, R73, R190 ;  /* 0x000000be49bc7220 */ /* 0x000fe20000410000 */
[----:B------:R-:W-:Y:S01]  /*1d50*/  FADD.FTZ R221, R221, R10 ;  /* 0x0000000adddd7221 */ /* 0x000fe20000010000 */
[C---:B------:R-:W-:Y:S01]  /*1d60*/  FFMA.FTZ R189, R11.reuse, R10, R236 ;  /* 0x0000000a0bbd7223 */ /* 0x040fe200000100ec */
[----:B------:R-:W-:Y:S01]  /*1d70*/  FMUL.FTZ R216, R8, R203 ;  /* 0x000000cb08d87220 */ /* 0x000fe20000410000 */
[----:B------:R-:W-:Y:S01]  /*1d80*/  FADD.FTZ R108, R108, R13 ;  /* 0x0000000d6c6c7221 */ /* 0x000fe20000010000 */
[----:B------:R-:W-:Y:S01]  /*1d90*/  FFMA.FTZ R84, R11, R13, R84 ;  /* 0x0000000d0b547223 */ /* 0x000fe20000010054 */
[----:B------:R-:W-:Y:S01]  /*1da0*/  FFMA.FTZ R12, R62, R225, R229 ;  /* 0x000000e13e0c7223 */ /* 0x000fe200000100e5 */
[----:B------:R-:W-:Y:S01]  /*1db0*/  FFMA.FTZ R203, R65, R194, R188 ;  /* 0x000000c241cb7223 */ /* 0x000fe200000100bc */
[----:B------:R-:W-:Y:S01]  /*1dc0*/  FADD.FTZ R221, R221, R14 ;  /* 0x0000000edddd7221 */ /* 0x000fe20000010000 */
[----:B------:R-:W-:Y:S01]  /*1dd0*/  FMUL.FTZ R13, R8, R231 ;  /* 0x000000e7080d7220 */ /* 0x000fe20000410000 */
        /* <DEDUP_REMOVED lines=9> */
[-C--:B------:R-:W-:Y:S01]  /*1e70*/  FFMA.FTZ R88, R201, R19.reuse, R88 ;  /* 0x00000013c9587223 */ /* 0x080fe20000010058 */
[----:B------:R-:W-:Y:S01]  /*1e80*/  FFMA.FTZ R19, R64, R19, R193 ;  /* 0x0000001340137223 */ /* 0x000fe200000100c1 */
[----:B------:R-:W-:Y:S01]  /*1e90*/  FADD.FTZ R161, R161, R190 ;  /* 0x000000bea1a17221 */ /* 0x000fe20000010000 */
[----:B------:R-:W-:Y:S01]  /*1ea0*/  FFMA.FTZ R137, R216, R190, R137 ;  /* 0x000000bed8897223 */ /* 0x000fe20000010089 */
[----:B------:R-:W-:-:S02]  /*1eb0*/  HADD2.F32 R225, -RZ, R191.H0_H0 ;  /* 0x200000bfffe17230 */ /* 0x000fc40000004100 */
[----:B------:R-:W-:Y:S01]  /*1ec0*/  FADD.FTZ R188, R221, R200 ;  /* 0x000000c8ddbc7221 */ /* 0x000fe20000010000 */
[----:B------:R-:W-:Y:S01]  /*1ed0*/  FFMA.FTZ R190, R202, R200, R189 ;  /* 0x000000c8cabe7223 */ /* 0x000fe200000100bd */
[----:B------:R-:W-:Y:S01]  /*1ee0*/  FADD.FTZ R113, R113, R194 ;  /* 0x000000c271717221 */ /* 0x000fe20000010000 */
[----:B------:R-:W-:Y:S01]  /*1ef0*/  FFMA.FTZ R89, R216, R194, R89 ;  /* 0x000000c2d8597223 */ /* 0x000fe20000010059 */
[----:B------:R-:W-:Y:S02]  /*1f00*/  HADD2.F32 R194, -RZ, R191.H1_H1 ;  /* 0x300000bfffc27230 */ /* 0x000fe40000004100 */
[----:B------:R-:W-:Y:S01]  /*1f10*/  FADD.FTZ R158, R158, R227 ;  /* 0x000000e39e9e7221 */ /* 0x000fe20000010000 */
[----:B------:R-:W-:Y:S01]  /*1f20*/  FFMA.FTZ R134, R13, R227, R134 ;  /* 0x000000e30d867223 */ /* 0x000fe20000010086 */
[--C-:B------:R-:W-:Y:S02]  /*1f30*/  HADD2.F32 R193, -RZ, R195.reuse.H0_H0 ;  /* 0x200000c3ffc17230 */ /* 0x100fe40000004100 */
[----:B------:R-:W-:Y:S01]  /*1f40*/  FADD.FTZ R188, R188, R19 ;  /* 0x00000013bcbc7221 */ /* 0x000fe20000010000 */
[----:B------:R-:W-:Y:S01]  /*1f50*/  FMUL.FTZ R227, R74, R225 ;  /* 0x000000e14ae37220 */ /* 0x000fe20000410000 */
[----:B------:R-:W-:Y:S01]  /*1f60*/  FFMA.FTZ R189, R201, R19, R190 ;  /* 0x00000013c9bd7223 */ /* 0x000fe200000100be */
[----:B------:R-:W-:-:S02]  /*1f70*/  HADD2.F32 R192, -RZ, R195.H1_H1 ;  /* 0x300000c3ffc07230 */ /* 0x000fc40000004100 */
[----:B------:R-:W-:Y:S01]  /*1f80*/  FMUL.FTZ R190, R75, R194 ;  /* 0x000000c24bbe7220 */ /* 0x000fe20000410000 */
[----:B------:R-:W-:Y:S01]  /*1f90*/  FADD.FTZ R191, R188, R203 ;  /* 0x000000cbbcbf7221 */ /* 0x000fe20000010000 */
[----:B------:R-:W-:Y:S01]  /*1fa0*/  FMUL.FTZ R211, R8, R211 ;  /* 0x000000d308d37220 */ /* 0x000fe20000410000 */
[----:B------:R-:W-:Y:S01]  /*1fb0*/  FFMA.FTZ R218, R66, R193, R227 ;  /* 0x000000c142da7223 */ /* 0x000fe200000100e3 */
[----:B------:R-:W-:Y:S01]  /*1fc0*/  FFMA.FTZ R188, R216, R203, R189 ;  /* 0x000000cbd8bc7223 */ /* 0x000fe200000100bd */
[----:B------:R-:W-:Y:S01]  /*1fd0*/  FMUL.FTZ R224, R8, R213 ;  /* 0x000000d508e07220 */ /* 0x000fe20000410000 */
        /* <DEDUP_REMOVED lines=13> */
.L_x_1637:
[----:B------:R-:W-:Y:S05]  /*20b0*/  BSYNC B0 ;  /* 0x0000000000007941 */ /* 0x000fea0003800000 */
.L_x_1636:
        /* <DEDUP_REMOVED lines=26> */
.L_x_1660:
        /* <DEDUP_REMOVED lines=9> */
[-C--:B-----5:R-:W-:Y:S02]  /*22f0*/  @!P0 LEA R225, R189, R192.reuse, 0x3 ;  /* 0x000000c0bde18211 */ /* 0x0a0fe400078e18ff */
[----:B------:R-:W-:-:S03]  /*2300*/  LEA R227, R188, R192, 0x3 ;  /* 0x000000c0bce37211 */ /* 0x000fc600078e18ff */
        /* <DEDUP_REMOVED lines=15> */
[----:B0-----:R-:W-:Y:S02]  /*2400*/  ISETP.NE.AND P6, PT, R4, RZ, PT ;  /* 0x000000ff0400720c */ /* 0x001fe40003fc5270 */
[----:B------:R-:W-:Y:S02]  /*2410*/  ISETP.NE.U32.AND P0, PT, RZ, UR8, PT ;  /* 0x00000008ff007c0c */ /* 0x000fe4000bf05070 */
[----:B------:R-:W-:Y:S02]  /*2420*/  FSEL R188, R194, RZ, !P6 ;  /* 0x000000ffc2bc7208 */ /* 0x000fe40007000000 */
[----:B------:R-:W-:Y:S02]  /*2430*/  ISETP.NE.AND.EX P6, PT, RZ, UR9, PT, P0 ;  /* 0x00000009ff007c0c */ /* 0x000fe4000bfc5300 */
[----:B------:R-:W-:Y:S01]  /*2440*/  ISETP.NE.U32.AND P0, PT, RZ, UR18, PT ;  /* 0x00000012ff007c0c */ /* 0x000fe2000bf05070 */
[-CC-:B------:R-:W-:Y:S01]  /*2450*/  FFMA.FTZ R189, R3, R195.reuse, R188.reuse ;  /* 0x000000c303bd7223 */ /* 0x180fe200000100bc */
[----:B------:R-:W-:-:S02]  /*2460*/  FFMA.FTZ R191, R198, R195, R188 ;  /* 0x000000c3c6bf7223 */ /* 0x000fc400000100bc */
[----:B------:R-:W-:Y:S01]  /*2470*/  ISETP.NE.AND.EX P0, PT, RZ, UR19, PT, P0 ;  /* 0x00000013ff007c0c */ /* 0x000fe2000bf05300 */
[----:B------:R-:W-:Y:S01]  /*2480*/  FADD.FTZ R189, R204, -R189 ;  /* 0x800000bdccbd7221 */ /* 0x000fe20000010000 */
[----:B------:R-:W-:-:S03]  /*2490*/  FADD.FTZ R191, R196, -R191 ;  /* 0x800000bfc4bf7221 */ /* 0x000fc60000010000 */
[C---:B------:R-:W-:Y:S01]  /*24a0*/  FMUL.FTZ R227, R8.reuse, R189 ;  /* 0x000000bd08e37220 */ /* 0x040fe20000410000 */
[----:B------:R-:W-:Y:S01]  /*24b0*/  FMUL.FTZ R221, R8, R191 ;  /* 0x000000bf08dd7220 */ /* 0x000fe20000410000 */
[--C-:B------:R-:W-:Y:S02]  /*24c0*/  @P6 HADD2.F32 R190, -RZ, R24.reuse.H0_H0 ;  /* 0x20000018ffbe6230 */ /* 0x100fe40000004100 */
[-CC-:B------:R-:W-:Y:S01]  /*24d0*/  FFMA.FTZ R189, R197, R195.reuse, R188.reuse ;  /* 0x000000c3c5bd7223 */ /* 0x180fe200000100bc */
[-C--:B------:R-:W-:Y:S01]  /*24e0*/  FFMA.FTZ R191, R207, R195.reuse, R188 ;  /* 0x000000c3cfbf7223 */ /* 0x080fe200000100bc */
[----:B------:R-:W-:Y:S02]  /*24f0*/  @P6 HADD2.F32 R192, -RZ, R24.H1_H1 ;  /* 0x30000018ffc06230 */ /* 0x000fe40000004100 */
[----:B------:R-:W-:Y:S01]  /*2500*/  @P6 FADD.FTZ R227, R227, R190 ;  /* 0x000000bee3e36221 */ /* 0x000fe20000010000 */
[----:B------:R-:W-:Y:S01]  /*2510*/  FFMA.FTZ R190, R210, R195, R188 ;  /* 0x000000c3d2be7223 */ /* 0x000fe200000100bc */
[----:B------:R-:W-:Y:S01]  /*2520*/  FADD.FTZ R189, R212, -R189 ;  /* 0x800000bdd4bd7221 */ /* 0x000fe20000010000 */
[----:B------:R-:W-:Y:S01]  /*2530*/  FADD.FTZ R191, R230, -R191 ;  /* 0x800000bfe6bf7221 */ /* 0x000fe20000010000 */
[----:B------:R-:W-:Y:S01]  /*2540*/  @P6 FADD.FTZ R221, R221, R192 ;  /* 0x000000c0dddd6221 */ /* 0x000fe20000010000 */
[----:B------:R-:W-:Y:S01]  /*2550*/  FADD.FTZ R229, R199, -R190 ;  /* 0x800000bec7e57221 */ /* 0x000fe20000010000 */
[----:B------:R-:W-:-:S02]  /*2560*/  @P6 HADD2.F32 R190, -RZ, R25.H1_H1 ;  /* 0x30000019ffbe6230 */ /* 0x000fc40000004100 */
[C---:B------:R-:W-:Y:S01]  /*2570*/  FMUL.FTZ R220, R8.reuse, R189 ;  /* 0x000000bd08dc7220 */ /* 0x040fe20000410000 */
[--C-:B------:R-:W-:Y:S02]  /*2580*/  @P6 HADD2.F32 R192, -RZ, R26.reuse.H0_H0 ;  /* 0x2000001affc06230 */ /* 0x100fe40000004100 */
[C---:B------:R-:W-:Y:S01]  /*2590*/  FMUL.FTZ R229, R8.reuse, R229 ;  /* 0x000000e508e57220 */ /* 0x040fe20000410000 */
[----:B------:R-:W-:Y:S01]  /*25a0*/  FMUL.FTZ R225, R8, R191 ;  /* 0x000000bf08e17220 */ /* 0x000fe20000410000 */
[----:B------:R-:W-:Y:S02]  /*25b0*/  @P6 HADD2.F32 R189, -RZ, R25.H0_H0 ;  /* 0x20000019ffbd6230 */ /* 0x000fe40000004100 */
[----:B------:R-:W-:Y:S01]  /*25c0*/  @P6 FADD.FTZ R229, R229, R190 ;  /* 0x000000bee5e56221 */ /* 0x000fe20000010000 */
[-C--:B------:R-:W-:Y:S01]  /*25d0*/  FFMA.FTZ R190, R228, R195.reuse, R188 ;  /* 0x000000c3e4be7223 */ /* 0x080fe200000100bc */
[----:B------:R-:W-:Y:S01]  /*25e0*/  @P6 FADD.FTZ R225, R225, R192 ;  /* 0x000000c0e1e16221 */ /* 0x000fe20000010000 */
[-C--:B------:R-:W-:Y:S01]  /*25f0*/  FFMA.FTZ R192, R232, R195.reuse, R188 ;  /* 0x000000c3e8c07223 */ /* 0x080fe200000100bc */
[----:B------:R-:W-:Y:S01]  /*2600*/  @P6 FADD.FTZ R220, R220, R189 ;  /* 0x000000bddcdc6221 */ /* 0x000fe20000010000 */
[----:B------:R-:W-:Y:S01]  /*2610*/  FADD.FTZ R233, R219, -R190 ;  /* 0x800000bedbe97221 */ /* 0x000fe20000010000 */
[----:B------:R-:W-:Y:S01]  /*2620*/  FFMA.FTZ R190, R217, R195, R188 ;  /* 0x000000c3d9be7223 */ /* 0x000fe200000100bc */
[----:B------:R-:W-:-:S02]  /*2630*/  @P6 HADD2.F32 R188, -RZ, R26.H1_H1 ;  /* 0x3000001affbc6230 */ /* 0x000fc40000004100 */
[----:B------:R-:W-:Y:S01]  /*2640*/  FADD.FTZ R191, R223, -R192 ;  /* 0x800000c0dfbf7221 */ /* 0x000fe20000010000 */
[C---:B------:R-:W-:Y:S01]  /*2650*/  FMUL.FTZ R233, R8.reuse, R233 ;  /* 0x000000e908e97220 */ /* 0x040fe20000410000 */
[----:B------:R-:W-:Y:S02]  /*2660*/  FADD.FTZ R189, R215, -R190 ;  /* 0x800000bed7bd7221 */ /* 0x000fe40000010000 */
[C---:B------:R-:W-:Y:S01]  /*2670*/  FMUL.FTZ R191, R8.reuse, R191 ;  /* 0x000000bf08bf7220 */ /* 0x040fe20000410000 */
[----:B------:R-:W-:Y:S01]  /*2680*/  @P6 FADD.FTZ R233, R233, R188 ;  /* 0x000000bce9e96221 */ /* 0x000fe20000010000 */
[----:B------:R-:W-:Y:S01]  /*2690*/  FMUL.FTZ R190, R8, R189 ;  /* 0x000000bd08be7220 */ /* 0x000fe20000410000 */
[--C-:B------:R-:W-:Y:S02]  /*26a0*/  @P6 HADD2.F32 R189, -RZ, R27.reuse.H0_H0 ;  /* 0x2000001bffbd6230 */ /* 0x100fe40000004100 */
[----:B------:R-:W-:-:S03]  /*26b0*/  @P6 HADD2.F32 R188, -RZ, R27.H1_H1 ;  /* 0x3000001bffbc6230 */ /* 0x000fc60000004100 */
[----:B------:R-:W-:Y:S02]  /*26c0*/  @P6 FADD.FTZ R190, R190, R189 ;  /* 0x000000bdbebe6221 */ /* 0x000fe40000010000 */
        /* <DEDUP_REMOVED lines=93> */
.L_x_1640:
[----:B------:R-:W-:Y:S05]  /*2ca0*/  BSYNC B0 ;  /* 0x0000000000007941 */ /* 0x000fea0003800000 */
.L_x_1639:
[----:B------:R-:W-:Y:S04]  /*2cb0*/  BSSY B0, `(.L_x_1641) ;  /* 0x000008c000007945 */ /* 0x000fe80003800000 */
[----:B------:R-:W-:Y:S05]  /*2cc0*/  @!P2 BRA `(.L_x_1642) ;  /* 0x000000080028a947 */ /* 0x000fea0003800000 */
[----:B0-----:R-:W-:Y:S02]  /*2cd0*/  ISETP.NE.AND P6, PT, R4, RZ, PT ;  /* 0x000000ff0400720c */ /* 0x001fe40003fc5270 */
[----:B------:R-:W-:Y:S02]  /*2ce0*/  ISETP.NE.U32.AND P0, PT, RZ, UR8, PT ;  /* 0x00000008ff007c0c */ /* 0x000fe4000bf05070 */
[----:B-1----:R-:W-:Y:S02]  /*2cf0*/  FSEL R188, R194, RZ, !P6 ;  /* 0x000000ffc2bc7208 */ /* 0x002fe40007000000 */
[----:B------:R-:W-:Y:S02]  /*2d00*/  ISETP.NE.AND.EX P0, PT, RZ, UR9, PT, P0 ;  /* 0x00000009ff007c0c */ /* 0x000fe4000bf05300 */
[----:B------:R-:W-:Y:S01]  /*2d10*/  ISETP.NE.U32.AND P6, PT, RZ, UR18, PT ;  /* 0x00000012ff007c0c */ /* 0x000fe2000bfc5070 */
[-CC-:B------:R-:W-:Y:S01]  /*2d20*/  FFMA.FTZ R189, R20, R195.reuse, R188.reuse ;  /* 0x000000c314bd7223 */ /* 0x180fe200000100bc */
[-CC-:B------:R-:W-:Y:S01]  /*2d30*/  FFMA.FTZ R190, R9, R195.reuse, R188.reuse ;  /* 0x000000c309be7223 */ /* 0x180fe200000100bc */
[-CC-:B------:R-:W-:Y:S01]  /*2d40*/  FFMA.FTZ R220, R17, R195.reuse, R188.reuse ;  /* 0x000000c311dc7223 */ /* 0x180fe200000100bc */
[----:B------:R-:W-:Y:S01]  /*2d50*/  FFMA.FTZ R191, R208, R195, R188 ;  /* 0x000000c3d0bf7223 */ /* 0x000fe200000100bc */
[----:B------:R-:W-:Y:S01]  /*2d60*/  FADD.FTZ R189, R18, -R189 ;  /* 0x800000bd12bd7221 */ /* 0x000fe20000010000 */
[----:B------:R-:W-:-:S02]  /*2d70*/  FADD.FTZ R227, R7, -R190 ;  /* 0x800000be07e37221 */ /* 0x000fc40000010000 */
[----:B------:R-:W-:Y:S01]  /*2d80*/  FADD.FTZ R191, R206, -R191 ;  /* 0x800000bfcebf7221 */ /* 0x000fe20000010000 */
[C---:B------:R-:W-:Y:S01]  /*2d90*/  FMUL.FTZ R221, R8.reuse, R189 ;  /* 0x000000bd08dd7220 */ /* 0x040fe20000410000 */
[C---:B------:R-:W-:Y:S01]  /*2da0*/  FMUL.FTZ R227, R8.reuse, R227 ;  /* 0x000000e308e37220 */ /* 0x040fe20000410000 */
[--C-:B------:R-:W-:Y:S02]  /*2db0*/  @P0 HADD2.F32 R190, -RZ, R180.reuse.H0_H0 ;  /* 0x200000b4ffbe0230 */ /* 0x100fe40000004100 */
[----:B------:R-:W-:Y:S01]  /*2dc0*/  FADD.FTZ R189, R15, -R220 ;  /* 0x800000dc0fbd7221 */ /* 0x000fe20000010000 */
[C---:B------:R-:W-:Y:S01]  /*2dd0*/  FMUL.FTZ R229, R8.reuse, R191 ;  /* 0x000000bf08e57220 */ /* 0x040fe20000410000 */
[----:B------:R-:W-:Y:S01]  /*2de0*/  FFMA.FTZ R191, R209, R195, R188 ;  /* 0x000000c3d1bf7223 */ /* 0x000fe200000100bc */
[----:B------:R-:W-:Y:S02]  /*2df0*/  @P0 HADD2.F32 R192, -RZ, R180.H1_H1 ;  /* 0x300000b4ffc00230 */ /* 0x000fe40000004100 */
[----:B------:R-:W-:Y:S01]  /*2e00*/  @P0 FADD.FTZ R227, R227, R190 ;  /* 0x000000bee3e30221 */ /* 0x000fe20000010000 */
[----:B------:R-:W-:Y:S01]  /*2e10*/  FMUL.FTZ R220, R8, R189 ;  /* 0x000000bd08dc7220 */ /* 0x000fe20000410000 */
[----:B------:R-:W-:Y:S01]  /*2e20*/  FFMA.FTZ R190, R205, R195, R188 ;  /* 0x000000c3cdbe7223 */ /* 0x000fe200000100bc */
[----:B------:R-:W-:-:S02]  /*2e30*/  @P0 HADD2.F32 R189, -RZ, R181.H0_H0 ;  /* 0x200000b5ffbd0230 */ /* 0x000fc40000004100 */
[----:B------:R-:W-:Y:S01]  /*2e40*/  FADD.FTZ R191, R214, -R191 ;  /* 0x800000bfd6bf7221 */ /* 0x000fe20000010000 */
[----:B------:R-:W-:Y:S01]  /*2e50*/  @P0 FADD.FTZ R221, R221, R192 ;  /* 0x000000c0dddd0221 */ /* 0x000fe20000010000 */
[----:B------:R-:W-:Y:S01]  /*2e60*/  FADD.FTZ R225, R21, -R190 ;  /* 0x800000be15e17221 */ /* 0x000fe20000010000 */
[----:B------:R-:W-:Y:S02]  /*2e70*/  @P0 HADD2.F32 R190, -RZ, R181.H1_H1 ;  /* 0x300000b5ffbe0230 */ /* 0x000fe40000004100 */
[----:B------:R-:W-:Y:S01]  /*2e80*/  @P0 FADD.FTZ R220, R220, R189 ;  /* 0x000000bddcdc0221 */ /* 0x000fe20000010000 */
[----:B------:R-:W-:Y:S01]  /*2e90*/  FFMA.FTZ R189, R222, R195, R188 ;  /* 0x000000c3debd7223 */ /* 0x000fe200000100bc */
[--C-:B------:R-:W-:Y:S02]  /*2ea0*/  @P0 HADD2.F32 R192, -RZ, R182.reuse.H0_H0 ;  /* 0x200000b6ffc00230 */ /* 0x100fe40000004100 */
[----:B------:R-:W-:Y:S01]  /*2eb0*/  FMUL.FTZ R225, R8, R225 ;  /* 0x000000e108e17220 */ /* 0x000fe20000410000 */
[----:B------:R-:W-:Y:S01]  /*2ec0*/  @P0 FADD.FTZ R229, R229, R190 ;  /* 0x000000bee5e50221 */ /* 0x000fe20000010000 */
[----:B------:R-:W-:Y:S01]  /*2ed0*/  FADD.FTZ R189, R22, -R189 ;  /* 0x800000bd16bd7221 */ /* 0x000fe20000010000 */
[----:B------:R-:W-:Y:S01]  /*2ee0*/  FFMA.FTZ R190, R226, R195, R188 ;  /* 0x000000c3e2be7223 */ /* 0x000fe200000100bc */
[----:B------:R-:W-:-:S02]  /*2ef0*/  @P0 HADD2.F32 R188, -RZ, R182.H1_H1 ;  /* 0x300000b6ffbc0230 */ /* 0x000fc40000004100 */
[----:B------:R-:W-:Y:S01]  /*2f00*/  @P0 FADD.FTZ R225, R225, R192 ;  /* 0x000000c0e1e10221 */ /* 0x000fe20000010000 */
[C---:B------:R-:W-:Y:S01]  /*2f10*/  FMUL.FTZ R233, R8.reuse, R189 ;  /* 0x000000bd08e97220 */ /* 0x040fe20000410000 */
[----:B------:R-:W-:Y:S01]  /*2f20*/  FADD.FTZ R189, R23, -R190 ;  /* 0x800000be17bd7221 */ /* 0x000fe20000010000 */
[C---:B------:R-:W-:Y:S02]  /*2f30*/  FMUL.FTZ R190, R8.reuse, R191 ;  /* 0x000000bf08be7220 */ /* 0x040fe40000410000 */
[----:B------:R-:W-:Y:S01]  /*2f40*/  @P0 FADD.FTZ R233, R233, R188 ;  /* 0x000000bce9e90221 */ /* 0x000fe20000010000 */
[----:B------:R-:W-:Y:S01]  /*2f50*/  FMUL.FTZ R191, R8, R189 ;  /* 0x000000bd08bf7220 */ /* 0x000fe20000410000 */
[--C-:B------:R-:W-:Y:S02]  /*2f60*/  @P0 HADD2.F32 R189, -RZ, R183.reuse.H0_H0 ;  /* 0x200000b7ffbd0230 */ /* 0x100fe40000004100 */
[----:B------:R-:W-:-:S03]  /*2f70*/  @P0 HADD2.F32 R188, -RZ, R183.H1_H1 ;  /* 0x300000b7ffbc0230 */ /* 0x000fc60000004100 */
[----:B------:R-:W-:Y:S02]  /*2f80*/  @P0 FADD.FTZ R190, R190, R189 ;  /* 0x000000bdbebe0221 */ /* 0x000fe40000010000 */
        /* <DEDUP_REMOVED lines=94> */
.L_x_1642:
[----:B------:R-:W-:Y:S05]  /*3570*/  BSYNC B0 ;  /* 0x0000000000007941 */ /* 0x000fea0003800000 */
.L_x_1641:
        /* <DEDUP_REMOVED lines=31> */
[----:B------:R-:W-:-:S02]  /*3770*/  @P0 HADD2.F32 R8, -RZ, R184.H0_H0 ;  /* 0x200000b8ff080230 */ /* 0x000fc40000004100 */
[----:B------:R-:W-:Y:S02]  /*3780*/  @P0 HADD2.F32 R189, -RZ, R184.H1_H1 ;  /* 0x300000b8ffbd0230 */ /* 0x000fe40000004100 */
[--C-:B------:R-:W-:Y:S02]  /*3790*/  @P0 HADD2.F32 R188, -RZ, R185.reuse.H1_H1 ;  /* 0x300000b9ffbc0230 */ /* 0x100fe40000004100 */
[----:B------:R-:W-:Y:S01]  /*37a0*/  @P0 FADD.FTZ R221, R221, R8 ;  /* 0x00000008dddd0221 */ /* 0x000fe20000010000 */
[----:B------:R-:W-:Y:S02]  /*37b0*/  @P0 HADD2.F32 R8, -RZ, R185.H0_H0 ;  /* 0x200000b9ff080230 */ /* 0x000fe40000004100 */
[----:B------:R-:W-:Y:S01]  /*37c0*/  @P0 FADD.FTZ R194, R194, R189 ;  /* 0x000000bdc2c20221 */ /* 0x000fe20000010000 */
[--C-:B------:R-:W-:Y:S02]  /*37d0*/  @P0 HADD2.F32 R189, -RZ, R186.reuse.H0_H0 ;  /* 0x200000baffbd0230 */ /* 0x100fe40000004100 */
[----:B------:R-:W-:Y:S01]  /*37e0*/  @P0 FADD.FTZ R193, R193, R188 ;  /* 0x000000bcc1c10221 */ /* 0x000fe20000010000 */
[----:B------:R-:W-:-:S02]  /*37f0*/  @P0 HADD2.F32 R225, -RZ, R186.H1_H1 ;  /* 0x300000baffe10230 */ /* 0x000fc40000004100 */
[----:B------:R-:W-:Y:S01]  /*3800*/  @P0 FADD.FTZ R195, R195, R8 ;  /* 0x00000008c3c30221 */ /* 0x000fe20000010000 */
[--C-:B------:R-:W-:Y:S02]  /*3810*/  @P0 HADD2.F32 R8, -RZ, R187.reuse.H1_H1 ;  /* 0x300000bbff080230 */ /* 0x100fe40000004100 */
[----:B------:R-:W-:Y:S01]  /*3820*/  @P0 FADD.FTZ R220, R220, R189 ;  /* 0x000000bddcdc0221 */ /* 0x000fe20000010000 */
[----:B------:R-:W-:Y:S02]  /*3830*/  @P0 HADD2.F32 R189, -RZ, R187.H0_H0 ;  /* 0x200000bbffbd0230 */ /* 0x000fe40000004100 */
[----:B------:R-:W-:Y:S01]  /*3840*/  @P0 FADD.FTZ R192, R192, R225 ;  /* 0x000000e1c0c00221 */ /* 0x000fe20000010000 */
[----:B------:R-:W-:Y:S02]  /*3850*/  @P0 FADD.FTZ R191, R191, R8 ;  /* 0x00000008bfbf0221 */ /* 0x000fe40000010000 */
[----:B------:R-:W-:Y:S01]  /*3860*/  @P0 FADD.FTZ R190, R190, R189 ;  /* 0x000000bdbebe0221 */ /* 0x000fe20000010000 */
[----:B------:R-:W-:-:S02]  /*3870*/  ISETP.NE.AND.EX P0, PT, RZ, UR19, PT, P6 ;  /* 0x00000013ff007c0c */ /* 0x000fc4000bf05360 */
[----:B------:R-:W-:-:S04]  /*3880*/  ISETP.NE.U32.AND P6, PT, RZ, UR18, PT ;  /* 0x00000012ff007c0c */ /* 0x000fc8000bfc5070 */
[----:B------:R-:W-:-:S07]  /*3890*/  ISETP.NE.AND.EX P6, PT, RZ, UR19, PT, P6 ;  /* 0x00000013ff007c0c */ /* 0x000fce000bfc5360 */
[----:B------:R-:W0:Y:S06]  /*38a0*/  @P0 LDC.64 R188, c[0x0][0x308] ;  /* 0x0000c200ffbc0b82 */ /* 0x000e2c0000000a00 */
[----:B------:R-:W-:Y:S02]  /*38b0*/  @P6 F2FP.F16.F32.PACK_AB R8, RZ, R221 ;  /* 0x000000ddff08623e */ /* 0x000fe400000000ff */
        /* <DEDUP_REMOVED lines=13> */
[----:B------:R-:W-:Y:S02]  /*3990*/  @P6 PRMT R167, R231, 0x7610, R167 ;  /* 0x00007610e7a76816 */ /* 0x000fe400000000a7 */
[----:B------:R-:W-:Y:S02]  /*39a0*/  @P6 F2FP.F16.F32.PACK_AB R8, RZ, R192 ;  /* 0x000000c0ff08623e */ /* 0x000fe400000000ff */
[----:B------:R-:W-:Y:S02]  /*39b0*/  @P6 F2FP.F16.F32.PACK_AB R225, RZ, R191 ;  /* 0x000000bfffe1623e */ /* 0x000fe400000000ff */
[----:B------:R-:W-:Y:S01]  /*39c0*/  @P6 PRMT R165, R165, 0x5410, R227 ;  /* 0x00005410a5a56816 */ /* 0x000fe200000000e3 */
[----:B------:R-:W-:Y:S01]  /*39d0*/  FMUL.FTZ R227, R190, UR17 ;  /* 0x00000011bee37c20 */ /* 0x000fe20008410000 */
[----:B------:R-:W-:-:S02]  /*39e0*/  @P6 PRMT R166, R166, 0x5410, R8 ;  /* 0x00005410a6a66816 */ /* 0x000fc40000000008 */
[----:B------:R-:W-:Y:S01]  /*39f0*/  @P6 PRMT R167, R167, 0x5410, R225 ;  /* 0x00005410a7a76816 */ /* 0x000fe200000000e1 */
[----:B------:R-:W-:Y:S01]  /*3a00*/  FMUL.FTZ R225, R192, UR17 ;  /* 0x00000011c0e17c20 */ /* 0x000fe20008410000 */
[----:B------:R-:W-:-:S03]  /*3a10*/  MOV R8, R242 ;  /* 0x000000f200087202 */ /* 0x000fc60000000f00 */
[----:B------:R0:W-:Y:S01]  /*3a20*/  @P0 STG.E.128 desc[UR4][R188.64], R164 ;  /* 0x000000a4bc000986 */ /* 0x0001e2000c101d04 */
[----:B------:R-:W-:Y:S01]  /*3a30*/  LOP3.LUT P0, RZ, R8, 0xff, RZ, 0xc0, !PT ;  /* 0x000000ff08ff7812 */ /* 0x000fe2000780c0ff */
[----:B------:R-:W-:Y:S01]  /*3a40*/  FMUL.FTZ R8, R221, UR17 ;  /* 0x00000011dd087c20 */ /* 0x000fe20008410000 */
[----:B------:R-:W-:Y:S02]  /*3a50*/  FMUL.FTZ R221, R193, UR17 ;  /* 0x00000011c1dd7c20 */ /* 0x000fe40008410000 */
        /* <DEDUP_REMOVED lines=61> */
.L_x_1644:
[----:B------:R-:W-:Y:S05]  /*3e30*/  BSYNC B0 ;  /* 0x0000000000007941 */ /* 0x000fea0003800000 */
.L_x_1643:
[----:B------:R-:W-:Y:S01]  /*3e40*/  SEL R0, RZ, 0x1, P4 ;  /* 0x00000001ff007807 */ /* 0x000fe20002000000 */
[----:B------:R-:W-:Y:S06]  /*3e50*/  @!P5 BRA `(.L_x_1645) ;  /* 0xffffffc80008d947 */ /* 0x000fec000383ffff */
.L_x_1631:
        /* <DEDUP_REMOVED lines=25> */
.L_x_1647:
[----:B------:R-:W-:Y:S05]  /*3ff0*/  BSYNC B0 ;  /* 0x0000000000007941 */ /* 0x000fea0003800000 */
.L_x_1646:
        /* <DEDUP_REMOVED lines=19> */
.L_x_1649:
[----:B------:R-:W-:Y:S05]  /*4130*/  BSYNC B0 ;  /* 0x0000000000007941 */ /* 0x000fea0003800000 */
.L_x_1648:
        /* <DEDUP_REMOVED lines=18> */
.L_x_1638:
[----:B------:R-:W-:Y:S01]  /*4260*/  HFMA2.MMA R229, -RZ, RZ, 0, 9.5367431640625e-07 ;  /* 0x00000010ffe57435 */ /* 0x000fe200000001ff */
[----:B------:R-:W-:Y:S02]  /*4270*/  MOV R248, R221 ;  /* 0x000000dd00f87202 */ /* 0x000fe40000000f00 */
[----:B------:R-:W-:Y:S02]  /*4280*/  MOV R250, 0x1f ;  /* 0x0000001f00fa7802 */ /* 0x000fe40000000f00 */
[----:B-----5:R-:W-:-:S07]  /*4290*/  MOV R225, 0xffffffff ;  /* 0xffffffff00e17802 */ /* 0x020fce0000000f00 */
[----:B0-----:R-:W-:Y:S05]  /*42a0*/  WARPSYNC.COLLECTIVE R225, `(.L_x_1650) ;  /* 0x00000000e1087348 */ /* 0x001fea0003c00000 */
[----:B------:R1:W2:Y:S02]  /*42b0*/  SHFL.DOWN P6, R227, R248, R229, R250 ;  /* 0x080000e5f8e37389 */ /* 0x0002a400000c00fa */
[----:B012---:R-:W-:Y:S01]  /*42c0*/  ENDCOLLECTIVE ;  /* 0x000000000000791b */ /* 0x007fe20003800000 */
.L_x_1650:
[----:B------:R-:W-:Y:S02]  /*42d0*/  MOV R248, R236 ;  /* 0x000000ec00f87202 */ /* 0x000fe40000000f00 */
[----:B------:R-:W-:-:S07]  /*42e0*/  MOV R190, R227 ;  /* 0x000000e300be7202 */ /* 0x000fce0000000f00 */
[----:B------:R-:W-:Y:S05]  /*42f0*/  WARPSYNC.COLLECTIVE R225, `(.L_x_1651) ;  /* 0x00000000e1087348 */ /* 0x000fea0003c00000 */
[----:B------:R0:W1:Y:S02]  /*4300*/  SHFL.DOWN P6, R227, R248, R229, R250 ;  /* 0x080000e5f8e37389 */ /* 0x00006400000c00fa */
[----:B01----:R-:W-:Y:S01]  /*4310*/  ENDCOLLECTIVE ;  /* 0x000000000000791b */ /* 0x003fe20003800000 */
.L_x_1651:
[----:B------:R-:W-:Y:S01]  /*4320*/  FADD.FTZ R190, R190, R221 ;  /* 0x000000ddbebe7221 */ /* 0x000fe20000010000 */
[----:B------:R-:W-:-:S04]  /*4330*/  HFMA2.MMA R229, -RZ, RZ, 0, 4.76837158203125e-07 ;  /* 0x00000008ffe57435 */ /* 0x000fc800000001ff */
[----:B------:R-:W-:Y:S02]  /*4340*/  MOV R248, R190 ;  /* 0x000000be00f87202 */ /* 0x000fe40000000f00 */
[----:B------:R-:W-:-:S07]  /*4350*/  MOV R191, R227 ;  /* 0x000000e300bf7202 */ /* 0x000fce0000000f00 */
[----:B------:R-:W-:Y:S05]  /*4360*/  WARPSYNC.COLLECTIVE R225, `(.L_x_1652) ;  /* 0x00000000e1087348 */ /* 0x000fea0003c00000 */
[----:B------:R0:W1:Y:S02]  /*4370*/  SHFL.DOWN P6, R227, R248, R229, R250 ;  /* 0x080000e5f8e37389 */ /* 0x00006400000c00fa */
[----:B01----:R-:W-:Y:S01]  /*4380*/  ENDCOLLECTIVE ;  /* 0x000000000000791b */ /* 0x003fe20003800000 */
.L_x_1652:
[----:B------:R-:W-:-:S05]  /*4390*/  FADD.FTZ R191, R191, R236 ;  /* 0x000000ecbfbf7221 */ /* 0x000fca0000010000 */
[----:B------:R-:W-:Y:S02]  /*43a0*/  MOV R248, R191 ;  /* 0x000000bf00f87202 */ /* 0x000fe40000000f00 */
[----:B------:R-:W-:-:S07]  /*43b0*/  MOV R193, R227 ;  /* 0x000000e300c17202 */ /* 0x000fce0000000f00 */
[----:B------:R-:W-:Y:S05]  /*43c0*/  WARPSYNC.COLLECTIVE R225, `(.L_x_1653) ;  /* 0x00000000e1087348 */ /* 0x000fea0003c00000 */
[----:B------:R0:W1:Y:S02]  /*43d0*/  SHFL.DOWN P6, R227, R248, R229, R250 ;  /* 0x080000e5f8e37389 */ /* 0x00006400000c00fa */
[----:B01----:R-:W-:Y:S01]  /*43e0*/  ENDCOLLECTIVE ;  /* 0x000000000000791b */ /* 0x003fe20003800000 */
.L_x_1653:
[----:B------:R-:W-:Y:S01]  /*43f0*/  FADD.FTZ R193, R190, R193 ;  /* 0x000000c1bec17221 */ /* 0x000fe20000010000 */
[----:B------:R-:W-:-:S04]  /*4400*/  HFMA2.MMA R229, -RZ, RZ, 0, 2.384185791015625e-07 ;  /* 0x00000004ffe57435 */ /* 0x000fc800000001ff */
[----:B------:R-:W-:Y:S02]  /*4410*/  MOV R248, R193 ;  /* 0x000000c100f87202 */ /* 0x000fe40000000f00 */
[----:B------:R-:W-:-:S07]  /*4420*/  MOV R192, R227 ;  /* 0x000000e300c07202 */ /* 0x000fce0000000f00 */
[----:B------:R-:W-:Y:S05]  /*4430*/  WARPSYNC.COLLECTIVE R225, `(.L_x_1654) ;  /* 0x00000000e1087348 */ /* 0x000fea0003c00000 */
[----:B------:R0:W1:Y:S02]  /*4440*/  SHFL.DOWN P6, R227, R248, R229, R250 ;  /* 0x080000e5f8e37389 */ /* 0x00006400000c00fa */
[----:B01----:R-:W-:Y:S01]  /*4450*/  ENDCOLLECTIVE ;  /* 0x000000000000791b */ /* 0x003fe20003800000 */
.L_x_1654:
[----:B------:R-:W-:-:S05]  /*4460*/  FADD.FTZ R192, R191, R192 ;  /* 0x000000c0bfc07221 */ /* 0x000fca0000010000 */
[----:B------:R-:W-:Y:S02]  /*4470*/  MOV R248, R192 ;  /* 0x000000c000f87202 */ /* 0x000fe40000000f00 */
[----:B------:R-:W-:-:S07]  /*4480*/  MOV R194, R227 ;  /* 0x000000e300c27202 */ /* 0x000fce0000000f00 */
[----:B------:R-:W-:Y:S05]  /*4490*/  WARPSYNC.COLLECTIVE R225, `(.L_x_1655) ;  /* 0x00000000e1087348 */ /* 0x000fea0003c00000 */
[----:B------:R0:W1:Y:S02]  /*44a0*/  SHFL.DOWN P6, R227, R248, R229, R250 ;  /* 0x080000e5f8e37389 */ /* 0x00006400000c00fa */
[----:B01----:R-:W-:Y:S01]  /*44b0*/  ENDCOLLECTIVE ;  /* 0x000000000000791b */ /* 0x003fe20003800000 */
.L_x_1655:
[----:B------:R-:W-:Y:S01]  /*44c0*/  FADD.FTZ R194, R193, R194 ;  /* 0x000000c2c1c27221 */ /* 0x000fe20000010000 */
[----:B------:R-:W-:-:S04]  /*44d0*/  HFMA2.MMA R229, -RZ, RZ, 0, 1.1920928955078125e-07 ;  /* 0x00000002ffe57435 */ /* 0x000fc800000001ff */
[----:B------:R-:W-:Y:S02]  /*44e0*/  MOV R248, R194 ;  /* 0x000000c200f87202 */ /* 0x000fe40000000f00 */
[----:B------:R-:W-:-:S07]  /*44f0*/  MOV R195, R227 ;  /* 0x000000e300c37202 */ /* 0x000fce0000000f00 */
[----:B------:R-:W-:Y:S05]  /*4500*/  WARPSYNC.COLLECTIVE R225, `(.L_x_1656) ;  /* 0x00000000e1087348 */ /* 0x000fea0003c00000 */
[----:B------:R0:W1:Y:S02]  /*4510*/  SHFL.DOWN P6, R227, R248, R229, R250 ;  /* 0x080000e5f8e37389 */ /* 0x00006400000c00fa */
[----:B01----:R-:W-:Y:S01]  /*4520*/  ENDCOLLECTIVE ;  /* 0x000000000000791b */ /* 0x003fe20003800000 */
.L_x_1656:
[----:B------:R-:W-:-:S05]  /*4530*/  FADD.FTZ R195, R192, R195 ;  /* 0x000000c3c0c37221 */ /* 0x000fca0000010000 */
[----:B------:R-:W-:Y:S02]  /*4540*/  MOV R248, R195 ;  /* 0x000000c300f87202 */ /* 0x000fe40000000f00 */
[----:B------:R-:W-:-:S07]  /*4550*/  MOV R221, R227 ;  /* 0x000000e300dd7202 */ /* 0x000fce0000000f00 */
[----:B------:R-:W-:Y:S05]  /*4560*/  WARPSYNC.COLLECTIVE R225, `(.L_x_1657) ;  /* 0x00000000e1087348 */ /* 0x000fea0003c00000 */
[----:B------:R0:W1:Y:S02]  /*4570*/  SHFL.DOWN P6, R227, R248, R229, R250 ;  /* 0x080000e5f8e37389 */ /* 0x00006400000c00fa */
[----:B01----:R-:W-:Y:S01]  /*4580*/  ENDCOLLECTIVE ;  /* 0x000000000000791b */ /* 0x003fe20003800000 */
.L_x_1657:
[----:B------:R-:W-:Y:S01]  /*4590*/  FADD.FTZ R221, R194, R221 ;  /* 0x000000ddc2dd7221 */ /* 0x000fe20000010000 */
[----:B------:R-:W-:-:S04]  /*45a0*/  HFMA2.MMA R229, -RZ, RZ, 0, 5.9604644775390625e-08 ;  /* 0x00000001ffe57435 */ /* 0x000fc800000001ff */
[----:B------:R-:W-:Y:S02]  /*45b0*/  MOV R248, R221 ;  /* 0x000000dd00f87202 */ /* 0x000fe40000000f00 */
[----:B------:R-:W-:-:S07]  /*45c0*/  MOV R220, R227 ;  /* 0x000000e300dc7202 */ /* 0x000fce0000000f00 */
[----:B------:R-:W-:Y:S05]  /*45d0*/  WARPSYNC.COLLECTIVE R225, `(.L_x_1658) ;  /* 0x00000000e1087348 */ /* 0x000fea0003c00000 */
[----:B------:R0:W1:Y:S02]  /*45e0*/  SHFL.DOWN P6, R227, R248, R229, R250 ;  /* 0x080000e5f8e37389 */ /* 0x00006400000c00fa */
[----:B01----:R-:W-:Y:S01]  /*45f0*/  ENDCOLLECTIVE ;  /* 0x000000000000791b */ /* 0x003fe20003800000 */
.L_x_1658:
[----:B------:R-:W-:-:S05]  /*4600*/  FADD.FTZ R190, R195, R220 ;  /* 0x000000dcc3be7221 */ /* 0x000fca0000010000 */
[----:B------:R-:W-:Y:S02]  /*4610*/  MOV R248, R190 ;  /* 0x000000be00f87202 */ /* 0x000fe40000000f00 */
[----:B------:R-:W-:-:S07]  /*4620*/  MOV R220, R227 ;  /* 0x000000e300dc7202 */ /* 0x000fce0000000f00 */
[----:B------:R-:W-:Y:S05]  /*4630*/  WARPSYNC.COLLECTIVE R225, `(.L_x_1659) ;  /* 0x00000000e1087348 */ /* 0x000fea0003c00000 */
[----:B------:R0:W1:Y:S02]  /*4640*/  SHFL.DOWN P6, R227, R248, R229, R250 ;  /* 0x080000e5f8e37389 */ /* 0x00006400000c00fa */
[----:B01----:R-:W-:Y:S01]  /*4650*/  ENDCOLLECTIVE ;  /* 0x000000000000791b */ /* 0x003fe20003800000 */
.L_x_1659:
[----:B------:R-:W-:Y:S01]  /*4660*/  MOV R191, R227 ;  /* 0x000000e300bf7202 */ /* 0x000fe20000000f00 */
[----:B------:R-:W-:Y:S06]  /*4670*/  BRA `(.L_x_1660) ;  /* 0xffffffd800f87947 */ /* 0x000fec000383ffff */
.L_x_1661:
        /* <DEDUP_REMOVED lines=16> */
.L_x_3278:


//--------------------- .text._ZN10layer_norm31ln_parallel_residual_bwd_kernelINS_13Kernel_traitsIf6__halfS2_S2_fjLj3072ELj1ELj1ELj4ELj16ENS_18Kernel_traits_baseILj3072EfS2_S2_S2_fjLj128EEEEELb1ELb0ELb1EEEvNS_9BwdParamsE --------------------------
	.section	.text._ZN10layer_norm31ln_parallel_residual_bwd_kernelINS_13Kernel_traitsIf6__halfS2_S2_fjLj3072ELj1ELj1ELj4ELj16ENS_18Kernel_traits_baseILj3072EfS2_S2_S2_fjLj128EEEEELb1ELb0ELb1EEEvNS_9BwdParamsE,"ax",@progbits
	.align	128
        .global         _ZN10layer_norm31ln_parallel_residual_bwd_kernelINS_13Kernel_traitsIf6__halfS2_S2_fjLj3072ELj1ELj1ELj4ELj16ENS_18Kernel_traits_baseILj3072EfS2_S2_S2_fjLj128EEEEELb1ELb0ELb1EEEvNS_9BwdParamsE
        .type           _ZN10layer_norm31ln_parallel_residual_bwd_kernelINS_13Kernel_traitsIf6__halfS2_S2_fjLj3072ELj1ELj1ELj4ELj16ENS_18Kernel_traits_baseILj3072EfS2_S2_S2_fjLj128EEEEELb1ELb0ELb1EEEvNS_9BwdParamsE,@function
        .size           _ZN10layer_norm31ln_parallel_residual_bwd_kernelINS_13Kernel_traitsIf6__halfS2_S2_fjLj3072ELj1ELj1ELj4ELj16ENS_18Kernel_traits_baseILj3072EfS2_S2_S2_fjLj128EEEEELb1ELb0ELb1EEEvNS_9BwdParamsE,(.L_x_3279 - _ZN10layer_norm31ln_parallel_residual_bwd_kernelINS_13Kernel_traitsIf6__halfS2_S2_fjLj3072ELj1ELj1ELj4ELj16ENS_18Kernel_traits_baseILj3072EfS2_S2_S2_fjLj128EEEEELb1ELb0ELb1EEEvNS_9BwdParamsE)
        .other          _ZN10layer_norm31ln_parallel_residual_bwd_kernelINS_13Kernel_traitsIf6__halfS2_S2_fjLj3072ELj1ELj1ELj4ELj16ENS_18Kernel_traits_baseILj3072EfS2_S2_S2_fjLj128EEEEELb1ELb0ELb1EEEvNS_9BwdParamsE,@"STO_CUDA_ENTRY STV_DEFAULT"
_ZN10layer_norm31ln_parallel_residual_bwd_kernelINS_13Kernel_traitsIf6__halfS2_S2_fjLj3072ELj1ELj1ELj4ELj16ENS_18Kernel_traits_baseILj3072EfS2_S2_S2_fjLj128EEEEELb1ELb0ELb1EEEvNS_9BwdParamsE:
.text._ZN10layer_norm31ln_parallel_residual_bwd_kernelINS_13Kernel_traitsIf6__halfS2_S2_fjLj3072ELj1ELj1ELj4ELj16ENS_18Kernel_traits_baseILj3072EfS2_S2_S2_fjLj128EEEEELb1ELb0ELb1EEEvNS_9BwdParamsE:
        /* <DEDUP_REMOVED lines=64> */
.L_x_1662:
        /* <DEDUP_REMOVED lines=66> */
[----:B------:R-:W-:-:S02]  /*0820*/  CS2R R2, SRZ ;  /* 0x0000000000027805 */ /* 0x000fc4000001ff00 */
[----:B------:R-:W-:Y:S02]  /*0830*/  MOV R39, RZ ;  /* 0x000000ff00277202 */ /* 0x000fe40000000f00 */
[----:B------:R-:W-:Y:S02]  /*0840*/  CS2R R144, SRZ ;  /* 0x0000000000907805 */ /* 0x000fe4000001ff00 */
[----:B------:R-:W-:Y:S02]  /*0850*/  CS2R R146, SRZ ;  /* 0x0000000000927805 */ /* 0x000fe4000001ff00 */
[----:B------:R-:W-:Y:S02]  /*0860*/  CS2R R148, SRZ ;  /* 0x0000000000947805 */ /* 0x000fe4000001ff00 */
[----:B------:R-:W-:Y:S02]  /*0870*/  CS2R R150, SRZ ;  /* 0x0000000000967805 */ /* 0x000fe4000001ff00 */
[----:B------:R-:W-:-:S02]  /*0880*/  CS2R R152, SRZ ;  /* 0x0000000000987805 */ /* 0x000fc4000001ff00 */
[----:B------:R-:W-:-:S07]  /*0890*/  LOP3.LUT R204, R38, 0x7f, RZ, 0xc0, !PT ;  /* 0x0000007f26cc7812 */ /* 0x000fce00078ec0ff */
.L_x_1666:
        /* <DEDUP_REMOVED lines=17> */
[----:B0-----:R-:W-:-:S06]  /*09b0*/  IMAD.WIDE R208, R206, 0x4, R208 ;  /* 0x00000004ced07825 */ /* 0x001fcc00078e02d0 */
        /* <DEDUP_REMOVED lines=17> */
[----:B------:R-:W-:Y:S01]  /*0ad0*/  ISETP.NE.AND.EX P1, PT, RZ, UR15, PT, P1 ;  /* 0x0000000fff007c0c */ /* 0x000fe2000bf25310 */
[----:B----4-:R-:W-:Y:S02]  /*0ae0*/  HADD2.F32 R0, -RZ, R136.H0_H0 ;  /* 0x20000088ff007230 */ /* 0x010fe40000004100 */
[--C-:B------:R-:W-:Y:S01]  /*0af0*/  HADD2.F32 R228, -RZ, R137.reuse.H0_H0 ;  /* 0x20000089ffe47230 */ /* 0x100fe20000004100 */
[----:B------:R-:W-:Y:S01]  /*0b00*/  FSEL R225, R225, RZ, !P2 ;  /* 0x000000ffe1e17208 */ /* 0x000fe20005000000 */
[----:B------:R-:W-:-:S04]  /*0b10*/  HADD2.F32 R230, -RZ, R137.H1_H1 ;  /* 0x30000089ffe67230 */ /* 0x000fc80000004100 */
[----:B------:R-:W-:Y:S01]  /*0b20*/  FADD.FTZ R137, R0, -R225 ;  /* 0x800000e100897221 */ /* 0x000fe20000010000 */
[----:B--2---:R-:W-:Y:S02]  /*0b30*/  HADD2.F32 R220, -RZ, R140.H0_H0 ;  /* 0x2000008cffdc7230 */ /* 0x004fe40000004100 */
[--C-:B------:R-:W-:Y:S02]  /*0b40*/  HADD2.F32 R212, -RZ, R139.reuse.H0_H0 ;  /* 0x2000008bffd47230 */ /* 0x100fe40000004100 */
[----:B------:R-:W-:Y:S02]  /*0b50*/  HADD2.F32 R214, -RZ, R139.H1_H1 ;  /* 0x3000008bffd67230 */ /* 0x000fe40000004100 */
[----:B---3--:R-:W-:Y:S02]  /*0b60*/  HADD2.F32 R139, -RZ, R108.H0_H0 ;  /* 0x2000006cff8b7230 */ /* 0x008fe40000004100 */
[----:B------:R-:W-:Y:S01]  /*0b70*/  FMUL.FTZ R0, R208, R137 ;  /* 0x00000089d0007220 */ /* 0x000fe20000410000 */
[----:B-----5:R-:W-:-:S02]  /*0b80*/  FMUL.FTZ R137, R64, R220 ;  /* 0x000000dc40897220 */ /* 0x020fc40000410000 */
[----:B------:R-:W-:Y:S01]  /*0b90*/  FADD.FTZ R200, R139, R200 ;  /* 0x000000c88bc87221 */ /* 0x000fe20000010000 */
[-C--:B------:R-:W-:Y:S01]  /*0ba0*/  FFMA.FTZ R205, R0, R139.reuse, R205 ;  /* 0x0000008b00cd7223 */ /* 0x080fe200000100cd */
[----:B------:R-:W-:Y:S01]  /*0bb0*/  FFMA.FTZ R137, R40, R139, R137 ;  /* 0x0000008b28897223 */ /* 0x000fe20000010089 */
[----:B------:R-:W-:Y:S02]  /*0bc0*/  FADD.FTZ R139, -R225, R228 ;  /* 0x000000e4e18b7221 */ /* 0x000fe40000010100 */
[----:B------:R-:W0:Y:S01]  /*0bd0*/  LDC.64 R228, c[0x0][0x240] ;  /* 0x00009000ffe47b82 */ /* 0x000e220000000a00 */
[----:B------:R-:W-:Y:S02]  /*0be0*/  HADD2.F32 R221, -RZ, R141.H0_H0 ;  /* 0x2000008dffdd7230 */ /* 0x000fe40000004100 */
[--C-:B------:R-:W-:Y:S02]  /*0bf0*/  HADD2.F32 R217, -RZ, R142.reuse.H0_H0 ;  /* 0x2000008effd97230 */ /* 0x100fe40000004100 */
[----:B------:R-:W-:-:S02]  /*0c00*/  HADD2.F32 R218, -RZ, R142.H1_H1 ;  /* 0x3000008effda7230 */ /* 0x000fc40000004100 */
[----:B------:R-:W-:Y:S01]  /*0c10*/  FMUL.FTZ R139, R208, R139 ;  /* 0x0000008bd08b7220 */ /* 0x000fe20000410000 */
[----:B------:R-:W-:Y:S02]  /*0c20*/  HADD2.F32 R142, -RZ, R109.H0_H0 ;  /* 0x2000006dff8e7230 */ /* 0x000fe40000004100 */
[--C-:B------:R-:W-:Y:S02]  /*0c30*/  HADD2.F32 R219, -RZ, R143.reuse.H0_H0 ;  /* 0x2000008fffdb7230 */ /* 0x100fe40000004100 */
[----:B------:R-:W-:Y:S02]  /*0c40*/  HADD2.F32 R216, -RZ, R143.H1_H1 ;  /* 0x3000008fffd87230 */ /* 0x000fe40000004100 */
[----:B------:R-:W-:Y:S01]  /*0c50*/  FMUL.FTZ R143, R66, R221 ;  /* 0x000000dd428f7220 */ /* 0x000fe20000410000 */
[----:B------:R-:W-:Y:S02]  /*0c60*/  HADD2.F32 R238, -RZ, R138.H0_H0 ;  /* 0x2000008affee7230 */ /* 0x000fe40000004100 */
[----:B------:R-:W-:Y:S01]  /*0c70*/  FADD.FTZ R193, R142, R193 ;  /* 0x000000c18ec17221 */ /* 0x000fe20000010000 */
[-C--:B------:R-:W-:Y:S01]  /*0c80*/  FFMA.FTZ R194, R139, R142.reuse, R194 ;  /* 0x0000008e8bc27223 */ /* 0x080fe200000100c2 */
[----:B------:R-:W-:Y:S01]  /*0c90*/  FFMA.FTZ R142, R42, R142, R143 ;  /* 0x0000008e2a8e7223 */ /* 0x000fe2000001008f */
[----:B------:R-:W-:Y:S01]  /*0ca0*/  FADD.FTZ R143, -R225, R238 ;  /* 0x000000eee18f7221 */ /* 0x000fe20000010100 */
[----:B0-----:R-:W-:-:S04]  /*0cb0*/  IMAD.WIDE.U32 R242, R207, 0x8, R228 ;  /* 0x00000008cff27825 */ /* 0x001fc800078e00e4 */
[--C-:B------:R-:W-:Y:S02]  /*0cc0*/  IMAD.WIDE.U32 R240, R203, 0x8, R228.reuse ;  /* 0x00000008cbf07825 */ /* 0x100fe400078e00e4 */
[----:B------:R-:W5:Y:S02]  /*0cd0*/  LDG.E.64 R242, desc[UR6][R242.64] ;  /* 0x00000006f2f27981 */ /* 0x000f64000c1e1b00 */
[----:B------:R-:W-:Y:S02]  /*0ce0*/  IMAD.WIDE.U32 R238, R202, 0x8, R228 ;  /* 0x00000008caee7825 */ /* 0x000fe400078e00e4 */
[----:B------:R-:W5:Y:S04]  /*0cf0*/  LDG.E.64 R240, desc[UR6][R240.64] ;  /* 0x00000006f0f07981 */ /* 0x000f68000c1e1b00 */
[----:B------:R-:W5:Y:S01]  /*0d00*/  LDG.E.64 R238, desc[UR6][R238.64] ;  /* 0x00000006eeee7981 */ /* 0x000f62000c1e1b00 */
[----:B------:R-:W-:-:S02]  /*0d10*/  HADD2.F32 R136, -RZ, R136.H1_H1 ;  /* 0x30000088ff887230 */ /* 0x000fc40000004100 */
[----:B------:R-:W-:Y:S02]  /*0d20*/  HADD2.F32 R222, -RZ, R140.H1_H1 ;  /* 0x3000008cffde7230 */ /* 0x000fe40000004100 */
[----:B------:R-:W-:Y:S02]  /*0d30*/  HADD2.F32 R224, -RZ, R141.H1_H1 ;  /* 0x3000008dffe07230 */ /* 0x000fe40000004100 */
[----:B------:R-:W-:Y:S01]  /*0d40*/  FADD.FTZ R141, -R225, R136 ;  /* 0x00000088e18d7221 */ /* 0x000fe20000010100 */
[----:B------:R-:W-:Y:S02]  /*0d50*/  HADD2.F32 R108, -RZ, R108.H1_H1 ;  /* 0x3000006cff6c7230 */ /* 0x000fe40000004100 */
[----:B------:R-:W-:Y:S01]  /*0d60*/  FMUL.FTZ R136, R65, R222 ;  /* 0x000000de41887220 */ /* 0x000fe20000410000 */
[----:B------:R-:W-:Y:S01]  /*0d70*/  FADD.FTZ R209, -R225, R230 ;  /* 0x000000e6e1d17221 */ /* 0x000fe20000010100 */
[----:B------:R-:W-:Y:S01]  /*0d80*/  FMUL.FTZ R141, R208, R141 ;  /* 0x0000008dd08d7220 */ /* 0x000fe20000410000 */
[----:B------:R-:W-:-:S02]  /*0d90*/  HADD2.F32 R226, -RZ, R138.H1_H1 ;  /* 0x3000008affe27230 */ /* 0x000fc40000004100 */
[----:B------:R-:W-:Y:S01]  /*0da0*/  FADD.FTZ R197, R108, R197 ;  /* 0x000000c56cc57221 */ /* 0x000fe20000010000 */
[----:B------:R-:W-:Y:S02]  /*0db0*/  HADD2.F32 R140, -RZ, R109.H1_H1 ;  /* 0x3000006dff8c7230 */ /* 0x000fe40000004100 */
[-C--:B------:R-:W-:Y:S01]  /*0dc0*/  FFMA.FTZ R198, R141, R108.reuse, R198 ;  /* 0x0000006c8dc67223 */ /* 0x080fe200000100c6 */
[----:B------:R-:W-:Y:S02]  /*0dd0*/  HADD2.F32 R138, -RZ, R110.H0_H0 ;  /* 0x2000006eff8a7230 */ /* 0x000fe40000004100 */
[----:B------:R-:W-:Y:S01]  /*0de0*/  FFMA.FTZ R136, R41, R108, R136 ;  /* 0x0000006c29887223 */ /* 0x000fe20000010088 */
[C---:B------:R-:W-:Y:S01]  /*0df0*/  FMUL.FTZ R209, R208.reuse, R209 ;  /* 0x000000d1d0d17220 */ /* 0x040fe20000410000 */
[----:B------:R-:W-:Y:S01]  /*0e00*/  FMUL.FTZ R143, R208, R143 ;  /* 0x0000008fd08f7220 */ /* 0x000fe20000410000 */
[----:B------:R-:W-:Y:S01]  /*0e10*/  FMUL.FTZ R108, R67, R224 ;  /* 0x000000e0436c7220 */ /* 0x000fe20000410000 */
[----:B------:R-:W-:Y:S01]  /*0e20*/  FMUL.FTZ R109, R68, R217 ;  /* 0x000000d9446d7220 */ /* 0x000fe20000410000 */
[----:B------:R-:W-:Y:S01]  /*0e30*/  FADD.FTZ R213, -R225, R212 ;  /* 0x000000d4e1d57221 */ /* 0x000fe20000010100 */
[----:B------:R-:W-:Y:S01]  /*0e40*/  FADD.FTZ R189, R140, R189 ;  /* 0x000000bd8cbd7221 */ /* 0x000fe20000010000 */
[----:B------:R-:W-:Y:S01]  /*0e50*/  FFMA.FTZ R190, R209, R140, R190 ;  /* 0x0000008cd1be7223 */ /* 0x000fe200000100be */
[----:B------:R-:W-:Y:S01]  /*0e60*/  FADD.FTZ R185, R138, R185 ;  /* 0x000000b98ab97221 */ /* 0x000fe20000010000 */
[----:B------:R-:W-:Y:S01]  /*0e70*/  FFMA.FTZ R186, R143, R138, R186 ;  /* 0x0000008a8fba7223 */ /* 0x000fe200000100ba */
[----:B------:R-:W-:Y:S01]  /*0e80*/  FFMA.FTZ R140, R43, R140, R108 ;  /* 0x0000008c2b8c7223 */ /* 0x000fe2000001006c */
[----:B------:R-:W-:Y:S01]  /*0e90*/  FFMA.FTZ R138, R44, R138, R109 ;  /* 0x0000008a2c8a7223 */ /* 0x000fe2000001006d */
[----:B------:R-:W-:-:S02]  /*0ea0*/  HADD2.F32 R211, -RZ, R111.H0_H0 ;  /* 0x2000006fffd37230 */ /* 0x000fc40000004100 */
[----:B------:R-:W-:Y:S01]  /*0eb0*/  FMUL.FTZ R108, R69, R218 ;  /* 0x000000da456c7220 */ /* 0x000fe20000410000 */
[----:B------:R-:W-:Y:S02]  /*0ec0*/  HADD2.F32 R110, -RZ, R110.H1_H1 ;  /* 0x3000006eff6e7230 */ /* 0x000fe40000004100 */
[----:B------:R-:W-:Y:S01]  /*0ed0*/  FMUL.FTZ R213, R208, R213 ;  /* 0x000000d5d0d57220 */ /* 0x000fe20000410000 */
[----:B------:R-:W-:Y:S01]  /*0ee0*/  FMUL.FTZ R109, R70, R219 ;  /* 0x000000db466d7220 */ /* 0x000fe20000410000 */
[----:B------:R-:W-:Y:S01]  /*0ef0*/  FADD.FTZ R215, -R225, R226 ;  /* 0x000000e2e1d77221 */ /* 0x000fe20000010100 */
[----:B------:R-:W-:Y:S01]  /*0f00*/  FADD.FTZ R177, R211, R177 ;  /* 0x000000b1d3b17221 */ /* 0x000fe20000010000 */
[-C--:B------:R-:W-:Y:S01]  /*0f10*/  FFMA.FTZ R178, R213, R211.reuse, R178 ;  /* 0x000000d3d5b27223 */ /* 0x080fe200000100b2 */
[----:B------:R-:W-:Y:S01]  /*0f20*/  FFMA.FTZ R212, R45, R110, R108 ;  /* 0x0000006e2dd47223 */ /* 0x000fe2000001006c */
[----:B------:R-:W-:Y:S01]  /*0f30*/  FFMA.FTZ R211, R46, R211, R109 ;  /* 0x000000d32ed37223 */ /* 0x000fe2000001006d */
[----:B------:R-:W-:Y:S01]  /*0f40*/  FMUL.FTZ R215, R208, R215 ;  /* 0x000000d7d0d77220 */ /* 0x000fe20000410000 */
[----:B------:R-:W0:Y:S01]  /*0f50*/  @P1 LDC.64 R108, c[0x0][0x248] ;  /* 0x00009200ff6c1b82 */ /* 0x000e220000000a00 */
[----:B------:R-:W-:Y:S01]  /*0f60*/  FADD.FTZ R199, R220, R199 ;  /* 0x000000c7dcc77221 */ /* 0x000fe20000010000 */
[----:B------:R-:W-:Y:S01]  /*0f70*/  FFMA.FTZ R201, R0, R220, R201 ;  /* 0x000000dc00c97223 */ /* 0x000fe200000100c9 */
[----:B------:R-:W-:Y:S01]  /*0f80*/  FADD.FTZ R191, R221, R191 ;  /* 0x000000bfddbf7221 */ /* 0x000fe20000010000 */
[----:B------:R-:W-:Y:S01]  /*0f90*/  FFMA.FTZ R192, R139, R221, R192 ;  /* 0x000000dd8bc07223 */ /* 0x000fe200000100c0 */
[----:B------:R-:W-:Y:S01]  /*0fa0*/  FADD.FTZ R179, R218, R179 ;  /* 0x000000b3dab37221 */ /* 0x000fe20000010000 */
[----:B------:R-:W-:Y:S01]  /*0fb0*/  FFMA.FTZ R180, R215, R218, R180 ;  /* 0x000000dad7b47223 */ /* 0x000fe200000100b4 */
[----:B------:R-:W-:Y:S01]  /*0fc0*/  FADD.FTZ R175, R219, R175 ;  /* 0x000000afdbaf7221 */ /* 0x000fe20000010000 */
[----:B------:R-:W1:Y:S01]  /*0fd0*/  @P1 LDC.64 R220, c[0x0][0x248] ;  /* 0x00009200ffdc1b82 */ /* 0x000e620000000a00 */
[----:B------:R-:W-:-:S07]  /*0fe0*/  FFMA.FTZ R176, R213, R219, R176 ;  /* 0x000000dbd5b07223 */ /* 0x000fce00000100b0 */
[----:B------:R-:W2:Y:S01]  /*0ff0*/  @P0 LDC.64 R218, c[0x0][0x2c8] ;  /* 0x0000b200ffda0b82 */ /* 0x000ea20000000a00 */
[----:B------:R-:W-:Y:S01]  /*1000*/  FADD.FTZ R195, R222, R195 ;  /* 0x000000c3dec37221 */ /* 0x000fe20000010000 */
[----:B------:R-:W-:-:S06]  /*1010*/  FFMA.FTZ R196, R141, R222, R196 ;  /* 0x000000de8dc47223 */ /* 0x000fcc00000100c4 */
[----:B------:R-:W3:Y:S01]  /*1020*/  @P0 LDC.64 R222, c[0x0][0x2c8] ;  /* 0x0000b200ffde0b82 */ /* 0x000ee20000000a00 */
[----:B0-----:R-:W-:-:S04]  /*1030*/  @P1 IMAD.WIDE.U32 R108, R202, 0x8, R108 ;  /* 0x00000008ca6c1825 */ /* 0x001fc800078e006c */
[----:B------:R-:W-:Y:S01]  /*1040*/  FADD.FTZ R183, R217, R183 ;  /* 0x000000b7d9b77221 */ /* 0x000fe20000010000 */
[----:B------:R-:W-:Y:S01]  /*1050*/  FFMA.FTZ R184, R143, R217, R184 ;  /* 0x000000d98fb87223 */ /* 0x000fe200000100b8 */
[----:B------:R-:W-:Y:S01]  /*1060*/  FADD.FTZ R217, -R225, R214 ;  /* 0x000000d6e1d97221 */ /* 0x000fe20000010100 */
[----:B------:R0:W5:Y:S01]  /*1070*/  @P1 LDG.E.64 R232, desc[UR6][R108.64] ;  /* 0x000000066ce81981 */ /* 0x000162000c1e1b00 */
[----:B-1----:R-:W-:-:S04]  /*1080*/  @P1 IMAD.WIDE.U32 R220, R203, 0x8, R220 ;  /* 0x00000008cbdc1825 */ /* 0x002fc800078e00dc */
[----:B------:R-:W-:Y:S01]  /*1090*/  FADD.FTZ R181, R110, R181 ;  /* 0x000000b56eb57221 */ /* 0x000fe20000010000 */
[----:B------:R-:W-:Y:S01]  /*10a0*/  FFMA.FTZ R182, R215, R110, R182 ;  /* 0x0000006ed7b67223 */ /* 0x000fe200000100b6 */
[----:B------:R-:W-:Y:S01]  /*10b0*/  FMUL.FTZ R217, R208, R217 ;  /* 0x000000d9d0d97220 */ /* 0x000fe20000410000 */
[----:B------:R-:W-:Y:S01]  /*10c0*/  HADD2.F32 R214, -RZ, R111.H1_H1 ;  /* 0x3000006fffd67230 */ /* 0x000fe20000004100 */
[----:B------:R1:W5:Y:S01]  /*10d0*/  @P1 LDG.E.64 R234, desc[UR6][R220.64] ;  /* 0x00000006dcea1981 */ /* 0x000362000c1e1b00 */
[----:B------:R-:W-:Y:S01]  /*10e0*/  FADD.FTZ R171, R216, R171 ;  /* 0x000000abd8ab7221 */ /* 0x000fe20000010000 */
[----:B------:R-:W4:Y:S01]  /*10f0*/  @P1 LDC.64 R226, c[0x0][0x248] ;  /* 0x00009200ffe21b82 */ /* 0x000f220000000a00 */
[----:B--2---:R-:W-:-:S04]  /*1100*/  @P0 IMAD.WIDE.U32 R218, R202, 0x10, R218 ;  /* 0x00000010cada0825 */ /* 0x004fc800078e00da */
[--C-:B0-----:R-:W-:Y:S01]  /*1110*/  HADD2.F32 R108, -RZ, R112.reuse.H0_H0 ;  /* 0x20000070ff6c7230 */ /* 0x101fe20000004100 */
[----:B------:R0:W5:Y:S01]  /*1120*/  @P0 LDG.E.128 R96, desc[UR6][R218.64] ;  /* 0x00000006da600981 */ /* 0x000162000c1e1d00 */
[----:B------:R-:W-:Y:S02]  /*1130*/  HADD2.F32 R112, -RZ, R112.H1_H1 ;  /* 0x30000070ff707230 */ /* 0x000fe40000004100 */
[----:B------:R-:W-:Y:S01]  /*1140*/  FMUL.FTZ R110, R71, R216 ;  /* 0x000000d8476e7220 */ /* 0x000fe20000410000 */
[----:B------:R-:W2:Y:S01]  /*1150*/  @P0 LDC.64 R230, c[0x0][0x2c8] ;  /* 0x0000b200ffe60b82 */ /* 0x000ea20000000a00 */
[----:B-1----:R-:W-:Y:S01]  /*1160*/  FADD.FTZ R221, -R225, R108 ;  /* 0x0000006ce1dd7221 */ /* 0x002fe20000010100 */
[----:B------:R-:W-:Y:S02]  /*1170*/  HADD2.F32 R108, -RZ, R120.H1_H1 ;  /* 0x30000078ff6c7230 */ /* 0x000fe40000004100 */
[----:B------:R-:W-:Y:S01]  /*1180*/  FADD.FTZ R173, R214, R173 ;  /* 0x000000add6ad7221 */ /* 0x000fe20000010000 */
[----:B------:R-:W-:-:S02]  /*1190*/  HADD2.F32 R109, -RZ, R116.H0_H0 ;  /* 0x20000074ff6d7230 */ /* 0x000fc40000004100 */
[----:B0-----:R-:W-:Y:S01]  /*11a0*/  FADD.FTZ R219, -R225, R112 ;  /* 0x00000070e1db7221 */ /* 0x001fe20000010100 */
[-C--:B------:R-:W-:Y:S01]  /*11b0*/  FFMA.FTZ R174, R217, R214.reuse, R174 ;  /* 0x000000d6d9ae7223 */ /* 0x080fe200000100ae */
[----:B------:R-:W-:Y:S02]  /*11c0*/  HADD2.F32 R116, -RZ, R116.H1_H1 ;  /* 0x30000074ff747230 */ /* 0x000fe40000004100 */
[----:B------:R-:W-:Y:S01]  /*11d0*/  FFMA.FTZ R214, R47, R214, R110 ;  /* 0x000000d62fd67223 */ /* 0x000fe2000001006e */
[----:B------:R-:W-:Y:S01]  /*11e0*/  FMUL.FTZ R219, R208, R219 ;  /* 0x000000dbd0db7220 */ /* 0x000fe20000410000 */
[----:B---3--:R-:W-:-:S04]  /*11f0*/  @P0 IMAD.WIDE.U32 R222, R203, 0x10, R222 ;  /* 0x00000010cbde0825 */ /* 0x008fc800078e00de */
[----:B------:R-:W-:Y:S01]  /*1200*/  FMUL.FTZ R110, R73, R108 ;  /* 0x0000006c496e7220 */ /* 0x000fe20000410000 */
[----:B------:R-:W-:Y:S01]  /*1210*/  FADD.FTZ R165, R116, R165 ;  /* 0x000000a574a57221 */ /* 0x000fe20000010000 */
[----:B------:R-:W-:Y:S02]  /*1220*/  HADD2.F32 R111, -RZ, R120.H0_H0 ;  /* 0x20000078ff6f7230 */ /* 0x000fe40000004100 */
[-C--:B------:R-:W-:Y:S01]  /*1230*/  FFMA.FTZ R166, R219, R116.reuse, R166 ;  /* 0x00000074dba67223 */ /* 0x080fe200000100a6 */
[----:B------:R-:W-:Y:S01]  /*1240*/  FFMA.FTZ R116, R49, R116, R110 ;  /* 0x0000007431747223 */ /* 0x000fe2000001006e */
[----:B------:R0:W5:Y:S01]  /*1250*/  @P0 LDG.E.128 R92, desc[UR6][R222.64] ;  /* 0x00000006de5c0981 */ /* 0x000162000c1e1d00 */
[--C-:B------:R-:W-:Y:S02]  /*1260*/  HADD2.F32 R110, -RZ, R113.reuse.H0_H0 ;  /* 0x20000071ff6e7230 */ /* 0x100fe40000004100 */
[----:B------:R-:W-:Y:S01]  /*1270*/  FMUL.FTZ R221, R208, R221 ;  /* 0x000000ddd0dd7220 */ /* 0x000fe20000410000 */
[----:B------:R-:W-:-:S02]  /*1280*/  HADD2.F32 R112, -RZ, R113.H1_H1 ;  /* 0x30000071ff707230 */ /* 0x000fc40000004100 */
[----:B------:R-:W-:Y:S01]  /*1290*/  FFMA.FTZ R172, R217, R216, R172 ;  /* 0x000000d8d9ac7223 */ /* 0x000fe200000100ac */
[--C-:B------:R-:W-:Y:S02]  /*12a0*/  HADD2.F32 R216, -RZ, R117.reuse.H0_H0 ;  /* 0x20000075ffd87230 */ /* 0x100fe40000004100 */
[----:B------:R-:W-:Y:S01]  /*12b0*/  FADD.FTZ R169, R109, R169 ;  /* 0x000000a96da97221 */ /* 0x000fe20000010000 */
[----:B------:R-:W-:Y:S02]  /*12c0*/  HADD2.F32 R218, -RZ, R117.H1_H1 ;  /* 0x30000075ffda7230 */ /* 0x000fe40000004100 */
[----:B0-----:R-:W-:Y:S01]  /*12d0*/  FMUL.FTZ R223, R72, R111 ;  /* 0x0000006f48df7220 */ /* 0x001fe20000410000 */
[-C--:B------:R-:W-:Y:S01]  /*12e0*/  FFMA.FTZ R170, R221, R109.reuse, R170 ;  /* 0x0000006dddaa7223 */ /* 0x080fe200000100aa */
[----:B------:R-:W-:Y:S01]  /*12f0*/  FADD.FTZ R117, -R225, R110 ;  /* 0x0000006ee1757221 */ /* 0x000fe20000010100 */
[--C-:B------:R-:W-:Y:S02]  /*1300*/  HADD2.F32 R110, -RZ, R121.reuse.H1_H1 ;  /* 0x30000079ff6e7230 */ /* 0x100fe40000004100 */
[----:B------:R-:W-:Y:S01]  /*1310*/  FFMA.FTZ R120, R48, R109, R223 ;  /* 0x0000006d30787223 */ /* 0x000fe200000100df */
[----:B------:R-:W-:-:S02]  /*1320*/  HADD2.F32 R109, -RZ, R121.H0_H0 ;  /* 0x20000079ff6d7230 */ /* 0x000fc40000004100 */
[----:B------:R-:W-:Y:S01]  /*1330*/  FADD.FTZ R121, -R225, R112 ;  /* 0x00000070e1797221 */ /* 0x000fe20000010100 */
[----:B------:R-:W-:-:S03]  /*1340*/  FMUL.FTZ R112, R75, R110 ;  /* 0x0000006e4b707220 */ /* 0x000fc60000410000 */
[----:B------:R-:W-:Y:S01]  /*1350*/  FMUL.FTZ R121, R208, R121 ;  /* 0x00000079d0797220 */ /* 0x000fe20000410000 */
[----:B------:R-:W-:Y:S01]  /*1360*/  FADD.FTZ R157, R218, R157 ;  /* 0x0000009dda9d7221 */ /* 0x000fe20000010000 */
[----:B------:R-:W-:Y:S02]  /*1370*/  FMUL.FTZ R117, R208, R117 ;  /* 0x00000075d0757220 */ /* 0x000fe40000410000 */
[-C--:B------:R-:W-:Y:S01]  /*1380*/  FFMA.FTZ R158, R121, R218.reuse, R158 ;  /* 0x000000da799e7223 */ /* 0x080fe2000001009e */
[----:B------:R-:W-:Y:S01]  /*1390*/  FFMA.FTZ R218, R51, R218, R112 ;  /* 0x000000da33da7223 */ /* 0x000fe20000010070 */
[----:B------:R-:W-:Y:S01]  /*13a0*/  FMUL.FTZ R113, R74, R109 ;  /* 0x0000006d4a717220 */ /* 0x000fe20000410000 */
[--C-:B------:R-:W-:Y:S02]  /*13b0*/  HADD2.F32 R112, -RZ, R114.reuse.H0_H0 ;  /* 0x20000072ff707230 */ /* 0x100fe40000004100 */
[----:B------:R-:W-:Y:S01]  /*13c0*/  FADD.FTZ R161, R216, R161 ;  /* 0x000000a1d8a17221 */ /* 0x000fe20000010000 */
[-C--:B------:R-:W-:Y:S01]  /*13d0*/  FFMA.FTZ R162, R117, R216.reuse, R162 ;  /* 0x000000d875a27223 */ /* 0x080fe200000100a2 */
[----:B------:R-:W-:Y:S01]  /*13e0*/  FFMA.FTZ R216, R50, R216, R113 ;  /* 0x000000d832d87223 */ /* 0x000fe20000010071 */
[----:B------:R-:W-:Y:S01]  /*13f0*/  FADD.FTZ R167, R111, R167 ;  /* 0x000000a76fa77221 */ /* 0x000fe20000010000 */
[----:B------:R-:W-:Y:S01]  /*1400*/  FFMA.FTZ R168, R221, R111, R168 ;  /* 0x0000006fdda87223 */ /* 0x000fe200000100a8 */
[----:B------:R-:W-:-:S02]  /*1410*/  HADD2.F32 R222, -RZ, R114.H1_H1 ;  /* 0x30000072ffde7230 */ /* 0x000fc40000004100 */
[C---:B------:R-:W-:Y:S01]  /*1420*/  FADD.FTZ R113, -R225.reuse, R112 ;  /* 0x00000070e1717221 */ /* 0x040fe20000010100 */
[----:B------:R-:W-:Y:S02]  /*1430*/  HADD2.F32 R111, -RZ, R122.H0_H0 ;  /* 0x2000007aff6f7230 */ /* 0x000fe40000004100 */
[----:B------:R-:W-:Y:S02]  /*1440*/  HADD2.F32 R114, -RZ, R118.H0_H0 ;  /* 0x20000076ff727230 */ /* 0x000fe40000004100 */
[----:B------:R-:W-:Y:S01]  /*1450*/  FMUL.FTZ R220, R208, R113 ;  /* 0x00000071d0dc7220 */ /* 0x000fe20000410000 */
[----:B------:R-:W-:Y:S02]  /*1460*/  HADD2.F32 R112, -RZ, R122.H1_H1 ;  /* 0x3000007aff707230 */ /* 0x000fe40000004100 */
[----:B------:R-:W-:Y:S01]  /*1470*/  FMUL.FTZ R113, R76, R111 ;  /* 0x0000006f4c717220 */ /* 0x000fe20000410000 */
[----:B------:R-:W-:Y:S01]  /*1480*/  FADD.FTZ R223, -R225, R222 ;  /* 0x000000dee1df7221 */ /* 0x000fe20000010100 */
[----:B------:R-:W-:-:S02]  /*1490*/  HADD2.F32 R118, -RZ, R118.H1_H1 ;  /* 0x30000076ff767230 */ /* 0x000fc40000004100 */
[----:B------:R-:W-:Y:S01]  /*14a0*/  FADD.FTZ R3, R114, R3 ;  /* 0x0000000372037221 */ /* 0x000fe20000010000 */
[-C--:B------:R-:W-:Y:S01]  /*14b0*/  FFMA.FTZ R153, R220, R114.reuse, R153 ;  /* 0x00000072dc997223 */ /* 0x080fe20000010099 */
[----:B------:R-:W-:Y:S01]  /*14c0*/  FFMA.FTZ R122, R52, R114, R113 ;  /* 0x00000072347a7223 */ /* 0x000fe20000010071 */
[----:B------:R-:W-:Y:S01]  /*14d0*/  FMUL.FTZ R223, R208, R223 ;  /* 0x000000dfd0df7220 */ /* 0x000fe20000410000 */
[----:B------:R-:W-:Y:S01]  /*14e0*/  FMUL.FTZ R114, R77, R112 ;  /* 0x000000704d727220 */ /* 0x000fe20000410000 */
[----:B------:R-:W-:Y:S01]  /*14f0*/  FADD.FTZ R163, R108, R163 ;  /* 0x000000a36ca37221 */ /* 0x000fe20000010000 */
[----:B------:R-:W-:Y:S01]  /*1500*/  FFMA.FTZ R164, R219, R108, R164 ;  /* 0x0000006cdba47223 */ /* 0x000fe200000100a4 */
[----:B------:R-:W-:Y:S01]  /*1510*/  FADD.FTZ R2, R118, R2 ;  /* 0x0000000276027221 */ /* 0x000fe20000010000 */
[-C--:B------:R-:W-:Y:S01]  /*1520*/  FFMA.FTZ R154, R223, R118.reuse, R154 ;  /* 0x00000076df9a7223 */ /* 0x080fe2000001009a */
[--C-:B------:R-:W-:Y:S02]  /*1530*/  HADD2.F32 R108, -RZ, R115.reuse.H0_H0 ;  /* 0x20000073ff6c7230 */ /* 0x100fe40000004100 */
[----:B------:R-:W-:Y:S01]  /*1540*/  FFMA.FTZ R118, R53, R118, R114 ;  /* 0x0000007635767223 */ /* 0x000fe20000010072 */
[----:B------:R-:W-:-:S02]  /*1550*/  HADD2.F32 R114, -RZ, R115.H1_H1 ;  /* 0x30000073ff727230 */ /* 0x000fc40000004100 */
[----:B------:R-:W-:Y:S01]  /*1560*/  FADD.FTZ R159, R109, R159 ;  /* 0x0000009f6d9f7221 */ /* 0x000fe20000010000 */
[----:B------:R-:W-:Y:S01]  /*1570*/  FFMA.FTZ R160, R117, R109, R160 ;  /* 0x0000006d75a07223 */ /* 0x000fe200000100a0 */
[----:B------:R-:W-:Y:S01]  /*1580*/  FADD.FTZ R155, R110, R155 ;  /* 0x0000009b6e9b7221 */ /* 0x000fe20000010000 */
[----:B------:R-:W-:Y:S01]  /*1590*/  FFMA.FTZ R156, R121, R110, R156 ;  /* 0x0000006e799c7223 */ /* 0x000fe2000001009c */
[C---:B------:R-:W-:Y:S01]  /*15a0*/  FADD.FTZ R109, -R225.reuse, R108 ;  /* 0x0000006ce16d7221 */ /* 0x040fe20000010100 */
[--C-:B------:R-:W-:Y:S02]  /*15b0*/  HADD2.F32 R110, -RZ, R123.reuse.H0_H0 ;  /* 0x2000007bff6e7230 */ /* 0x100fe40000004100 */
[----:B------:R-:W-:Y:S02]  /*15c0*/  HADD2.F32 R108, -RZ, R123.H1_H1 ;  /* 0x3000007bff6c7230 */ /* 0x000fe40000004100 */
[----:B------:R-:W-:Y:S01]  /*15d0*/  FADD.FTZ R123, -R225, R114 ;  /* 0x00000072e17b7221 */ /* 0x000fe20000010100 */
[----:B------:R-:W-:-:S02]  /*15e0*/  HADD2.F32 R222, -RZ, R119.H0_H0 ;  /* 0x20000077ffde7230 */ /* 0x000fc40000004100 */
[----:B------:R-:W-:Y:S02]  /*15f0*/  HADD2.F32 R119, -RZ, R119.H1_H1 ;  /* 0x30000077ff777230 */ /* 0x000fe40000004100 */
[----:B------:R-:W-:Y:S01]  /*1600*/  FMUL.FTZ R123, R208, R123 ;  /* 0x0000007bd07b7220 */ /* 0x000fe20000410000 */
[----:B----4-:R-:W-:-:S04]  /*1610*/  @P1 IMAD.WIDE.U32 R226, R207, 0x8, R226 ;  /* 0x00000008cfe21825 */ /* 0x010fc800078e00e2 */
[-C--:B------:R-:W-:Y:S01]  /*1620*/  FMUL.FTZ R114, R79, R108.reuse ;  /* 0x0000006c4f727220 */ /* 0x080fe20000410000 */
[----:B------:R-:W-:Y:S01]  /*1630*/  FADD.FTZ R28, R108, R28 ;  /* 0x0000001c6c1c7221 */ /* 0x000fe20000010000 */
[----:B------:R-:W-:Y:S01]  /*1640*/  FFMA.FTZ R16, R123, R108, R16 ;  /* 0x0000006c7b107223 */ /* 0x000fe20000010010 */
[--C-:B------:R-:W-:Y:S02]  /*1650*/  HADD2.F32 R108, -RZ, R124.reuse.H0_H0 ;  /* 0x2000007cff6c7230 */ /* 0x100fe40000004100 */
[----:B------:R-:W-:Y:S01]  /*1660*/  FADD.FTZ R4, R119, R4 ;  /* 0x0000000477047221 */ /* 0x000fe20000010000 */
[-C--:B------:R-:W-:Y:S01]  /*1670*/  FFMA.FTZ R152, R123, R119.reuse, R152 ;  /* 0x000000777b987223 */ /* 0x080fe20000010098 */
[----:B------:R-:W-:Y:S01]  /*1680*/  FFMA.FTZ R119, R55, R119, R114 ;  /* 0x0000007737777223 */ /* 0x000fe20000010072 */
[----:B------:R0:W5:Y:S01]  /*1690*/  @P1 LDG.E.64 R236, desc[UR6][R226.64] ;  /* 0x00000006e2ec1981 */ /* 0x000162000c1e1b00 */
[----:B------:R-:W-:Y:S02]  /*16a0*/  HADD2.F32 R124, -RZ, R124.H1_H1 ;  /* 0x3000007cff7c7230 */ /* 0x000fe40000004100 */
[----:B------:R-:W-:-:S02]  /*16b0*/  HADD2.F32 R114, -RZ, R126.H0_H0 ;  /* 0x2000007eff727230 */ /* 0x000fc40000004100 */
[----:B------:R-:W-:Y:S01]  /*16c0*/  FADD.FTZ R187, R224, R187 ;  /* 0x000000bbe0bb7221 */ /* 0x000fe20000010000 */
[----:B------:R-:W-:Y:S02]  /*16d0*/  HADD2.F32 R126, -RZ, R126.H1_H1 ;  /* 0x3000007eff7e7230 */ /* 0x000fe40000004100 */
[----:B------:R-:W-:Y:S01]  /*16e0*/  FFMA.FTZ R188, R209, R224, R188 ;  /* 0x000000e0d1bc7223 */ /* 0x000fe200000100bc */
[--C-:B------:R-:W-:Y:S02]  /*16f0*/  HADD2.F32 R228, -RZ, R127.reuse.H1_H1 ;  /* 0x3000007fffe47230 */ /* 0x100fe40000004100 */
[----:B------:R-:W-:Y:S01]  /*1700*/  FMUL.FTZ R224, R208, R109 ;  /* 0x0000006dd0e07220 */ /* 0x000fe20000410000 */
[----:B0-----:R-:W-:Y:S02]  /*1710*/  HADD2.F32 R226, -RZ, R127.H0_H0 ;  /* 0x2000007fffe27230 */ /* 0x001fe40000004100 */
[----:B------:R-:W-:Y:S01]  /*1720*/  FADD.FTZ R127, -R225, R108 ;  /* 0x0000006ce17f7221 */ /* 0x000fe20000010100 */
[----:B------:R-:W-:-:S02]  /*1730*/  HADD2.F32 R108, -RZ, R128.H0_H0 ;  /* 0x20000080ff6c7230 */ /* 0x000fc40000004100 */
[----:B------:R-:W-:Y:S01]  /*1740*/  FADD.FTZ R227, -R225, R124 ;  /* 0x0000007ce1e37221 */ /* 0x000fe20000010100 */
[----:B--2---:R-:W-:-:S04]  /*1750*/  @P0 IMAD.WIDE.U32 R230, R207, 0x10, R230 ;  /* 0x00000010cfe60825 */ /* 0x004fc800078e00e6 */
[----:B------:R-:W-:Y:S01]  /*1760*/  FADD.FTZ R229, -R225, R126 ;  /* 0x0000007ee1e57221 */ /* 0x000fe20000010100 */
[----:B------:R-:W-:Y:S01]  /*1770*/  FMUL.FTZ R109, R78, R110 ;  /* 0x0000006e4e6d7220 */ /* 0x000fe20000410000 */
[----:B------:R-:W-:Y:S01]  /*1780*/  FADD.FTZ R26, R112, R26 ;  /* 0x0000001a701a7221 */ /* 0x000fe20000010000 */
[----:B------:R-:W-:Y:S02]  /*1790*/  HADD2.F32 R124, -RZ, R132.H0_H0 ;  /* 0x20000084ff7c7230 */ /* 0x000fe40000004100 */
[----:B------:R-:W-:Y:S01]  /*17a0*/  FFMA.FTZ R14, R223, R112, R14 ;  /* 0x00000070df0e7223 */ /* 0x000fe2000001000e */
[----:B------:R-:W-:Y:S01]  /*17b0*/  FADD.FTZ R29, R110, R29 ;  /* 0x0000001d6e1d7221 */ /* 0x000fe20000010000 */
[----:B------:R-:W-:Y:S01]  /*17c0*/  FFMA.FTZ R17, R224, R110, R17 ;  /* 0x0000006ee0117223 */ /* 0x000fe20000010011 */
[----:B------:R-:W-:Y:S01]  /*17d0*/  FMUL.FTZ R126, R208, R127 ;  /* 0x0000007fd07e7220 */ /* 0x000fe20000410000 */
[--C-:B------:R-:W-:Y:S02]  /*17e0*/  HADD2.F32 R110, -RZ, R125.reuse.H0_H0 ;  /* 0x2000007dff6e7230 */ /* 0x100fe40000004100 */
[----:B------:R-:W-:Y:S01]  /*17f0*/  FMUL.FTZ R127, R80, R108 ;  /* 0x0000006c507f7220 */ /* 0x000fe20000410000 */
[----:B------:R-:W-:Y:S01]  /*1800*/  HADD2.F32 R112, -RZ, R125.H1_H1 ;  /* 0x3000007dff707230 */ /* 0x000fe20000004100 */
[----:B------:R0:W5:Y:S01]  /*1810*/  @P0 LDG.E.128 R88, desc[UR6][R230.64] ;  /* 0x00000006e6580981 */ /* 0x000162000c1e1d00 */
[----:B------:R-:W-:Y:S01]  /*1820*/  FADD.FTZ R5, R222, R5 ;  /* 0x00000005de057221 */ /* 0x000fe20000010000 */
[----:B------:R-:W-:Y:S01]  /*1830*/  FFMA.FTZ R151, R224, R222, R151 ;  /* 0x000000dee0977223 */ /* 0x000fe20000010097 */
[----:B------:R-:W-:Y:S01]  /*1840*/  FADD.FTZ R7, R124, R7 ;  /* 0x000000077c077221 */ /* 0x000fe20000010000 */
[----:B------:R-:W-:Y:S01]  /*1850*/  FFMA.FTZ R149, R126, R124, R149 ;  /* 0x0000007c7e957223 */ /* 0x000fe20000010095 */
[----:B------:R-:W-:Y:S01]  /*1860*/  FFMA.FTZ R222, R54, R222, R109 ;  /* 0x000000de36de7223 */ /* 0x000fe2000001006d */
[----:B------:R-:W-:Y:S01]  /*1870*/  FADD.FTZ R27, R111, R27 ;  /* 0x0000001b6f1b7221 */ /* 0x000fe20000010000 */
[----:B------:R-:W-:Y:S01]  /*1880*/  FFMA.FTZ R15, R220, R111, R15 ;  /* 0x0000006fdc0f7223 */ /* 0x000fe2000001000f */
[----:B------:R-:W-:Y:S01]  /*1890*/  FFMA.FTZ R124, R56, R124, R127 ;  /* 0x0000007c387c7223 */ /* 0x000fe2000001007f */
[----:B0-----:R-:W-:-:S02]  /*18a0*/  HADD2.F32 R231, -RZ, R128.H1_H1 ;  /* 0x30000080ffe77230 */ /* 0x001fc40000004100 */
[C---:B------:R-:W-:Y:S01]  /*18b0*/  FADD.FTZ R125, -R225.reuse, R110 ;  /* 0x0000006ee17d7221 */ /* 0x040fe20000010100 */
[C---:B------:R-:W-:Y:S01]  /*18c0*/  FADD.FTZ R115, -R225.reuse, R112 ;  /* 0x00000070e1737221 */ /* 0x040fe20000010100 */
[C---:B------:R-:W-:Y:S01]  /*18d0*/  FADD.FTZ R113, -R225.reuse, R114 ;  /* 0x00000072e1717221 */ /* 0x040fe20000010100 */
[C---:B------:R-:W-:Y:S01]  /*18e0*/  FADD.FTZ R111, -R225.reuse, R226 ;  /* 0x000000e2e16f7221 */ /* 0x040fe20000010100 */
[----:B------:R-:W-:Y:S01]  /*18f0*/  FADD.FTZ R109, -R225, R228 ;  /* 0x000000e4e16d7221 */ /* 0x000fe20000010100 */
[----:B------:R-:W-:Y:S02]  /*1900*/  HADD2.F32 R127, -RZ, R132.H1_H1 ;  /* 0x30000084ff7f7230 */ /* 0x000fe40000004100 */
[----:B------:R-:W-:Y:S01]  /*1910*/  FADD.FTZ R31, R108, R31 ;  /* 0x0000001f6c1f7221 */ /* 0x000fe20000010000 */
[----:B------:R-:W-:Y:S01]  /*1920*/  FFMA.FTZ R19, R126, R108, R19 ;  /* 0x0000006c7e137223 */ /* 0x000fe20000010013 */
[----:B------:R-:W-:Y:S01]  /*1930*/  FMUL.FTZ R225, R208, R227 ;  /* 0x000000e3d0e17220 */ /* 0x000fe20000410000 */
[----:B------:R-:W-:Y:S01]  /*1940*/  FMUL.FTZ R108, R81, R231 ;  /* 0x000000e7516c7220 */ /* 0x000fe20000410000 */
[----:B------:R-:W-:-:S02]  /*1950*/  HADD2.F32 R110, -RZ, R129.H0_H0 ;  /* 0x20000081ff6e7230 */ /* 0x000fc40000004100 */
[----:B------:R-:W-:Y:S01]  /*1960*/  FADD.FTZ R6, R127, R6 ;  /* 0x000000067f067221 */ /* 0x000fe20000010000 */
[-C--:B------:R-:W-:Y:S01]  /*1970*/  FFMA.FTZ R150, R225, R127.reuse, R150 ;  /* 0x0000007fe1967223 */ /* 0x080fe20000010096 */
[----:B------:R-:W-:Y:S01]  /*1980*/  FFMA.FTZ R127, R57, R127, R108 ;  /* 0x0000007f397f7223 */ /* 0x000fe2000001006c */
[----:B------:R-:W-:Y:S02]  /*1990*/  HADD2.F32 R108, -RZ, R133.H0_H0 ;  /* 0x20000085ff6c7230 */ /* 0x000fe40000004100 */
[----:B------:R-:W-:Y:S01]  /*19a0*/  FMUL.FTZ R128, R208, R125 ;  /* 0x0000007dd0807220 */ /* 0x000fe20000410000 */
[----:B------:R-:W-:Y:S01]  /*19b0*/  FMUL.FTZ R125, R82, R110 ;  /* 0x0000006e527d7220 */ /* 0x000fe20000410000 */
[----:B------:R-:W-:Y:S02]  /*19c0*/  HADD2.F32 R227, -RZ, R129.H1_H1 ;  /* 0x30000081ffe37230 */ /* 0x000fe40000004100 */
[----:B------:R-:W-:Y:S02]  /*19d0*/  HADD2.F32 R129, -RZ, R133.H1_H1 ;  /* 0x30000085ff817230 */ /* 0x000fe40000004100 */
[----:B------:R-:W-:Y:S01]  /*19e0*/  FADD.FTZ R9, R108, R9 ;  /* 0x000000096c097221 */ /* 0x000fe20000010000 */
[-C--:B------:R-:W-:Y:S01]  /*19f0*/  FFMA.FTZ R147, R128, R108.reuse, R147 ;  /* 0x0000006c80937223 */ /* 0x080fe20000010093 */
[----:B------:R-:W-:Y:S01]  /*1a00*/  FFMA.FTZ R125, R58, R108, R125 ;  /* 0x0000006c3a7d7223 */ /* 0x000fe2000001007d */
[----:B------:R-:W-:Y:S01]  /*1a10*/  FMUL.FTZ R133, R208, R115 ;  /* 0x00000073d0857220 */ /* 0x000fe20000410000 */
[----:B------:R-:W-:Y:S01]  /*1a20*/  FMUL.FTZ R108, R83, R227 ;  /* 0x000000e3536c7220 */ /* 0x000fe20000410000 */
[----:B------:R-:W-:-:S02]  /*1a30*/  FADD.FTZ R8, R129, R8 ;  /* 0x0000000881087221 */ /* 0x000fc40000010000 */
[-C--:B------:R-:W-:Y:S01]  /*1a40*/  FFMA.FTZ R148, R133, R129.reuse, R148 ;  /* 0x0000008185947223 */ /* 0x080fe20000010094 */
[----:B------:R-:W-:Y:S01]  /*1a50*/  FFMA.FTZ R129, R59, R129, R108 ;  /* 0x000000813b817223 */ /* 0x000fe2000001006c */
[----:B------:R-:W-:Y:S02]  /*1a60*/  HADD2.F32 R108, -RZ, R130.H0_H0 ;  /* 0x20000082ff6c7230 */ /* 0x000fe40000004100 */
[----:B------:R-:W-:Y:S01]  /*1a70*/  FADD.FTZ R32, R227, R32 ;  /* 0x00000020e3207221 */ /* 0x000fe20000010000 */
[----:B------:R-:W-:Y:S01]  /*1a80*/  FFMA.FTZ R20, R133, R227, R20 ;  /* 0x000000e385147223 */ /* 0x000fe20000010014 */
[----:B------:R-:W-:Y:S02]  /*1a90*/  HADD2.F32 R227, -RZ, R134.H0_H0 ;  /* 0x20000086ffe37230 */ /* 0x000fe40000004100 */
[----:B------:R-:W-:Y:S01]  /*1aa0*/  FMUL.FTZ R132, R208, R113 ;  /* 0x00000071d0847220 */ /* 0x000fe20000410000 */
[----:B------:R-:W-:Y:S02]  /*1ab0*/  FMUL.FTZ R113, R84, R108 ;  /* 0x0000006c54717220 */ /* 0x000fe40000410000 */
[----:B------:R-:W-:Y:S01]  /*1ac0*/  FADD.FTZ R11, R227, R11 ;  /* 0x0000000be30b7221 */ /* 0x000fe20000010000 */
[-C--:B------:R-:W-:Y:S01]  /*1ad0*/  FFMA.FTZ R145, R132, R227.reuse, R145 ;  /* 0x000000e384917223 */ /* 0x080fe20000010091 */
[----:B------:R-:W-:Y:S01]  /*1ae0*/  FFMA.FTZ R227, R60, R227, R113 ;  /* 0x000000e33ce37223 */ /* 0x000fe20000010071 */
[----:B------:R-:W-:-:S02]  /*1af0*/  HADD2.F32 R113, -RZ, R130.H1_H1 ;  /* 0x30000082ff717230 */ /* 0x000fc40000004100 */
[----:B------:R-:W-:Y:S01]  /*1b00*/  FADD.FTZ R35, R108, R35 ;  /* 0x000000236c237221 */ /* 0x000fe20000010000 */
[----:B------:R-:W-:Y:S02]  /*1b10*/  HADD2.F32 R130, -RZ, R134.H1_H1 ;  /* 0x30000086ff827230 */ /* 0x000fe40000004100 */
[----:B------:R-:W-:Y:S01]  /*1b20*/  FFMA.FTZ R23, R132, R108, R23 ;  /* 0x0000006c84177223 */ /* 0x000fe20000010017 */
[----:B------:R-:W-:Y:S01]  /*1b30*/  FMUL.FTZ R229, R208, R229 ;  /* 0x000000e5d0e57220 */ /* 0x000fe20000410000 */
[----:B------:R-:W-:Y:S01]  /*1b40*/  FMUL.FTZ R108, R85, R113 ;  /* 0x00000071556c7220 */ /* 0x000fe20000410000 */
[----:B------:R-:W-:Y:S02]  /*1b50*/  FADD.FTZ R10, R130, R10 ;  /* 0x0000000a820a7221 */ /* 0x000fe40000010000 */
[-C--:B------:R-:W-:Y:S01]  /*1b60*/  FFMA.FTZ R146, R229, R130.reuse, R146 ;  /* 0x00000082e5927223 */ /* 0x080fe20000010092 */
[----:B------:R-:W-:Y:S01]  /*1b70*/  FFMA.FTZ R130, R61, R130, R108 ;  /* 0x000000823d827223 */ /* 0x000fe2000001006c */
[----:B------:R-:W-:-:S02]  /*1b80*/  HADD2.F32 R108, -RZ, R131.H0_H0 ;  /* 0x20000083ff6c7230 */ /* 0x000fc40000004100 */
[----:B------:R-:W-:Y:S01]  /*1b90*/  FADD.FTZ R30, R231, R30 ;  /* 0x0000001ee71e7221 */ /* 0x000fe20000010000 */
[----:B------:R-:W-:Y:S01]  /*1ba0*/  FFMA.FTZ R18, R225, R231, R18 ;  /* 0x000000e7e1127223 */ /* 0x000fe20000010012 */
[----:B------:R-:W-:Y:S02]  /*1bb0*/  HADD2.F32 R231, -RZ, R135.H0_H0 ;  /* 0x20000087ffe77230 */ /* 0x000fe40000004100 */
[----:B------:R-:W-:Y:S01]  /*1bc0*/  FMUL.FTZ R134, R208, R111 ;  /* 0x0000006fd0867220 */ /* 0x000fe20000410000 */
[-C--:B------:R-:W-:Y:S01]  /*1bd0*/  FMUL.FTZ R111, R86, R108.reuse ;  /* 0x0000006c566f7220 */ /* 0x080fe20000410000 */
[----:B------:R-:W-:Y:S01]  /*1be0*/  FADD.FTZ R37, R108, R37 ;  /* 0x000000256c257221 */ /* 0x000fe20000010000 */
[----:B------:R-:W-:Y:S01]  /*1bf0*/  FADD.FTZ R13, R231, R13 ;  /* 0x0000000de70d7221 */ /* 0x000fe20000010000 */
[-C--:B------:R-:W-:Y:S01]  /*1c00*/  FFMA.FTZ R39, R134, R231.reuse, R39 ;  /* 0x000000e786277223 */ /* 0x080fe20000010027 */
[----:B------:R-:W-:Y:S01]  /*1c10*/  FFMA.FTZ R231, R62, R231, R111 ;  /* 0x000000e73ee77223 */ /* 0x000fe2000001006f */
[----:B------:R-:W-:Y:S01]  /*1c20*/  FFMA.FTZ R25, R134, R108, R25 ;  /* 0x0000006c86197223 */ /* 0x000fe20000010019 */
[----:B------:R-:W-:-:S02]  /*1c30*/  HADD2.F32 R111, -RZ, R131.H1_H1 ;  /* 0x30000083ff6f7230 */ /* 0x000fc40000004100 */
        /* <DEDUP_REMOVED lines=48> */
[----:B------:R-:W-:Y:S02]  /*1f40*/  HADD2.F32 R135, -RZ, R135.H1_H1 ;  /* 0x30000087ff877230 */ /* 0x000fe40000004100 */
        /* <DEDUP_REMOVED lines=34> */
.L_x_1677:
        /* <DEDUP_REMOVED lines=13> */
.L_x_1665:
        /* <DEDUP_REMOVED lines=54> */
[----:B------:R-:W-:Y:S01]  /*25a0*/  FSEL R0, R140, RZ, P6 ;  /* 0x000000ff8c007208 */ /* 0x000fe20003000000 */
[----:B------:R-:W-:Y:S01]  /*25b0*/  FADD.FTZ R215, R212, -R215 ;  /* 0x800000d7d4d77221 */ /* 0x000fe20000010000 */
[----:B------:R-:W-:Y:S01]  /*25c0*/  FMUL.FTZ R137, R208, R143 ;  /* 0x0000008fd0897220 */ /* 0x000fe20000410000 */
[----:B------:R-:W-:Y:S01]  /*25d0*/  @P1 LOP3.LUT P6, RZ, R236, 0xff00, RZ, 0xc0, !PT ;  /* 0x0000ff00ecff1812 */ /* 0x000fe200078cc0ff */
[----:B------:R-:W-:Y:S01]  /*25e0*/  FMUL.FTZ R142, R136, UR17 ;  /* 0x00000011888e7c20 */ /* 0x000fe20008410000 */
[----:B------:R-:W-:Y:S01]  /*25f0*/  @P1 FSEL R140, R140, RZ, P5 ;  /* 0x000000ff8c8c1208 */ /* 0x000fe20002800000 */
[----:B------:R-:W-:Y:S01]  /*2600*/  FADD.FTZ R211, R211, -R210 ;  /* 0x800000d2d3d37221 */ /* 0x000fe20000010000 */
[----:B------:R-:W-:Y:S01]  /*2610*/  LOP3.LUT P5, RZ, R242, 0xff0000, RZ, 0xc0, !PT ;  /* 0x00ff0000f2ff7812 */ /* 0x000fe200078ac0ff */
[----:B------:R-:W-:Y:S01]  /*2620*/  FFMA.FTZ R213, R221, R109, R108 ;  /* 0x0000006dddd57223 */ /* 0x000fe2000001006c */
[----:B------:R-:W-:Y:S01]  /*2630*/  @P0 HADD2.F32 R210, -RZ, R90.H1_H1 ;  /* 0x3000005affd20230 */ /* 0x000fe20000004100 */
[----:B------:R-:W-:Y:S01]  /*2640*/  FSEL R113, R139, RZ, P2 ;  /* 0x000000ff8b717208 */ /* 0x000fe20001000000 */
[----:B------:R-:W-:Y:S01]  /*2650*/  FMUL.FTZ R143, R208, R215 ;  /* 0x000000d7d08f7220 */ /* 0x000fe20000410000 */
[----:B------:R-:W-:Y:S01]  /*2660*/  @P0 FADD.FTZ R137, R137, R112 ;  /* 0x0000007089890221 */ /* 0x000fe20000010000 */
[----:B------:R-:W-:Y:S01]  /*2670*/  @P1 LOP3.LUT P2, RZ, R236, 0xff0000, RZ, 0xc0, !PT ;  /* 0x00ff0000ecff1812 */ /* 0x000fe2000784c0ff */
[----:B------:R-:W-:Y:S01]  /*2680*/  FMUL.FTZ R138, R135, UR17 ;  /* 0x00000011878a7c20 */ /* 0x000fe20008410000 */
[----:B------:R-:W-:Y:S01]  /*2690*/  @P1 FSEL R139, R139, RZ, P6 ;  /* 0x000000ff8b8b1208 */ /* 0x000fe20003000000 */
[----:B------:R-:W-:Y:S01]  /*26a0*/  FADD.FTZ R213, R120, -R213 ;  /* 0x800000d578d57221 */ /* 0x000fe20000010000 */
[----:B------:R-:W-:Y:S01]  /*26b0*/  LOP3.LUT P6, RZ, R242, 0xff000000, RZ, 0xc0, !PT ;  /* 0xff000000f2ff7812 */ /* 0x000fe200078cc0ff */
[----:B------:R-:W-:Y:S01]  /*26c0*/  @P0 FADD.FTZ R143, R143, R210 ;  /* 0x000000d28f8f0221 */ /* 0x000fe20000010000 */
[----:B------:R-:W-:Y:S01]  /*26d0*/  FSEL R115, R142, RZ, P5 ;  /* 0x000000ff8e737208 */ /* 0x000fe20002800000 */
[--C-:B------:R-:W-:Y:S01]  /*26e0*/  @P0 HADD2.F32 R120, -RZ, R91.reuse.H0_H0 ;  /* 0x2000005bff780230 */ /* 0x100fe20000004100 */
[----:B------:R-:W-:Y:S01]  /*26f0*/  @P1 LOP3.LUT P5, RZ, R236, 0xff000000, RZ, 0xc0, !PT ;  /* 0xff000000ecff1812 */ /* 0x000fe200078ac0ff */
[----:B------:R-:W-:Y:S01]  /*2700*/  FMUL.FTZ R141, R137, UR17 ;  /* 0x00000011898d7c20 */ /* 0x000fe20008410000 */
[----:B------:R-:W-:Y:S01]  /*2710*/  @P1 FSEL R142, R142, RZ, P2 ;  /* 0x000000ff8e8e1208 */ /* 0x000fe20001000000 */
[----:B------:R-:W-:Y:S01]  /*2720*/  FMUL.FTZ R211, R208, R211 ;  /* 0x000000d3d0d37220 */ /* 0x000fe20000410000 */
[----:B------:R-:W-:Y:S01]  /*2730*/  LOP3.LUT P2, RZ, R243, 0xff, RZ, 0xc0, !PT ;  /* 0x000000fff3ff7812 */ /* 0x000fe2000784c0ff */
[----:B------:R-:W-:Y:S01]  /*2740*/  FMUL.FTZ R210, R143, UR17 ;  /* 0x000000118fd27c20 */ /* 0x000fe20008410000 */
[C---:B------:R-:W-:Y:S01]  /*2750*/  FSEL R112, R138.reuse, RZ, P6 ;  /* 0x000000ff8a707208 */ /* 0x040fe20003000000 */
[-C--:B------:R-:W-:Y:S01]  /*2760*/  FFMA.FTZ R117, R117, R109.reuse, R108 ;  /* 0x0000006d75757223 */ /* 0x080fe2000001006c */
[----:B------:R-:W-:Y:S01]  /*2770*/  @P1 LOP3.LUT P6, RZ, R237, 0xff, RZ, 0xc0, !PT ;  /* 0x000000ffedff1812 */ /* 0x000fe200078cc0ff */
[----:B------:R-:W-:Y:S01]  /*2780*/  @P0 FADD.FTZ R211, R211, R120 ;  /* 0x00000078d3d30221 */ /* 0x000fe20000010000 */
[----:B------:R-:W-:Y:S01]  /*2790*/  @P1 FSEL R138, R138, RZ, P5 ;  /* 0x000000ff8a8a1208 */ /* 0x000fe20002800000 */
[-CC-:B------:R-:W-:Y:S01]  /*27a0*/  FFMA.FTZ R219, R219, R109.reuse, R108.reuse ;  /* 0x0000006ddbdb7223 */ /* 0x180fe2000001006c */
[----:B------:R-:W-:Y:S01]  /*27b0*/  LOP3.LUT P5, RZ, R243, 0xff00, RZ, 0xc0, !PT ;  /* 0x0000ff00f3ff7812 */ /* 0x000fe200078ac0ff */
[-CC-:B------:R-:W-:Y:S01]  /*27c0*/  FFMA.FTZ R209, R217, R109.reuse, R108.reuse ;  /* 0x0000006dd9d17223 */ /* 0x180fe2000001006c */
[C---:B------:R-:W-:Y:S01]  /*27d0*/  FSEL R114, R141.reuse, RZ, P2 ;  /* 0x000000ff8d727208 */ /* 0x040fe20001000000 */
[----:B------:R-:W-:Y:S01]  /*27e0*/  FADD.FTZ R245, R216, -R117 ;  /* 0x80000075d8f57221 */ /* 0x000fe20000010000 */
[----:B------:R-:W-:Y:S01]  /*27f0*/  @P1 FSEL R141, R141, RZ, P6 ;  /* 0x000000ff8d8d1208 */ /* 0x000fe20003000000 */
[----:B------:R-:W-:Y:S01]  /*2800*/  FADD.FTZ R221, R116, -R219 ;  /* 0x800000db74dd7221 */ /* 0x000fe20000010000 */
[C---:B------:R-:W-:Y:S01]  /*2810*/  LOP3.LUT P2, RZ, R243.reuse, 0xff0000, RZ, 0xc0, !PT ;  /* 0x00ff0000f3ff7812 */ /* 0x040fe2000784c0ff */
[-CC-:B------:R-:W-:Y:S01]  /*2820*/  FFMA.FTZ R117, R220, R109.reuse, R108.reuse ;  /* 0x0000006ddc757223 */ /* 0x180fe2000001006c */
[----:B------:R-:W-:Y:S01]  /*2830*/  LOP3.LUT P6, RZ, R243, 0xff000000, RZ, 0xc0, !PT ;  /* 0xff000000f3ff7812 */ /* 0x000fe200078cc0ff */
[----:B------:R-:W-:Y:S01]  /*2840*/  FMUL.FTZ R243, R211, UR17 ;  /* 0x00000011d3f37c20 */ /* 0x000fe20008410000 */
[----:B------:R-:W-:Y:S01]  /*2850*/  FSEL R215, R210, RZ, P5 ;  /* 0x000000ffd2d77208 */ /* 0x000fe20002800000 */
[----:B------:R-:W-:Y:S01]  /*2860*/  FFMA.FTZ R121, R121, R109, R108 ;  /* 0x0000006d79797223 */ /* 0x000fe2000001006c */
[----:B------:R-:W-:Y:S01]  /*2870*/  @P1 LOP3.LUT P5, RZ, R237, 0xff00, RZ, 0xc0, !PT ;  /* 0x0000ff00edff1812 */ /* 0x000fe200078ac0ff */
[----:B------:R-:W-:Y:S01]  /*2880*/  FADD.FTZ R209, R214, -R209 ;  /* 0x800000d1d6d17221 */ /* 0x000fe20000010000 */
[----:B------:R-:W-:Y:S01]  /*2890*/  MOV R116, R240 ;  /* 0x000000f000747202 */ /* 0x000fe20000000f00 */
[----:B------:R-:W-:Y:S01]  /*28a0*/  FADD.FTZ R247, R122, -R117 ;  /* 0x800000757af77221 */ /* 0x000fe20000010000 */
[----:B------:R-:W-:Y:S01]  /*28b0*/  @P1 FSEL R216, R210, RZ, P5 ;  /* 0x000000ffd2d81208 */ /* 0x000fe20002800000 */
[----:B------:R-:W-:Y:S01]  /*28c0*/  FADD.FTZ R121, R218, -R121 ;  /* 0x80000079da797221 */ /* 0x000fe20000010000 */
[----:B------:R-:W-:Y:S01]  /*28d0*/  FSEL R217, R243, RZ, P2 ;  /* 0x000000fff3d97208 */ /* 0x000fe20001000000 */
[----:B------:R-:W-:Y:S01]  /*28e0*/  @P0 HADD2.F32 R117, -RZ, R91.H1_H1 ;  /* 0x3000005bff750230 */ /* 0x000fe20000004100 */
[----:B------:R-:W-:Y:S01]  /*28f0*/  LOP3.LUT P5, RZ, R116, 0xff, RZ, 0xc0, !PT ;  /* 0x000000ff74ff7812 */ /* 0x000fe200078ac0ff */
[C---:B------:R-:W-:Y:S01]  /*2900*/  FMUL.FTZ R218, R208.reuse, R209 ;  /* 0x000000d1d0da7220 */ /* 0x040fe20000410000 */
[----:B------:R-:W-:Y:S01]  /*2910*/  @P1 LOP3.LUT P2, RZ, R237, 0xff0000, RZ, 0xc0, !PT ;  /* 0x00ff0000edff1812 */ /* 0x000fe2000784c0ff */
[----:B------:R-:W-:Y:S01]  /*2920*/  FMUL.FTZ R219, R208, R213 ;  /* 0x000000d5d0db7220 */ /* 0x000fe20000410000 */
[----:B------:R-:W-:Y:S01]  /*2930*/  @P1 MOV R116, R234 ;  /* 0x000000ea00741202 */ /* 0x000fe20000000f00 */
[----:B------:R-:W-:Y:S01]  /*2940*/  @P0 FADD.FTZ R218, R218, R117 ;  /* 0x00000075dada0221 */ /* 0x000fe20000010000 */
[----:B------:R-:W-:Y:S01]  /*2950*/  @P1 FSEL R243, R243, RZ, P2 ;  /* 0x000000fff3f31208 */ /* 0x000fe20001000000 */
[--C-:B------:R-:W-:Y:S01]  /*2960*/  @P0 HADD2.F32 R117, -RZ, R92.reuse.H1_H1 ;  /* 0x3000005cff750230 */ /* 0x100fe20000004100 */
[----:B------:R-:W-:Y:S01]  /*2970*/  @P1 LOP3.LUT P2, RZ, R116, 0xff, RZ, 0xc0, !PT ;  /* 0x000000ff74ff1812 */ /* 0x000fe2000784c0ff */
[----:B------:R-:W-:-:S02]  /*2980*/  @P0 HADD2.F32 R116, -RZ, R92.H0_H0 ;  /* 0x2000005cff740230 */ /* 0x000fc40000004100 */
[----:B------:R-:W-:Y:S01]  /*2990*/  FMUL.FTZ R230, R208, R221 ;  /* 0x000000ddd0e67220 */ /* 0x000fe20000410000 */
[----:B------:R-:W-:Y:S01]  /*29a0*/  FMUL.FTZ R244, R218, UR17 ;  /* 0x00000011daf47c20 */ /* 0x000fe20008410000 */
[--C-:B------:R-:W-:Y:S02]  /*29b0*/  @P0 HADD2.F32 R120, -RZ, R93.reuse.H0_H0 ;  /* 0x2000005dff780230 */ /* 0x100fe40000004100 */
[----:B------:R-:W-:Y:S01]  /*29c0*/  FMUL.FTZ R228, R208, R121 ;  /* 0x00000079d0e47220 */ /* 0x000fe20000410000 */
[----:B------:R-:W-:Y:S01]  /*29d0*/  @P0 FADD.FTZ R219, R219, R116 ;  /* 0x00000074dbdb0221 */ /* 0x000fe20000010000 */
[----:B------:R-:W-:Y:S01]  /*29e0*/  @P0 FADD.FTZ R230, R230, R117 ;  /* 0x00000075e6e60221 */ /* 0x000fe20000010000 */
[----:B------:R-:W-:Y:S01]  /*29f0*/  @P0 HADD2.F32 R117, -RZ, R93.H1_H1 ;  /* 0x3000005dff750230 */ /* 0x000fe20000004100 */
[----:B------:R-:W-:Y:S01]  /*2a00*/  FSEL R242, R244, RZ, P6 ;  /* 0x000000fff4f27208 */ /* 0x000fe20003000000 */
[----:B------:R-:W-:Y:S01]  /*2a10*/  FMUL.FTZ R221, R208, R245 ;  /* 0x000000f5d0dd7220 */ /* 0x000fe20000410000 */
[----:B------:R-:W-:Y:S01]  /*2a20*/  @P1 LOP3.LUT P6, RZ, R237, 0xff000000, RZ, 0xc0, !PT ;  /* 0xff000000edff1812 */ /* 0x000fe200078cc0ff */
[----:B------:R-:W-:Y:S01]  /*2a30*/  FMUL.FTZ R116, R219, UR17 ;  /* 0x00000011db747c20 */ /* 0x000fe20008410000 */
[----:B------:R-:W-:Y:S01]  /*2a40*/  @P0 FADD.FTZ R228, R228, R117 ;  /* 0x00000075e4e40221 */ /* 0x000fe20000010000 */
[----:B------:R-:W-:Y:S01]  /*2a50*/  @P0 FADD.FTZ R221, R221, R120 ;  /* 0x00000078dddd0221 */ /* 0x000fe20000010000 */
[----:B------:R-:W-:Y:S01]  /*2a60*/  @P0 HADD2.F32 R121, -RZ, R94.H0_H0 ;  /* 0x2000005eff790230 */ /* 0x000fe20000004100 */
[----:B------:R-:W-:Y:S01]  /*2a70*/  @P1 FSEL R244, R244, RZ, P6 ;  /* 0x000000fff4f41208 */ /* 0x000fe20003000000 */
[----:B------:R-:W-:Y:S01]  /*2a80*/  FMUL.FTZ R117, R230, UR17 ;  /* 0x00000011e6757c20 */ /* 0x000fe20008410000 */
[----:B------:R-:W-:Y:S01]  /*2a90*/  FMUL.FTZ R220, R208, R247 ;  /* 0x000000f7d0dc7220 */ /* 0x000fe20000410000 */
[----:B------:R-:W-:Y:S01]  /*2aa0*/  LOP3.LUT P6, RZ, R240, 0xff00, RZ, 0xc0, !PT ;  /* 0x0000ff00f0ff7812 */ /* 0x000fe200078cc0ff */
[----:B------:R-:W-:Y:S01]  /*2ab0*/  FMUL.FTZ R120, R221, UR17 ;  /* 0x00000011dd787c20 */ /* 0x000fe20008410000 */
        /* <DEDUP_REMOVED lines=8> */
[C---:B------:R-:W-:Y:S01]  /*2b40*/  FSEL R210, R117.reuse, RZ, P6 ;  /* 0x000000ff75d27208 */ /* 0x040fe20003000000 */
[-CC-:B------:R-:W-:Y:S01]  /*2b50*/  FFMA.FTZ R128, R128, R109.reuse, R108.reuse ;  /* 0x0000006d80807223 */ /* 0x180fe2000001006c */
[----:B------:R-:W-:Y:S01]  /*2b60*/  @P1 LOP3.LUT P6, RZ, R234, 0xff0000, RZ, 0xc0, !PT ;  /* 0x00ff0000eaff1812 */ /* 0x000fe200078cc0ff */
[----:B------:R-:W-:Y:S01]  /*2b70*/  FADD.FTZ R223, R118, -R223 ;  /* 0x800000df76df7221 */ /* 0x000fe20000010000 */
[----:B------:R-:W-:Y:S01]  /*2b80*/  @P1 FSEL R117, R117, RZ, P5 ;  /* 0x000000ff75751208 */ /* 0x000fe20002800000 */
[-CC-:B------:R-:W-:Y:S01]  /*2b90*/  FFMA.FTZ R132, R132, R109.reuse, R108.reuse ;  /* 0x0000006d84847223 */ /* 0x180fe2000001006c */
[----:B------:R-:W-:Y:S01]  /*2ba0*/  LOP3.LUT P5, RZ, R240, 0xff000000, RZ, 0xc0, !PT ;  /* 0xff000000f0ff7812 */ /* 0x000fe200078ac0ff */
[-CC-:B------:R-:W-:Y:S01]  /*2bb0*/  FFMA.FTZ R240, R225, R109.reuse, R108.reuse ;  /* 0x0000006de1f07223 */ /* 0x180fe2000001006c */
[C---:B------:R-:W-:Y:S01]  /*2bc0*/  FSEL R213, R120.reuse, RZ, P2 ;  /* 0x000000ff78d57208 */ /* 0x040fe20001000000 */
[-CC-:B------:R-:W-:Y:S01]  /*2bd0*/  FFMA.FTZ R229, R229, R109.reuse, R108.reuse ;  /* 0x0000006de5e57223 */ /* 0x180fe2000001006c */
[----:B------:R-:W-:Y:S01]  /*2be0*/  @P1 FSEL R120, R120, RZ, P6 ;  /* 0x000000ff78781208 */ /* 0x000fe20003000000 */
[-CC-:B------:R-:W-:Y:S01]  /*2bf0*/  FFMA.FTZ R134, R134, R109.reuse, R108.reuse ;  /* 0x0000006d86867223 */ /* 0x180fe2000001006c */
[----:B------:R-:W-:Y:S01]  /*2c00*/  LOP3.LUT P6, RZ, R241, 0xff, RZ, 0xc0, !PT ;  /* 0x000000fff1ff7812 */ /* 0x000fe200078cc0ff */
[----:B------:R-:W-:Y:S01]  /*2c10*/  FFMA.FTZ R251, R131, R109, R108 ;  /* 0x0000006d83fb7223 */ /* 0x000fe2000001006c */
[----:B------:R-:W-:Y:S01]  /*2c20*/  FSEL R212, R121, RZ, P5 ;  /* 0x000000ff79d47208 */ /* 0x000fe20002800000 */
[----:B------:R-:W-:Y:S01]  /*2c30*/  FMUL.FTZ R245, R208, R223 ;  /* 0x000000dfd0f57220 */ /* 0x000fe20000410000 */
[----:B------:R-:W-:Y:S01]  /*2c40*/  @P1 LOP3.LUT P2, RZ, R234, 0xff000000, RZ, 0xc0, !PT ;  /* 0xff000000eaff1812 */ /* 0x000fe2000784c0ff */
[----:B------:R-:W-:Y:S01]  /*2c50*/  FADD.FTZ R229, R130, -R229 ;  /* 0x800000e582e57221 */ /* 0x000fe20000010000 */
[----:B------:R-:W-:Y:S01]  /*2c60*/  @P1 LOP3.LUT P5, RZ, R235, 0xff, RZ, 0xc0, !PT ;  /* 0x000000ffebff1812 */ /* 0x000fe200078ac0ff */
[----:B------:R-:W-:Y:S01]  /*2c70*/  FADD.FTZ R251, R226, -R251 ;  /* 0x800000fbe2fb7221 */ /* 0x000fe20000010000 */
[C---:B------:R-:W-:Y:S01]  /*2c80*/  FSEL R214, R122.reuse, RZ, P6 ;  /* 0x000000ff7ad67208 */ /* 0x040fe20003000000 */
[----:B------:R-:W-:Y:S01]  /*2c90*/  FADD.FTZ R227, R227, -R132 ;  /* 0x80000084e3e37221 */ /* 0x000fe20000010000 */
[----:B------:R-:W-:Y:S01]  /*2ca0*/  @P1 FSEL R121, R121, RZ, P2 ;  /* 0x000000ff79791208 */ /* 0x000fe20001000000 */
[----:B------:R-:W-:Y:S01]  /*2cb0*/  FADD.FTZ R231, R231, -R134 ;  /* 0x80000086e7e77221 */ /* 0x000fe20000010000 */
[----:B------:R-:W-:Y:S01]  /*2cc0*/  @P1 FSEL R122, R122, RZ, P5 ;  /* 0x000000ff7a7a1208 */ /* 0x000fe20002800000 */
[C---:B------:R-:W-:Y:S01]  /*2cd0*/  FMUL.FTZ R132, R208.reuse, R227 ;  /* 0x000000e3d0847220 */ /* 0x040fe20000410000 */
[C---:B------:R-:W-:Y:S01]  /*2ce0*/  LOP3.LUT P2, RZ, R241.reuse, 0xff00, RZ, 0xc0, !PT ;  /* 0x0000ff00f1ff7812 */ /* 0x040fe2000784c0ff */
[----:B------:R-:W-:Y:S01]  /*2cf0*/  FMUL.FTZ R134, R208, R231 ;  /* 0x000000e7d0867220 */ /* 0x000fe20000410000 */
[----:B------:R-:W-:-:S02]  /*2d00*/  LOP3.LUT P6, RZ, R241, 0xff0000, RZ, 0xc0, !PT ;  /* 0x00ff0000f1ff7812 */ /* 0x000fc400078cc0ff */
[----:B------:R-:W-:Y:S01]  /*2d10*/  LOP3.LUT P5, RZ, R241, 0xff000000, RZ, 0xc0, !PT ;  /* 0xff000000f1ff7812 */ /* 0x000fe200078ac0ff */
[-CC-:B------:R-:W-:Y:S01]  /*2d20*/  FFMA.FTZ R241, R224, R109.reuse, R108.reuse ;  /* 0x0000006de0f17223 */ /* 0x180fe2000001006c */
[-CC-:B------:R-:W-:Y:S01]  /*2d30*/  FFMA.FTZ R224, R123, R109.reuse, R108.reuse ;  /* 0x0000006d7be07223 */ /* 0x180fe2000001006c */
[-CC-:B------:R-:W-:Y:S01]  /*2d40*/  FFMA.FTZ R123, R126, R109.reuse, R108.reuse ;  /* 0x0000006d7e7b7223 */ /* 0x180fe2000001006c */
[----:B------:R-:W-:Y:S01]  /*2d50*/  FFMA.FTZ R126, R133, R109, R108 ;  /* 0x0000006d857e7223 */ /* 0x000fe2000001006c */
[----:B------:R-:W-:Y:S02]  /*2d60*/  @P0 HADD2.F32 R108, -RZ, R94.H1_H1 ;  /* 0x3000005eff6c0230 */ /* 0x000fe40000004100 */
[----:B------:R-:W-:Y:S01]  /*2d70*/  FADD.FTZ R241, R222, -R241 ;  /* 0x800000f1def17221 */ /* 0x000fe20000010000 */
[----:B------:R-:W-:Y:S01]  /*2d80*/  FADD.FTZ R109, R125, -R128 ;  /* 0x800000807d6d7221 */ /* 0x000fe20000010000 */
[--C-:B------:R-:W-:Y:S02]  /*2d90*/  @P0 HADD2.F32 R125, -RZ, R95.reuse.H0_H0 ;  /* 0x2000005fff7d0230 */ /* 0x100fe40000004100 */
[----:B------:R-:W-:Y:S01]  /*2da0*/  FADD.FTZ R249, R119, -R224 ;  /* 0x800000e077f97221 */ /* 0x000fe20000010000 */
[----:B------:R-:W-:Y:S01]  /*2db0*/  @P0 FADD.FTZ R245, R245, R108 ;  /* 0x0000006cf5f50221 */ /* 0x000fe20000010000 */
[----:B------:R-:W-:Y:S01]  /*2dc0*/  FMUL.FTZ R248, R208, R241 ;  /* 0x000000f1d0f87220 */ /* 0x000fe20000410000 */
[----:B------:R-:W-:Y:S01]  /*2dd0*/  FADD.FTZ R119, R127, -R240 ;  /* 0x800000f07f777221 */ /* 0x000fe20000010000 */
[----:B------:R-:W-:Y:S01]  /*2de0*/  MOV R108, R238 ;  /* 0x000000ee006c7202 */ /* 0x000fe20000000f00 */
[----:B------:R-:W-:Y:S01]  /*2df0*/  FMUL.FTZ R118, R245, UR17 ;  /* 0x00000011f5767c20 */ /* 0x000fe20008410000 */
[----:B------:R-:W-:Y:S01]  /*2e00*/  FADD.FTZ R123, R124, -R123 ;  /* 0x8000007b7c7b7221 */ /* 0x000fe20000010000 */
[----:B------:R-:W-:Y:S01]  /*2e10*/  @P0 FADD.FTZ R248, R248, R125 ;  /* 0x0000007df8f80221 */ /* 0x000fe20000010000 */
[----:B------:R-:W-:Y:S01]  /*2e20*/  FADD.FTZ R131, R129, -R126 ;  /* 0x8000007e81837221 */ /* 0x000fe20000010000 */
[----:B------:R-:W-:Y:S01]  /*2e30*/  FMUL.FTZ R129, R208, R119 ;  /* 0x00000077d0817220 */ /* 0x000fe20000410000 */
[----:B------:R-:W-:Y:S01]  /*2e40*/  FSEL R241, R118, RZ, P2 ;  /* 0x000000ff76f17208 */ /* 0x000fe20001000000 */
[----:B------:R-:W-:Y:S01]  /*2e50*/  @P0 HADD2.F32 R119, -RZ, R96.H0_H0 ;  /* 0x20000060ff770230 */ /* 0x000fe20000004100 */
[----:B------:R-:W-:Y:S01]  /*2e60*/  @P1 LOP3.LUT P2, RZ, R235, 0xff00, RZ, 0xc0, !PT ;  /* 0x0000ff00ebff1812 */ /* 0x000fe2000784c0ff */
[C---:B------:R-:W-:Y:S01]  /*2e70*/  FMUL.FTZ R249, R208.reuse, R249 ;  /* 0x000000f9d0f97220 */ /* 0x040fe20000410000 */
[----:B------:R-:W-:Y:S01]  /*2e80*/  FMUL.FTZ R128, R208, R123 ;  /* 0x0000007bd0807220 */ /* 0x000fe20000410000 */
[----:B------:R-:W-:Y:S01]  /*2e90*/  FMUL.FTZ R127, R248, UR17 ;  /* 0x00000011f87f7c20 */ /* 0x000fe20008410000 */
[----:B------:R-:W-:Y:S01]  /*2ea0*/  @P1 FSEL R125, R118, RZ, P2 ;  /* 0x000000ff767d1208 */ /* 0x000fe20001000000 */
[----:B------:R-:W-:Y:S01]  /*2eb0*/  FMUL.FTZ R130, R208, R109 ;  /* 0x0000006dd0827220 */ /* 0x000fe20000410000 */
[----:B------:R-:W-:Y:S01]  /*2ec0*/  LOP3.LUT P2, RZ, R108, 0xff, RZ, 0xc0, !PT ;  /* 0x000000ff6cff7812 */ /* 0x000fe2000784c0ff */
[----:B------:R-:W-:-:S02]  /*2ed0*/  @P0 HADD2.F32 R108, -RZ, R95.H1_H1 ;  /* 0x3000005fff6c0230 */ /* 0x000fc40000004100 */
[----:B------:R-:W-:Y:S01]  /*2ee0*/  @P0 FADD.FTZ R128, R128, R119 ;  /* 0x0000007780800221 */ /* 0x000fe20000010000 */
[--C-:B------:R-:W-:Y:S01]  /*2ef0*/  @P0 HADD2.F32 R109, -RZ, R97.reuse.H0_H0 ;  /* 0x20000061ff6d0230 */ /* 0x100fe20000004100 */
[----:B------:R-:W-:Y:S01]  /*2f00*/  FSEL R246, R127, RZ, P6 ;  /* 0x000000ff7ff67208 */ /* 0x000fe20003000000 */
[----:B------:R-:W-:Y:S01]  /*2f10*/  FMUL.FTZ R131, R208, R131 ;  /* 0x00000083d0837220 */ /* 0x000fe20000410000 */
[----:B------:R-:W-:Y:S01]  /*2f20*/  @P0 FADD.FTZ R249, R249, R108 ;  /* 0x0000006cf9f90221 */ /* 0x000fe20000010000 */
[----:B------:R-:W-:Y:S01]  /*2f30*/  @P1 LOP3.LUT P6, RZ, R235, 0xff0000, RZ, 0xc0, !PT ;  /* 0x00ff0000ebff1812 */ /* 0x000fe200078cc0ff */
[----:B------:R-:W-:Y:S01]  /*2f40*/  @P0 HADD2.F32 R108, -RZ, R96.H1_H1 ;  /* 0x30000060ff6c0230 */ /* 0x000fe20000004100 */
[----:B------:R-:W-:Y:S01]  /*2f50*/  @P1 MOV R118, R232 ;  /* 0x000000e800761202 */ /* 0x000fe20000000f00 */
[----:B------:R-:W-:Y:S01]  /*2f60*/  FMUL.FTZ R222, R249, UR17 ;  /* 0x00000011f9de7c20 */ /* 0x000fe20008410000 */
[----:B------:R-:W-:Y:S01]  /*2f70*/  FMUL.FTZ R223, R128, UR17 ;  /* 0x0000001180df7c20 */ /* 0x000fe20008410000 */
[----:B------:R-:W-:Y:S01]  /*2f80*/  @P0 FADD.FTZ R130, R130, R109 ;  /* 0x0000006d82820221 */ /* 0x000fe20000010000 */
[----:B------:R-:W-:Y:S01]  /*2f90*/  @P1 FSEL R127, R127, RZ, P6 ;  /* 0x000000ff7f7f1208 */ /* 0x000fe20003000000 */
[----:B------:R-:W-:Y:S01]  /*2fa0*/  @P0 FADD.FTZ R129, R129, R108 ;  /* 0x0000006c81810221 */ /* 0x000fe20000010000 */
[----:B------:R-:W-:Y:S01]  /*2fb0*/  @P1 LOP3.LUT P6, RZ, R118, 0xff, RZ, 0xc0, !PT ;  /* 0x000000ff76ff1812 */ /* 0x000fe200078cc0ff */
[----:B------:R-:W-:Y:S01]  /*2fc0*/  FMUL.FTZ R226, R130, UR17 ;  /* 0x0000001182e27c20 */ /* 0x000fe20008410000 */
[----:B------:R-:W-:Y:S01]  /*2fd0*/  FSEL R247, R222, RZ, P5 ;  /* 0x000000ffdef77208 */ /* 0x000fe20002800000 */
[----:B------:R-:W-:Y:S01]  /*2fe0*/  @P0 HADD2.F32 R108, -RZ, R97.H1_H1 ;  /* 0x30000061ff6c0230 */ /* 0x000fe20000004100 */
[----:B------:R-:W-:Y:S01]  /*2ff0*/  FSEL R118, R223, RZ, P2 ;  /* 0x000000ffdf767208 */ /* 0x000fe20001000000 */
[----:B------:R-:W-:Y:S01]  /*3000*/  FMUL.FTZ R224, R129, UR17 ;  /* 0x0000001181e07c20 */ /* 0x000fe20008410000 */
[----:B------:R-:W-:Y:S01]  /*3010*/  @P1 LOP3.LUT P5, RZ, R235, 0xff000000, RZ, 0xc0, !PT ;  /* 0xff000000ebff1812 */ /* 0x000fe200078ac0ff */
[--C-:B------:R-:W-:Y:S01]  /*3020*/  @P0 HADD2.F32 R109, -RZ, R98.reuse.H0_H0 ;  /* 0x20000062ff6d0230 */ /* 0x100fe20000004100 */
[----:B------:R-:W-:Y:S01]  /*3030*/  LOP3.LUT P2, RZ, R238, 0xff0000, RZ, 0xc0, !PT ;  /* 0x00ff0000eeff7812 */ /* 0x000fe2000784c0ff */
[----:B------:R-:W-:Y:S01]  /*3040*/  @P0 FADD.FTZ R131, R131, R108 ;  /* 0x0000006c83830221 */ /* 0x000fe20000010000 */
[----:B------:R-:W-:Y:S01]  /*3050*/  @P1 FSEL R222, R222, RZ, P5 ;  /* 0x000000ffdede1208 */ /* 0x000fe20002800000 */
[----:B------:R-:W-:Y:S01]  /*3060*/  @P0 HADD2.F32 R108, -RZ, R98.H1_H1 ;  /* 0x30000062ff6c0230 */ /* 0x000fe20000004100 */
[----:B------:R-:W-:Y:S01]  /*3070*/  FSEL R124, R226, RZ, P2 ;  /* 0x000000ffe27c7208 */ /* 0x000fe20001000000 */
[----:B------:R-:W-:Y:S01]  /*3080*/  FMUL.FTZ R227, R131, UR17 ;  /* 0x0000001183e37c20 */ /* 0x000fe20008410000 */
[----:B------:R-:W-:Y:S01]  /*3090*/  @P1 LOP3.LUT P5, RZ, R232, 0xff00, RZ, 0xc0, !PT ;  /* 0x0000ff00e8ff1812 */ /* 0x000fe200078ac0ff */
[----:B------:R-:W-:Y:S01]  /*30a0*/  @P0 FADD.FTZ R132, R132, R109 ;  /* 0x0000006d84840221 */ /* 0x000fe20000010000 */
[----:B------:R-:W-:Y:S01]  /*30b0*/  ISETP.NE.U32.AND P2, PT, RZ, UR18, PT ;  /* 0x00000012ff007c0c */ /* 0x000fe2000bf45070 */
[----:B------:R-:W-:Y:S01]  /*30c0*/  FMUL.FTZ R133, R208, R229 ;  /* 0x000000e5d0857220 */ /* 0x000fe20000410000 */
[----:B------:R-:W-:Y:S01]  /*30d0*/  @P1 FSEL R223, R223, RZ, P6 ;  /* 0x000000ffdfdf1208 */ /* 0x000fe20003000000 */
[----:B------:R-:W-:Y:S01]  /*30e0*/  FMUL.FTZ R229, R132, UR17 ;  /* 0x0000001184e57c20 */ /* 0x000fe20008410000 */
[----:B------:R-:W-:Y:S01]  /*30f0*/  @P1 LOP3.LUT P6, RZ, R232, 0xff0000, RZ, 0xc0, !PT ;  /* 0x00ff0000e8ff1812 */ /* 0x000fe200078cc0ff */
[----:B------:R-:W-:Y:S01]  /*3100*/  @P0 FADD.FTZ R133, R133, R108 ;  /* 0x0000006c85850221 */ /* 0x000fe20000010000 */
[----:B------:R-:W-:Y:S01]  /*3110*/  @P1 FSEL R225, R224, RZ, P5 ;  /* 0x000000ffe0e11208 */ /* 0x000fe20002800000 */
[----:B------:R-:W-:Y:S01]  /*3120*/  @P0 HADD2.F32 R109, -RZ, R99.H0_H0 ;  /* 0x20000063ff6d0230 */ /* 0x000fe20000004100 */
[----:B------:R-:W-:Y:S01]  /*3130*/  ISETP.NE.AND.EX P2, PT, RZ, UR19, PT, P2 ;  /* 0x00000013ff007c0c */ /* 0x000fe2000bf45320 */
[----:B------:R-:W-:Y:S01]  /*3140*/  FMUL.FTZ R231, R133, UR17 ;  /* 0x0000001185e77c20 */ /* 0x000fe20008410000 */
[----:B------:R-:W-:Y:S01]  /*3150*/  LOP3.LUT P5, RZ, R238, 0xff000000, RZ, 0xc0, !PT ;  /* 0xff000000eeff7812 */ /* 0x000fe200078ac0ff */
[----:B------:R-:W-:Y:S01]  /*3160*/  FMUL.FTZ R208, R208, R251 ;  /* 0x000000fbd0d07220 */ /* 0x000fe20000410000 */
[----:B------:R-:W-:Y:S01]  /*3170*/  @P1 FSEL R226, R226, RZ, P6 ;  /* 0x000000ffe2e21208 */ /* 0x000fe20003000000 */
[----:B------:R-:W-:Y:S01]  /*3180*/  @P0 FADD.FTZ R134, R134, R109 ;  /* 0x0000006d86860221 */ /* 0x000fe20000010000 */
[----:B------:R-:W-:-:S02]  /*3190*/  @P1 LOP3.LUT P6, RZ, R232, 0xff000000, RZ, 0xc0, !PT ;  /* 0xff000000e8ff1812 */ /* 0x000fc400078cc0ff */
[----:B------:R-:W-:Y:S01]  /*31a0*/  FSEL R119, R227, RZ, P5 ;  /* 0x000000ffe3777208 */ /* 0x000fe20002800000 */
[----:B------:R-:W-:Y:S01]  /*31b0*/  FMUL.FTZ R250, R134, UR17 ;  /* 0x0000001186fa7c20 */ /* 0x000fe20008410000 */
[----:B------:R-:W-:Y:S02]  /*31c0*/  LOP3.LUT P5, RZ, R239, 0xff, RZ, 0xc0, !PT ;  /* 0x000000ffefff7812 */ /* 0x000fe400078ac0ff */
[----:B------:R-:W-:Y:S01]  /*31d0*/  @P1 FSEL R227, R227, RZ, P6 ;  /* 0x000000ffe3e31208 */ /* 0x000fe20003000000 */
[----:B------:R-:W0:Y:S01]  /*31e0*/  @P2 LDC.64 R108, c[0x0][0x308] ;  /* 0x0000c200ff6c2b82 */ /* 0x000e220000000a00 */
[----:B------:R-:W-:Y:S02]  /*31f0*/  @P1 LOP3.LUT P6, RZ, R233, 0xff, RZ, 0xc0, !PT ;  /* 0x000000ffe9ff1812 */ /* 0x000fe400078cc0ff */
[----:B------:R-:W-:Y:S02]  /*3200*/  FSEL R126, R229, RZ, P5 ;  /* 0x000000ffe57e7208 */ /* 0x000fe40002800000 */
[----:B------:R-:W-:-:S02]  /*3210*/  LOP3.LUT P5, RZ, R239, 0xff00, RZ, 0xc0, !PT ;  /* 0x0000ff00efff7812 */ /* 0x000fc400078ac0ff */
[----:B------:R-:W-:Y:S02]  /*3220*/  @P1 FSEL R229, R229, RZ, P6 ;  /* 0x000000ffe5e51208 */ /* 0x000fe40003000000 */
[----:B------:R-:W-:Y:S02]  /*3230*/  @P1 LOP3.LUT P6, RZ, R233, 0xff00, RZ, 0xc0, !PT ;  /* 0x0000ff00e9ff1812 */ /* 0x000fe400078cc0ff */
[----:B------:R-:W-:Y:S02]  /*3240*/  @P2 F2FP.F16.F32.PACK_AB R136, RZ, R136 ;  /* 0x00000088ff88223e */ /* 0x000fe400000000ff */
[----:B------:R-:W-:Y:S02]  /*3250*/  @P2 F2FP.F16.F32.PACK_AB R137, RZ, R137 ;  /* 0x00000089ff89223e */ /* 0x000fe400000000ff */
[----:B------:R-:W-:Y:S02]  /*3260*/  FSEL R123, R231, RZ, P5 ;  /* 0x000000ffe77b7208 */ /* 0x000fe40002800000 */
[----:B------:R-:W-:-:S02]  /*3270*/  LOP3.LUT P5, RZ, R239, 0xff0000, RZ, 0xc0, !PT ;  /* 0x00ff0000efff7812 */ /* 0x000fc400078ac0ff */
[----:B------:R-:W-:Y:S02]  /*3280*/  @P1 FSEL R231, R231, RZ, P6 ;  /* 0x000000ffe7e71208 */ /* 0x000fe40003000000 */
[----:B------:R-:W-:Y:S02]  /*3290*/  @P1 LOP3.LUT P6, RZ, R233, 0xff0000, RZ, 0xc0, !PT ;  /* 0x00ff0000e9ff1812 */ /* 0x000fe400078cc0ff */
[----:B------:R-:W-:Y:S01]  /*32a0*/  @P2 F2FP.F16.F32.PACK_AB R135, RZ, R135 ;  /* 0x00000087ff87223e */ /* 0x000fe200000000ff */
[----:B0-----:R-:W-:Y:S01]  /*32b0*/  @P2 IMAD.WIDE.U32 R108, R207, 0x10, R108 ;  /* 0x00000010cf6c2825 */ /* 0x001fe200078e006c */
[----:B------:R-:W-:Y:S02]  /*32c0*/  @P2 F2FP.F16.F32.PACK_AB R143, RZ, R143 ;  /* 0x0000008fff8f223e */ /* 0x000fe400000000ff */
[----:B------:R-:W-:Y:S02]  /*32d0*/  @P2 PRMT R101, R136, 0x7610, R101 ;  /* 0x0000761088652816 */ /* 0x000fe40000000065 */
[----:B------:R-:W-:-:S02]  /*32e0*/  @P2 PRMT R102, R137, 0x7610, R102 ;  /* 0x0000761089662816 */ /* 0x000fc40000000066 */
[----:B------:R-:W0:Y:S01]  /*32f0*/  LDC.64 R136, c[0x0][0x2f8] ;  /* 0x0000be00ff887b82 */ /* 0x000e220000000a00 */
[----:B------:R-:W-:Y:S02]  /*3300*/  FSEL R240, R250, RZ, P5 ;  /* 0x000000fffaf07208 */ /* 0x000fe40002800000 */
[----:B------:R-:W-:Y:S02]  /*3310*/  LOP3.LUT P5, RZ, R238, 0xff00, RZ, 0xc0, !PT ;  /* 0x0000ff00eeff7812 */ /* 0x000fe400078ac0ff */
[----:B------:R-:W-:Y:S02]  /*3320*/  @P1 FSEL R238, R250, RZ, P6 ;  /* 0x000000fffaee1208 */ /* 0x000fe40003000000 */
[----:B------:R-:W-:Y:S01]  /*3330*/  @P2 PRMT R101, R101, 0x5410, R135 ;  /* 0x0000541065652816 */ /* 0x000fe20000000087 */
[----:B------:R-:W1:Y:S01]  /*3340*/  @P1 LDC.64 R250, c[0x0][0x300] ;  /* 0x0000c000fffa1b82 */ /* 0x000e620000000a00 */
[----:B------:R-:W-:Y:S02]  /*3350*/  @P2 PRMT R102, R102, 0x5410, R143 ;  /* 0x0000541066662816 */ /* 0x000fe4000000008f */
[----:B------:R-:W-:-:S02]  /*3360*/  @P1 F2FP.F16.F32.PACK_AB R135, RZ, R139 ;  /* 0x0000008bff87123e */ /* 0x000fc400000000ff */
[----:B------:R-:W-:Y:S02]  /*3370*/  @P1 F2FP.F16.F32.PACK_AB R143, RZ, R138 ;  /* 0x0000008aff8f123e */ /* 0x000fe400000000ff */
[----:B------:R-:W-:Y:S01]  /*3380*/  @P2 F2FP.F16.F32.PACK_AB R111, RZ, R111 ;  /* 0x0000006fff6f223e */ /* 0x000fe200000000ff */
[----:B------:R-:W2:Y:S01]  /*3390*/  @P2 LDC.64 R138, c[0x0][0x308] ;  /* 0x0000c200ff8a2b82 */ /* 0x000ea20000000a00 */
[----:B------:R-:W-:Y:S02]  /*33a0*/  @P2 F2FP.F16.F32.PACK_AB R211, RZ, R211 ;  /* 0x000000d3ffd3223e */ /* 0x000fe400000000ff */
[----:B------:R-:W-:Y:S02]  /*33b0*/  @P2 F2FP.F16.F32.PACK_AB R110, RZ, R110 ;  /* 0x0000006eff6e223e */ /* 0x000fe400000000ff */
[----:B------:R-:W-:Y:S02]  /*33c0*/  @P2 F2FP.F16.F32.PACK_AB R218, RZ, R218 ;  /* 0x000000daffda223e */ /* 0x000fe400000000ff */
[----:B------:R-:W-:-:S02]  /*33d0*/  @P2 PRMT R100, R111, 0x7610, R100 ;  /* 0x000076106f642816 */ /* 0x000fc40000000064 */
[----:B------:R-:W-:Y:S01]  /*33e0*/  @P2 PRMT R103, R211, 0x7610, R103 ;  /* 0x00007610d3672816 */ /* 0x000fe20000000067 */
[----:B------:R-:W-:Y:S01]  /*33f0*/  @P0 HADD2.F32 R211, -RZ, R99.H1_H1 ;  /* 0x30000063ffd30230 */ /* 0x000fe20000004100 */
[----:B------:R-:W-:Y:S02]  /*3400*/  @P2 PRMT R100, R100, 0x5410, R110 ;  /* 0x0000541064642816 */ /* 0x000fe4000000006e */
[----:B------:R-:W-:Y:S02]  /*3410*/  @P2 PRMT R103, R103, 0x5410, R218 ;  /* 0x0000541067672816 */ /* 0x000fe400000000da */
[----:B------:R-:W-:Y:S01]  /*3420*/  @P1 F2FP.F16.F32.PACK_AB R140, RZ, R140 ;  /* 0x0000008cff8c123e */ /* 0x000fe200000000ff */
[----:B------:R-:W-:Y:S01]  /*3430*/  @P0 FADD.FTZ R208, R208, R211 ;  /* 0x000000d3d0d00221 */ /* 0x000fe20000010000 */
[----:B------:R-:W-:Y:S01]  /*3440*/  @P1 F2FP.F16.F32.PACK_AB R141, RZ, R141 ;  /* 0x0000008dff8d123e */ /* 0x000fe200000000ff */
[----:B------:R3:W-:Y:S01]  /*3450*/  @P2 STG.E.128 desc[UR6][R108.64], R100 ;  /* 0x000000646c002986 */ /* 0x0007e2000c101d06 */
[----:B------:R-:W-:Y:S01]  /*3460*/  @P1 F2FP.F16.F32.PACK_AB R142, RZ, R142 ;  /* 0x0000008eff8e123e */ /* 0x000fe200000000ff */
[----:B-1----:R-:W-:Y:S01]  /*3470*/  @P1 IMAD.WIDE.U32 R250, R207, 0x10, R250 ;  /* 0x00000010cffa1825 */ /* 0x002fe200078e00fa */
[----:B------:R-:W-:-:S02]  /*3480*/  @P1 F2FP.F16.F32.PACK_AB R243, RZ, R243 ;  /* 0x000000f3fff3123e */ /* 0x000fc400000000ff */
[----:B------:R-:W-:Y:S02]  /*3490*/  @P2 F2FP.F16.F32.PACK_AB R219, RZ, R219 ;  /* 0x000000dbffdb223e */ /* 0x000fe400000000ff */
[----:B------:R-:W-:Y:S02]  /*34a0*/  @P2 F2FP.F16.F32.PACK_AB R221, RZ, R221 ;  /* 0x000000ddffdd223e */ /* 0x000fe400000000ff */
[----:B------:R-:W-:Y:S02]  /*34b0*/  @P2 F2FP.F16.F32.PACK_AB R220, RZ, R220 ;  /* 0x000000dcffdc223e */ /* 0x000fe400000000ff */
[----:B------:R-:W-:Y:S02]  /*34c0*/  @P2 F2FP.F16.F32.PACK_AB R248, RZ, R248 ;  /* 0x000000f8fff8223e */ /* 0x000fe400000000ff */
[----:B------:R-:W-:Y:S02]  /*34d0*/  @P1 PRMT R104, R140, 0x7610, R104 ;  /* 0x000076108c681816 */ /* 0x000fe40000000068 */
[----:B------:R-:W-:Y:S01]  /*34e0*/  @P1 PRMT R106, R141, 0x7610, R106 ;  /* 0x000076108d6a1816 */ /* 0x000fe2000000006a */
[----:B0-----:R-:W-:Y:S01]  /*34f0*/  IMAD.WIDE.U32 R140, R207, 0x10, R136 ;  /* 0x00000010cf8c7825 */ /* 0x001fe200078e0088 */
[----:B------:R-:W-:-:S02]  /*3500*/  @P1 F2FP.F16.F32.PACK_AB R216, RZ, R216 ;  /* 0x000000d8ffd8123e */ /* 0x000fc400000000ff */
[----:B------:R-:W-:Y:S02]  /*3510*/  @P1 F2FP.F16.F32.PACK_AB R244, RZ, R244 ;  /* 0x000000f4fff4123e */ /* 0x000fe400000000ff */
[----:B------:R-:W-:Y:S02]  /*3520*/  F2FP.F16.F32.PACK_AB R111, R242, R217 ;  /* 0x000000d9f26f723e */ /* 0x000fe400000000ff */
[----:B------:R-:W-:Y:S02]  /*3530*/  F2FP.F16.F32.PACK_AB R110, R215, R114 ;  /* 0x00000072d76e723e */ /* 0x000fe400000000ff */
[----:B---3--:R-:W-:Y:S02]  /*3540*/  F2FP.F16.F32.PACK_AB R109, R112, R115 ;  /* 0x00000073706d723e */ /* 0x008fe400000000ff */
[----:B------:R-:W-:Y:S02]  /*3550*/  F2FP.F16.F32.PACK_AB R108, R113, R0 ;  /* 0x00000000716c723e */ /* 0x000fe400000000ff */
[----:B------:R-:W-:-:S02]  /*3560*/  @P1 PRMT R105, R142, 0x7610, R105 ;  /* 0x000076108e691816 */ /* 0x000fc40000000069 */
[----:B------:R-:W-:Y:S01]  /*3570*/  @P1 PRMT R107, R243, 0x7610, R107 ;  /* 0x00007610f36b1816 */ /* 0x000fe2000000006b */
[----:B------:R0:W-:Y:S01]  /*3580*/  STG.E.128 desc[UR6][R140.64], R108 ;  /* 0x0000006c8c007986 */ /* 0x0001e2000c101d06 */
        /* <DEDUP_REMOVED lines=8> */
[----:B------:R-:W-:Y:S01]  /*3610*/  @P1 PRMT R104, R104, 0x5410, R135 ;  /* 0x0000541068681816 */ /* 0x000fe20000000087 */
[----:B0-----:R-:W-:Y:S01]  /*3620*/  FMUL.FTZ R108, R208, UR17 ;  /* 0x00000011d06c7c20 */ /* 0x001fe20008410000 */
[----:B------:R-:W-:Y:S01]  /*3630*/  @P1 PRMT R105, R105, 0x5410, R143 ;  /* 0x0000541069691816 */ /* 0x000fe2000000008f */
[----:B--2---:R-:W-:Y:S01]  /*3640*/  @P2 IMAD.WIDE.U32 R142, R203, 0x10, R138 ;  /* 0x00000010cb8e2825 */ /* 0x004fe200078e008a */
[----:B------:R-:W-:-:S02]  /*3650*/  @P1 PRMT R106, R106, 0x5410, R216 ;  /* 0x000054106a6a1816 */ /* 0x000fc400000000d8 */
[----:B------:R-:W-:Y:S01]  /*3660*/  @P1 PRMT R107, R107, 0x5410, R244 ;  /* 0x000054106b6b1816 */ /* 0x000fe200000000f4 */
[----:B------:R-:W-:Y:S01]  /*3670*/  IMAD.WIDE.U32 R138, R203, 0x10, R136 ;  /* 0x00000010cb8a7825 */ /* 0x000fe200078e0088 */
[----:B------:R-:W-:Y:S02]  /*3680*/  @P2 PRMT R100, R100, 0x5410, R230 ;  /* 0x0000541064642816 */ /* 0x000fe400000000e6 */
[----:B------:R-:W-:Y:S01]  /*3690*/  @P2 PRMT R101, R101, 0x5410, R228 ;  /* 0x0000541065652816 */ /* 0x000fe200000000e4 */
[----:B------:R0:W-:Y:S01]  /*36a0*/  @P1 STG.E.128 desc[UR6][R250.64], R104 ;  /* 0x00000068fa001986 */ /* 0x0001e2000c101d06 */
[----:B------:R-:W-:Y:S01]  /*36b0*/  @P2 PRMT R102, R102, 0x5410, R245 ;  /* 0x0000541066662816 */ /* 0x000fe200000000f5 */
[----:B------:R-:W-:Y:S01]  /*36c0*/  IMAD.WIDE.U32 R136, R202, 0x10, R136 ;  /* 0x00000010ca887825 */ /* 0x000fe200078e0088 */
[----:B------:R-:W-:Y:S02]  /*36d0*/  @P2 PRMT R103, R103, 0x5410, R249 ;  /* 0x0000541067672816 */ /* 0x000fe400000000f9 */
[----:B------:R-:W-:-:S02]  /*36e0*/  F2FP.F16.F32.PACK_AB R115, R247, R246 ;  /* 0x000000f6f773723e */ /* 0x000fc400000000ff */
[----:B------:R-:W-:Y:S01]  /*36f0*/  F2FP.F16.F32.PACK_AB R114, R241, R214 ;  /* 0x000000d6f172723e */ /* 0x000fe200000000ff */
[----:B------:R-:W-:Y:S01]  /*3700*/  @P2 STG.E.128 desc[UR6][R142.64], R100 ;  /* 0x000000648e002986 */ /* 0x000fe2000c101d06 */
[----:B------:R-:W-:Y:S02]  /*3710*/  F2FP.F16.F32.PACK_AB R113, R212, R213 ;  /* 0x000000d5d471723e */ /* 0x000fe400000000ff */
[----:B------:R-:W-:Y:S02]  /*3720*/  F2FP.F16.F32.PACK_AB R112, R210, R209 ;  /* 0x000000d1d270723e */ /* 0x000fe400000000ff */
[----:B------:R-:W-:Y:S02]  /*3730*/  LOP3.LUT P6, RZ, R239, 0xff000000, RZ, 0xc0, !PT ;  /* 0xff000000efff7812 */ /* 0x000fe400078cc0ff */
[----:B------:R-:W-:Y:S01]  /*3740*/  @P1 F2FP.F16.F32.PACK_AB R116, RZ, R116 ;  /* 0x00000074ff74123e */ /* 0x000fe200000000ff */
[----:B------:R1:W-:Y:S01]  /*3750*/  STG.E.128 desc[UR6][R138.64], R112 ;  /* 0x000000708a007986 */ /* 0x0003e2000c101d06 */
[----:B------:R-:W-:-:S02]  /*3760*/  FSEL R111, R108, RZ, P6 ;  /* 0x000000ff6c6f7208 */ /* 0x000fc40003000000 */
[----:B------:R-:W-:Y:S02]  /*3770*/  @P1 LOP3.LUT P6, RZ, R233, 0xff000000, RZ, 0xc0, !PT ;  /* 0xff000000e9ff1812 */ /* 0x000fe400078cc0ff */
[----:B------:R-:W-:Y:S02]  /*3780*/  @P1 F2FP.F16.F32.PACK_AB R0, RZ, R117 ;  /* 0x00000075ff00123e */ /* 0x000fe400000000ff */
[----:B------:R-:W-:Y:S02]  /*3790*/  @P1 FSEL R108, R108, RZ, P6 ;  /* 0x000000ff6c6c1208 */ /* 0x000fe40003000000 */
[----:B0-----:R-:W-:Y:S02]  /*37a0*/  @P1 PRMT R104, R116, 0x7610, R104 ;  /* 0x0000761074681816 */ /* 0x001fe40000000068 */
[----:B------:R-:W0:Y:S01]  /*37b0*/  @P2 LDC.64 R116, c[0x0][0x308] ;  /* 0x0000c200ff742b82 */ /* 0x000e220000000a00 */
[----:B------:R-:W-:Y:S02]  /*37c0*/  @P1 F2FP.F16.F32.PACK_AB R120, RZ, R120 ;  /* 0x00000078ff78123e */ /* 0x000fe400000000ff */
[----:B------:R-:W-:-:S02]  /*37d0*/  @P1 F2FP.F16.F32.PACK_AB R122, RZ, R122 ;  /* 0x0000007aff7a123e */ /* 0x000fc400000000ff */
[----:B------:R-:W-:Y:S02]  /*37e0*/  @P1 F2FP.F16.F32.PACK_AB R127, RZ, R127 ;  /* 0x0000007fff7f123e */ /* 0x000fe400000000ff */
[----:B-1----:R-:W-:Y:S01]  /*37f0*/  FSEL R115, R224, RZ, P5 ;  /* 0x000000ffe0737208 */ /* 0x002fe20002800000 */
[----:B------:R-:W1:Y:S01]  /*3800*/  @P1 LDC.64 R112, c[0x0][0x300] ;  /* 0x0000c000ff701b82 */ /* 0x000e620000000a00 */
[----:B------:R-:W-:Y:S02]  /*3810*/  @P1 F2FP.F16.F32.PACK_AB R138, RZ, R108 ;  /* 0x0000006cff8a123e */ /* 0x000fe400000000ff */
[----:B------:R-:W-:Y:S02]  /*3820*/  F2FP.F16.F32.PACK_AB R108, R115, R118 ;  /* 0x00000076736c723e */ /* 0x000fe400000000ff */
[----:B------:R-:W-:Y:S02]  /*3830*/  @P1 F2FP.F16.F32.PACK_AB R121, RZ, R121 ;  /* 0x00000079ff79123e */ /* 0x000fe400000000ff */
[----:B------:R-:W-:Y:S01]  /*3840*/  @P1 F2FP.F16.F32.PACK_AB R125, RZ, R125 ;  /* 0x0000007dff7d123e */ /* 0x000fe200000000ff */
[----:B------:R-:W2:Y:S01]  /*3850*/  @P1 LDC.64 R114, c[0x0][0x300] ;  /* 0x0000c000ff721b82 */ /* 0x000ea20000000a00 */
[----:B------:R-:W-:-:S02]  /*3860*/  @P1 F2FP.F16.F32.PACK_AB R222, RZ, R222 ;  /* 0x000000deffde123e */ /* 0x000fc400000000ff */
[----:B------:R-:W-:Y:S02]  /*3870*/  @P1 PRMT R105, R120, 0x7610, R105 ;  /* 0x0000761078691816 */ /* 0x000fe40000000069 */
[----:B------:R-:W-:Y:S02]  /*3880*/  @P1 PRMT R106, R122, 0x7610, R106 ;  /* 0x000076107a6a1816 */ /* 0x000fe4000000006a */
[----:B------:R-:W-:Y:S01]  /*3890*/  @P1 PRMT R107, R127, 0x7610, R107 ;  /* 0x000076107f6b1816 */ /* 0x000fe2000000006b */
[----:B0-----:R-:W-:Y:S01]  /*38a0*/  @P2 IMAD.WIDE.U32 R116, R202, 0x10, R116 ;  /* 0x00000010ca742825 */ /* 0x001fe200078e0074 */
[----:B------:R-:W-:Y:S02]  /*38b0*/  @P2 F2FP.F16.F32.PACK_AB R128, RZ, R128 ;  /* 0x00000080ff80223e */ /* 0x000fe400000000ff */
[----:B------:R-:W-:Y:S02]  /*38c0*/  @P2 F2FP.F16.F32.PACK_AB R130, RZ, R130 ;  /* 0x00000082ff82223e */ /* 0x000fe400000000ff */
[----:B------:R-:W-:-:S02]  /*38d0*/  @P2 F2FP.F16.F32.PACK_AB R132, RZ, R132 ;  /* 0x00000084ff84223e */ /* 0x000fc400000000ff */
[----:B------:R-:W-:Y:S01]  /*38e0*/  @P2 F2FP.F16.F32.PACK_AB R134, RZ, R134 ;  /* 0x00000086ff86223e */ /* 0x000fe200000000ff */
[----:B-1----:R-:W-:Y:S01]  /*38f0*/  @P1 IMAD.WIDE.U32 R112, R203, 0x10, R112 ;  /* 0x00000010cb701825 */ /* 0x002fe200078e0070 */
[----:B------:R-:W-:Y:S02]  /*3900*/  @P1 PRMT R104, R104, 0x5410, R0 ;  /* 0x0000541068681816 */ /* 0x000fe40000000000 */
[----:B------:R-:W-:Y:S02]  /*3910*/  @P1 PRMT R105, R105, 0x5410, R121 ;  /* 0x0000541069691816 */ /* 0x000fe40000000079 */
[----:B------:R-:W-:Y:S02]  /*3920*/  @P1 PRMT R106, R106, 0x5410, R125 ;  /* 0x000054106a6a1816 */ /* 0x000fe4000000007d */
[----:B------:R-:W-:Y:S01]  /*3930*/  @P1 PRMT R107, R107, 0x5410, R222 ;  /* 0x000054106b6b1816 */ /* 0x000fe200000000de */
[----:B--2---:R-:W-:Y:S01]  /*3940*/  @P1 IMAD.WIDE.U32 R114, R202, 0x10, R114 ;  /* 0x00000010ca721825 */ /* 0x004fe200078e0072 */
        /* <DEDUP_REMOVED lines=8> */
[----:B------:R-:W-:Y:S02]  /*39d0*/  @P2 F2FP.F16.F32.PACK_AB R135, RZ, R208 ;  /* 0x000000d0ff87223e */ /* 0x000fe400000000ff */
[----:B------:R-:W-:Y:S02]  /*39e0*/  @P2 PRMT R100, R128, 0x7610, R100 ;  /* 0x0000761080642816 */ /* 0x000fe40000000064 */
[----:B------:R-:W-:Y:S02]  /*39f0*/  @P2 PRMT R101, R130, 0x7610, R101 ;  /* 0x0000761082652816 */ /* 0x000fe40000000065 */
[----:B------:R-:W-:Y:S02]  /*3a00*/  @P2 PRMT R102, R132, 0x7610, R102 ;  /* 0x0000761084662816 */ /* 0x000fe40000000066 */
[----:B------:R-:W-:Y:S02]  /*3a10*/  @P2 PRMT R103, R134, 0x7610, R103 ;  /* 0x0000761086672816 */ /* 0x000fe40000000067 */
[----:B------:R-:W-:-:S02]  /*3a20*/  @P1 F2FP.F16.F32.PACK_AB R225, RZ, R225 ;  /* 0x000000e1ffe1123e */ /* 0x000fc400000000ff */
[----:B------:R-:W-:Y:S02]  /*3a30*/  @P1 F2FP.F16.F32.PACK_AB R227, RZ, R227 ;  /* 0x000000e3ffe3123e */ /* 0x000fe400000000ff */
[----:B------:R-:W-:Y:S02]  /*3a40*/  @P1 F2FP.F16.F32.PACK_AB R231, RZ, R231 ;  /* 0x000000e7ffe7123e */ /* 0x000fe400000000ff */
[----:B0-----:R-:W-:Y:S02]  /*3a50*/  @P1 PRMT R104, R223, 0x7610, R104 ;  /* 0x00007610df681816 */ /* 0x001fe40000000068 */
[----:B------:R-:W-:Y:S02]  /*3a60*/  @P1 PRMT R105, R226, 0x7610, R105 ;  /* 0x00007610e2691816 */ /* 0x000fe40000000069 */
[----:B------:R-:W-:Y:S02]  /*3a70*/  @P1 PRMT R106, R229, 0x7610, R106 ;  /* 0x00007610e56a1816 */ /* 0x000fe4000000006a */
[----:B------:R-:W-:-:S02]  /*3a80*/  @P1 PRMT R107, R238, 0x7610, R107 ;  /* 0x00007610ee6b1816 */ /* 0x000fc4000000006b */
[----:B------:R-:W-:Y:S02]  /*3a90*/  @P2 PRMT R100, R100, 0x5410, R129 ;  /* 0x0000541064642816 */ /* 0x000fe40000000081 */
[----:B------:R-:W-:Y:S02]  /*3aa0*/  @P2 PRMT R101, R101, 0x5410, R131 ;  /* 0x0000541065652816 */ /* 0x000fe40000000083 */
[----:B------:R-:W-:Y:S02]  /*3ab0*/  @P2 PRMT R102, R102, 0x5410, R133 ;  /* 0x0000541066662816 */ /* 0x000fe40000000085 */
[----:B------:R-:W-:Y:S02]  /*3ac0*/  @P2 PRMT R103, R103, 0x5410, R135 ;  /* 0x0000541067672816 */ /* 0x000fe40000000087 */
[----:B------:R-:W-:Y:S02]  /*3ad0*/  F2FP.F16.F32.PACK_AB R111, R111, R240 ;  /* 0x000000f06f6f723e */ /* 0x000fe400000000ff */
[----:B------:R-:W-:Y:S01]  /*3ae0*/  F2FP.F16.F32.PACK_AB R110, R123, R126 ;  /* 0x0000007e7b6e723e */ /* 0x000fe200000000ff */
[----:B------:R0:W-:Y:S01]  /*3af0*/  @P2 STG.E.128 desc[UR6][R116.64], R100 ;  /* 0x0000006474002986 */ /* 0x0001e2000c101d06 */
        /* <DEDUP_REMOVED lines=105> */
.L_x_1663:
        /* <DEDUP_REMOVED lines=39> */
.L_x_1664:
[----:B------:R-:W-:Y:S01]  /*4400*/  HFMA2.MMA R111, -RZ, RZ, 0, 9.5367431640625e-07 ;  /* 0x00000010ff6f7435 */ /* 0x000fe200000001ff */
[----:B------:R-:W-:Y:S02]  /*4410*/  MOV R112, 0x1f ;  /* 0x0000001f00707802 */ /* 0x000fe40000000f00 */
[----:B------:R-:W-:-:S08]  /*4420*/  MOV R113, 0xffffffff ;  /* 0xffffffff00717802 */ /* 0x000fd00000000f00 */
[----:B-----5:R-:W-:Y:S05]  /*4430*/  WARPSYNC.COLLECTIVE R113, `(.L_x_1667) ;  /* 0x0000000071087348 */ /* 0x020fea0003c00000 */
[----:B------:R0:W1:Y:S02]  /*4440*/  SHFL.DOWN P4, R114, R110, R111, R112 ;  /* 0x0800006f6e727389 */ /* 0x0000640000080070 */
[----:B01---5:R-:W-:Y:S01]  /*4450*/  ENDCOLLECTIVE ;  /* 0x000000000000791b */ /* 0x023fe20003800000 */
.L_x_1667:
[----:B------:R-:W-:Y:S01]  /*4460*/  FADD.FTZ R115, R110, R114 ;  /* 0x000000726e737221 */ /* 0x000fe20000010000 */
[----:B------:R-:W-:-:S07]  /*4470*/  MOV R110, R108 ;  /* 0x0000006c006e7202 */ /* 0x000fce0000000f00 */
[----:B------:R-:W-:Y:S05]  /*4480*/  WARPSYNC.COLLECTIVE R113, `(.L_x_1668) ;  /* 0x0000000071087348 */ /* 0x000fea0003c00000 */
[----:B------:R0:W1:Y:S02]  /*4490*/  SHFL.DOWN P4, R114, R110, R111, R112 ;  /* 0x0800006f6e727389 */ /* 0x0000640000080070 */
[----:B01----:R-:W-:Y:S01]  /*44a0*/  ENDCOLLECTIVE ;  /* 0x000000000000791b */ /* 0x003fe20003800000 */
.L_x_1668:
[----:B------:R-:W-:Y:S01]  /*44b0*/  HFMA2.MMA R111, -RZ, RZ, 0, 4.76837158203125e-07 ;  /* 0x00000008ff6f7435 */ /* 0x000fe200000001ff */
[----:B------:R-:W-:Y:S02]  /*44c0*/  MOV R110, R115 ;  /* 0x00000073006e7202 */ /* 0x000fe40000000f00 */
[----:B------:R-:W-:-:S08]  /*44d0*/  MOV R109, R114 ;  /* 0x00000072006d7202 */ /* 0x000fd00000000f00 */
[----:B------:R-:W-:Y:S05]  /*44e0*/  WARPSYNC.COLLECTIVE R113, `(.L_x_1669) ;  /* 0x0000000071087348 */ /* 0x000fea0003c00000 */
[----:B------:R0:W1:Y:S02]  /*44f0*/  SHFL.DOWN P4, R114, R110, R111, R112 ;  /* 0x0800006f6e727389 */ /* 0x0000640000080070 */
[----:B01----:R-:W-:Y:S01]  /*4500*/  ENDCOLLECTIVE ;  /* 0x000000000000791b */ /* 0x003fe20003800000 */
.L_x_1669:
[----:B------:R-:W-:-:S05]  /*4510*/  FADD.FTZ R135, R108, R109 ;  /* 0x0000006d6c877221 */ /* 0x000fca0000010000 */
[----:B------:R-:W-:Y:S01]  /*4520*/  MOV R110, R135 ;  /* 0x00000087006e7202 */ /* 0x000fe20000000f00 */
[----:B------:R-:W-:-:S07]  /*4530*/  FADD.FTZ R230, R115, R114 ;  /* 0x0000007273e67221 */ /* 0x000fce0000010000 */
[----:B------:R-:W-:Y:S05]  /*4540*/  WARPSYNC.COLLECTIVE R113, `(.L_x_1670) ;  /* 0x0000000071087348 */ /* 0x000fea0003c00000 */
[----:B------:R0:W1:Y:S02]  /*4550*/  SHFL.DOWN P4, R114, R110, R111, R112 ;  /* 0x0800006f6e727389 */ /* 0x0000640000080070 */
[----:B01----:R-:W-:Y:S01]  /*4560*/  ENDCOLLECTIVE ;  /* 0x000000000000791b */ /* 0x003fe20003800000 */
.L_x_1670:
[----:B------:R-:W-:Y:S01]  /*4570*/  HFMA2.MMA R111, -RZ, RZ, 0, 2.384185791015625e-07 ;  /* 0x00000004ff6f7435 */ /* 0x000fe200000001ff */
[----:B------:R-:W-:Y:S02]  /*4580*/  MOV R110, R230 ;  /* 0x000000e6006e7202 */ /* 0x000fe40000000f00 */
[----:B------:R-:W-:-:S08]  /*4590*/  MOV R228, R114 ;  /* 0x0000007200e47202 */ /* 0x000fd00000000f00 */
[----:B------:R-:W-:Y:S05]  /*45a0*/  WARPSYNC.COLLECTIVE R113, `(.L_x_1671) ;  /* 0x0000000071087348 */ /* 0x000fea0003c00000 */
[----:B------:R0:W1:Y:S02]  /*45b0*/  SHFL.DOWN P4, R114, R110, R111, R112 ;  /* 0x0800006f6e727389 */ /* 0x0000640000080070 */
[----:B01----:R-:W-:Y:S01]  /*45c0*/  ENDCOLLECTIVE ;  /* 0x000000000000791b */ /* 0x003fe20003800000 */
.L_x_1671:
[----:B------:R-:W-:-:S05]  /*45d0*/  FADD.FTZ R228, R135, R228 ;  /* 0x000000e487e47221 */ /* 0x000fca0000010000 */
[----:B------:R-:W-:Y:S01]  /*45e0*/  MOV R110, R228 ;  /* 0x000000e4006e7202 */ /* 0x000fe20000000f00 */
[----:B------:R-:W-:-:S07]  /*45f0*/  FADD.FTZ R244, R230, R114 ;  /* 0x00000072e6f47221 */ /* 0x000fce0000010000 */
[----:B------:R-:W-:Y:S05]  /*4600*/  WARPSYNC.COLLECTIVE R113, `(.L_x_1672) ;  /* 0x0000000071087348 */ /* 0x000fea0003c00000 */
[----:B------:R0:W1:Y:S02]  /*4610*/  SHFL.DOWN P4, R114, R110, R111, R112 ;  /* 0x0800006f6e727389 */ /* 0x0000640000080070 */
[----:B01----:R-:W-:Y:S01]  /*4620*/  ENDCOLLECTIVE ;  /* 0x000000000000791b */ /* 0x003fe20003800000 */
.L_x_1672:
[----:B------:R-:W-:Y:S01]  /*4630*/  HFMA2.MMA R111, -RZ, RZ, 0, 1.1920928955078125e-07 ;  /* 0x00000002ff6f7435 */ /* 0x000fe200000001ff */
[----:B------:R-:W-:Y:S02]  /*4640*/  MOV R110, R244 ;  /* 0x000000f4006e7202 */ /* 0x000fe40000000f00 */
[----:B------:R-:W-:-:S08]  /*4650*/  MOV R109, R114 ;  /* 0x00000072006d7202 */ /* 0x000fd00000000f00 */
[----:B------:R-:W-:Y:S05]  /*4660*/  WARPSYNC.COLLECTIVE R113, `(.L_x_1673) ;  /* 0x0000000071087348 */ /* 0x000fea0003c00000 */
[----:B------:R0:W1:Y:S02]  /*4670*/  SHFL.DOWN P4, R114, R110, R111, R112 ;  /* 0x0800006f6e727389 */ /* 0x0000640000080070 */
[----:B01----:R-:W-:Y:S01]  /*4680*/  ENDCOLLECTIVE ;  /* 0x000000000000791b */ /* 0x003fe20003800000 */
.L_x_1673:
[----:B------:R-:W-:-:S05]  /*4690*/  FADD.FTZ R245, R228, R109 ;  /* 0x0000006de4f57221 */ /* 0x000fca0000010000 */
[----:B------:R-:W-:Y:S01]  /*46a0*/  MOV R110, R245 ;  /* 0x000000f5006e7202 */ /* 0x000fe20000000f00 */
[----:B------:R-:W-:-:S07]  /*46b0*/  FADD.FTZ R108, R244, R114 ;  /* 0x00000072f46c7221 */ /* 0x000fce0000010000 */
[----:B------:R-:W-:Y:S05]  /*46c0*/  WARPSYNC.COLLECTIVE R113, `(.L_x_1674) ;  /* 0x0000000071087348 */ /* 0x000fea0003c00000 */
[----:B------:R0:W1:Y:S02]  /*46d0*/  SHFL.DOWN P4, R114, R110, R111, R112 ;  /* 0x0800006f6e727389 */ /* 0x0000640000080070 */
[----:B01----:R-:W-:Y:S01]  /*46e0*/  ENDCOLLECTIVE ;  /* 0x000000000000791b */ /* 0x003fe20003800000 */
.L_x_1674:
[----:B------:R-:W-:Y:S01]  /*46f0*/  HFMA2.MMA R111, -RZ, RZ, 0, 5.9604644775390625e-08 ;  /* 0x00000001ff6f7435 */ /* 0x000fe200000001ff */
[----:B------:R-:W-:Y:S02]  /*4700*/  MOV R110, R108 ;  /* 0x0000006c006e7202 */ /* 0x000fe40000000f00 */
[----:B------:R-:W-:-:S08]  /*4710*/  MOV R246, R114 ;  /* 0x0000007200f67202 */ /* 0x000fd00000000f00 */
[----:B------:R-:W-:Y:S05]  /*4720*/  WARPSYNC.COLLECTIVE R113, `(.L_x_1675) ;  /* 0x0000000071087348 */ /* 0x000fea0003c00000 */
[----:B------:R0:W1:Y:S02]  /*4730*/  SHFL.DOWN P4, R114, R110, R111, R112 ;  /* 0x0800006f6e727389 */ /* 0x0000640000080070 */
[----:B01----:R-:W-:Y:S01]  /*4740*/  ENDCOLLECTIVE ;  /* 0x000000000000791b */ /* 0x003fe20003800000 */
.L_x_1675:
[----:B------:R-:W-:-:S05]  /*4750*/  FADD.FTZ R109, R245, R246 ;  /* 0x000000f6f56d7221 */ /* 0x000fca0000010000 */
[----:B------:R-:W-:Y:S02]  /*4760*/  MOV R110, R109 ;  /* 0x0000006d006e7202 */ /* 0x000fe40000000f00 */
[----:B------:R-:W-:-:S07]  /*4770*/  MOV R115, R114 ;  /* 0x0000007200737202 */ /* 0x000fce0000000f00 */
[----:B------:R-:W-:Y:S05]  /*4780*/  WARPSYNC.COLLECTIVE R113, `(.L_x_1676) ;  /* 0x0000000071087348 */ /* 0x000fea0003c00000 */
[----:B------:R0:W1:Y:S02]  /*4790*/  SHFL.DOWN P4, R114, R110, R111, R112 ;  /* 0x0800006f6e727389 */ /* 0x0000640000080070 */
[----:B01----:R-:W-:Y:S01]  /*47a0*/  ENDCOLLECTIVE ;  /* 0x000000000000791b */ /* 0x003fe20003800000 */
.L_x_1676:
[----:B------:R-:W-:Y:S05]  /*47b0*/  BRA `(.L_x_1677) ;  /* 0xffffffd8006c7947 */ /* 0x000fea000383ffff */
.L_x_1678:
        /* <DEDUP_REMOVED lines=12> */
.L_x_3279:


//--------------------- .text._ZN10layer_norm22ln_bwd_finalize_kernelINS_22Kernel_traits_finalizeILj3072Ef6__halfS2_S2_fjLb0ELj1024ELj4ENS_18Kernel_traits_baseILj3072EfS2_S2_S2_fjLj1024EEEEELb0ELb0EEEvNS_9BwdParamsE --------------------------
	.section	.text._ZN10layer_norm22ln_bwd_finalize_kernelINS_22Kernel_traits_finalizeILj3072Ef6__halfS2_S2_fjLb0ELj1024ELj4ENS_18Kernel_traits_baseILj3072EfS2_S2_S2_fjLj1024EEEEELb0ELb0EEEvNS_9BwdParamsE,"ax",@progbits
	.align	128
        .global         _ZN10layer_norm22ln_bwd_finalize_kernelINS_22Kernel_traits_finalizeILj3072Ef6__halfS2_S2_fjLb0ELj1024ELj4ENS_18Kernel_traits_baseILj3072EfS2_S2_S2_fjLj1024EEEEELb0ELb0EEEvNS_9BwdParamsE
        .type           _ZN10layer_norm22ln_bwd_finalize_kernelINS_22Kernel_traits_finalizeILj3072Ef6__halfS2_S2_fjLb0ELj1024ELj4ENS_18Kernel_traits_baseILj3072EfS2_S2_S2_fjLj1024EEEEELb0ELb0EEEvNS_9BwdParamsE,@function
        .size           _ZN10layer_norm22ln_bwd_finalize_kernelINS_22Kernel_traits_finalizeILj3072Ef6__halfS2_S2_fjLb0ELj1024ELj4ENS_18Kernel_traits_baseILj3072EfS2_S2_S2_fjLj1024EEEEELb0ELb0EEEvNS_9BwdParamsE,(.L_x_3280 - _ZN10layer_norm22ln_bwd_finalize_kernelINS_22Kernel_traits_finalizeILj3072Ef6__halfS2_S2_fjLb0ELj1024ELj4ENS_18Kernel_traits_baseILj3072EfS2_S2_S2_fjLj1024EEEEELb0ELb0EEEvNS_9BwdParamsE)
        .other          _ZN10layer_norm22ln_bwd_finalize_kernelINS_22Kernel_traits_finalizeILj3072Ef6__halfS2_S2_fjLb0ELj1024ELj4ENS_18Kernel_traits_baseILj3072EfS2_S2_S2_fjLj1024EEEEELb0ELb0EEEvNS_9BwdParamsE,@"STO_CUDA_ENTRY STV_DEFAULT"
_ZN10layer_norm22ln_bwd_finalize_kernelINS_22Kernel_traits_finalizeILj3072Ef6__halfS2_S2_fjLb0ELj1024ELj4ENS_18Kernel_traits_baseILj3072EfS2_S2_S2_fjLj1024EEEEELb0ELb0EEEvNS_9BwdParamsE:
.text._ZN10layer_norm22ln_bwd_finalize_kernelINS_22Kernel_traits_finalizeILj3072Ef6__halfS2_S2_fjLb0ELj1024ELj4ENS_18Kernel_traits_baseILj3072EfS2_S2_S2_fjLj1024EEEEELb0ELb0EEEvNS_9BwdParamsE:
        /* <DEDUP_REMOVED lines=25> */
.L_x_1691:
        /* <DEDUP_REMOVED lines=30> */
.L_x_1683:
        /* <DEDUP_REMOVED lines=36> */
.L_x_1682:
[----:B------:R-:W-:Y:S05]  /*05b0*/  BSYNC B1 ;  /* 0x0000000000017941 */ /* 0x000fea0003800000 */
.L_x_1681:
        /* <DEDUP_REMOVED lines=24> */
.L_x_1685:
[----:B------:R-:W-:Y:S05]  /*0740*/  BSYNC B1 ;  /* 0x0000000000017941 */ /* 0x000fea0003800000 */
.L_x_1684:
        /* <DEDUP_REMOVED lines=12> */
.L_x_1686:
[----:B------:R-:W-:Y:S05]  /*0810*/  BSYNC B1 ;  /* 0x0000000000017941 */ /* 0x000fea0003800000 */
.L_x_1680:
[----:B------:R-:W-:Y:S05]  /*0820*/  BSYNC B0 ;  /* 0x0000000000007941 */ /* 0x000fea0003800000 */
.L_x_1679:
        /* <DEDUP_REMOVED lines=29> */
.L_x_1702:
[----:B---3--:R-:W-:Y:S01]  /*0a00*/  FADD.FTZ R9, R18, R9 ;  /* 0x0000000912097221 */ /* 0x008fe20000010000 */
[----:B--2---:R-:W-:-:S04]  /*0a10*/  FADD.FTZ R11, R10, R11 ;  /* 0x0000000b0a0b7221 */ /* 0x004fc80000010000 */
[----:B------:R2:W-:Y:S04]  /*0a20*/  @!P1 STS [R6+0x2000], R9 ;  /* 0x0020000906009388 */ /* 0x0005e80000000800 */
[----:B------:R2:W-:Y:S02]  /*0a30*/  @!P1 STS [R6+0x2080], R11 ;  /* 0x0020800b06009388 */ /* 0x0005e40000000800 */
.L_x_1687:
        /* <DEDUP_REMOVED lines=16> */
.L_x_1690:
[----:B------:R-:W-:Y:S05]  /*0b40*/  BSYNC B0 ;  /* 0x0000000000007941 */ /* 0x000fea0003800000 */
.L_x_1689:
[C---:B------:R-:W-:Y:S01]  /*0b50*/  ISETP.GT.U32.AND P1, PT, R3.reuse, -0xc01, PT ;  /* 0xfffff3ff0300780c */ /* 0x040fe20003f24070 */
[----:B------:R-:W-:Y:S01]  /*0b60*/  VIADD R4, R4, 0x600 ;  /* 0x0000060004047836 */ /* 0x000fe20000000000 */
[----:B------:R-:W-:-:S11]  /*0b70*/  IADD3 R3, R3, 0xc00, RZ ;  /* 0x00000c0003037810 */ /* 0x000fd60007ffe0ff */
[----:B------:R-:W-:Y:S05]  /*0b80*/  @P1 BRA `(.L_x_1691) ;  /* 0xfffffff400801947 */ /* 0x000fea000383ffff */
[----:B------:R-:W-:Y:S05]  /*0b90*/  EXIT ;  /* 0x000000000000794d */ /* 0x000fea0003800000 */
.L_x_1688:
[----:B------:R-:W-:Y:S01]  /*0ba0*/  HFMA2.MMA R21, -RZ, RZ, 0, 5.9604644775390625e-08 ;  /* 0x00000001ff157435 */ /* 0x000fe200000001ff */
[----:B0--3--:R-:W-:Y:S01]  /*0bb0*/  MOV R22, R10 ;  /* 0x0000000a00167202 */ /* 0x009fe20000000f00 */
[----:B------:R-:W-:Y:S01]  /*0bc0*/  IMAD.MOV.U32 R19, RZ, RZ, -0x1 ;  /* 0xffffffffff137424 */ /* 0x000fe200078e00ff */
[----:B------:R-:W-:-:S08]  /*0bd0*/  MOV R24, 0x1f ;  /* 0x0000001f00187802 */ /* 0x000fd00000000f00 */
[----:B-12---:R-:W-:Y:S05]  /*0be0*/  WARPSYNC.COLLECTIVE R19, `(.L_x_1692) ;  /* 0x0000000013087348 */ /* 0x006fea0003c00000 */
[----:B------:R0:W3:Y:S02]  /*0bf0*/  SHFL.BFLY P2, R20, R22, R21, R24 ;  /* 0x0c00001516147389 */ /* 0x0000e40000040018 */
[----:B0123--:R-:W-:Y:S01]  /*0c00*/  ENDCOLLECTIVE ;  /* 0x000000000000791b */ /* 0x00ffe20003800000 */
.L_x_1692:
[----:B------:R-:W-:Y:S01]  /*0c10*/  HFMA2.MMA R21, -RZ, RZ, 0, 1.1920928955078125e-07 ;  /* 0x00000002ff157435 */ /* 0x000fe200000001ff */
[----:B------:R-:W-:-:S05]  /*0c20*/  MOV R11, R20 ;  /* 0x00000014000b7202 */ /* 0x000fca0000000f00 */
[----:B------:R-:W-:-:S05]  /*0c30*/  FADD.FTZ R11, R10, R11 ;  /* 0x0000000b0a0b7221 */ /* 0x000fca0000010000 */
[----:B------:R-:W-:-:S07]  /*0c40*/  MOV R22, R11 ;  /* 0x0000000b00167202 */ /* 0x000fce0000000f00 */
[----:B------:R-:W-:Y:S05]  /*0c50*/  WARPSYNC.COLLECTIVE R19, `(.L_x_1693) ;  /* 0x0000000013087348 */ /* 0x000fea0003c00000 */
[----:B------:R0:W1:Y:S02]  /*0c60*/  SHFL.BFLY P2, R20, R22, R21, R24 ;  /* 0x0c00001516147389 */ /* 0x0000640000040018 */
[----:B01----:R-:W-:Y:S01]  /*0c70*/  ENDCOLLECTIVE ;  /* 0x000000000000791b */ /* 0x003fe20003800000 */
.L_x_1693:
[----:B------:R-:W-:Y:S01]  /*0c80*/  HFMA2.MMA R21, -RZ, RZ, 0, 2.384185791015625e-07 ;  /* 0x00000004ff157435 */ /* 0x000fe200000001ff */
[----:B------:R-:W-:-:S04]  /*0c90*/  IMAD.MOV.U32 R14, RZ, RZ, R20 ;  /* 0x000000ffff0e7224 */ /* 0x000fc800078e0014 */
[----:B------:R-:W-:-:S05]  /*0ca0*/  FADD.FTZ R14, R11, R14 ;  /* 0x0000000e0b0e7221 */ /* 0x000fca0000010000 */
[----:B------:R-:W-:-:S07]  /*0cb0*/  MOV R22, R14 ;  /* 0x0000000e00167202 */ /* 0x000fce0000000f00 */
[----:B------:R-:W-:Y:S05]  /*0cc0*/  WARPSYNC.COLLECTIVE R19, `(.L_x_1694) ;  /* 0x0000000013087348 */ /* 0x000fea0003c00000 */
[----:B------:R0:W1:Y:S02]  /*0cd0*/  SHFL.BFLY P2, R20, R22, R21, R24 ;  /* 0x0c00001516147389 */ /* 0x0000640000040018 */
[----:B01----:R-:W-:Y:S01]  /*0ce0*/  ENDCOLLECTIVE ;  /* 0x000000000000791b */ /* 0x003fe20003800000 */
.L_x_1694:
[----:B------:R-:W-:Y:S01]  /*0cf0*/  IMAD.MOV.U32 R21, RZ, RZ, 0x8 ;  /* 0x00000008ff157424 */ /* 0x000fe200078e00ff */
[----:B------:R-:W-:-:S05]  /*0d00*/  MOV R13, R20 ;  /* 0x00000014000d7202 */ /* 0x000fca0000000f00 */
[----:B------:R-:W-:-:S05]  /*0d10*/  FADD.FTZ R13, R14, R13 ;  /* 0x0000000d0e0d7221 */ /* 0x000fca0000010000 */
[----:B------:R-:W-:-:S07]  /*0d20*/  MOV R22, R13 ;  /* 0x0000000d00167202 */ /* 0x000fce0000000f00 */
[----:B------:R-:W-:Y:S05]  /*0d30*/  WARPSYNC.COLLECTIVE R19, `(.L_x_1695) ;  /* 0x0000000013087348 */ /* 0x000fea0003c00000 */
[----:B------:R0:W1:Y:S02]  /*0d40*/  SHFL.BFLY P2, R20, R22, R21, R24 ;  /* 0x0c00001516147389 */ /* 0x0000640000040018 */
[----:B01----:R-:W-:Y:S01]  /*0d50*/  ENDCOLLECTIVE ;  /* 0x000000000000791b */ /* 0x003fe20003800000 */
.L_x_1695:
[----:B------:R-:W-:Y:S01]  /*0d60*/  HFMA2.MMA R21, -RZ, RZ, 0, 9.5367431640625e-07 ;  /* 0x00000010ff157435 */ /* 0x000fe200000001ff */
[----:B------:R-:W-:-:S05]  /*0d70*/  MOV R10, R20 ;  /* 0x00000014000a7202 */ /* 0x000fca0000000f00 */
[----:B------:R-:W-:-:S05]  /*0d80*/  FADD.FTZ R10, R13, R10 ;  /* 0x0000000a0d0a7221 */ /* 0x000fca0000010000 */
[----:B------:R-:W-:-:S07]  /*0d90*/  MOV R22, R10 ;  /* 0x0000000a00167202 */ /* 0x000fce0000000f00 */
[----:B------:R-:W-:Y:S05]  /*0da0*/  WARPSYNC.COLLECTIVE R19, `(.L_x_1696) ;  /* 0x0000000013087348 */ /* 0x000fea0003c00000 */
[----:B------:R0:W1:Y:S02]  /*0db0*/  SHFL.BFLY P2, R20, R22, R21, R24 ;  /* 0x0c00001516147389 */ /* 0x0000640000040018 */
[----:B01----:R-:W-:Y:S01]  /*0dc0*/  ENDCOLLECTIVE ;  /* 0x000000000000791b */ /* 0x003fe20003800000 */
.L_x_1696:
[----:B------:R-:W-:Y:S01]  /*0dd0*/  HFMA2.MMA R21, -RZ, RZ, 0, 5.9604644775390625e-08 ;  /* 0x00000001ff157435 */ /* 0x000fe200000001ff */
[----:B------:R-:W-:Y:S01]  /*0de0*/  IMAD.MOV.U32 R22, RZ, RZ, R9 ;  /* 0x000000ffff167224 */ /* 0x000fe200078e0009 */
[----:B------:R-:W-:-:S09]  /*0df0*/  MOV R11, R20 ;  /* 0x00000014000b7202 */ /* 0x000fd20000000f00 */
[----:B------:R-:W-:Y:S05]  /*0e00*/  WARPSYNC.COLLECTIVE R19, `(.L_x_1697) ;  /* 0x0000000013087348 */ /* 0x000fea0003c00000 */
[----:B------:R0:W1:Y:S02]  /*0e10*/  SHFL.BFLY P2, R20, R22, R21, R24 ;  /* 0x0c00001516147389 */ /* 0x0000640000040018 */
[----:B01----:R-:W-:Y:S01]  /*0e20*/  ENDCOLLECTIVE ;  /* 0x000000000000791b */ /* 0x003fe20003800000 */
.L_x_1697:
[----:B------:R-:W-:Y:S01]  /*0e30*/  HFMA2.MMA R21, -RZ, RZ, 0, 1.1920928955078125e-07 ;  /* 0x00000002ff157435 */ /* 0x000fe200000001ff */
[----:B------:R-:W-:-:S05]  /*0e40*/  MOV R14, R20 ;  /* 0x00000014000e7202 */ /* 0x000fca0000000f00 */
[----:B------:R-:W-:-:S05]  /*0e50*/  FADD.FTZ R15, R9, R14 ;  /* 0x0000000e090f7221 */ /* 0x000fca0000010000 */
[----:B------:R-:W-:-:S07]  /*0e60*/  MOV R22, R15 ;  /* 0x0000000f00167202 */ /* 0x000fce0000000f00 */
[----:B------:R-:W-:Y:S05]  /*0e70*/  WARPSYNC.COLLECTIVE R19, `(.L_x_1698) ;  /* 0x0000000013087348 */ /* 0x000fea0003c00000 */
[----:B------:R0:W1:Y:S02]  /*0e80*/  SHFL.BFLY P2, R20, R22, R21, R24 ;  /* 0x0c00001516147389 */ /* 0x0000640000040018 */
[----:B01----:R-:W-:Y:S01]  /*0e90*/  ENDCOLLECTIVE ;  /* 0x000000000000791b */ /* 0x003fe20003800000 */
.L_x_1698:
[----:B------:R-:W-:Y:S01]  /*0ea0*/  HFMA2.MMA R21, -RZ, RZ, 0, 2.384185791015625e-07 ;  /* 0x00000004ff157435 */ /* 0x000fe200000001ff */
[----:B------:R-:W-:-:S04]  /*0eb0*/  IMAD.MOV.U32 R16, RZ, RZ, R20 ;  /* 0x000000ffff107224 */ /* 0x000fc800078e0014 */
[----:B------:R-:W-:-:S05]  /*0ec0*/  FADD.FTZ R16, R15, R16 ;  /* 0x000000100f107221 */ /* 0x000fca0000010000 */
[----:B------:R-:W-:-:S07]  /*0ed0*/  MOV R22, R16 ;  /* 0x0000001000167202 */ /* 0x000fce0000000f00 */
[----:B------:R-:W-:Y:S05]  /*0ee0*/  WARPSYNC.COLLECTIVE R19, `(.L_x_1699) ;  /* 0x0000000013087348 */ /* 0x000fea0003c00000 */
[----:B------:R0:W1:Y:S02]  /*0ef0*/  SHFL.BFLY P2, R20, R22, R21, R24 ;  /* 0x0c00001516147389 */ /* 0x0000640000040018 */
[----:B01----:R-:W-:Y:S01]  /*0f00*/  ENDCOLLECTIVE ;  /* 0x000000000000791b */ /* 0x003fe20003800000 */
.L_x_1699:
[----:B------:R-:W-:Y:S01]  /*0f10*/  IMAD.MOV.U32 R21, RZ, RZ, 0x8 ;  /* 0x00000008ff157424 */ /* 0x000fe200078e00ff */
[----:B------:R-:W-:-:S05]  /*0f20*/  MOV R17, R20 ;  /* 0x0000001400117202 */ /* 0x000fca0000000f00 */
[----:B------:R-:W-:-:S05]  /*0f30*/  FADD.FTZ R17, R16, R17 ;  /* 0x0000001110117221 */ /* 0x000fca0000010000 */
[----:B------:R-:W-:-:S07]  /*0f40*/  MOV R22, R17 ;  /* 0x0000001100167202 */ /* 0x000fce0000000f00 */
[----:B------:R-:W-:Y:S05]  /*0f50*/  WARPSYNC.COLLECTIVE R19, `(.L_x_1700) ;  /* 0x0000000013087348 */ /* 0x000fea0003c00000 */
[----:B------:R0:W1:Y:S02]  /*0f60*/  SHFL.BFLY P2, R20, R22, R21, R24 ;  /* 0x0c00001516147389 */ /* 0x0000640000040018 */
[----:B01----:R-:W-:Y:S01]  /*0f70*/  ENDCOLLECTIVE ;  /* 0x000000000000791b */ /* 0x003fe20003800000 */
.L_x_1700:
[----:B------:R-:W-:Y:S01]  /*0f80*/  HFMA2.MMA R21, -RZ, RZ, 0, 9.5367431640625e-07 ;  /* 0x00000010ff157435 */ /* 0x000fe200000001ff */
[----:B------:R-:W-:-:S05]  /*0f90*/  MOV R18, R20 ;  /* 0x0000001400127202 */ /* 0x000fca0000000f00 */
[----:B------:R-:W-:-:S05]  /*0fa0*/  FADD.FTZ R18, R17, R18 ;  /* 0x0000001211127221 */ /* 0x000fca0000010000 */
[----:B------:R-:W-:-:S07]  /*0fb0*/  MOV R22, R18 ;  /* 0x0000001200167202 */ /* 0x000fce0000000f00 */
[----:B------:R-:W-:Y:S05]  /*0fc0*/  WARPSYNC.COLLECTIVE R19, `(.L_x_1701) ;  /* 0x0000000013087348 */ /* 0x000fea0003c00000 */
[----:B------:R0:W1:Y:S02]  /*0fd0*/  SHFL.BFLY P2, R20, R22, R21, R24 ;  /* 0x0c00001516147389 */ /* 0x0000640000040018 */
[----:B01----:R-:W-:Y:S01]  /*0fe0*/  ENDCOLLECTIVE ;  /* 0x000000000000791b */ /* 0x003fe20003800000 */
.L_x_1701:
[----:B------:R-:W-:Y:S01]  /*0ff0*/  MOV R9, R20 ;  /* 0x0000001400097202 */ /* 0x000fe20000000f00 */
[----:B------:R-:W-:Y:S06]  /*1000*/  BRA `(.L_x_1702) ;  /* 0xfffffff8007c7947 */ /* 0x000fec000383ffff */
.L_x_1703:
        /* <DEDUP_REMOVED lines=15> */
.L_x_3280:


//--------------------- .text._ZN10layer_norm40ln_parallel_residual_bwd_finalize_kernelINS_22Kernel_traits_finalizeILj3072Ef6__halfS2_S2_fjLb0ELj1024ELj4ENS_18Kernel_traits_baseILj3072EfS2_S2_S2_fjLj1024EEEEELb0EEEvNS_9BwdParamsE --------------------------
	.section	.text._ZN10layer_norm40ln_parallel_residual_bwd_finalize_kernelINS_22Kernel_traits_finalizeILj3072Ef6__halfS2_S2_fjLb0ELj1024ELj4ENS_18Kernel_traits_baseILj3072EfS2_S2_S2_fjLj1024EEEEELb0EEEvNS_9BwdParamsE,"ax",@progbits
	.align	128
        .global         _ZN10layer_norm40ln_parallel_residual_bwd_finalize_kernelINS_22Kernel_traits_finalizeILj3072Ef6__halfS2_S2_fjLb0ELj1024ELj4ENS_18Kernel_traits_baseILj3072EfS2_S2_S2_fjLj1024EEEEELb0EEEvNS_9BwdParamsE
        .type           _ZN10layer_norm40ln_parallel_residual_bwd_finalize_kernelINS_22Kernel_traits_finalizeILj3072Ef6__halfS2_S2_fjLb0ELj1024ELj4ENS_18Kernel_traits_baseILj3072EfS2_S2_S2_fjLj1024EEEEELb0EEEvNS_9BwdParamsE,@function
        .size           _ZN10layer_norm40ln_parallel_residual_bwd_finalize_kernelINS_22Kernel_traits_finalizeILj3072Ef6__halfS2_S2_fjLb0ELj1024ELj4ENS_18Kernel_traits_baseILj3072EfS2_S2_S2_fjLj1024EEEEELb0EEEvNS_9BwdParamsE,(.L_x_3281 - _ZN10layer_norm40ln_parallel_residual_bwd_finalize_kernelINS_22Kernel_traits_finalizeILj3072Ef6__halfS2_S2_fjLb0ELj1024ELj4ENS_18Kernel_traits_baseILj3072EfS2_S2_S2_fjLj1024EEEEELb0EEEvNS_9BwdParamsE)
        .other          _ZN10layer_norm40ln_parallel_residual_bwd_finalize_kernelINS_22Kernel_traits_finalizeILj3072Ef6__halfS2_S2_fjLb0ELj1024ELj4ENS_18Kernel_traits_baseILj3072EfS2_S2_S2_fjLj1024EEEEELb0EEEvNS_9BwdParamsE,@"STO_CUDA_ENTRY STV_DEFAULT"
_ZN10layer_norm40ln_parallel_residual_bwd_finalize_kernelINS_22Kernel_traits_finalizeILj3072Ef6__halfS2_S2_fjLb0ELj1024ELj4ENS_18Kernel_traits_baseILj3072EfS2_S2_S2_fjLj1024EEEEELb0EEEvNS_9BwdParamsE:
.text._ZN10layer_norm40ln_parallel_residual_bwd_finalize_kernelINS_22Kernel_traits_finalizeILj3072Ef6__halfS2_S2_fjLb0ELj1024ELj4ENS_18Kernel_traits_baseILj3072EfS2_S2_S2_fjLj1024EEEEELb0EEEvNS_9BwdParamsE:
        /* <DEDUP_REMOVED lines=22> */
.L_x_1716:
        /* <DEDUP_REMOVED lines=42> */
.L_x_1708:
        /* <DEDUP_REMOVED lines=62> */
.L_x_1707:
[----:B------:R-:W-:Y:S05]  /*07e0*/  BSYNC B1 ;  /* 0x0000000000017941 */ /* 0x000fea0003800000 */
.L_x_1706:
        /* <DEDUP_REMOVED lines=38> */
.L_x_1710:
[----:B------:R-:W-:Y:S05]  /*0a50*/  BSYNC B1 ;  /* 0x0000000000017941 */ /* 0x000fea0003800000 */
.L_x_1709:
        /* <DEDUP_REMOVED lines=20> */
.L_x_1711:
[----:B------:R-:W-:Y:S05]  /*0ba0*/  BSYNC B1 ;  /* 0x0000000000017941 */ /* 0x000fea0003800000 */
.L_x_1705:
[----:B------:R-:W-:Y:S05]  /*0bb0*/  BSYNC B0 ;  /* 0x0000000000007941 */ /* 0x000fea0003800000 */
.L_x_1704:
        /* <DEDUP_REMOVED lines=54> */
.L_x_1737:
        /* <DEDUP_REMOVED lines=10> */
.L_x_1712:
        /* <DEDUP_REMOVED lines=24> */
.L_x_1715:
[----:B------:R-:W-:Y:S05]  /*1140*/  BSYNC B0 ;  /* 0x0000000000007941 */ /* 0x000fea0003800000 */
.L_x_1714:
[C---:B------:R-:W-:Y:S02]  /*1150*/  ISETP.GT.U32.AND P1, PT, R4.reuse, -0xc01, PT ;  /* 0xfffff3ff0400780c */ /* 0x040fe40003f24070 */
[----:B------:R-:W-:Y:S02]  /*1160*/  IADD3 R4, R4, 0xc00, RZ ;  /* 0x00000c0004047810 */ /* 0x000fe40007ffe0ff */
[----:B------:R-:W-:-:S09]  /*1170*/  IADD3 R5, R5, 0x600, RZ ;  /* 0x0000060005057810 */ /* 0x000fd20007ffe0ff */
[----:B------:R-:W-:Y:S05]  /*1180*/  @P1 BRA `(.L_x_1716) ;  /* 0xffffffec00f41947 */ /* 0x000fea000383ffff */
[----:B------:R-:W-:Y:S05]  /*1190*/  EXIT ;  /* 0x000000000000794d */ /* 0x000fea0003800000 */
.L_x_1713:
[----:B------:R-:W-:Y:S01]  /*11a0*/  HFMA2.MMA R14, -RZ, RZ, 0, 5.9604644775390625e-08 ;  /* 0x00000001ff0e7435 */ /* 0x000fe200000001ff */
[----:B----4-:R-:W-:Y:S02]  /*11b0*/  MOV R27, R10 ;  /* 0x0000000a001b7202 */ /* 0x010fe40000000f00 */
[----:B------:R-:W-:Y:S02]  /*11c0*/  MOV R13, 0x1f ;  /* 0x0000001f000d7802 */ /* 0x000fe40000000f00 */
[----:B------:R-:W-:-:S07]  /*11d0*/  MOV R12, 0xffffffff ;  /* 0xffffffff000c7802 */ /* 0x000fce0000000f00 */
[----:B0123--:R-:W-:Y:S05]  /*11e0*/  WARPSYNC.COLLECTIVE R12, `(.L_x_1717) ;  /* 0x000000000c087348 */ /* 0x00ffea0003c00000 */
[----:B------:R4:W0:Y:S02]  /*11f0*/  SHFL.BFLY P2, R17, R27, R14, R13 ;  /* 0x0c00000e1b117389 */ /* 0x000824000004000d */
[----:B01234-:R-:W-:Y:S01]  /*1200*/  ENDCOLLECTIVE ;  /* 0x000000000000791b */ /* 0x01ffe20003800000 */
.L_x_1717:
[----:B------:R-:W-:Y:S01]  /*1210*/  HFMA2.MMA R14, -RZ, RZ, 0, 1.1920928955078125e-07 ;  /* 0x00000002ff0e7435 */ /* 0x000fe200000001ff */
[----:B------:R-:W-:-:S05]  /*1220*/  FADD.FTZ R11, R10, R17 ;  /* 0x000000110a0b7221 */ /* 0x000fca0000010000 */
[----:B------:R-:W-:-:S07]  /*1230*/  MOV R27, R11 ;  /* 0x0000000b001b7202 */ /* 0x000fce0000000f00 */
[----:B------:R-:W-:Y:S05]  /*1240*/  WARPSYNC.COLLECTIVE R12, `(.L_x_1718) ;  /* 0x000000000c087348 */ /* 0x000fea0003c00000 */
[----:B------:R0:W1:Y:S02]  /*1250*/  SHFL.BFLY P2, R17, R27, R14, R13 ;  /* 0x0c00000e1b117389 */ /* 0x000064000004000d */
[----:B01----:R-:W-:Y:S01]  /*1260*/  ENDCOLLECTIVE ;  /* 0x000000000000791b */ /* 0x003fe20003800000 */
.L_x_1718:
[----:B------:R-:W-:Y:S01]  /*1270*/  HFMA2.MMA R14, -RZ, RZ, 0, 2.384185791015625e-07 ;  /* 0x00000004ff0e7435 */ /* 0x000fe200000001ff */
[----:B------:R-:W-:-:S05]  /*1280*/  FADD.FTZ R10, R11, R17 ;  /* 0x000000110b0a7221 */ /* 0x000fca0000010000 */
[----:B------:R-:W-:-:S07]  /*1290*/  MOV R27, R10 ;  /* 0x0000000a001b7202 */ /* 0x000fce0000000f00 */
[----:B------:R-:W-:Y:S05]  /*12a0*/  WARPSYNC.COLLECTIVE R12, `(.L_x_1719) ;  /* 0x000000000c087348 */ /* 0x000fea0003c00000 */
[----:B------:R0:W1:Y:S02]  /*12b0*/  SHFL.BFLY P2, R17, R27, R14, R13 ;  /* 0x0c00000e1b117389 */ /* 0x000064000004000d */
[----:B01----:R-:W-:Y:S01]  /*12c0*/  ENDCOLLECTIVE ;  /* 0x000000000000791b */ /* 0x003fe20003800000 */
.L_x_1719:
[----:B------:R-:W-:Y:S01]  /*12d0*/  HFMA2.MMA R14, -RZ, RZ, 0, 4.76837158203125e-07 ;  /* 0x00000008ff0e7435 */ /* 0x000fe200000001ff */
[----:B------:R-:W-:-:S05]  /*12e0*/  FADD.FTZ R19, R10, R17 ;  /* 0x000000110a137221 */ /* 0x000fca0000010000 */
[----:B------:R-:W-:-:S07]  /*12f0*/  MOV R27, R19 ;  /* 0x00000013001b7202 */ /* 0x000fce0000000f00 */
[----:B------:R-:W-:Y:S05]  /*1300*/  WARPSYNC.COLLECTIVE R12, `(.L_x_1720) ;  /* 0x000000000c087348 */ /* 0x000fea0003c00000 */
[----:B------:R0:W1:Y:S02]  /*1310*/  SHFL.BFLY P2, R17, R27, R14, R13 ;  /* 0x0c00000e1b117389 */ /* 0x000064000004000d */
[----:B01----:R-:W-:Y:S01]  /*1320*/  ENDCOLLECTIVE ;  /* 0x000000000000791b */ /* 0x003fe20003800000 */
.L_x_1720:
[----:B------:R-:W-:Y:S01]  /*1330*/  HFMA2.MMA R14, -RZ, RZ, 0, 9.5367431640625e-07 ;  /* 0x00000010ff0e7435 */ /* 0x000fe200000001ff */
[----:B------:R-:W-:-:S05]  /*1340*/  FADD.FTZ R11, R19, R17 ;  /* 0x00000011130b7221 */ /* 0x000fca0000010000 */
[----:B------:R-:W-:-:S07]  /*1350*/  MOV R27, R11 ;  /* 0x0000000b001b7202 */ /* 0x000fce0000000f00 */
[----:B------:R-:W-:Y:S05]  /*1360*/  WARPSYNC.COLLECTIVE R12, `(.L_x_1721) ;  /* 0x000000000c087348 */ /* 0x000fea0003c00000 */
[----:B------:R0:W1:Y:S02]  /*1370*/  SHFL.BFLY P2, R17, R27, R14, R13 ;  /* 0x0c00000e1b117389 */ /* 0x000064000004000d */
[----:B01----:R-:W-:Y:S01]  /*1380*/  ENDCOLLECTIVE ;  /* 0x000000000000791b */ /* 0x003fe20003800000 */
.L_x_1721:
[----:B------:R-:W-:Y:S01]  /*1390*/  HFMA2.MMA R14, -RZ, RZ, 0, 5.9604644775390625e-08 ;  /* 0x00000001ff0e7435 */ /* 0x000fe200000001ff */
[----:B------:R-:W-:Y:S01]  /*13a0*/  IMAD.MOV.U32 R27, RZ, RZ, R15 ;  /* 0x000000ffff1b7224 */ /* 0x000fe200078e000f */
[----:B------:R-:W-:-:S09]  /*13b0*/  MOV R10, R17 ;  /* 0x00000011000a7202 */ /* 0x000fd20000000f00 */
[----:B------:R-:W-:Y:S05]  /*13c0*/  WARPSYNC.COLLECTIVE R12, `(.L_x_1722) ;  /* 0x000000000c087348 */ /* 0x000fea0003c00000 */
[----:B------:R0:W1:Y:S02]  /*13d0*/  SHFL.BFLY P2, R17, R27, R14, R13 ;  /* 0x0c00000e1b117389 */ /* 0x000064000004000d */
[----:B01----:R-:W-:Y:S01]  /*13e0*/  ENDCOLLECTIVE ;  /* 0x000000000000791b */ /* 0x003fe20003800000 */
.L_x_1722:
[----:B------:R-:W-:Y:S01]  /*13f0*/  HFMA2.MMA R14, -RZ, RZ, 0, 1.1920928955078125e-07 ;  /* 0x00000002ff0e7435 */ /* 0x000fe200000001ff */
[----:B------:R-:W-:-:S05]  /*1400*/  MOV R16, R17 ;  /* 0x0000001100107202 */ /* 0x000fca0000000f00 */
[----:B------:R-:W-:-:S05]  /*1410*/  FADD.FTZ R16, R15, R16 ;  /* 0x000000100f107221 */ /* 0x000fca0000010000 */
[----:B------:R-:W-:-:S07]  /*1420*/  MOV R27, R16 ;  /* 0x00000010001b7202 */ /* 0x000fce0000000f00 */
[----:B------:R-:W-:Y:S05]  /*1430*/  WARPSYNC.COLLECTIVE R12, `(.L_x_1723) ;  /* 0x000000000c087348 */ /* 0x000fea0003c00000 */
[----:B------:R0:W1:Y:S02]  /*1440*/  SHFL.BFLY P2, R17, R27, R14, R13 ;  /* 0x0c00000e1b117389 */ /* 0x000064000004000d */
[----:B01----:R-:W-:Y:S01]  /*1450*/  ENDCOLLECTIVE ;  /* 0x000000000000791b */ /* 0x003fe20003800000 */
.L_x_1723:
[----:B------:R-:W-:Y:S01]  /*1460*/  HFMA2.MMA R14, -RZ, RZ, 0, 2.384185791015625e-07 ;  /* 0x00000004ff0e7435 */ /* 0x000fe200000001ff */
[----:B------:R-:W-:-:S05]  /*1470*/  MOV R19, R17 ;  /* 0x0000001100137202 */ /* 0x000fca0000000f00 */
[----:B------:R-:W-:-:S05]  /*1480*/  FADD.FTZ R15, R16, R19 ;  /* 0x00000013100f7221 */ /* 0x000fca0000010000 */
[----:B------:R-:W-:-:S07]  /*1490*/  MOV R27, R15 ;  /* 0x0000000f001b7202 */ /* 0x000fce0000000f00 */
[----:B------:R-:W-:Y:S05]  /*14a0*/  WARPSYNC.COLLECTIVE R12, `(.L_x_1724) ;  /* 0x000000000c087348 */ /* 0x000fea0003c00000 */
[----:B------:R0:W1:Y:S02]  /*14b0*/  SHFL.BFLY P2, R17, R27, R14, R13 ;  /* 0x0c00000e1b117389 */ /* 0x000064000004000d */
[----:B01----:R-:W-:Y:S01]  /*14c0*/  ENDCOLLECTIVE ;  /* 0x000000000000791b */ /* 0x003fe20003800000 */
.L_x_1724:
[----:B------:R-:W-:Y:S01]  /*14d0*/  HFMA2.MMA R14, -RZ, RZ, 0, 4.76837158203125e-07 ;  /* 0x00000008ff0e7435 */ /* 0x000fe200000001ff */
[----:B------:R-:W-:-:S05]  /*14e0*/  MOV R18, R17 ;  /* 0x0000001100127202 */ /* 0x000fca0000000f00 */
[----:B------:R-:W-:-:S05]  /*14f0*/  FADD.FTZ R20, R15, R18 ;  /* 0x000000120f147221 */ /* 0x000fca0000010000 */
[----:B------:R-:W-:-:S07]  /*1500*/  MOV R27, R20 ;  /* 0x00000014001b7202 */ /* 0x000fce0000000f00 */
[----:B------:R-:W-:Y:S05]  /*1510*/  WARPSYNC.COLLECTIVE R12, `(.L_x_1725) ;  /* 0x000000000c087348 */ /* 0x000fea0003c00000 */
[----:B------:R0:W1:Y:S02]  /*1520*/  SHFL.BFLY P2, R17, R27, R14, R13 ;  /* 0x0c00000e1b117389 */ /* 0x000064000004000d */
[----:B01----:R-:W-:Y:S01]  /*1530*/  ENDCOLLECTIVE ;  /* 0x000000000000791b */ /* 0x003fe20003800000 */
.L_x_1725:
[----:B------:R-:W-:Y:S01]  /*1540*/  HFMA2.MMA R14, -RZ, RZ, 0, 9.5367431640625e-07 ;  /* 0x00000010ff0e7435 */ /* 0x000fe200000001ff */
[----:B------:R-:W-:-:S05]  /*1550*/  MOV R21, R17 ;  /* 0x0000001100157202 */ /* 0x000fca0000000f00 */
[----:B------:R-:W-:-:S05]  /*1560*/  FADD.FTZ R16, R20, R21 ;  /* 0x0000001514107221 */ /* 0x000fca0000010000 */
[----:B------:R-:W-:-:S07]  /*1570*/  MOV R27, R16 ;  /* 0x00000010001b7202 */ /* 0x000fce0000000f00 */
[----:B------:R-:W-:Y:S05]  /*1580*/  WARPSYNC.COLLECTIVE R12, `(.L_x_1726) ;  /* 0x000000000c087348 */ /* 0x000fea0003c00000 */
[----:B------:R0:W1:Y:S02]  /*1590*/  SHFL.BFLY P2, R17, R27, R14, R13 ;  /* 0x0c00000e1b117389 */ /* 0x000064000004000d */
[----:B01----:R-:W-:Y:S01]  /*15a0*/  ENDCOLLECTIVE ;  /* 0x000000000000791b */ /* 0x003fe20003800000 */
.L_x_1726:
[----:B------:R-:W-:Y:S01]  /*15b0*/  HFMA2.MMA R14, -RZ, RZ, 0, 5.9604644775390625e-08 ;  /* 0x00000001ff0e7435 */ /* 0x000fe200000001ff */
[----:B------:R-:W-:Y:S02]  /*15c0*/  MOV R27, R9 ;  /* 0x00000009001b7202 */ /* 0x000fe40000000f00 */
[----:B------:R-:W-:-:S08]  /*15d0*/  MOV R15, R17 ;  /* 0x00000011000f7202 */ /* 0x000fd00000000f00 */
[----:B------:R-:W-:Y:S05]  /*15e0*/  WARPSYNC.COLLECTIVE R12, `(.L_x_1727) ;  /* 0x000000000c087348 */ /* 0x000fea0003c00000 */
[----:B------:R0:W1:Y:S02]  /*15f0*/  SHFL.BFLY P2, R17, R27, R14, R13 ;  /* 0x0c00000e1b117389 */ /* 0x000064000004000d */
[----:B01----:R-:W-:Y:S01]  /*1600*/  ENDCOLLECTIVE ;  /* 0x000000000000791b */ /* 0x003fe20003800000 */
.L_x_1727:
[----:B------:R-:W-:Y:S01]  /*1610*/  HFMA2.MMA R14, -RZ, RZ, 0, 1.1920928955078125e-07 ;  /* 0x00000002ff0e7435 */ /* 0x000fe200000001ff */
[----:B------:R-:W-:-:S05]  /*1620*/  MOV R18, R17 ;  /* 0x0000001100127202 */ /* 0x000fca0000000f00 */
[----:B------:R-:W-:-:S05]  /*1630*/  FADD.FTZ R20, R9, R18 ;  /* 0x0000001209147221 */ /* 0x000fca0000010000 */
[----:B------:R-:W-:-:S07]  /*1640*/  MOV R27, R20 ;  /* 0x00000014001b7202 */ /* 0x000fce0000000f00 */
[----:B------:R-:W-:Y:S05]  /*1650*/  WARPSYNC.COLLECTIVE R12, `(.L_x_1728) ;  /* 0x000000000c087348 */ /* 0x000fea0003c00000 */
[----:B------:R0:W1:Y:S02]  /*1660*/  SHFL.BFLY P2, R17, R27, R14, R13 ;  /* 0x0c00000e1b117389 */ /* 0x000064000004000d */
[----:B01----:R-:W-:Y:S01]  /*1670*/  ENDCOLLECTIVE ;  /* 0x000000000000791b */ /* 0x003fe20003800000 */
.L_x_1728:
[----:B------:R-:W-:Y:S01]  /*1680*/  IMAD.MOV.U32 R14, RZ, RZ, 0x4 ;  /* 0x00000004ff0e7424 */ /* 0x000fe200078e00ff */
[----:B------:R-:W-:-:S05]  /*1690*/  MOV R21, R17 ;  /* 0x0000001100157202 */ /* 0x000fca0000000f00 */
[----:B------:R-:W-:-:S05]  /*16a0*/  FADD.FTZ R9, R20, R21 ;  /* 0x0000001514097221 */ /* 0x000fca0000010000 */
[----:B------:R-:W-:-:S07]  /*16b0*/  MOV R27, R9 ;  /* 0x00000009001b7202 */ /* 0x000fce0000000f00 */
[----:B------:R-:W-:Y:S05]  /*16c0*/  WARPSYNC.COLLECTIVE R12, `(.L_x_1729) ;  /* 0x000000000c087348 */ /* 0x000fea0003c00000 */
[----:B------:R0:W1:Y:S02]  /*16d0*/  SHFL.BFLY P2, R17, R27, R14, R13 ;  /* 0x0c00000e1b117389 */ /* 0x000064000004000d */
[----:B01----:R-:W-:Y:S01]  /*16e0*/  ENDCOLLECTIVE ;  /* 0x000000000000791b */ /* 0x003fe20003800000 */
.L_x_1729:
[----:B------:R-:W-:Y:S01]  /*16f0*/  HFMA2.MMA R14, -RZ, RZ, 0, 4.76837158203125e-07 ;  /* 0x00000008ff0e7435 */ /* 0x000fe200000001ff */
[----:B------:R-:W-:-:S05]  /*1700*/  MOV R22, R17 ;  /* 0x0000001100167202 */ /* 0x000fca0000000f00 */
[----:B------:R-:W-:-:S05]  /*1710*/  FADD.FTZ R22, R9, R22 ;  /* 0x0000001609167221 */ /* 0x000fca0000010000 */
[----:B------:R-:W-:-:S07]  /*1720*/  MOV R27, R22 ;  /* 0x00000016001b7202 */ /* 0x000fce0000000f00 */
[----:B------:R-:W-:Y:S05]  /*1730*/  WARPSYNC.COLLECTIVE R12, `(.L_x_1730) ;  /* 0x000000000c087348 */ /* 0x000fea0003c00000 */
[----:B------:R0:W1:Y:S02]  /*1740*/  SHFL.BFLY P2, R17, R27, R14, R13 ;  /* 0x0c00000e1b117389 */ /* 0x000064000004000d */
[----:B01----:R-:W-:Y:S01]  /*1750*/  ENDCOLLECTIVE ;  /* 0x000000000000791b */ /* 0x003fe20003800000 */
.L_x_1730:
[----:B------:R-:W-:Y:S01]  /*1760*/  HFMA2.MMA R14, -RZ, RZ, 0, 9.5367431640625e-07 ;  /* 0x00000010ff0e7435 */ /* 0x000fe200000001ff */
[----:B------:R-:W-:-:S05]  /*1770*/  MOV R23, R17 ;  /* 0x0000001100177202 */ /* 0x000fca0000000f00 */
[----:B------:R-:W-:-:S05]  /*1780*/  FADD.FTZ R18, R22, R23 ;  /* 0x0000001716127221 */ /* 0x000fca0000010000 */
[----:B------:R-:W-:-:S07]  /*1790*/  MOV R27, R18 ;  /* 0x00000012001b7202 */ /* 0x000fce0000000f00 */
[----:B------:R-:W-:Y:S05]  /*17a0*/  WARPSYNC.COLLECTIVE R12, `(.L_x_1731) ;  /* 0x000000000c087348 */ /* 0x000fea0003c00000 */
[----:B------:R0:W1:Y:S02]  /*17b0*/  SHFL.BFLY P2, R17, R27, R14, R13 ;  /* 0x0c00000e1b117389 */ /* 0x000064000004000d */
[----:B01----:R-:W-:Y:S01]  /*17c0*/  ENDCOLLECTIVE ;  /* 0x000000000000791b */ /* 0x003fe20003800000 */
.L_x_1731:
[----:B------:R-:W-:Y:S01]  /*17d0*/  HFMA2.MMA R14, -RZ, RZ, 0, 5.9604644775390625e-08 ;  /* 0x00000001ff0e7435 */ /* 0x000fe200000001ff */
[----:B------:R-:W-:Y:S02]  /*17e0*/  MOV R27, R8 ;  /* 0x00000008001b7202 */ /* 0x000fe40000000f00 */
[----:B------:R-:W-:-:S08]  /*17f0*/  MOV R9, R17 ;  /* 0x0000001100097202 */ /* 0x000fd00000000f00 */
[----:B------:R-:W-:Y:S05]  /*1800*/  WARPSYNC.COLLECTIVE R12, `(.L_x_1732) ;  /* 0x000000000c087348 */ /* 0x000fea0003c00000 */
[----:B------:R0:W1:Y:S02]  /*1810*/  SHFL.BFLY P2, R17, R27, R14, R13 ;  /* 0x0c00000e1b117389 */ /* 0x000064000004000d */
[----:B01----:R-:W-:Y:S01]  /*1820*/  ENDCOLLECTIVE ;  /* 0x000000000000791b */ /* 0x003fe20003800000 */
.L_x_1732:
[----:B------:R-:W-:Y:S01]  /*1830*/  HFMA2.MMA R14, -RZ, RZ, 0, 1.1920928955078125e-07 ;  /* 0x00000002ff0e7435 */ /* 0x000fe200000001ff */
[----:B------:R-:W-:-:S05]  /*1840*/  MOV R19, R17 ;  /* 0x0000001100137202 */ /* 0x000fca0000000f00 */
[----:B------:R-:W-:-:S05]  /*1850*/  FADD.FTZ R23, R8, R19 ;  /* 0x0000001308177221 */ /* 0x000fca0000010000 */
[----:B------:R-:W-:-:S07]  /*1860*/  MOV R27, R23 ;  /* 0x00000017001b7202 */ /* 0x000fce0000000f00 */
[----:B------:R-:W-:Y:S05]  /*1870*/  WARPSYNC.COLLECTIVE R12, `(.L_x_1733) ;  /* 0x000000000c087348 */ /* 0x000fea0003c00000 */
[----:B------:R0:W1:Y:S02]  /*1880*/  SHFL.BFLY P2, R17, R27, R14, R13 ;  /* 0x0c00000e1b117389 */ /* 0x000064000004000d */
[----:B01----:R-:W-:Y:S01]  /*1890*/  ENDCOLLECTIVE ;  /* 0x000000000000791b */ /* 0x003fe20003800000 */
.L_x_1733:
[----:B------:R-:W-:Y:S01]  /*18a0*/  HFMA2.MMA R14, -RZ, RZ, 0, 2.384185791015625e-07 ;  /* 0x00000004ff0e7435 */ /* 0x000fe200000001ff */
[----:B------:R-:W-:-:S05]  /*18b0*/  MOV R22, R17 ;  /* 0x0000001100167202 */ /* 0x000fca0000000f00 */
[----:B------:R-:W-:-:S05]  /*18c0*/  FADD.FTZ R8, R23, R22 ;  /* 0x0000001617087221 */ /* 0x000fca0000010000 */
[----:B------:R-:W-:-:S07]  /*18d0*/  MOV R27, R8 ;  /* 0x00000008001b7202 */ /* 0x000fce0000000f00 */
[----:B------:R-:W-:Y:S05]  /*18e0*/  WARPSYNC.COLLECTIVE R12, `(.L_x_1734) ;  /* 0x000000000c087348 */ /* 0x000fea0003c00000 */
[----:B------:R0:W1:Y:S02]  /*18f0*/  SHFL.BFLY P2, R17, R27, R14, R13 ;  /* 0x0c00000e1b117389 */ /* 0x000064000004000d */
[----:B01----:R-:W-:Y:S01]  /*1900*/  ENDCOLLECTIVE ;  /* 0x000000000000791b */ /* 0x003fe20003800000 */
.L_x_1734:
[----:B------:R-:W-:Y:S01]  /*1910*/  HFMA2.MMA R14, -RZ, RZ, 0, 4.76837158203125e-07 ;  /* 0x00000008ff0e7435 */ /* 0x000fe200000001ff */
[----:B------:R-:W-:-:S05]  /*1920*/  MOV R21, R17 ;  /* 0x0000001100157202 */ /* 0x000fca0000000f00 */
[----:B------:R-:W-:-:S05]  /*1930*/  FADD.FTZ R24, R8, R21 ;  /* 0x0000001508187221 */ /* 0x000fca0000010000 */
[----:B------:R-:W-:-:S07]  /*1940*/  MOV R27, R24 ;  /* 0x00000018001b7202 */ /* 0x000fce0000000f00 */
[----:B------:R-:W-:Y:S05]  /*1950*/  WARPSYNC.COLLECTIVE R12, `(.L_x_1735) ;  /* 0x000000000c087348 */ /* 0x000fea0003c00000 */
[----:B------:R0:W1:Y:S02]  /*1960*/  SHFL.BFLY P2, R17, R27, R14, R13 ;  /* 0x0c00000e1b117389 */ /* 0x000064000004000d */
[----:B01----:R-:W-:Y:S01]  /*1970*/  ENDCOLLECTIVE ;  /* 0x000000000000791b */ /* 0x003fe20003800000 */
.L_x_1735:
[----:B------:R-:W-:Y:S01]  /*1980*/  HFMA2.MMA R14, -RZ, RZ, 0, 9.5367431640625e-07 ;  /* 0x00000010ff0e7435 */ /* 0x000fe200000001ff */
[----:B------:R-:W-:-:S05]  /*1990*/  MOV R25, R17 ;  /* 0x0000001100197202 */ /* 0x000fca0000000f00 */
[----:B------:R-:W-:-:S05]  /*19a0*/  FADD.FTZ R25, R24, R25 ;  /* 0x0000001918197221 */ /* 0x000fca0000010000 */
[----:B------:R-:W-:-:S07]  /*19b0*/  MOV R27, R25 ;  /* 0x00000019001b7202 */ /* 0x000fce0000000f00 */
[----:B------:R-:W-:Y:S05]  /*19c0*/  WARPSYNC.COLLECTIVE R12, `(.L_x_1736) ;  /* 0x000000000c087348 */ /* 0x000fea0003c00000 */
[----:B------:R0:W1:Y:S02]  /*19d0*/  SHFL.BFLY P2, R17, R27, R14, R13 ;  /* 0x0c00000e1b117389 */ /* 0x000064000004000d */
[----:B01----:R-:W-:Y:S01]  /*19e0*/  ENDCOLLECTIVE ;  /* 0x000000000000791b */ /* 0x003fe20003800000 */
.L_x_1736:
[----:B------:R-:W-:Y:S05]  /*19f0*/  BRA `(.L_x_1737) ;  /* 0xfffffff400487947 */ /* 0x000fea000383ffff */
.L_x_1738:
        /* <DEDUP_REMOVED lines=16> */
.L_x_3281:


//--------------------- .text._ZN10layer_norm31ln_parallel_residual_bwd_kernelINS_13Kernel_traitsIf6__halfS2_S2_fjLj3072ELj1ELj1ELj4ELj16ENS_18Kernel_traits_baseILj3072EfS2_S2_S2_fjLj128EEEEELb1ELb1ELb0EEEvNS_9BwdParamsE --------------------------
	.section	.text._ZN10layer_norm31ln_parallel_residual_bwd_kernelINS_13Kernel_traitsIf6__halfS2_S2_fjLj3072ELj1ELj1ELj4ELj16ENS_18Kernel_traits_baseILj3072EfS2_S2_S2_fjLj128EEEEELb1ELb1ELb0EEEvNS_9BwdParamsE,"ax",@progbits
	.align	128
        .global         _ZN10layer_norm31ln_parallel_residual_bwd_kernelINS_13Kernel_traitsIf6__halfS2_S2_fjLj3072ELj1ELj1ELj4ELj16ENS_18Kernel_traits_baseILj3072EfS2_S2_S2_fjLj128EEEEELb1ELb1ELb0EEEvNS_9BwdParamsE
        .type           _ZN10layer_norm31ln_parallel_residual_bwd_kernelINS_13Kernel_traitsIf6__halfS2_S2_fjLj3072ELj1ELj1ELj4ELj16ENS_18Kernel_traits_baseILj3072EfS2_S2_S2_fjLj128EEEEELb1ELb1ELb0EEEvNS_9BwdParamsE,@function
        .size           _ZN10layer_norm31ln_parallel_residual_bwd_kernelINS_13Kernel_traitsIf6__halfS2_S2_fjLj3072ELj1ELj1ELj4ELj16ENS_18Kernel_traits_baseILj3072EfS2_S2_S2_fjLj128EEEEELb1ELb1ELb0EEEvNS_9BwdParamsE,(.L_x_3282 - _ZN10layer_norm31ln_parallel_residual_bwd_kernelINS_13Kernel_traitsIf6__halfS2_S2_fjLj3072ELj1ELj1ELj4ELj16ENS_18Kernel_traits_baseILj3072EfS2_S2_S2_fjLj128EEEEELb1ELb1ELb0EEEvNS_9BwdParamsE)
        .other          _ZN10layer_norm31ln_parallel_residual_bwd_kernelINS_13Kernel_traitsIf6__halfS2_S2_fjLj3072ELj1ELj1ELj4ELj16ENS_18Kernel_traits_baseILj3072EfS2_S2_S2_fjLj128EEEEELb1ELb1ELb0EEEvNS_9BwdParamsE,@"STO_CUDA_ENTRY STV_DEFAULT"
_ZN10layer_norm31ln_parallel_residual_bwd_kernelINS_13Kernel_traitsIf6__halfS2_S2_fjLj3072ELj1ELj1ELj4ELj16ENS_18Kernel_traits_baseILj3072EfS2_S2_S2_fjLj128EEEEELb1ELb1ELb0EEEvNS_9BwdParamsE:
.text._ZN10layer_norm31ln_parallel_residual_bwd_kernelINS_13Kernel_traitsIf6__halfS2_S2_fjLj3072ELj1ELj1ELj4ELj16ENS_18Kernel_traits_baseILj3072EfS2_S2_S2_fjLj128EEEEELb1ELb1ELb0EEEvNS_9BwdParamsE:
        /* <DEDUP_REMOVED lines=67> */
[----:B------:R-:W-:Y:S01]  /*0430*/  HFMA2.MMA R100, -RZ, RZ, 0, 5.9604644775390625e-08 ;  /* 0x00000001ff647435 */ /* 0x000fe200000001ff */
[----:B------:R-:W-:Y:S02]  /*0440*/  ISETP.NE.AND P0, PT, RZ, UR6, PT ;  /* 0x00000006ff007c0c */ /* 0x000fe4000bf05270 */
[----:B------:R-:W-:Y:S02]  /*0450*/  MOV R53, RZ ;  /* 0x000000ff00357202 */ /* 0x000fe40000000f00 */
[----:B------:R-:W-:-:S09]  /*0460*/  P2R R169, PR, RZ, 0x1 ;  /* 0x00000001ffa97803 */ /* 0x000fd20000000000 */
.L_x_1753:
        /* <DEDUP_REMOVED lines=57> */
[----:B-----5:R-:W-:Y:S01]  /*0800*/  FMUL.FTZ R120, R118, R97 ;  /* 0x0000006176787220 */ /* 0x020fe20000410000 */
[----:B------:R-:W-:Y:S01]  /*0810*/  FADD.FTZ R97, -R163, R128 ;  /* 0x00000080a3617221 */ /* 0x000fe20000010100 */
[----:B0-----:R-:W-:Y:S01]  /*0820*/  FMUL.FTZ R122, R76, R101 ;  /* 0x000000654c7a7220 */ /* 0x001fe20000410000 */
        /* <DEDUP_REMOVED lines=55> */
.L_x_1741:
[----:B------:R-:W-:Y:S05]  /*0ba0*/  BSYNC B0 ;  /* 0x0000000000007941 */ /* 0x000fea0003800000 */
.L_x_1740:
        /* <DEDUP_REMOVED lines=49> */
[----:B------:R-:W-:Y:S01]  /*0ec0*/  FADD.FTZ R99, -R163, R150 ;  /* 0x00000096a3637221 */ /* 0x000fe20000010100 */
[----:B------:R-:W-:Y:S01]  /*0ed0*/  FMUL.FTZ R142, R118, R97 ;  /* 0x00000061768e7220 */ /* 0x000fe20000410000 */
[----:B------:R-:W-:Y:S01]  /*0ee0*/  FADD.FTZ R96, R165, R140 ;  /* 0x0000008ca5607221 */ /* 0x000fe20000010000 */
[----:B------:R-:W-:Y:S01]  /*0ef0*/  FADD.FTZ R137, -R163, R144 ;  /* 0x00000090a3897221 */ /* 0x000fe20000010100 */
[----:B------:R-:W-:Y:S01]  /*0f00*/  FFMA.FTZ R97, R121, R140, R170 ;  /* 0x0000008c79617223 */ /* 0x000fe200000100aa */
        /* <DEDUP_REMOVED lines=43> */
.L_x_1743:
[----:B------:R-:W-:Y:S05]  /*11c0*/  BSYNC B0 ;  /* 0x0000000000007941 */ /* 0x000fea0003800000 */
.L_x_1742:
        /* <DEDUP_REMOVED lines=17> */
[----:B------:R-:W5:Y:S02]  /*12e0*/  @P0 LDG.E.64 R106, desc[UR4][R156.64] ;  /* 0x000000049c6a0981 */ /* 0x000f64000c1e1b00 */
        /* <DEDUP_REMOVED lines=8> */
[--C-:B------:R-:W-:Y:S02]  /*1370*/  HADD2.F32 R162, -RZ, R101.reuse.H0_H0 ;  /* 0x20000065ffa27230 */ /* 0x100fe40000004100 */
[----:B------:R-:W-:-:S02]  /*1380*/  HADD2.F32 R164, -RZ, R101.H1_H1 ;  /* 0x30000065ffa47230 */ /* 0x000fc40000004100 */
[--C-:B------:R-:W-:Y:S02]  /*1390*/  HADD2.F32 R100, -RZ, R103.reuse.H0_H0 ;  /* 0x20000067ff647230 */ /* 0x100fe40000004100 */
[----:B------:R-:W-:Y:S02]  /*13a0*/  HADD2.F32 R168, -RZ, R103.H1_H1 ;  /* 0x30000067ffa87230 */ /* 0x000fe40000004100 */
[C---:B------:R-:W-:Y:S01]  /*13b0*/  FADD.FTZ R103, -R163.reuse, R160 ;  /* 0x000000a0a3677221 */ /* 0x040fe20000010100 */
[C---:B------:R-:W-:Y:S01]  /*13c0*/  FADD.FTZ R119, -R163.reuse, R158 ;  /* 0x0000009ea3777221 */ /* 0x040fe20000010100 */
[--C-:B------:R-:W-:Y:S02]  /*13d0*/  HADD2.F32 R166, -RZ, R102.reuse.H0_H0 ;  /* 0x20000066ffa67230 */ /* 0x100fe40000004100 */
[C---:B0----5:R-:W-:Y:S01]  /*13e0*/  FMUL.FTZ R154, R118.reuse, R103 ;  /* 0x00000067769a7220 */ /* 0x061fe20000410000 */
[----:B------:R-:W-:Y:S02]  /*13f0*/  HADD2.F32 R102, -RZ, R102.H1_H1 ;  /* 0x30000066ff667230 */ /* 0x000fe40000004100 */
[C---:B------:R-:W-:Y:S01]  /*1400*/  FMUL.FTZ R119, R118.reuse, R119 ;  /* 0x0000007776777220 */ /* 0x040fe20000410000 */
[C---:B------:R-:W-:Y:S01]  /*1410*/  FADD.FTZ R171, -R163.reuse, R100 ;  /* 0x00000064a3ab7221 */ /* 0x040fe20000010100 */
        /* <DEDUP_REMOVED lines=59> */
.L_x_1745:
[----:B------:R-:W-:Y:S05]  /*17d0*/  BSYNC B0 ;  /* 0x0000000000007941 */ /* 0x000fea0003800000 */
.L_x_1744:
        /* <DEDUP_REMOVED lines=25> */
.L_x_1768:
        /* <DEDUP_REMOVED lines=9> */
[-C--:B0-----:R-:W-:Y:S02]  /*1a00*/  @!P0 LEA R163, R96, R100.reuse, 0x3 ;  /* 0x0000006460a38211 */ /* 0x081fe400078e18ff */
        /* <DEDUP_REMOVED lines=28> */
[----:B------:R-:W-:Y:S02]  /*1bd0*/  @P0 HADD2.F32 R96, -RZ, R4.H0_H0 ;  /* 0x20000004ff600230 */ /* 0x000fe40000004100 */
[----:B-----5:R-:W-:Y:S01]  /*1be0*/  FMUL.FTZ R97, R118, R97 ;  /* 0x0000006176617220 */ /* 0x020fe20000410000 */
[----:B------:R-:W-:-:S02]  /*1bf0*/  @P0 HADD2.F32 R103, -RZ, R5.H0_H0 ;  /* 0x20000005ff670230 */ /* 0x000fc40000004100 */
[----:B------:R-:W-:Y:S01]  /*1c00*/  FMUL.FTZ R102, R118, R101 ;  /* 0x0000006576667220 */ /* 0x000fe20000410000 */
[----:B------:R-:W-:Y:S01]  /*1c10*/  FADD.FTZ R171, R129, -R98 ;  /* 0x8000006281ab7221 */ /* 0x000fe20000010000 */
[----:B------:R-:W-:Y:S01]  /*1c20*/  @P0 FADD.FTZ R97, R97, R96 ;  /* 0x0000006061610221 */ /* 0x000fe20000010000 */
[-CC-:B------:R-:W-:Y:S01]  /*1c30*/  FFMA.FTZ R101, R127, R165.reuse, R170.reuse ;  /* 0x000000a57f657223 */ /* 0x180fe200000100aa */
[----:B------:R-:W-:Y:S01]  /*1c40*/  @P0 FADD.FTZ R102, R102, R103 ;  /* 0x0000006766660221 */ /* 0x000fe20000010000 */
[-CC-:B------:R-:W-:Y:S01]  /*1c50*/  FFMA.FTZ R96, R130, R165.reuse, R170.reuse ;  /* 0x000000a582607223 */ /* 0x180fe200000100aa */
[-CC-:B------:R-:W-:Y:S01]  /*1c60*/  FFMA.FTZ R103, R133, R165.reuse, R170.reuse ;  /* 0x000000a585677223 */ /* 0x180fe200000100aa */
[----:B------:R-:W-:Y:S01]  /*1c70*/  FFMA.FTZ R177, R136, R165, R170 ;  /* 0x000000a588b17223 */ /* 0x000fe200000100aa */
[----:B------:R-:W-:Y:S02]  /*1c80*/  @P0 HADD2.F32 R98, -RZ, R4.H1_H1 ;  /* 0x30000004ff620230 */ /* 0x000fe40000004100 */
[----:B------:R-:W-:Y:S01]  /*1c90*/  FMUL.FTZ R99, R118, R99 ;  /* 0x0000006376637220 */ /* 0x000fe20000410000 */
[----:B------:R-:W-:-:S02]  /*1ca0*/  @P0 HADD2.F32 R100, -RZ, R5.H1_H1 ;  /* 0x30000005ff640230 */ /* 0x000fc40000004100 */
[----:B------:R-:W-:Y:S01]  /*1cb0*/  FMUL.FTZ R171, R118, R171 ;  /* 0x000000ab76ab7220 */ /* 0x000fe20000410000 */
[----:B------:R-:W-:Y:S01]  /*1cc0*/  FADD.FTZ R101, R128, -R101 ;  /* 0x8000006580657221 */ /* 0x000fe20000010000 */
[----:B------:R-:W-:Y:S01]  /*1cd0*/  FADD.FTZ R173, R131, -R96 ;  /* 0x8000006083ad7221 */ /* 0x000fe20000010000 */
[----:B------:R-:W-:Y:S01]  /*1ce0*/  FADD.FTZ R175, R132, -R103 ;  /* 0x8000006784af7221 */ /* 0x000fe20000010000 */
[----:B------:R-:W-:Y:S01]  /*1cf0*/  FADD.FTZ R179, R134, -R177 ;  /* 0x800000b186b37221 */ /* 0x000fe20000010000 */
[----:B------:R-:W-:Y:S01]  /*1d00*/  @P0 FADD.FTZ R99, R99, R98 ;  /* 0x0000006263630221 */ /* 0x000fe20000010000 */
[----:B------:R-:W-:Y:S01]  /*1d10*/  @P0 FADD.FTZ R171, R171, R100 ;  /* 0x00000064abab0221 */ /* 0x000fe20000010000 */
[--C-:B------:R-:W-:Y:S02]  /*1d20*/  @P0 HADD2.F32 R96, -RZ, R6.reuse.H0_H0 ;  /* 0x20000006ff600230 */ /* 0x100fe40000004100 */
[----:B------:R-:W-:Y:S01]  /*1d30*/  FMUL.FTZ R103, R118, R101 ;  /* 0x0000006576677220 */ /* 0x000fe20000410000 */
[----:B------:R-:W-:-:S02]  /*1d40*/  @P0 HADD2.F32 R98, -RZ, R6.H1_H1 ;  /* 0x30000006ff620230 */ /* 0x000fc40000004100 */
[C---:B------:R-:W-:Y:S01]  /*1d50*/  FMUL.FTZ R173, R118.reuse, R173 ;  /* 0x000000ad76ad7220 */ /* 0x040fe20000410000 */
[--C-:B------:R-:W-:Y:S02]  /*1d60*/  @P0 HADD2.F32 R177, -RZ, R7.reuse.H0_H0 ;  /* 0x20000007ffb10230 */ /* 0x100fe40000004100 */
[C---:B------:R-:W-:Y:S01]  /*1d70*/  FMUL.FTZ R176, R118.reuse, R175 ;  /* 0x000000af76b07220 */ /* 0x040fe20000410000 */
[----:B------:R-:W-:Y:S02]  /*1d80*/  @P0 HADD2.F32 R100, -RZ, R7.H1_H1 ;  /* 0x30000007ff640230 */ /* 0x000fe40000004100 */
[----:B------:R-:W-:Y:S01]  /*1d90*/  FMUL.FTZ R179, R118, R179 ;  /* 0x000000b376b37220 */ /* 0x000fe20000410000 */
[----:B------:R-:W-:Y:S01]  /*1da0*/  @P0 FADD.FTZ R103, R103, R96 ;  /* 0x0000006067670221 */ /* 0x000fe20000010000 */
[----:B------:R-:W-:Y:S01]  /*1db0*/  @P0 FADD.FTZ R173, R173, R98 ;  /* 0x00000062adad0221 */ /* 0x000fe20000010000 */
[----:B------:R-:W-:Y:S01]  /*1dc0*/  @P0 FADD.FTZ R176, R176, R177 ;  /* 0x000000b1b0b00221 */ /* 0x000fe20000010000 */
[----:B------:R-:W-:Y:S01]  /*1dd0*/  @P0 FADD.FTZ R179, R179, R100 ;  /* 0x00000064b3b30221 */ /* 0x000fe20000010000 */
[----:B------:R-:W-:-:S02]  /*1de0*/  ISETP.NE.U32.AND P0, PT, RZ, UR20, PT ;  /* 0x00000014ff007c0c */ /* 0x000fc4000bf05070 */
        /* <DEDUP_REMOVED lines=92> */
.L_x_1748:
[----:B------:R-:W-:Y:S05]  /*23b0*/  BSYNC B0 ;  /* 0x0000000000007941 */ /* 0x000fea0003800000 */
.L_x_1747:
        /* <DEDUP_REMOVED lines=140> */
.L_x_1750:
[----:B------:R-:W-:Y:S05]  /*2c80*/  BSYNC B0 ;  /* 0x0000000000007941 */ /* 0x000fea0003800000 */
.L_x_1749:
        /* <DEDUP_REMOVED lines=139> */
.L_x_1752:
[----:B------:R-:W-:Y:S05]  /*3540*/  BSYNC B0 ;  /* 0x0000000000007941 */ /* 0x000fea0003800000 */
.L_x_1751:
[----:B012---:R-:W-:Y:S01]  /*3550*/  SEL R100, RZ, 0x1, P2 ;  /* 0x00000001ff647807 */ /* 0x007fe20001000000 */
[----:B------:R-:W-:Y:S06]  /*3560*/  @!P1 BRA `(.L_x_1753) ;  /* 0xffffffcc00c09947 */ /* 0x000fec000383ffff */
.L_x_1739:
        /* <DEDUP_REMOVED lines=17> */
.L_x_1755:
[----:B------:R-:W-:Y:S05]  /*3680*/  BSYNC B0 ;  /* 0x0000000000007941 */ /* 0x000fea0003800000 */
.L_x_1754:
        /* <DEDUP_REMOVED lines=11> */
.L_x_1757:
[----:B------:R-:W-:Y:S05]  /*3740*/  BSYNC B0 ;  /* 0x0000000000007941 */ /* 0x000fea0003800000 */
.L_x_1756:
        /* <DEDUP_REMOVED lines=10> */
.L_x_1746:
[----:B------:R-:W-:Y:S01]  /*37f0*/  HFMA2.MMA R173, -RZ, RZ, 0, 9.5367431640625e-07 ;  /* 0x00000010ffad7435 */ /* 0x000fe200000001ff */
[----:B------:R-:W-:Y:S02]  /*3800*/  MOV R174, R165 ;  /* 0x000000a500ae7202 */ /* 0x000fe40000000f00 */
[----:B------:R-:W-:Y:S02]  /*3810*/  MOV R176, 0x1f ;  /* 0x0000001f00b07802 */ /* 0x000fe40000000f00 */
[----:B------:R-:W-:-:S07]  /*3820*/  MOV R171, 0xffffffff ;  /* 0xffffffff00ab7802 */ /* 0x000fce0000000f00 */
[----:B-----5:R-:W-:Y:S05]  /*3830*/  WARPSYNC.COLLECTIVE R171, `(.L_x_1758) ;  /* 0x00000000ab087348 */ /* 0x020fea0003c00000 */
[----:B------:R0:W1:Y:S02]  /*3840*/  SHFL.DOWN P6, R172, R174, R173, R176 ;  /* 0x080000adaeac7389 */ /* 0x00006400000c00b0 */
[----:B01---5:R-:W-:Y:S01]  /*3850*/  ENDCOLLECTIVE ;  /* 0x000000000000791b */ /* 0x023fe20003800000 */
.L_x_1758:
[----:B------:R-:W-:Y:S02]  /*3860*/  MOV R174, R170 ;  /* 0x000000aa00ae7202 */ /* 0x000fe40000000f00 */
[----:B------:R-:W-:-:S07]  /*3870*/  MOV R98, R172 ;  /* 0x000000ac00627202 */ /* 0x000fce0000000f00 */
[----:B------:R-:W-:Y:S05]  /*3880*/  WARPSYNC.COLLECTIVE R171, `(.L_x_1759) ;  /* 0x00000000ab087348 */ /* 0x000fea0003c00000 */
[----:B------:R0:W1:Y:S02]  /*3890*/  SHFL.DOWN P6, R172, R174, R173, R176 ;  /* 0x080000adaeac7389 */ /* 0x00006400000c00b0 */
[----:B01----:R-:W-:Y:S01]  /*38a0*/  ENDCOLLECTIVE ;  /* 0x000000000000791b */ /* 0x003fe20003800000 */
.L_x_1759:
[----:B------:R-:W-:Y:S01]  /*38b0*/  FADD.FTZ R98, R98, R165 ;  /* 0x000000a562627221 */ /* 0x000fe20000010000 */
[----:B------:R-:W-:-:S04]  /*38c0*/  HFMA2.MMA R173, -RZ, RZ, 0, 4.76837158203125e-07 ;  /* 0x00000008ffad7435 */ /* 0x000fc800000001ff */
[----:B------:R-:W-:Y:S02]  /*38d0*/  MOV R174, R98 ;  /* 0x0000006200ae7202 */ /* 0x000fe40000000f00 */
[----:B------:R-:W-:-:S07]  /*38e0*/  MOV R99, R172 ;  /* 0x000000ac00637202 */ /* 0x000fce0000000f00 */
[----:B------:R-:W-:Y:S05]  /*38f0*/  WARPSYNC.COLLECTIVE R171, `(.L_x_1760) ;  /* 0x00000000ab087348 */ /* 0x000fea0003c00000 */
[----:B------:R0:W1:Y:S02]  /*3900*/  SHFL.DOWN P6, R172, R174, R173, R176 ;  /* 0x080000adaeac7389 */ /* 0x00006400000c00b0 */
[----:B01----:R-:W-:Y:S01]  /*3910*/  ENDCOLLECTIVE ;  /* 0x000000000000791b */ /* 0x003fe20003800000 */
.L_x_1760:
[----:B------:R-:W-:-:S05]  /*3920*/  FADD.FTZ R99, R99, R170 ;  /* 0x000000aa63637221 */ /* 0x000fca0000010000 */
[----:B------:R-:W-:Y:S02]  /*3930*/  MOV R174, R99 ;  /* 0x0000006300ae7202 */ /* 0x000fe40000000f00 */
[----:B------:R-:W-:-:S07]  /*3940*/  MOV R101, R172 ;  /* 0x000000ac00657202 */ /* 0x000fce0000000f00 */
[----:B------:R-:W-:Y:S05]  /*3950*/  WARPSYNC.COLLECTIVE R171, `(.L_x_1761) ;  /* 0x00000000ab087348 */ /* 0x000fea0003c00000 */
[----:B------:R0:W1:Y:S02]  /*3960*/  SHFL.DOWN P6, R172, R174, R173, R176 ;  /* 0x080000adaeac7389 */ /* 0x00006400000c00b0 */
[----:B01----:R-:W-:Y:S01]  /*3970*/  ENDCOLLECTIVE ;  /* 0x000000000000791b */ /* 0x003fe20003800000 */
.L_x_1761:
[----:B------:R-:W-:Y:S01]  /*3980*/  FADD.FTZ R101, R98, R101 ;  /* 0x0000006562657221 */ /* 0x000fe20000010000 */
[----:B------:R-:W-:-:S04]  /*3990*/  HFMA2.MMA R173, -RZ, RZ, 0, 2.384185791015625e-07 ;  /* 0x00000004ffad7435 */ /* 0x000fc800000001ff */
[----:B------:R-:W-:Y:S02]  /*39a0*/  MOV R174, R101 ;  /* 0x0000006500ae7202 */ /* 0x000fe40000000f00 */
[----:B------:R-:W-:-:S07]  /*39b0*/  MOV R100, R172 ;  /* 0x000000ac00647202 */ /* 0x000fce0000000f00 */
[----:B------:R-:W-:Y:S05]  /*39c0*/  WARPSYNC.COLLECTIVE R171, `(.L_x_1762) ;  /* 0x00000000ab087348 */ /* 0x000fea0003c00000 */
[----:B------:R0:W1:Y:S02]  /*39d0*/  SHFL.DOWN P6, R172, R174, R173, R176 ;  /* 0x080000adaeac7389 */ /* 0x00006400000c00b0 */
[----:B01----:R-:W-:Y:S01]  /*39e0*/  ENDCOLLECTIVE ;  /* 0x000000000000791b */ /* 0x003fe20003800000 */
.L_x_1762:
[----:B------:R-:W-:-:S05]  /*39f0*/  FADD.FTZ R100, R99, R100 ;  /* 0x0000006463647221 */ /* 0x000fca0000010000 */
[----:B------:R-:W-:Y:S02]  /*3a00*/  MOV R174, R100 ;  /* 0x0000006400ae7202 */ /* 0x000fe40000000f00 */
[----:B------:R-:W-:-:S07]  /*3a10*/  MOV R102, R172 ;  /* 0x000000ac00667202 */ /* 0x000fce0000000f00 */
[----:B------:R-:W-:Y:S05]  /*3a20*/  WARPSYNC.COLLECTIVE R171, `(.L_x_1763) ;  /* 0x00000000ab087348 */ /* 0x000fea0003c00000 */
[----:B------:R0:W1:Y:S02]  /*3a30*/  SHFL.DOWN P6, R172, R174, R173, R176 ;  /* 0x080000adaeac7389 */ /* 0x00006400000c00b0 */
[----:B01----:R-:W-:Y:S01]  /*3a40*/  ENDCOLLECTIVE ;  /* 0x000000000000791b */ /* 0x003fe20003800000 */
.L_x_1763:
[----:B------:R-:W-:Y:S01]  /*3a50*/  FADD.FTZ R102, R101, R102 ;  /* 0x0000006665667221 */ /* 0x000fe20000010000 */
[----:B------:R-:W-:-:S04]  /*3a60*/  HFMA2.MMA R173, -RZ, RZ, 0, 1.1920928955078125e-07 ;  /* 0x00000002ffad7435 */ /* 0x000fc800000001ff */
[----:B------:R-:W-:Y:S02]  /*3a70*/  MOV R174, R102 ;  /* 0x0000006600ae7202 */ /* 0x000fe40000000f00 */
[----:B------:R-:W-:-:S07]  /*3a80*/  MOV R103, R172 ;  /* 0x000000ac00677202 */ /* 0x000fce0000000f00 */
[----:B------:R-:W-:Y:S05]  /*3a90*/  WARPSYNC.COLLECTIVE R171, `(.L_x_1764) ;  /* 0x00000000ab087348 */ /* 0x000fea0003c00000 */
[----:B------:R0:W1:Y:S02]  /*3aa0*/  SHFL.DOWN P6, R172, R174, R173, R176 ;  /* 0x080000adaeac7389 */ /* 0x00006400000c00b0 */
[----:B01----:R-:W-:Y:S01]  /*3ab0*/  ENDCOLLECTIVE ;  /* 0x000000000000791b */ /* 0x003fe20003800000 */
.L_x_1764:
[----:B------:R-:W-:-:S05]  /*3ac0*/  FADD.FTZ R103, R100, R103 ;  /* 0x0000006764677221 */ /* 0x000fca0000010000 */
[----:B------:R-:W-:Y:S02]  /*3ad0*/  MOV R174, R103 ;  /* 0x0000006700ae7202 */ /* 0x000fe40000000f00 */
[----:B------:R-:W-:-:S07]  /*3ae0*/  MOV R163, R172 ;  /* 0x000000ac00a37202 */ /* 0x000fce0000000f00 */
[----:B------:R-:W-:Y:S05]  /*3af0*/  WARPSYNC.COLLECTIVE R171, `(.L_x_1765) ;  /* 0x00000000ab087348 */ /* 0x000fea0003c00000 */
[----:B------:R0:W1:Y:S02]  /*3b00*/  SHFL.DOWN P6, R172, R174, R173, R176 ;  /* 0x080000adaeac7389 */ /* 0x00006400000c00b0 */
[----:B01----:R-:W-:Y:S01]  /*3b10*/  ENDCOLLECTIVE ;  /* 0x000000000000791b */ /* 0x003fe20003800000 */
.L_x_1765:
[----:B------:R-:W-:Y:S01]  /*3b20*/  FADD.FTZ R163, R102, R163 ;  /* 0x000000a366a37221 */ /* 0x000fe20000010000 */
[----:B------:R-:W-:-:S04]  /*3b30*/  HFMA2.MMA R173, -RZ, RZ, 0, 5.9604644775390625e-08 ;  /* 0x00000001ffad7435 */ /* 0x000fc800000001ff */
[----:B------:R-:W-:Y:S02]  /*3b40*/  MOV R174, R163 ;  /* 0x000000a300ae7202 */ /* 0x000fe40000000f00 */
[----:B------:R-:W-:-:S07]  /*3b50*/  MOV R170, R172 ;  /* 0x000000ac00aa7202 */ /* 0x000fce0000000f00 */
[----:B------:R-:W-:Y:S05]  /*3b60*/  WARPSYNC.COLLECTIVE R171, `(.L_x_1766) ;  /* 0x00000000ab087348 */ /* 0x000fea0003c00000 */
[----:B------:R0:W1:Y:S02]  /*3b70*/  SHFL.DOWN P6, R172, R174, R173, R176 ;  /* 0x080000adaeac7389 */ /* 0x00006400000c00b0 */
[----:B01----:R-:W-:Y:S01]  /*3b80*/  ENDCOLLECTIVE ;  /* 0x000000000000791b */ /* 0x003fe20003800000 */
.L_x_1766:
[----:B------:R-:W-:-:S05]  /*3b90*/  FADD.FTZ R170, R103, R170 ;  /* 0x000000aa67aa7221 */ /* 0x000fca0000010000 */
[----:B------:R-:W-:Y:S02]  /*3ba0*/  MOV R174, R170 ;  /* 0x000000aa00ae7202 */ /* 0x000fe40000000f00 */
[----:B------:R-:W-:-:S07]  /*3bb0*/  MOV R98, R172 ;  /* 0x000000ac00627202 */ /* 0x000fce0000000f00 */
[----:B------:R-:W-:Y:S05]  /*3bc0*/  WARPSYNC.COLLECTIVE R171, `(.L_x_1767) ;  /* 0x00000000ab087348 */ /* 0x000fea0003c00000 */
[----:B------:R0:W1:Y:S02]  /*3bd0*/  SHFL.DOWN P6, R172, R174, R173, R176 ;  /* 0x080000adaeac7389 */ /* 0x00006400000c00b0 */
[----:B01----:R-:W-:Y:S01]  /*3be0*/  ENDCOLLECTIVE ;  /* 0x000000000000791b */ /* 0x003fe20003800000 */
.L_x_1767:
[----:B------:R-:W-:Y:S01]  /*3bf0*/  MOV R99, R172 ;  /* 0x000000ac00637202 */ /* 0x000fe20000000f00 */
[----:B------:R-:W-:Y:S06]  /*3c00*/  BRA `(.L_x_1768) ;  /* 0xffffffdc00587947 */ /* 0x000fec000383ffff */
.L_x_1769:
        /* <DEDUP_REMOVED lines=15> */
.L_x_3282:


//--------------------- .text._ZN10layer_norm22ln_bwd_finalize_kernelINS_22Kernel_traits_finalizeILj3072Ef6__halfS2_S2_fjLb0ELj1024ELj4ENS_18Kernel_traits_baseILj3072EfS2_S2_S2_fjLj1024EEEEELb0ELb1EEEvNS_9BwdParamsE --------------------------
	.section	.text._ZN10layer_norm22ln_bwd_finalize_kernelINS_22Kernel_traits_finalizeILj3072Ef6__halfS2_S2_fjLb0ELj1024ELj4ENS_18Kernel_traits_baseILj3072EfS2_S2_S2_fjLj1024EEEEELb0ELb1EEEvNS_9BwdParamsE,"ax",@progbits
	.align	128
        .global         _ZN10layer_norm22ln_bwd_finalize_kernelINS_22Kernel_traits_finalizeILj3072Ef6__halfS2_S2_fjLb0ELj1024ELj4ENS_18Kernel_traits_baseILj3072EfS2_S2_S2_fjLj1024EEEEELb0ELb1EEEvNS_9BwdParamsE
        .type           _ZN10layer_norm22ln_bwd_finalize_kernelINS_22Kernel_traits_finalizeILj3072Ef6__halfS2_S2_fjLb0ELj1024ELj4ENS_18Kernel_traits_baseILj3072EfS2_S2_S2_fjLj1024EEEEELb0ELb1EEEvNS_9BwdParamsE,@function
        .size           _ZN10layer_norm22ln_bwd_finalize_kernelINS_22Kernel_traits_finalizeILj3072Ef6__halfS2_S2_fjLb0ELj1024ELj4ENS_18Kernel_traits_baseILj3072EfS2_S2_S2_fjLj1024EEEEELb0ELb1EEEvNS_9BwdParamsE,(.L_x_3283 - _ZN10layer_norm22ln_bwd_finalize_kernelINS_22Kernel_traits_finalizeILj3072Ef6__halfS2_S2_fjLb0ELj1024ELj4ENS_18Kernel_traits_baseILj3072EfS2_S2_S2_fjLj1024EEEEELb0ELb1EEEvNS_9BwdParamsE)
        .other          _ZN10layer_norm22ln_bwd_finalize_kernelINS_22Kernel_traits_finalizeILj3072Ef6__halfS2_S2_fjLb0ELj1024ELj4ENS_18Kernel_traits_baseILj3072EfS2_S2_S2_fjLj1024EEEEELb0ELb1EEEvNS_9BwdParamsE,@"STO_CUDA_ENTRY STV_DEFAULT"
_ZN10layer_norm22ln_bwd_finalize_kernelINS_22Kernel_traits_finalizeILj3072Ef6__halfS2_S2_fjLb0ELj1024ELj4ENS_18Kernel_traits_baseILj3072EfS2_S2_S2_fjLj1024EEEEELb0ELb1EEEvNS_9BwdParamsE:
.text._ZN10layer_norm22ln_bwd_finalize_kernelINS_22Kernel_traits_finalizeILj3072Ef6__halfS2_S2_fjLb0ELj1024ELj4ENS_18Kernel_traits_baseILj3072EfS2_S2_S2_fjLj1024EEEEELb0ELb1EEEvNS_9BwdParamsE:
        /* <DEDUP_REMOVED lines=26> */
.L_x_1779:
        /* <DEDUP_REMOVED lines=31> */
.L_x_1774:
        /* <DEDUP_REMOVED lines=34> */
.L_x_1773:
[----:B------:R-:W-:Y:S05]  /*05b0*/  BSYNC B1 ;  /* 0x0000000000017941 */ /* 0x000fea0003800000 */
.L_x_1772:
        /* <DEDUP_REMOVED lines=25> */
.L_x_1776:
[----:B------:R-:W-:Y:S05]  /*0750*/  BSYNC B1 ;  /* 0x0000000000017941 */ /* 0x000fea0003800000 */
.L_x_1775:
        /* <DEDUP_REMOVED lines=12> */
.L_x_1771:
[----:B------:R-:W-:Y:S05]  /*0820*/  BSYNC B0 ;  /* 0x0000000000007941 */ /* 0x000fea0003800000 */
.L_x_1770:
        /* <DEDUP_REMOVED lines=29> */
.L_x_1790:
[----:B------:R-:W-:Y:S01]  /*0a00*/  @!P1 SHF.R.U32.HI R12, RZ, 0x3, R0 ;  /* 0x00000003ff0c9819 */ /* 0x000fe20000011600 */
[----:B----4-:R-:W-:Y:S01]  /*0a10*/  FADD.FTZ R14, R9, R14 ;  /* 0x0000000e090e7221 */ /* 0x010fe20000010000 */
[----:B---3--:R-:W-:Y:S02]  /*0a20*/  FADD.FTZ R11, R10, R11 ;  /* 0x0000000b0a0b7221 */ /* 0x008fe40000010000 */
[----:B------:R-:W-:-:S05]  /*0a30*/  @!P1 LOP3.LUT R12, R12, 0x1ffffffc, RZ, 0xc0, !PT ;  /* 0x1ffffffc0c0c9812 */ /* 0x000fca00078ec0ff */
[----:B------:R3:W-:Y:S04]  /*0a40*/  @!P1 STS [R12+UR4+0x2000], R14 ;  /* 0x0020000e0c009988 */ /* 0x0007e80008000804 */
[----:B------:R3:W-:Y:S02]  /*0a50*/  @!P1 STS [R12+UR4+0x2080], R11 ;  /* 0x0020800b0c009988 */ /* 0x0007e40008000804 */
.L_x_1777:
        /* <DEDUP_REMOVED lines=15> */
.L_x_1778:
[----:B------:R-:W-:Y:S01]  /*0b50*/  HFMA2.MMA R19, -RZ, RZ, 0, 5.9604644775390625e-08 ;  /* 0x00000001ff137435 */ /* 0x000fe200000001ff */
[----:B0--3--:R-:W-:Y:S01]  /*0b60*/  MOV R20, R10 ;  /* 0x0000000a00147202 */ /* 0x009fe20000000f00 */
[----:B------:R-:W-:Y:S01]  /*0b70*/  IMAD.MOV.U32 R22, RZ, RZ, 0x1f ;  /* 0x0000001fff167424 */ /* 0x000fe200078e00ff */
[----:B------:R-:W-:-:S08]  /*0b80*/  MOV R17, 0xffffffff ;  /* 0xffffffff00117802 */ /* 0x000fd00000000f00 */
[----:B-12---:R-:W-:Y:S05]  /*0b90*/  WARPSYNC.COLLECTIVE R17, `(.L_x_1780) ;  /* 0x0000000011087348 */ /* 0x006fea0003c00000 */
[----:B------:R0:W3:Y:S02]  /*0ba0*/  SHFL.BFLY P2, R18, R20, R19, R22 ;  /* 0x0c00001314127389 */ /* 0x0000e40000040016 */
[----:B0123--:R-:W-:Y:S01]  /*0bb0*/  ENDCOLLECTIVE ;  /* 0x000000000000791b */ /* 0x00ffe20003800000 */
.L_x_1780:
[----:B------:R-:W-:Y:S01]  /*0bc0*/  HFMA2.MMA R19, -RZ, RZ, 0, 1.1920928955078125e-07 ;  /* 0x00000002ff137435 */ /* 0x000fe200000001ff */
[----:B------:R-:W-:-:S05]  /*0bd0*/  MOV R11, R18 ;  /* 0x00000012000b7202 */ /* 0x000fca0000000f00 */
[----:B------:R-:W-:-:S05]  /*0be0*/  FADD.FTZ R11, R10, R11 ;  /* 0x0000000b0a0b7221 */ /* 0x000fca0000010000 */
[----:B------:R-:W-:-:S07]  /*0bf0*/  MOV R20, R11 ;  /* 0x0000000b00147202 */ /* 0x000fce0000000f00 */
[----:B------:R-:W-:Y:S05]  /*0c00*/  WARPSYNC.COLLECTIVE R17, `(.L_x_1781) ;  /* 0x0000000011087348 */ /* 0x000fea0003c00000 */
[----:B------:R0:W1:Y:S02]  /*0c10*/  SHFL.BFLY P2, R18, R20, R19, R22 ;  /* 0x0c00001314127389 */ /* 0x0000640000040016 */
[----:B01----:R-:W-:Y:S01]  /*0c20*/  ENDCOLLECTIVE ;  /* 0x000000000000791b */ /* 0x003fe20003800000 */
.L_x_1781:
[----:B------:R-:W-:Y:S01]  /*0c30*/  HFMA2.MMA R19, -RZ, RZ, 0, 2.384185791015625e-07 ;  /* 0x00000004ff137435 */ /* 0x000fe200000001ff */
[----:B------:R-:W-:-:S04]  /*0c40*/  IMAD.MOV.U32 R12, RZ, RZ, R18 ;  /* 0x000000ffff0c7224 */ /* 0x000fc800078e0012 */
[----:B------:R-:W-:-:S05]  /*0c50*/  FADD.FTZ R12, R11, R12 ;  /* 0x0000000c0b0c7221 */ /* 0x000fca0000010000 */
[----:B------:R-:W-:-:S07]  /*0c60*/  MOV R20, R12 ;  /* 0x0000000c00147202 */ /* 0x000fce0000000f00 */
[----:B------:R-:W-:Y:S05]  /*0c70*/  WARPSYNC.COLLECTIVE R17, `(.L_x_1782) ;  /* 0x0000000011087348 */ /* 0x000fea0003c00000 */
[----:B------:R0:W1:Y:S02]  /*0c80*/  SHFL.BFLY P2, R18, R20, R19, R22 ;  /* 0x0c00001314127389 */ /* 0x0000640000040016 */
[----:B01----:R-:W-:Y:S01]  /*0c90*/  ENDCOLLECTIVE ;  /* 0x000000000000791b */ /* 0x003fe20003800000 */
.L_x_1782:
[----:B------:R-:W-:Y:S01]  /*0ca0*/  IMAD.MOV.U32 R19, RZ, RZ, 0x8 ;  /* 0x00000008ff137424 */ /* 0x000fe200078e00ff */
[----:B------:R-:W-:-:S05]  /*0cb0*/  MOV R13, R18 ;  /* 0x00000012000d7202 */ /* 0x000fca0000000f00 */
[----:B------:R-:W-:-:S05]  /*0cc0*/  FADD.FTZ R13, R12, R13 ;  /* 0x0000000d0c0d7221 */ /* 0x000fca0000010000 */
[----:B------:R-:W-:-:S07]  /*0cd0*/  MOV R20, R13 ;  /* 0x0000000d00147202 */ /* 0x000fce0000000f00 */
[----:B------:R-:W-:Y:S05]  /*0ce0*/  WARPSYNC.COLLECTIVE R17, `(.L_x_1783) ;  /* 0x0000000011087348 */ /* 0x000fea0003c00000 */
[----:B------:R0:W1:Y:S02]  /*0cf0*/  SHFL.BFLY P2, R18, R20, R19, R22 ;  /* 0x0c00001314127389 */ /* 0x0000640000040016 */
[----:B01----:R-:W-:Y:S01]  /*0d00*/  ENDCOLLECTIVE ;  /* 0x000000000000791b */ /* 0x003fe20003800000 */
.L_x_1783:
[----:B------:R-:W-:Y:S01]  /*0d10*/  HFMA2.MMA R19, -RZ, RZ, 0, 9.5367431640625e-07 ;  /* 0x00000010ff137435 */ /* 0x000fe200000001ff */
[----:B------:R-:W-:-:S05]  /*0d20*/  MOV R10, R18 ;  /* 0x00000012000a7202 */ /* 0x000fca0000000f00 */
[----:B------:R-:W-:-:S05]  /*0d30*/  FADD.FTZ R10, R13, R10 ;  /* 0x0000000a0d0a7221 */ /* 0x000fca0000010000 */
[----:B------:R-:W-:-:S07]  /*0d40*/  MOV R20, R10 ;  /* 0x0000000a00147202 */ /* 0x000fce0000000f00 */
[----:B------:R-:W-:Y:S05]  /*0d50*/  WARPSYNC.COLLECTIVE R17, `(.L_x_1784) ;  /* 0x0000000011087348 */ /* 0x000fea0003c00000 */
[----:B------:R0:W1:Y:S02]  /*0d60*/  SHFL.BFLY P2, R18, R20, R19, R22 ;  /* 0x0c00001314127389 */ /* 0x0000640000040016 */
[----:B01----:R-:W-:Y:S01]  /*0d70*/  ENDCOLLECTIVE ;  /* 0x000000000000791b */ /* 0x003fe20003800000 */
.L_x_1784:
[----:B------:R-:W-:Y:S01]  /*0d80*/  HFMA2.MMA R19, -RZ, RZ, 0, 5.9604644775390625e-08 ;  /* 0x00000001ff137435 */ /* 0x000fe200000001ff */
[----:B------:R-:W-:Y:S01]  /*0d90*/  IMAD.MOV.U32 R20, RZ, RZ, R9 ;  /* 0x000000ffff147224 */ /* 0x000fe200078e0009 */
[----:B------:R-:W-:-:S09]  /*0da0*/  MOV R11, R18 ;  /* 0x00000012000b7202 */ /* 0x000fd20000000f00 */
[----:B------:R-:W-:Y:S05]  /*0db0*/  WARPSYNC.COLLECTIVE R17, `(.L_x_1785) ;  /* 0x0000000011087348 */ /* 0x000fea0003c00000 */
[----:B------:R0:W1:Y:S02]  /*0dc0*/  SHFL.BFLY P2, R18, R20, R19, R22 ;  /* 0x0c00001314127389 */ /* 0x0000640000040016 */
[----:B01----:R-:W-:Y:S01]  /*0dd0*/  ENDCOLLECTIVE ;  /* 0x000000000000791b */ /* 0x003fe20003800000 */
.L_x_1785:
[----:B------:R-:W-:Y:S01]  /*0de0*/  HFMA2.MMA R19, -RZ, RZ, 0, 1.1920928955078125e-07 ;  /* 0x00000002ff137435 */ /* 0x000fe200000001ff */
[----:B------:R-:W-:-:S05]  /*0df0*/  MOV R12, R18 ;  /* 0x00000012000c7202 */ /* 0x000fca0000000f00 */
[----:B------:R-:W-:-:S05]  /*0e00*/  FADD.FTZ R14, R9, R12 ;  /* 0x0000000c090e7221 */ /* 0x000fca0000010000 */
[----:B------:R-:W-:-:S07]  /*0e10*/  MOV R20, R14 ;  /* 0x0000000e00147202 */ /* 0x000fce0000000f00 */
[----:B------:R-:W-:Y:S05]  /*0e20*/  WARPSYNC.COLLECTIVE R17, `(.L_x_1786) ;  /* 0x0000000011087348 */ /* 0x000fea0003c00000 */
[----:B------:R0:W1:Y:S02]  /*0e30*/  SHFL.BFLY P2, R18, R20, R19, R22 ;  /* 0x0c00001314127389 */ /* 0x0000640000040016 */
[----:B01----:R-:W-:Y:S01]  /*0e40*/  ENDCOLLECTIVE ;  /* 0x000000000000791b */ /* 0x003fe20003800000 */
.L_x_1786:
[----:B------:R-:W-:Y:S01]  /*0e50*/  HFMA2.MMA R19, -RZ, RZ, 0, 2.384185791015625e-07 ;  /* 0x00000004ff137435 */ /* 0x000fe200000001ff */
[----:B------:R-:W-:-:S04]  /*0e60*/  IMAD.MOV.U32 R13, RZ, RZ, R18 ;  /* 0x000000ffff0d7224 */ /* 0x000fc800078e0012 */
[----:B------:R-:W-:-:S05]  /*0e70*/  FADD.FTZ R15, R14, R13 ;  /* 0x0000000d0e0f7221 */ /* 0x000fca0000010000 */
[----:B------:R-:W-:-:S07]  /*0e80*/  MOV R20, R15 ;  /* 0x0000000f00147202 */ /* 0x000fce0000000f00 */
[----:B------:R-:W-:Y:S05]  /*0e90*/  WARPSYNC.COLLECTIVE R17, `(.L_x_1787) ;  /* 0x0000000011087348 */ /* 0x000fea0003c00000 */
[----:B------:R0:W1:Y:S02]  /*0ea0*/  SHFL.BFLY P2, R18, R20, R19, R22 ;  /* 0x0c00001314127389 */ /* 0x0000640000040016 */
[----:B01----:R-:W-:Y:S01]  /*0eb0*/  ENDCOLLECTIVE ;  /* 0x000000000000791b */ /* 0x003fe20003800000 */
.L_x_1787:
[----:B------:R-:W-:Y:S01]  /*0ec0*/  IMAD.MOV.U32 R19, RZ, RZ, 0x8 ;  /* 0x00000008ff137424 */ /* 0x000fe200078e00ff */
[----:B------:R-:W-:-:S05]  /*0ed0*/  MOV R16, R18 ;  /* 0x0000001200107202 */ /* 0x000fca0000000f00 */
[----:B------:R-:W-:-:S05]  /*0ee0*/  FADD.FTZ R16, R15, R16 ;  /* 0x000000100f107221 */ /* 0x000fca0000010000 */
[----:B------:R-:W-:-:S07]  /*0ef0*/  MOV R20, R16 ;  /* 0x0000001000147202 */ /* 0x000fce0000000f00 */
[----:B------:R-:W-:Y:S05]  /*0f00*/  WARPSYNC.COLLECTIVE R17, `(.L_x_1788) ;  /* 0x0000000011087348 */ /* 0x000fea0003c00000 */
[----:B------:R0:W1:Y:S02]  /*0f10*/  SHFL.BFLY P2, R18, R20, R19, R22 ;  /* 0x0c00001314127389 */ /* 0x0000640000040016 */
[----:B01----:R-:W-:Y:S01]  /*0f20*/  ENDCOLLECTIVE ;  /* 0x000000000000791b */ /* 0x003fe20003800000 */
.L_x_1788:
[----:B------:R-:W-:Y:S01]  /*0f30*/  HFMA2.MMA R19, -RZ, RZ, 0, 9.5367431640625e-07 ;  /* 0x00000010ff137435 */ /* 0x000fe200000001ff */
[----:B------:R-:W-:-:S05]  /*0f40*/  MOV R9, R18 ;  /* 0x0000001200097202 */ /* 0x000fca0000000f00 */
[----:B------:R-:W-:-:S05]  /*0f50*/  FADD.FTZ R9, R16, R9 ;  /* 0x0000000910097221 */ /* 0x000fca0000010000 */
[----:B------:R-:W-:-:S07]  /*0f60*/  MOV R20, R9 ;  /* 0x0000000900147202 */ /* 0x000fce0000000f00 */
[----:B------:R-:W-:Y:S05]  /*0f70*/  WARPSYNC.COLLECTIVE R17, `(.L_x_1789) ;  /* 0x0000000011087348 */ /* 0x000fea0003c00000 */
[----:B------:R0:W1:Y:S02]  /*0f80*/  SHFL.BFLY P2, R18, R20, R19, R22 ;  /* 0x0c00001314127389 */ /* 0x0000640000040016 */
[----:B01----:R-:W-:Y:S01]  /*0f90*/  ENDCOLLECTIVE ;  /* 0x000000000000791b */ /* 0x003fe20003800000 */
.L_x_1789:
[----:B------:R-:W-:Y:S01]  /*0fa0*/  MOV R14, R18 ;  /* 0x00000012000e7202 */ /* 0x000fe20000000f00 */
[----:B------:R-:W-:Y:S06]  /*0fb0*/  BRA `(.L_x_1790) ;  /* 0xfffffff800907947 */ /* 0x000fec000383ffff */
.L_x_1791:
        /* <DEDUP_REMOVED lines=12> */
.L_x_3283:


//--------------------- .text._ZN10layer_norm40ln_parallel_residual_bwd_finalize_kernelINS_22Kernel_traits_finalizeILj3072Ef6__halfS2_S2_fjLb0ELj1024ELj4ENS_18Kernel_traits_baseILj3072EfS2_S2_S2_fjLj1024EEEEELb1EEEvNS_9BwdParamsE --------------------------
	.section	.text._ZN10layer_norm40ln_parallel_residual_bwd_finalize_kernelINS_22Kernel_traits_finalizeILj3072Ef6__halfS2_S2_fjLb0ELj1024ELj4ENS_18Kernel_traits_baseILj3072EfS2_S2_S2_fjLj1024EEEEELb1EEEvNS_9BwdParamsE,"ax",@progbits
	.align	128
        .global         _ZN10layer_norm40ln_parallel_residual_bwd_finalize_kernelINS_22Kernel_traits_finalizeILj3072Ef6__halfS2_S2_fjLb0ELj1024ELj4ENS_18Kernel_traits_baseILj3072EfS2_S2_S2_fjLj1024EEEEELb1EEEvNS_9BwdParamsE
        .type           _ZN10layer_norm40ln_parallel_residual_bwd_finalize_kernelINS_22Kernel_traits_finalizeILj3072Ef6__halfS2_S2_fjLb0ELj1024ELj4ENS_18Kernel_traits_baseILj3072EfS2_S2_S2_fjLj1024EEEEELb1EEEvNS_9BwdParamsE,@function
        .size           _ZN10layer_norm40ln_parallel_residual_bwd_finalize_kernelINS_22Kernel_traits_finalizeILj3072Ef6__halfS2_S2_fjLb0ELj1024ELj4ENS_18Kernel_traits_baseILj3072EfS2_S2_S2_fjLj1024EEEEELb1EEEvNS_9BwdParamsE,(.L_x_3284 - _ZN10layer_norm40ln_parallel_residual_bwd_finalize_kernelINS_22Kernel_traits_finalizeILj3072Ef6__halfS2_S2_fjLb0ELj1024ELj4ENS_18Kernel_traits_baseILj3072EfS2_S2_S2_fjLj1024EEEEELb1EEEvNS_9BwdParamsE)
        .other          _ZN10layer_norm40ln_parallel_residual_bwd_finalize_kernelINS_22Kernel_traits_finalizeILj3072Ef6__halfS2_S2_fjLb0ELj1024ELj4ENS_18Kernel_traits_baseILj3072EfS2_S2_S2_fjLj1024EEEEELb1EEEvNS_9BwdParamsE,@"STO_CUDA_ENTRY STV_DEFAULT"
_ZN10layer_norm40ln_parallel_residual_bwd_finalize_kernelINS_22Kernel_traits_finalizeILj3072Ef6__halfS2_S2_fjLb0ELj1024ELj4ENS_18Kernel_traits_baseILj3072EfS2_S2_S2_fjLj1024EEEEELb1EEEvNS_9BwdParamsE:
.text._ZN10layer_norm40ln_parallel_residual_bwd_finalize_kernelINS_22Kernel_traits_finalizeILj3072Ef6__halfS2_S2_fjLb0ELj1024ELj4ENS_18Kernel_traits_baseILj3072EfS2_S2_S2_fjLj1024EEEEELb1EEEvNS_9BwdParamsE:
        /* <DEDUP_REMOVED lines=23> */
.L_x_1803:
        /* <DEDUP_REMOVED lines=41> */
.L_x_1796:
        /* <DEDUP_REMOVED lines=62> */
.L_x_1795:
[----:B------:R-:W-:Y:S05]  /*07e0*/  BSYNC B1 ;  /* 0x0000000000017941 */ /* 0x000fea0003800000 */
.L_x_1794:
        /* <DEDUP_REMOVED lines=39> */
.L_x_1798:
[----:B------:R-:W-:Y:S05]  /*0a60*/  BSYNC B1 ;  /* 0x0000000000017941 */ /* 0x000fea0003800000 */
.L_x_1797:
        /* <DEDUP_REMOVED lines=20> */
.L_x_1793:
[----:B------:R-:W-:Y:S05]  /*0bb0*/  BSYNC B0 ;  /* 0x0000000000007941 */ /* 0x000fea0003800000 */
.L_x_1792:
        /* <DEDUP_REMOVED lines=54> */
.L_x_1824:
        /* <DEDUP_REMOVED lines=10> */
.L_x_1799:
        /* <DEDUP_REMOVED lines=22> */
.L_x_1802:
[----:B------:R-:W-:Y:S05]  /*1120*/  BSYNC B0 ;  /* 0x0000000000007941 */ /* 0x000fea0003800000 */
.L_x_1801:
[C---:B------:R-:W-:Y:S02]  /*1130*/  ISETP.GT.U32.AND P1, PT, R4.reuse, -0xc01, PT ;  /* 0xfffff3ff0400780c */ /* 0x040fe40003f24070 */
[----:B------:R-:W-:Y:S02]  /*1140*/  IADD3 R4, R4, 0xc00, RZ ;  /* 0x00000c0004047810 */ /* 0x000fe40007ffe0ff */
[----:B------:R-:W-:-:S09]  /*1150*/  IADD3 R5, R5, 0x600, RZ ;  /* 0x0000060005057810 */ /* 0x000fd20007ffe0ff */
[----:B------:R-:W-:Y:S05]  /*1160*/  @P1 BRA `(.L_x_1803) ;  /* 0xfffffff000001947 */ /* 0x000fea000383ffff */
[----:B------:R-:W-:Y:S05]  /*1170*/  EXIT ;  /* 0x000000000000794d */ /* 0x000fea0003800000 */
.L_x_1800:
[----:B------:R-:W-:Y:S01]  /*1180*/  HFMA2.MMA R13, -RZ, RZ, 0, 5.9604644775390625e-08 ;  /* 0x00000001ff0d7435 */ /* 0x000fe200000001ff */
[----:B0-----:R-:W-:Y:S02]  /*1190*/  MOV R26, R9 ;  /* 0x00000009001a7202 */ /* 0x001fe40000000f00 */
[----:B------:R-:W-:Y:S02]  /*11a0*/  MOV R12, 0x1f ;  /* 0x0000001f000c7802 */ /* 0x000fe40000000f00 */
[----:B------:R-:W-:-:S07]  /*11b0*/  MOV R11, 0xffffffff ;  /* 0xffffffff000b7802 */ /* 0x000fce0000000f00 */
[----:B-1234-:R-:W-:Y:S05]  /*11c0*/  WARPSYNC.COLLECTIVE R11, `(.L_x_1804) ;  /* 0x000000000b087348 */ /* 0x01efea0003c00000 */
[----:B------:R0:W0:Y:S02]  /*11d0*/  SHFL.BFLY P2, R16, R26, R13, R12 ;  /* 0x0c00000d1a107389 */ /* 0x000024000004000c */
[----:B01234-:R-:W-:Y:S01]  /*11e0*/  ENDCOLLECTIVE ;  /* 0x000000000000791b */ /* 0x01ffe20003800000 */
.L_x_1804:
[----:B------:R-:W-:Y:S01]  /*11f0*/  HFMA2.MMA R13, -RZ, RZ, 0, 1.1920928955078125e-07 ;  /* 0x00000002ff0d7435 */ /* 0x000fe200000001ff */
[----:B------:R-:W-:-:S05]  /*1200*/  FADD.FTZ R10, R9, R16 ;  /* 0x00000010090a7221 */ /* 0x000fca0000010000 */
[----:B------:R-:W-:-:S07]  /*1210*/  MOV R26, R10 ;  /* 0x0000000a001a7202 */ /* 0x000fce0000000f00 */
[----:B------:R-:W-:Y:S05]  /*1220*/  WARPSYNC.COLLECTIVE R11, `(.L_x_1805) ;  /* 0x000000000b087348 */ /* 0x000fea0003c00000 */
[----:B------:R0:W1:Y:S02]  /*1230*/  SHFL.BFLY P2, R16, R26, R13, R12 ;  /* 0x0c00000d1a107389 */ /* 0x000064000004000c */
[----:B01----:R-:W-:Y:S01]  /*1240*/  ENDCOLLECTIVE ;  /* 0x000000000000791b */ /* 0x003fe20003800000 */
.L_x_1805:
[----:B------:R-:W-:Y:S01]  /*1250*/  HFMA2.MMA R13, -RZ, RZ, 0, 2.384185791015625e-07 ;  /* 0x00000004ff0d7435 */ /* 0x000fe200000001ff */
[----:B------:R-:W-:-:S05]  /*1260*/  FADD.FTZ R9, R10, R16 ;  /* 0x000000100a097221 */ /* 0x000fca0000010000 */
[----:B------:R-:W-:-:S07]  /*1270*/  MOV R26, R9 ;  /* 0x00000009001a7202 */ /* 0x000fce0000000f00 */
[----:B------:R-:W-:Y:S05]  /*1280*/  WARPSYNC.COLLECTIVE R11, `(.L_x_1806) ;  /* 0x000000000b087348 */ /* 0x000fea0003c00000 */
[----:B------:R0:W1:Y:S02]  /*1290*/  SHFL.BFLY P2, R16, R26, R13, R12 ;  /* 0x0c00000d1a107389 */ /* 0x000064000004000c */
[----:B01----:R-:W-:Y:S01]  /*12a0*/  ENDCOLLECTIVE ;  /* 0x000000000000791b */ /* 0x003fe20003800000 */
.L_x_1806:
[----:B------:R-:W-:Y:S01]  /*12b0*/  HFMA2.MMA R13, -RZ, RZ, 0, 4.76837158203125e-07 ;  /* 0x00000008ff0d7435 */ /* 0x000fe200000001ff */
[----:B------:R-:W-:-:S05]  /*12c0*/  FADD.FTZ R18, R9, R16 ;  /* 0x0000001009127221 */ /* 0x000fca0000010000 */
[----:B------:R-:W-:-:S07]  /*12d0*/  MOV R26, R18 ;  /* 0x00000012001a7202 */ /* 0x000fce0000000f00 */
[----:B------:R-:W-:Y:S05]  /*12e0*/  WARPSYNC.COLLECTIVE R11, `(.L_x_1807) ;  /* 0x000000000b087348 */ /* 0x000fea0003c00000 */
[----:B------:R0:W1:Y:S02]  /*12f0*/  SHFL.BFLY P2, R16, R26, R13, R12 ;  /* 0x0c00000d1a107389 */ /* 0x000064000004000c */
[----:B01----:R-:W-:Y:S01]  /*1300*/  ENDCOLLECTIVE ;  /* 0x000000000000791b */ /* 0x003fe20003800000 */
.L_x_1807:
[----:B------:R-:W-:Y:S01]  /*1310*/  HFMA2.MMA R13, -RZ, RZ, 0, 9.5367431640625e-07 ;  /* 0x00000010ff0d7435 */ /* 0x000fe200000001ff */
[----:B------:R-:W-:-:S05]  /*1320*/  FADD.FTZ R10, R18, R16 ;  /* 0x00000010120a7221 */ /* 0x000fca0000010000 */
[----:B------:R-:W-:-:S07]  /*1330*/  MOV R26, R10 ;  /* 0x0000000a001a7202 */ /* 0x000fce0000000f00 */
[----:B------:R-:W-:Y:S05]  /*1340*/  WARPSYNC.COLLECTIVE R11, `(.L_x_1808) ;  /* 0x000000000b087348 */ /* 0x000fea0003c00000 */
[----:B------:R0:W1:Y:S02]  /*1350*/  SHFL.BFLY P2, R16, R26, R13, R12 ;  /* 0x0c00000d1a107389 */ /* 0x000064000004000c */
[----:B01----:R-:W-:Y:S01]  /*1360*/  ENDCOLLECTIVE ;  /* 0x000000000000791b */ /* 0x003fe20003800000 */
.L_x_1808:
[----:B------:R-:W-:Y:S01]  /*1370*/  HFMA2.MMA R13, -RZ, RZ, 0, 5.9604644775390625e-08 ;  /* 0x00000001ff0d7435 */ /* 0x000fe200000001ff */
[----:B------:R-:W-:Y:S02]  /*1380*/  MOV R26, R14 ;  /* 0x0000000e001a7202 */ /* 0x000fe40000000f00 */
[----:B------:R-:W-:-:S08]  /*1390*/  MOV R9, R16 ;  /* 0x0000001000097202 */ /* 0x000fd00000000f00 */
[----:B------:R-:W-:Y:S05]  /*13a0*/  WARPSYNC.COLLECTIVE R11, `(.L_x_1809) ;  /* 0x000000000b087348 */ /* 0x000fea0003c00000 */
[----:B------:R0:W1:Y:S02]  /*13b0*/  SHFL.BFLY P2, R16, R26, R13, R12 ;  /* 0x0c00000d1a107389 */ /* 0x000064000004000c */
[----:B01----:R-:W-:Y:S01]  /*13c0*/  ENDCOLLECTIVE ;  /* 0x000000000000791b */ /* 0x003fe20003800000 */
.L_x_1809:
[----:B------:R-:W-:Y:S01]  /*13d0*/  HFMA2.MMA R13, -RZ, RZ, 0, 1.1920928955078125e-07 ;  /* 0x00000002ff0d7435 */ /* 0x000fe200000001ff */
[----:B------:R-:W-:-:S05]  /*13e0*/  MOV R15, R16 ;  /* 0x00000010000f7202 */ /* 0x000fca0000000f00 */
[----:B------:R-:W-:-:S05]  /*13f0*/  FADD.FTZ R15, R14, R15 ;  /* 0x0000000f0e0f7221 */ /* 0x000fca0000010000 */
[----:B------:R-:W-:-:S07]  /*1400*/  MOV R26, R15 ;  /* 0x0000000f001a7202 */ /* 0x000fce0000000f00 */
[----:B------:R-:W-:Y:S05]  /*1410*/  WARPSYNC.COLLECTIVE R11, `(.L_x_1810) ;  /* 0x000000000b087348 */ /* 0x000fea0003c00000 */
[----:B------:R0:W1:Y:S02]  /*1420*/  SHFL.BFLY P2, R16, R26, R13, R12 ;  /* 0x0c00000d1a107389 */ /* 0x000064000004000c */
[----:B01----:R-:W-:Y:S01]  /*1430*/  ENDCOLLECTIVE ;  /* 0x000000000000791b */ /* 0x003fe20003800000 */
.L_x_1810:
[----:B------:R-:W-:Y:S01]  /*1440*/  HFMA2.MMA R13, -RZ, RZ, 0, 2.384185791015625e-07 ;  /* 0x00000004ff0d7435 */ /* 0x000fe200000001ff */
[----:B------:R-:W-:-:S05]  /*1450*/  MOV R18, R16 ;  /* 0x0000001000127202 */ /* 0x000fca0000000f00 */
[----:B------:R-:W-:-:S05]  /*1460*/  FADD.FTZ R14, R15, R18 ;  /* 0x000000120f0e7221 */ /* 0x000fca0000010000 */
[----:B------:R-:W-:-:S07]  /*1470*/  MOV R26, R14 ;  /* 0x0000000e001a7202 */ /* 0x000fce0000000f00 */
[----:B------:R-:W-:Y:S05]  /*1480*/  WARPSYNC.COLLECTIVE R11, `(.L_x_1811) ;  /* 0x000000000b087348 */ /* 0x000fea0003c00000 */
[----:B------:R0:W1:Y:S02]  /*1490*/  SHFL.BFLY P2, R16, R26, R13, R12 ;  /* 0x0c00000d1a107389 */ /* 0x000064000004000c */
[----:B01----:R-:W-:Y:S01]  /*14a0*/  ENDCOLLECTIVE ;  /* 0x000000000000791b */ /* 0x003fe20003800000 */
.L_x_1811:
[----:B------:R-:W-:Y:S01]  /*14b0*/  HFMA2.MMA R13, -RZ, RZ, 0, 4.76837158203125e-07 ;  /* 0x00000008ff0d7435 */ /* 0x000fe200000001ff */
[----:B------:R-:W-:-:S05]  /*14c0*/  MOV R17, R16 ;  /* 0x0000001000117202 */ /* 0x000fca0000000f00 */
[----:B------:R-:W-:-:S05]  /*14d0*/  FADD.FTZ R19, R14, R17 ;  /* 0x000000110e137221 */ /* 0x000fca0000010000 */
[----:B------:R-:W-:-:S07]  /*14e0*/  MOV R26, R19 ;  /* 0x00000013001a7202 */ /* 0x000fce0000000f00 */
[----:B------:R-:W-:Y:S05]  /*14f0*/  WARPSYNC.COLLECTIVE R11, `(.L_x_1812) ;  /* 0x000000000b087348 */ /* 0x000fea0003c00000 */
[----:B------:R0:W1:Y:S02]  /*1500*/  SHFL.BFLY P2, R16, R26, R13, R12 ;  /* 0x0c00000d1a107389 */ /* 0x000064000004000c */
[----:B01----:R-:W-:Y:S01]  /*1510*/  ENDCOLLECTIVE ;  /* 0x000000000000791b */ /* 0x003fe20003800000 */
.L_x_1812:
[----:B------:R-:W-:Y:S01]  /*1520*/  HFMA2.MMA R13, -RZ, RZ, 0, 9.5367431640625e-07 ;  /* 0x00000010ff0d7435 */ /* 0x000fe200000001ff */
[----:B------:R-:W-:-:S05]  /*1530*/  MOV R20, R16 ;  /* 0x0000001000147202 */ /* 0x000fca0000000f00 */
[----:B------:R-:W-:-:S05]  /*1540*/  FADD.FTZ R15, R19, R20 ;  /* 0x00000014130f7221 */ /* 0x000fca0000010000 */
[----:B------:R-:W-:-:S07]  /*1550*/  MOV R26, R15 ;  /* 0x0000000f001a7202 */ /* 0x000fce0000000f00 */
[----:B------:R-:W-:Y:S05]  /*1560*/  WARPSYNC.COLLECTIVE R11, `(.L_x_1813) ;  /* 0x000000000b087348 */ /* 0x000fea0003c00000 */
[----:B------:R0:W1:Y:S02]  /*1570*/  SHFL.BFLY P2, R16, R26, R13, R12 ;  /* 0x0c00000d1a107389 */ /* 0x000064000004000c */
[----:B01----:R-:W-:Y:S01]  /*1580*/  ENDCOLLECTIVE ;  /* 0x000000000000791b */ /* 0x003fe20003800000 */
.L_x_1813:
[----:B------:R-:W-:Y:S01]  /*1590*/  HFMA2.MMA R13, -RZ, RZ, 0, 5.9604644775390625e-08 ;  /* 0x00000001ff0d7435 */ /* 0x000fe200000001ff */
[----:B------:R-:W-:Y:S02]  /*15a0*/  MOV R26, R8 ;  /* 0x00000008001a7202 */ /* 0x000fe40000000f00 */
[----:B------:R-:W-:-:S08]  /*15b0*/  MOV R14, R16 ;  /* 0x00000010000e7202 */ /* 0x000fd00000000f00 */
[----:B------:R-:W-:Y:S05]  /*15c0*/  WARPSYNC.COLLECTIVE R11, `(.L_x_1814) ;  /* 0x000000000b087348 */ /* 0x000fea0003c00000 */
[----:B------:R0:W1:Y:S02]  /*15d0*/  SHFL.BFLY P2, R16, R26, R13, R12 ;  /* 0x0c00000d1a107389 */ /* 0x000064000004000c */
[----:B01----:R-:W-:Y:S01]  /*15e0*/  ENDCOLLECTIVE ;  /* 0x000000000000791b */ /* 0x003fe20003800000 */
.L_x_1814:
[----:B------:R-:W-:Y:S01]  /*15f0*/  HFMA2.MMA R13, -RZ, RZ, 0, 1.1920928955078125e-07 ;  /* 0x00000002ff0d7435 */ /* 0x000fe200000001ff */
[----:B------:R-:W-:-:S05]  /*1600*/  MOV R17, R16 ;  /* 0x0000001000117202 */ /* 0x000fca0000000f00 */
[----:B------:R-:W-:-:S05]  /*1610*/  FADD.FTZ R19, R8, R17 ;  /* 0x0000001108137221 */ /* 0x000fca0000010000 */
[----:B------:R-:W-:-:S07]  /*1620*/  MOV R26, R19 ;  /* 0x00000013001a7202 */ /* 0x000fce0000000f00 */
[----:B------:R-:W-:Y:S05]  /*1630*/  WARPSYNC.COLLECTIVE R11, `(.L_x_1815) ;  /* 0x000000000b087348 */ /* 0x000fea0003c00000 */
[----:B------:R0:W1:Y:S02]  /*1640*/  SHFL.BFLY P2, R16, R26, R13, R12 ;  /* 0x0c00000d1a107389 */ /* 0x000064000004000c */
[----:B01----:R-:W-:Y:S01]  /*1650*/  ENDCOLLECTIVE ;  /* 0x000000000000791b */ /* 0x003fe20003800000 */
.L_x_1815:
[----:B------:R-:W-:Y:S01]  /*1660*/  HFMA2.MMA R13, -RZ, RZ, 0, 2.384185791015625e-07 ;  /* 0x00000004ff0d7435 */ /* 0x000fe200000001ff */
[----:B------:R-:W-:-:S05]  /*1670*/  MOV R20, R16 ;  /* 0x0000001000147202 */ /* 0x000fca0000000f00 */
[----:B------:R-:W-:-:S05]  /*1680*/  FADD.FTZ R8, R19, R20 ;  /* 0x0000001413087221 */ /* 0x000fca0000010000 */
[----:B------:R-:W-:-:S07]  /*1690*/  MOV R26, R8 ;  /* 0x00000008001a7202 */ /* 0x000fce0000000f00 */
[----:B------:R-:W-:Y:S05]  /*16a0*/  WARPSYNC.COLLECTIVE R11, `(.L_x_1816) ;  /* 0x000000000b087348 */ /* 0x000fea0003c00000 */
[----:B------:R0:W1:Y:S02]  /*16b0*/  SHFL.BFLY P2, R16, R26, R13, R12 ;  /* 0x0c00000d1a107389 */ /* 0x000064000004000c */
[----:B01----:R-:W-:Y:S01]  /*16c0*/  ENDCOLLECTIVE ;  /* 0x000000000000791b */ /* 0x003fe20003800000 */
.L_x_1816:
[----:B------:R-:W-:Y:S01]  /*16d0*/  HFMA2.MMA R13, -RZ, RZ, 0, 4.76837158203125e-07 ;  /* 0x00000008ff0d7435 */ /* 0x000fe200000001ff */
[----:B------:R-:W-:-:S05]  /*16e0*/  MOV R21, R16 ;  /* 0x0000001000157202 */ /* 0x000fca0000000f00 */
[----:B------:R-:W-:-:S05]  /*16f0*/  FADD.FTZ R21, R8, R21 ;  /* 0x0000001508157221 */ /* 0x000fca0000010000 */
[----:B------:R-:W-:-:S07]  /*1700*/  MOV R26, R21 ;  /* 0x00000015001a7202 */ /* 0x000fce0000000f00 */
[----:B------:R-:W-:Y:S05]  /*1710*/  WARPSYNC.COLLECTIVE R11, `(.L_x_1817) ;  /* 0x000000000b087348 */ /* 0x000fea0003c00000 */
[----:B------:R0:W1:Y:S02]  /*1720*/  SHFL.BFLY P2, R16, R26, R13, R12 ;  /* 0x0c00000d1a107389 */ /* 0x000064000004000c */
[----:B01----:R-:W-:Y:S01]  /*1730*/  ENDCOLLECTIVE ;  /* 0x000000000000791b */ /* 0x003fe20003800000 */
.L_x_1817:
[----:B------:R-:W-:Y:S01]  /*1740*/  HFMA2.MMA R13, -RZ, RZ, 0, 9.5367431640625e-07 ;  /* 0x00000010ff0d7435 */ /* 0x000fe200000001ff */
[----:B------:R-:W-:-:S05]  /*1750*/  MOV R22, R16 ;  /* 0x0000001000167202 */ /* 0x000fca0000000f00 */
[----:B------:R-:W-:-:S05]  /*1760*/  FADD.FTZ R17, R21, R22 ;  /* 0x0000001615117221 */ /* 0x000fca0000010000 */
[----:B------:R-:W-:-:S07]  /*1770*/  MOV R26, R17 ;  /* 0x00000011001a7202 */ /* 0x000fce0000000f00 */
[----:B------:R-:W-:Y:S05]  /*1780*/  WARPSYNC.COLLECTIVE R11, `(.L_x_1818) ;  /* 0x000000000b087348 */ /* 0x000fea0003c00000 */
[----:B------:R0:W1:Y:S02]  /*1790*/  SHFL.BFLY P2, R16, R26, R13, R12 ;  /* 0x0c00000d1a107389 */ /* 0x000064000004000c */
[----:B01----:R-:W-:Y:S01]  /*17a0*/  ENDCOLLECTIVE ;  /* 0x000000000000791b */ /* 0x003fe20003800000 */
.L_x_1818:
[----:B------:R-:W-:Y:S01]  /*17b0*/  HFMA2.MMA R13, -RZ, RZ, 0, 5.9604644775390625e-08 ;  /* 0x00000001ff0d7435 */ /* 0x000fe200000001ff */
[----:B------:R-:W-:Y:S02]  /*17c0*/  MOV R26, R7 ;  /* 0x00000007001a7202 */ /* 0x000fe40000000f00 */
[----:B------:R-:W-:-:S08]  /*17d0*/  MOV R8, R16 ;  /* 0x0000001000087202 */ /* 0x000fd00000000f00 */
[----:B------:R-:W-:Y:S05]  /*17e0*/  WARPSYNC.COLLECTIVE R11, `(.L_x_1819) ;  /* 0x000000000b087348 */ /* 0x000fea0003c00000 */
[----:B------:R0:W1:Y:S02]  /*17f0*/  SHFL.BFLY P2, R16, R26, R13, R12 ;  /* 0x0c00000d1a107389 */ /* 0x000064000004000c */
[----:B01----:R-:W-:Y:S01]  /*1800*/  ENDCOLLECTIVE ;  /* 0x000000000000791b */ /* 0x003fe20003800000 */
.L_x_1819:
[----:B------:R-:W-:Y:S01]  /*1810*/  HFMA2.MMA R13, -RZ, RZ, 0, 1.1920928955078125e-07 ;  /* 0x00000002ff0d7435 */ /* 0x000fe200000001ff */
[----:B------:R-:W-:-:S05]  /*1820*/  MOV R18, R16 ;  /* 0x0000001000127202 */ /* 0x000fca0000000f00 */
[----:B------:R-:W-:-:S05]  /*1830*/  FADD.FTZ R22, R7, R18 ;  /* 0x0000001207167221 */ /* 0x000fca0000010000 */
[----:B------:R-:W-:-:S07]  /*1840*/  MOV R26, R22 ;  /* 0x00000016001a7202 */ /* 0x000fce0000000f00 */
[----:B------:R-:W-:Y:S05]  /*1850*/  WARPSYNC.COLLECTIVE R11, `(.L_x_1820) ;  /* 0x000000000b087348 */ /* 0x000fea0003c00000 */
[----:B------:R0:W1:Y:S02]  /*1860*/  SHFL.BFLY P2, R16, R26, R13, R12 ;  /* 0x0c00000d1a107389 */ /* 0x000064000004000c */
[----:B01----:R-:W-:Y:S01]  /*1870*/  ENDCOLLECTIVE ;  /* 0x000000000000791b */ /* 0x003fe20003800000 */
.L_x_1820:
[----:B------:R-:W-:Y:S01]  /*1880*/  HFMA2.MMA R13, -RZ, RZ, 0, 2.384185791015625e-07 ;  /* 0x00000004ff0d7435 */ /* 0x000fe200000001ff */
[----:B------:R-:W-:-:S05]  /*1890*/  MOV R21, R16 ;  /* 0x0000001000157202 */ /* 0x000fca0000000f00 */
[----:B------:R-:W-:-:S05]  /*18a0*/  FADD.FTZ R7, R22, R21 ;  /* 0x0000001516077221 */ /* 0x000fca0000010000 */
[----:B------:R-:W-:-:S07]  /*18b0*/  MOV R26, R7 ;  /* 0x00000007001a7202 */ /* 0x000fce0000000f00 */
[----:B------:R-:W-:Y:S05]  /*18c0*/  WARPSYNC.COLLECTIVE R11, `(.L_x_1821) ;  /* 0x000000000b087348 */ /* 0x000fea0003c00000 */
[----:B------:R0:W1:Y:S02]  /*18d0*/  SHFL.BFLY P2, R16, R26, R13, R12 ;  /* 0x0c00000d1a107389 */ /* 0x000064000004000c */
[----:B01----:R-:W-:Y:S01]  /*18e0*/  ENDCOLLECTIVE ;  /* 0x000000000000791b */ /* 0x003fe20003800000 */
.L_x_1821:
[----:B------:R-:W-:Y:S01]  /*18f0*/  HFMA2.MMA R13, -RZ, RZ, 0, 4.76837158203125e-07 ;  /* 0x00000008ff0d7435 */ /* 0x000fe200000001ff */
[----:B------:R-:W-:-:S05]  /*1900*/  MOV R20, R16 ;  /* 0x0000001000147202 */ /* 0x000fca0000000f00 */
[----:B------:R-:W-:-:S05]  /*1910*/  FADD.FTZ R23, R7, R20 ;  /* 0x0000001407177221 */ /* 0x000fca0000010000 */
[----:B------:R-:W-:-:S07]  /*1920*/  MOV R26, R23 ;  /* 0x00000017001a7202 */ /* 0x000fce0000000f00 */
[----:B------:R-:W-:Y:S05]  /*1930*/  WARPSYNC.COLLECTIVE R11, `(.L_x_1822) ;  /* 0x000000000b087348 */ /* 0x000fea0003c00000 */
[----:B------:R0:W1:Y:S02]  /*1940*/  SHFL.BFLY P2, R16, R26, R13, R12 ;  /* 0x0c00000d1a107389 */ /* 0x000064000004000c */
[----:B01----:R-:W-:Y:S01]  /*1950*/  ENDCOLLECTIVE ;  /* 0x000000000000791b */ /* 0x003fe20003800000 */
.L_x_1822:
[----:B------:R-:W-:Y:S01]  /*1960*/  HFMA2.MMA R13, -RZ, RZ, 0, 9.5367431640625e-07 ;  /* 0x00000010ff0d7435 */ /* 0x000fe200000001ff */
[----:B------:R-:W-:-:S05]  /*1970*/  MOV R24, R16 ;  /* 0x0000001000187202 */ /* 0x000fca0000000f00 */
[----:B------:R-:W-:-:S05]  /*1980*/  FADD.FTZ R24, R23, R24 ;  /* 0x0000001817187221 */ /* 0x000fca0000010000 */
[----:B------:R-:W-:-:S07]  /*1990*/  MOV R26, R24 ;  /* 0x00000018001a7202 */ /* 0x000fce0000000f00 */
[----:B------:R-:W-:Y:S05]  /*19a0*/  WARPSYNC.COLLECTIVE R11, `(.L_x_1823) ;  /* 0x000000000b087348 */ /* 0x000fea0003c00000 */
[----:B------:R0:W1:Y:S02]  /*19b0*/  SHFL.BFLY P2, R16, R26, R13, R12 ;  /* 0x0c00000d1a107389 */ /* 0x000064000004000c */
[----:B01----:R-:W-:Y:S01]  /*19c0*/  ENDCOLLECTIVE ;  /* 0x000000000000791b */ /* 0x003fe20003800000 */
.L_x_1823:
[----:B------:R-:W-:Y:S05]  /*19d0*/  BRA `(.L_x_1824) ;  /* 0xfffffff400507947 */ /* 0x000fea000383ffff */
.L_x_1825:
        /* <DEDUP_REMOVED lines=10> */
.L_x_3284:


//--------------------- .text._ZN10layer_norm31ln_parallel_residual_bwd_kernelINS_13Kernel_traitsIf6__halfS2_S2_fjLj3072ELj1ELj1ELj4ELj16ENS_18Kernel_traits_baseILj3072EfS2_S2_S2_fjLj128EEEEELb1ELb1ELb1EEEvNS_9BwdParamsE --------------------------
	.section	.text._ZN10layer_norm31ln_parallel_residual_bwd_kernelINS_13Kernel_traitsIf6__halfS2_S2_fjLj3072ELj1ELj1ELj4ELj16ENS_18Kernel_traits_baseILj3072EfS2_S2_S2_fjLj128EEEEELb1ELb1ELb1EEEvNS_9BwdParamsE,"ax",@progbits
	.align	128
        .global         _ZN10layer_norm31ln_parallel_residual_bwd_kernelINS_13Kernel_traitsIf6__halfS2_S2_fjLj3072ELj1ELj1ELj4ELj16ENS_18Kernel_traits_baseILj3072EfS2_S2_S2_fjLj128EEEEELb1ELb1ELb1EEEvNS_9BwdParamsE
        .type           _ZN10layer_norm31ln_parallel_residual_bwd_kernelINS_13Kernel_traitsIf6__halfS2_S2_fjLj3072ELj1ELj1ELj4ELj16ENS_18Kernel_traits_baseILj3072EfS2_S2_S2_fjLj128EEEEELb1ELb1ELb1EEEvNS_9BwdParamsE,@function
        .size           _ZN10layer_norm31ln_parallel_residual_bwd_kernelINS_13Kernel_traitsIf6__halfS2_S2_fjLj3072ELj1ELj1ELj4ELj16ENS_18Kernel_traits_baseILj3072EfS2_S2_S2_fjLj128EEEEELb1ELb1ELb1EEEvNS_9BwdParamsE,(.L_x_3285 - _ZN10layer_norm31ln_parallel_residual_bwd_kernelINS_13Kernel_traitsIf6__halfS2_S2_fjLj3072ELj1ELj1ELj4ELj16ENS_18Kernel_traits_baseILj3072EfS2_S2_S2_fjLj128EEEEELb1ELb1ELb1EEEvNS_9BwdParamsE)
        .other          _ZN10layer_norm31ln_parallel_residual_bwd_kernelINS_13Kernel_traitsIf6__halfS2_S2_fjLj3072ELj1ELj1ELj4ELj16ENS_18Kernel_traits_baseILj3072EfS2_S2_S2_fjLj128EEEEELb1ELb1ELb1EEEvNS_9BwdParamsE,@"STO_CUDA_ENTRY STV_DEFAULT"
_ZN10layer_norm31ln_parallel_residual_bwd_kernelINS_13Kernel_traitsIf6__halfS2_S2_fjLj3072ELj1ELj1ELj4ELj16ENS_18Kernel_traits_baseILj3072EfS2_S2_S2_fjLj128EEEEELb1ELb1ELb1EEEvNS_9BwdParamsE:
.text._ZN10layer_norm31ln_parallel_residual_bwd_kernelINS_13Kernel_traitsIf6__halfS2_S2_fjLj3072ELj1ELj1ELj4ELj16ENS_18Kernel_traits_baseILj3072EfS2_S2_S2_fjLj128EEEEELb1ELb1ELb1EEEvNS_9BwdParamsE:
        /* <DEDUP_REMOVED lines=43> */
.L_x_1826:
        /* <DEDUP_REMOVED lines=16> */
[----:B------:R-:W-:Y:S01]  /*03b0*/  ISETP.NE.AND.EX P0, PT, RZ, UR7, PT, P0 ;  /* 0x00000007ff007c0c */ /* 0x000fe2000bf05300 */
[----:B------:R-:W-:Y:S01]  /*03c0*/  IMAD.MOV.U32 R87, RZ, RZ, RZ ;  /* 0x000000ffff577224 */ /* 0x000fe200078e00ff */
[----:B------:R-:W-:-:S02]  /*03d0*/  LEA R86, R86, 0x4, 0x2 ;  /* 0x0000000456567811 */ /* 0x000fc400078e10ff */
        /* <DEDUP_REMOVED lines=24> */
[----:B------:R-:W-:Y:S02]  /*0560*/  MOV R134, RZ ;  /* 0x000000ff00867202 */ /* 0x000fe40000000f00 */
[----:B0-----:R-:W-:-:S07]  /*0570*/  LOP3.LUT R135, R84, 0x7f, RZ, 0xc0, !PT ;  /* 0x0000007f54877812 */ /* 0x001fce00078ec0ff */
.L_x_1829:
        /* <DEDUP_REMOVED lines=12> */
[----:B------:R-:W-:Y:S01]  /*0640*/  VIADD R151, R145, 0x100 ;  /* 0x0000010091977836 */ /* 0x000fe20000000000 */
[----:B------:R-:W-:Y:S01]  /*0650*/  IADD3.X R49, R142, UR13, RZ, P1, !PT ;  /* 0x0000000d8e317c10 */ /* 0x000fe20008ffe4ff */
[----:B0-----:R-:W-:Y:S01]  /*0660*/  IMAD.WIDE R76, R85, 0x4, R76 ;  /* 0x00000004554c7825 */ /* 0x001fe200078e024c */
[----:B------:R-:W-:Y:S01]  /*0670*/  SHF.R.U32.HI R140, RZ, 0x1c, R147 ;  /* 0x0000001cff8c7819 */ /* 0x000fe20000011693 */
[----:B------:R-:W0:Y:S01]  /*0680*/  LDC.64 R78, c[0x0][0x300] ;  /* 0x0000c000ff4e7b82 */ /* 0x000e220000000a00 */
[----:B------:R-:W-:-:S02]  /*0690*/  IADD3 R56, P1, R139, UR12, RZ ;  /* 0x0000000c8b387c10 */ /* 0x000fc4000ff3e0ff */
[----:B------:R-:W-:Y:S01]  /*06a0*/  SHF.L.U32 R137, R151, 0x4, RZ ;  /* 0x0000000497897819 */ /* 0x000fe200000006ff */
[----:B------:R-:W3:Y:S01]  /*06b0*/  LDG.E.128 R48, desc[UR4][R48.64] ;  /* 0x0000000430307981 */ /* 0x000ee2000c1e1d00 */
[----:B------:R-:W-:Y:S01]  /*06c0*/  IADD3.X R57, R140, UR13, RZ, P1, !PT ;  /* 0x0000000d8c397c10 */ /* 0x000fe20008ffe4ff */
[----:B-1----:R-:W-:Y:S02]  /*06d0*/  IMAD.WIDE.U32 R52, R145, 0x10, R68 ;  /* 0x0000001091347825 */ /* 0x002fe400078e0044 */
[----:B------:R-:W4:Y:S01]  /*06e0*/  LDG.E R143, desc[UR4][R76.64] ;  /* 0x000000044c8f7981 */ /* 0x000f22000c1e1900 */
[----:B------:R-:W-:Y:S01]  /*06f0*/  SHF.R.U32.HI R136, RZ, 0x1c, R151 ;  /* 0x0000001cff887819 */ /* 0x000fe20000011697 */
[----:B------:R-:W1:Y:S01]  /*0700*/  @P0 LDC.64 R152, c[0x0][0x2c8] ;  /* 0x0000b200ff980b82 */ /* 0x000e620000000a00 */
[----:B------:R-:W-:Y:S01]  /*0710*/  IADD3 R64, P1, R137, UR12, RZ ;  /* 0x0000000c89407c10 */ /* 0x000fe2000ff3e0ff */
[----:B------:R-:W4:Y:S01]  /*0720*/  LDG.E.128 R56, desc[UR4][R56.64] ;  /* 0x0000000438387981 */ /* 0x000f22000c1e1d00 */
[----:B--2---:R-:W-:-:S02]  /*0730*/  IMAD.WIDE R80, R85, 0x4, R80 ;  /* 0x0000000455507825 */ /* 0x004fc400078e0250 */
[----:B------:R-:W-:Y:S01]  /*0740*/  IADD3.X R65, R136, UR13, RZ, P1, !PT ;  /* 0x0000000d88417c10 */ /* 0x000fe20008ffe4ff */
[----:B------:R-:W2:Y:S01]  /*0750*/  LDG.E.128 R52, desc[UR4][R52.64] ;  /* 0x0000000434347981 */ /* 0x000ea2000c1e1d00 */
[--C-:B------:R-:W-:Y:S01]  /*0760*/  IMAD.WIDE.U32 R60, R147, 0x10, R68.reuse ;  /* 0x00000010933c7825 */ /* 0x100fe200078e0044 */
[----:B------:R-:W1:Y:S02]  /*0770*/  @P0 LDC.64 R160, c[0x0][0x2c8] ;  /* 0x0000b200ffa00b82 */ /* 0x000e640000000a00 */
[----:B------:R1:W2:Y:S04]  /*0780*/  LDG.E R138, desc[UR4][R80.64] ;  /* 0x00000004508a7981 */ /* 0x0002a8000c1e1900 */
[----:B------:R-:W2:Y:S02]  /*0790*/  LDG.E.128 R60, desc[UR4][R60.64] ;  /* 0x000000043c3c7981 */ /* 0x000ea4000c1e1d00 */
[----:B------:R-:W1:Y:S02]  /*07a0*/  @P0 LDC.64 R162, c[0x0][0x2c8] ;  /* 0x0000b200ffa20b82 */ /* 0x000e640000000a00 */
[----:B------:R-:W2:Y:S01]  /*07b0*/  LDG.E.128 R64, desc[UR4][R64.64] ;  /* 0x0000000440407981 */ /* 0x000ea2000c1e1d00 */
[----:B------:R-:W-:Y:S01]  /*07c0*/  IMAD.WIDE.U32 R68, R151, 0x10, R68 ;  /* 0x0000001097447825 */ /* 0x000fe200078e0044 */
[----:B0-----:R-:W-:-:S05]  /*07d0*/  ISETP.NE.U32.AND P1, PT, R78, RZ, PT ;  /* 0x000000ff4e00720c */ /* 0x001fca0003f25070 */
[----:B------:R-:W2:Y:S01]  /*07e0*/  LDG.E.128 R68, desc[UR4][R68.64] ;  /* 0x0000000444447981 */ /* 0x000ea2000c1e1d00 */
[----:B------:R-:W-:-:S13]  /*07f0*/  ISETP.NE.AND.EX P1, PT, R79, RZ, PT, P1 ;  /* 0x000000ff4f00720c */ /* 0x000fda0003f25310 */
[----:B------:R-:W0:Y:S08]  /*0800*/  @P1 LDC.64 R82, c[0x0][0x248] ;  /* 0x00009200ff521b82 */ /* 0x000e300000000a00 */
[----:B------:R-:W0:Y:S08]  /*0810*/  @P1 LDC.64 R148, c[0x0][0x248] ;  /* 0x00009200ff941b82 */ /* 0x000e300000000a00 */
[----:B------:R-:W0:Y:S01]  /*0820*/  @P1 LDC.64 R164, c[0x0][0x248] ;  /* 0x00009200ffa41b82 */ /* 0x000e220000000a00 */
[----:B------:R-:W-:-:S02]  /*0830*/  SHF.L.U32 R155, R145, 0x3, RZ ;  /* 0x00000003919b7819 */ /* 0x000fc400000006ff */
[----:B------:R-:W-:Y:S02]  /*0840*/  SHF.R.U32.HI R154, RZ, 0x1d, R145 ;  /* 0x0000001dff9a7819 */ /* 0x000fe40000011691 */
[----:B-1----:R-:W-:Y:S02]  /*0850*/  SHF.L.U32 R81, R147, 0x3, RZ ;  /* 0x0000000393517819 */ /* 0x002fe400000006ff */
[----:B0-----:R-:W-:Y:S02]  /*0860*/  @P1 IADD3 R76, P2, R155, R82, RZ ;  /* 0x000000529b4c1210 */ /* 0x001fe40007f5e0ff */
[----:B------:R-:W-:Y:S02]  /*0870*/  SHF.R.U32.HI R156, RZ, 0x1d, R147 ;  /* 0x0000001dff9c7819 */ /* 0x000fe40000011693 */
[----:B------:R-:W-:Y:S01]  /*0880*/  @P1 IADD3.X R77, R154, R83, RZ, P2, !PT ;  /* 0x000000539a4d1210 */ /* 0x000fe200017fe4ff */
[----:B------:R-:W-:Y:S01]  /*0890*/  IMAD.SHL.U32 R83, R151, 0x8, RZ ;  /* 0x0000000897537824 */ /* 0x000fe200078e00ff */
[----:B------:R-:W-:-:S02]  /*08a0*/  @P0 LEA R146, P2, R147, R152, 0x4 ;  /* 0x0000009893920211 */ /* 0x000fc400078420ff */
[----:B------:R-:W-:Y:S01]  /*08b0*/  @P1 IADD3 R148, P4, R81, R148, RZ ;  /* 0x0000009451941210 */ /* 0x000fe20007f9e0ff */
[----:B-----5:R0:W5:Y:S01]  /*08c0*/  @P1 LDG.E.64 R74, desc[UR4][R76.64] ;  /* 0x000000044c4a1981 */ /* 0x020162000c1e1b00 */
[----:B------:R-:W-:Y:S02]  /*08d0*/  @P0 LEA.HI.X R147, R147, R153, RZ, 0x4, P2 ;  /* 0x0000009993930211 */ /* 0x000fe400010f24ff */
[----:B------:R-:W-:Y:S02]  /*08e0*/  @P1 IADD3.X R149, R156, R149, RZ, P4, !PT ;  /* 0x000000959c951210 */ /* 0x000fe400027fe4ff */
[----:B------:R-:W-:Y:S01]  /*08f0*/  SHF.R.U32.HI R158, RZ, 0x1d, R151 ;  /* 0x0000001dff9e7819 */ /* 0x000fe20000011697 */
[----:B------:R-:W5:Y:S01]  /*0900*/  @P0 LDG.E.128 R28, desc[UR4][R146.64] ;  /* 0x00000004921c0981 */ /* 0x000f62000c1e1d00 */
[----:B------:R-:W-:Y:S02]  /*0910*/  @P1 IADD3 R152, P5, R83, R164, RZ ;  /* 0x000000a453981210 */ /* 0x000fe40007fbe0ff */
[----:B------:R-:W-:Y:S01]  /*0920*/  @P0 LEA R144, P2, R145, R160, 0x4 ;  /* 0x000000a091900211 */ /* 0x000fe200078420ff */
[----:B------:R-:W5:Y:S01]  /*0930*/  @P1 LDG.E.64 R72, desc[UR4][R148.64] ;  /* 0x0000000494481981 */ /* 0x000f62000c1e1b00 */
[----:B------:R-:W-:-:S02]  /*0940*/  @P0 LEA R150, P4, R151, R162, 0x4 ;  /* 0x000000a297960211 */ /* 0x000fc400078820ff */
[----:B------:R-:W-:Y:S02]  /*0950*/  @P1 IADD3.X R153, R158, R165, RZ, P5, !PT ;  /* 0x000000a59e991210 */ /* 0x000fe40002ffe4ff */
[----:B------:R-:W-:Y:S02]  /*0960*/  @P0 LEA.HI.X R145, R145, R161, RZ, 0x4, P2 ;  /* 0x000000a191910211 */ /* 0x000fe400010f24ff */
[----:B------:R-:W-:Y:S01]  /*0970*/  @P0 LEA.HI.X R151, R151, R163, RZ, 0x4, P4 ;  /* 0x000000a397970211 */ /* 0x000fe200020f24ff */
[----:B------:R-:W5:Y:S01]  /*0980*/  @P1 LDG.E.64 R2, desc[UR4][R152.64] ;  /* 0x0000000498021981 */ /* 0x000f62000c1e1b00 */
[----:B------:R-:W-:Y:S02]  /*0990*/  IADD3 R82, P2, R155, UR14, RZ ;  /* 0x0000000e9b527c10 */ /* 0x000fe4000ff5e0ff */
[----:B------:R-:W-:Y:S01]  /*09a0*/  IADD3 R80, P4, R81, UR14, RZ ;  /* 0x0000000e51507c10 */ /* 0x000fe2000ff9e0ff */
[----:B------:R1:W5:Y:S01]  /*09b0*/  @P0 LDG.E.128 R32, desc[UR4][R144.64] ;  /* 0x0000000490200981 */ /* 0x000362000c1e1d00 */
[----:B0-----:R-:W-:-:S02]  /*09c0*/  IADD3 R76, P5, R83, UR14, RZ ;  /* 0x0000000e534c7c10 */ /* 0x001fc4000ffbe0ff */
[----:B------:R-:W-:Y:S01]  /*09d0*/  IADD3.X R83, R154, UR15, RZ, P2, !PT ;  /* 0x0000000f9a537c10 */ /* 0x000fe200097fe4ff */
[----:B------:R0:W5:Y:S01]  /*09e0*/  @P0 LDG.E.128 R36, desc[UR4][R150.64] ;  /* 0x0000000496240981 */ /* 0x000162000c1e1d00 */
[----:B------:R-:W-:Y:S02]  /*09f0*/  IADD3.X R81, R156, UR15, RZ, P4, !PT ;  /* 0x0000000f9c517c10 */ /* 0x000fe4000a7fe4ff */
[----:B------:R-:W-:Y:S02]  /*0a00*/  IADD3.X R77, R158, UR15, RZ, P5, !PT ;  /* 0x0000000f9e4d7c10 */ /* 0x000fe4000affe4ff */
[----:B------:R-:W5:Y:S04]  /*0a10*/  LDG.E.64 R82, desc[UR4][R82.64] ;  /* 0x0000000452527981 */ /* 0x000f68000c1e1b00 */
[----:B------:R-:W5:Y:S04]  /*0a20*/  LDG.E.64 R80, desc[UR4][R80.64] ;  /* 0x0000000450507981 */ /* 0x000f68000c1e1b00 */
[----:B------:R-:W5:Y:S01]  /*0a30*/  LDG.E.64 R76, desc[UR4][R76.64] ;  /* 0x000000044c4c7981 */ /* 0x000f62000c1e1b00 */
[----:B------:R-:W-:Y:S01]  /*0a40*/  LOP3.LUT P5, RZ, R0, 0xff, RZ, 0xc0, !PT ;  /* 0x000000ff00ff7812 */ /* 0x000fe200078ac0ff */
[----:B------:R-:W-:Y:S01]  /*0a50*/  UMOV UR6, 0xffffffff ;  /* 0xffffffff00067882 */ /* 0x000fe20000000000 */
[----:B------:R-:W-:-:S04]  /*0a60*/  IADD3 R85, R85, UR10, RZ ;  /* 0x0000000a55557c10 */ /* 0x000fc8000fffe0ff */
[----:B------:R-:W-:Y:S01]  /*0a70*/  ISETP.GE.AND P4, PT, R85, UR11, PT ;  /* 0x0000000b55007c0c */ /* 0x000fe2000bf86270 */
[--C-:B---3--:R-:W-:Y:S01]  /*0a80*/  HADD2.F32 R0, -RZ, R48.reuse.H0_H0 ;  /* 0x20000030ff007230 */ /* 0x108fe20000004100 */
[----:B----4-:R-:W-:Y:S01]  /*0a90*/  FSEL R187, R143, RZ, !P3 ;  /* 0x000000ff8fbb7208 */ /* 0x010fe20005800000 */
[--C-:B------:R-:W-:Y:S02]  /*0aa0*/  HADD2.F32 R155, -RZ, R59.reuse.H0_H0 ;  /* 0x2000003bff9b7230 */ /* 0x100fe40000004100 */
[----:B------:R-:W-:Y:S02]  /*0ab0*/  HADD2.F32 R158, -RZ, R59.H1_H1 ;  /* 0x3000003bff9e7230 */ /* 0x000fe40000004100 */
[----:B------:R-:W-:Y:S01]  /*0ac0*/  FADD.FTZ R59, -R187, R0 ;  /* 0x00000000bb3b7221 */ /* 0x000fe20000010100 */
[----:B------:R-:W-:Y:S02]  /*0ad0*/  HADD2.F32 R48, -RZ, R48.H1_H1 ;  /* 0x30000030ff307230 */ /* 0x000fe40000004100 */
[----:B-1----:R-:W-:-:S02]  /*0ae0*/  HADD2.F32 R144, -RZ, R49.H0_H0 ;  /* 0x20000031ff907230 */ /* 0x002fc40000004100 */
[----:B--2---:R-:W-:Y:S02]  /*0af0*/  HADD2.F32 R153, -RZ, R52.H0_H0 ;  /* 0x20000034ff997230 */ /* 0x004fe40000004100 */
[----:B------:R-:W-:Y:S01]  /*0b00*/  FMUL.FTZ R0, R138, R59 ;  /* 0x0000003b8a007220 */ /* 0x000fe20000410000 */
[--C-:B------:R-:W-:Y:S02]  /*0b10*/  HADD2.F32 R148, -RZ, R58.reuse.H0_H0 ;  /* 0x2000003aff947230 */ /* 0x100fe40000004100 */
[----:B------:R-:W-:Y:S02]  /*0b20*/  HADD2.F32 R152, -RZ, R58.H1_H1 ;  /* 0x3000003aff987230 */ /* 0x000fe40000004100 */
[----:B0-----:R-:W-:Y:S01]  /*0b30*/  FADD.FTZ R151, -R187, R48 ;  /* 0x00000030bb977221 */ /* 0x001fe20000010100 */
[----:B------:R-:W-:Y:S02]  /*0b40*/  HADD2.F32 R49, -RZ, R49.H1_H1 ;  /* 0x30000031ff317230 */ /* 0x000fe40000004100 */
[----:B------:R-:W-:Y:S01]  /*0b50*/  FADD.FTZ R109, R153, R109 ;  /* 0x0000006d996d7221 */ /* 0x000fe20000010000 */
[----:B------:R-:W-:-:S02]  /*0b60*/  HADD2.F32 R145, -RZ, R50.H0_H0 ;  /* 0x20000032ff917230 */ /* 0x000fc40000004100 */
[-C--:B------:R-:W-:Y:S01]  /*0b70*/  FFMA.FTZ R133, R0, R153.reuse, R133 ;  /* 0x0000009900857223 */ /* 0x080fe20000010085 */
[--C-:B------:R-:W-:Y:S02]  /*0b80*/  HADD2.F32 R58, -RZ, R61.reuse.H0_H0 ;  /* 0x2000003dff3a7230 */ /* 0x100fe40000004100 */
[----:B------:R-:W-:Y:S02]  /*0b90*/  HADD2.F32 R149, -RZ, R61.H1_H1 ;  /* 0x3000003dff957230 */ /* 0x000fe40000004100 */
[----:B------:R-:W-:Y:S01]  /*0ba0*/  FADD.FTZ R61, -R187, R144 ;  /* 0x00000090bb3d7221 */ /* 0x000fe20000010100 */
[----:B------:R-:W-:Y:S02]  /*0bb0*/  HADD2.F32 R160, -RZ, R65.H0_H0 ;  /* 0x20000041ffa07230 */ /* 0x000fe40000004100 */
[----:B------:R-:W-:Y:S01]  /*0bc0*/  FMUL.FTZ R153, R24, R153 ;  /* 0x0000009918997220 */ /* 0x000fe20000410000 */
[----:B------:R-:W-:Y:S02]  /*0bd0*/  HADD2.F32 R50, -RZ, R50.H1_H1 ;  /* 0x30000032ff327230 */ /* 0x000fe40000004100 */
[----:B------:R-:W-:-:S02]  /*0be0*/  HADD2.F32 R52, -RZ, R52.H1_H1 ;  /* 0x30000034ff347230 */ /* 0x000fc40000004100 */
[C---:B------:R-:W-:Y:S01]  /*0bf0*/  FADD.FTZ R177, -R187.reuse, R158 ;  /* 0x0000009ebbb17221 */ /* 0x040fe20000010100 */
[--C-:B------:R-:W-:Y:S02]  /*0c00*/  HADD2.F32 R159, -RZ, R53.reuse.H0_H0 ;  /* 0x20000035ff9f7230 */ /* 0x100fe40000004100 */
[----:B------:R-:W-:Y:S02]  /*0c10*/  HADD2.F32 R164, -RZ, R53.H1_H1 ;  /* 0x30000035ffa47230 */ /* 0x000fe40000004100 */
[C---:B------:R-:W-:Y:S01]  /*0c20*/  FADD.FTZ R157, -R187.reuse, R49 ;  /* 0x00000031bb9d7221 */ /* 0x040fe20000010100 */
[----:B------:R-:W-:Y:S02]  /*0c30*/  HADD2.F32 R53, -RZ, R56.H0_H0 ;  /* 0x20000038ff357230 */ /* 0x000fe40000004100 */
[----:B------:R-:W-:Y:S01]  /*0c40*/  FADD.FTZ R183, -R187, R160 ;  /* 0x000000a0bbb77221 */ /* 0x000fe20000010100 */
[--C-:B------:R-:W-:Y:S02]  /*0c50*/  HADD2.F32 R147, -RZ, R57.reuse.H0_H0 ;  /* 0x20000039ff937230 */ /* 0x100fe40000004100 */
[C---:B------:R-:W-:Y:S01]  /*0c60*/  FMUL.FTZ R151, R138.reuse, R151 ;  /* 0x000000978a977220 */ /* 0x040fe20000410000 */
[----:B------:R-:W-:Y:S01]  /*0c70*/  FMUL.FTZ R158, R138, R61 ;  /* 0x0000003d8a9e7220 */ /* 0x000fe20000410000 */
[----:B------:R-:W-:-:S02]  /*0c80*/  HADD2.F32 R57, -RZ, R57.H1_H1 ;  /* 0x30000039ff397230 */ /* 0x000fc40000004100 */
[----:B------:R-:W-:Y:S01]  /*0c90*/  FADD.FTZ R163, -R187, R50 ;  /* 0x00000032bba37221 */ /* 0x000fe20000010100 */
[-C--:B------:R-:W-:Y:S01]  /*0ca0*/  FMUL.FTZ R160, R25, R52.reuse ;  /* 0x0000003419a07220 */ /* 0x080fe20000410000 */
[----:B------:R-:W-:Y:S01]  /*0cb0*/  FADD.FTZ R59, RZ, R153 ;  /* 0x00000099ff3b7221 */ /* 0x000fe20000010000 */
[----:B------:R-:W-:Y:S02]  /*0cc0*/  HADD2.F32 R162, -RZ, R66.H0_H0 ;  /* 0x20000042ffa27230 */ /* 0x000fe40000004100 */
[----:B------:R-:W-:Y:S01]  /*0cd0*/  FFMA.FTZ R50, R0, R153, RZ ;  /* 0x0000009900327223 */ /* 0x000fe200000100ff */
[----:B------:R-:W-:Y:S02]  /*0ce0*/  HADD2.F32 R161, -RZ, R65.H1_H1 ;  /* 0x30000041ffa17230 */ /* 0x000fe40000004100 */
[C---:B------:R-:W-:Y:S01]  /*0cf0*/  FADD.FTZ R145, -R187.reuse, R145 ;  /* 0x00000091bb917221 */ /* 0x040fe20000010100 */
[----:B------:R-:W-:Y:S01]  /*0d00*/  FADD.FTZ R65, -R187, R53 ;  /* 0x00000035bb417221 */ /* 0x000fe20000010100 */
[----:B------:R-:W-:Y:S01]  /*0d10*/  FADD.FTZ R110, R52, R110 ;  /* 0x0000006e346e7221 */ /* 0x000fe20000010000 */
[----:B------:R-:W-:Y:S01]  /*0d20*/  FFMA.FTZ R134, R151, R52, R134 ;  /* 0x0000003497867223 */ /* 0x000fe20000010086 */
[----:B------:R-:W-:Y:S01]  /*0d30*/  FADD.FTZ R107, R159, R107 ;  /* 0x0000006b9f6b7221 */ /* 0x000fe20000010000 */
[----:B------:R-:W-:Y:S01]  /*0d40*/  FMUL.FTZ R157, R138, R157 ;  /* 0x0000009d8a9d7220 */ /* 0x000fe20000410000 */
[-C--:B------:R-:W-:Y:S01]  /*0d50*/  FFMA.FTZ R131, R158, R159.reuse, R131 ;  /* 0x0000009f9e837223 */ /* 0x080fe20000010083 */
[----:B------:R-:W-:Y:S01]  /*0d60*/  FMUL.FTZ R159, R26, R159 ;  /* 0x0000009f1a9f7220 */ /* 0x000fe20000410000 */
[----:B------:R-:W-:Y:S01]  /*0d70*/  FADD.FTZ R52, R59, R160 ;  /* 0x000000a03b347221 */ /* 0x000fe20000010000 */
[----:B------:R-:W-:Y:S01]  /*0d80*/  FADD.FTZ R143, -R187, R57 ;  /* 0x00000039bb8f7221 */ /* 0x000fe20000010100 */
[----:B------:R-:W-:Y:S01]  /*0d90*/  FFMA.FTZ R59, R151, R160, R50 ;  /* 0x000000a0973b7223 */ /* 0x000fe20000010032 */
[----:B------:R-:W-:-:S02]  /*0da0*/  HADD2.F32 R146, -RZ, R51.H0_H0 ;  /* 0x20000033ff927230 */ /* 0x000fc40000004100 */
[C---:B------:R-:W-:Y:S01]  /*0db0*/  FADD.FTZ R171, -R187.reuse, R148 ;  /* 0x00000094bbab7221 */ /* 0x040fe20000010100 */
[----:B------:R-:W-:Y:S02]  /*0dc0*/  HADD2.F32 R165, -RZ, R54.H0_H0 ;  /* 0x20000036ffa57230 */ /* 0x000fe40000004100 */
[----:B------:R-:W-:Y:S01]  /*0dd0*/  FADD.FTZ R57, -R187, R162 ;  /* 0x000000a2bb397221 */ /* 0x000fe20000010100 */
[----:B------:R-:W-:Y:S01]  /*0de0*/  FADD.FTZ R108, R164, R108 ;  /* 0x0000006ca46c7221 */ /* 0x000fe20000010000 */
[C---:B------:R-:W-:Y:S01]  /*0df0*/  FMUL.FTZ R162, R138.reuse, R145 ;  /* 0x000000918aa27220 */ /* 0x040fe20000410000 */
[-C--:B------:R-:W-:Y:S01]  /*0e00*/  FFMA.FTZ R132, R157, R164.reuse, R132 ;  /* 0x000000a49d847223 */ /* 0x080fe20000010084 */
[----:B------:R-:W-:Y:S01]  /*0e10*/  FMUL.FTZ R148, R138, R65 ;  /* 0x000000418a947220 */ /* 0x000fe20000410000 */
[----:B------:R-:W-:Y:S01]  /*0e20*/  FMUL.FTZ R164, R27, R164 ;  /* 0x000000a41ba47220 */ /* 0x000fe20000410000 */
[----:B------:R-:W-:Y:S01]  /*0e30*/  FADD.FTZ R65, R52, R159 ;  /* 0x0000009f34417221 */ /* 0x000fe20000010000 */
[----:B------:R-:W-:-:S02]  /*0e40*/  HADD2.F32 R51, -RZ, R51.H1_H1 ;  /* 0x30000033ff337230 */ /* 0x000fc40000004100 */
[----:B------:R-:W-:Y:S01]  /*0e50*/  FFMA.FTZ R50, R158, R159, R59 ;  /* 0x0000009f9e327223 */ /* 0x000fe2000001003b */
[----:B------:R-:W-:Y:S02]  /*0e60*/  HADD2.F32 R168, -RZ, R67.H1_H1 ;  /* 0x30000043ffa87230 */ /* 0x000fe40000004100 */
[----:B------:R-:W-:Y:S01]  /*0e70*/  FADD.FTZ R105, R165, R105 ;  /* 0x00000069a5697221 */ /* 0x000fe20000010000 */
[--C-:B------:R-:W-:Y:S02]  /*0e80*/  HADD2.F32 R156, -RZ, R63.reuse.H0_H0 ;  /* 0x2000003fff9c7230 */ /* 0x100fe40000004100 */
[----:B------:R-:W-:Y:S01]  /*0e90*/  FFMA.FTZ R129, R162, R165, R129 ;  /* 0x000000a5a2817223 */ /* 0x000fe20000010081 */
[----:B------:R-:W-:Y:S02]  /*0ea0*/  HADD2.F32 R174, -RZ, R63.H1_H1 ;  /* 0x3000003fffae7230 */ /* 0x000fe40000004100 */
[----:B------:R-:W-:Y:S01]  /*0eb0*/  FADD.FTZ R63, -R187, R146 ;  /* 0x00000092bb3f7221 */ /* 0x000fe20000010100 */
[----:B------:R-:W-:-:S02]  /*0ec0*/  HADD2.F32 R166, -RZ, R67.H0_H0 ;  /* 0x20000043ffa67230 */ /* 0x000fc40000004100 */
[----:B------:R-:W-:Y:S01]  /*0ed0*/  FMUL.FTZ R165, R20, R165 ;  /* 0x000000a514a57220 */ /* 0x000fe20000410000 */
[----:B------:R-:W-:Y:S02]  /*0ee0*/  HADD2.F32 R54, -RZ, R54.H1_H1 ;  /* 0x30000036ff367230 */ /* 0x000fe40000004100 */
[----:B------:R-:W-:Y:S01]  /*0ef0*/  FADD.FTZ R52, R65, R164 ;  /* 0x000000a441347221 */ /* 0x000fe20000010000 */
[----:B------:R-:W-:Y:S01]  /*0f00*/  FFMA.FTZ R59, R157, R164, R50 ;  /* 0x000000a49d3b7223 */ /* 0x000fe20000010032 */
[--C-:B------:R-:W-:Y:S02]  /*0f10*/  HADD2.F32 R169, -RZ, R55.reuse.H0_H0 ;  /* 0x20000037ffa97230 */ /* 0x100fe40000004100 */
[C---:B------:R-:W-:Y:S01]  /*0f20*/  FADD.FTZ R167, -R187.reuse, R51 ;  /* 0x00000033bba77221 */ /* 0x040fe20000010100 */
[C---:B------:R-:W-:Y:S01]  /*0f30*/  FADD.FTZ R49, -R187.reuse, R168 ;  /* 0x000000a8bb317221 */ /* 0x040fe20000010100 */
[----:B------:R-:W-:Y:S01]  /*0f40*/  FADD.FTZ R51, -R187, R166 ;  /* 0x000000a6bb337221 */ /* 0x000fe20000010100 */
[----:B------:R-:W-:Y:S01]  /*0f50*/  FMUL.FTZ R168, R138, R63 ;  /* 0x0000003f8aa87220 */ /* 0x000fe20000410000 */
[----:B------:R-:W-:Y:S01]  /*0f60*/  FMUL.FTZ R166, R21, R54 ;  /* 0x0000003615a67220 */ /* 0x000fe20000410000 */
[----:B------:R-:W-:Y:S01]  /*0f70*/  FADD.FTZ R65, R52, R165 ;  /* 0x000000a534417221 */ /* 0x000fe20000010000 */
[----:B------:R-:W-:Y:S01]  /*0f80*/  FMUL.FTZ R163, R138, R163 ;  /* 0x000000a38aa37220 */ /* 0x000fe20000410000 */
[----:B------:R-:W-:Y:S01]  /*0f90*/  FFMA.FTZ R50, R162, R165, R59 ;  /* 0x000000a5a2327223 */ /* 0x000fe2000001003b */
[----:B------:R-:W-:-:S02]  /*0fa0*/  HADD2.F32 R170, -RZ, R55.H1_H1 ;  /* 0x30000037ffaa7230 */ /* 0x000fc40000004100 */
[----:B------:R-:W-:Y:S01]  /*0fb0*/  FADD.FTZ R103, R169, R103 ;  /* 0x00000067a9677221 */ /* 0x000fe20000010000 */
[----:B------:R-:W-:Y:S01]  /*0fc0*/  FMUL.FTZ R167, R138, R167 ;  /* 0x000000a78aa77220 */ /* 0x000fe20000410000 */
[-C--:B------:R-:W-:Y:S01]  /*0fd0*/  FFMA.FTZ R127, R168, R169.reuse, R127 ;  /* 0x000000a9a87f7223 */ /* 0x080fe2000001007f */
[----:B------:R-:W-:Y:S01]  /*0fe0*/  FMUL.FTZ R169, R22, R169 ;  /* 0x000000a916a97220 */ /* 0x000fe20000410000 */
[----:B------:R-:W-:Y:S01]  /*0ff0*/  FADD.FTZ R52, R65, R166 ;  /* 0x000000a641347221 */ /* 0x000fe20000010000 */
[----:B------:R-:W-:Y:S01]  /*1000*/  FFMA.FTZ R59, R163, R166, R50 ;  /* 0x000000a6a33b7223 */ /* 0x000fe20000010032 */
[----:B------:R-:W-:Y:S02]  /*1010*/  HADD2.F32 R55, -RZ, R56.H1_H1 ;  /* 0x30000038ff377230 */ /* 0x000fe40000004100 */
[----:B------:R-:W-:Y:S01]  /*1020*/  FADD.FTZ R104, R170, R104 ;  /* 0x00000068aa687221 */ /* 0x000fe20000010000 */
[--C-:B------:R-:W-:Y:S02]  /*1030*/  HADD2.F32 R56, -RZ, R60.reuse.H0_H0 ;  /* 0x2000003cff387230 */ /* 0x100fe40000004100 */
[-C--:B------:R-:W-:Y:S01]  /*1040*/  FFMA.FTZ R128, R167, R170.reuse, R128 ;  /* 0x000000aaa7807223 */ /* 0x080fe20000010080 */
[----:B------:R-:W-:Y:S01]  /*1050*/  FMUL.FTZ R170, R23, R170 ;  /* 0x000000aa17aa7220 */ /* 0x000fe20000410000 */
[----:B------:R-:W-:Y:S01]  /*1060*/  FADD.FTZ R65, R52, R169 ;  /* 0x000000a934417221 */ /* 0x000fe20000010000 */
[----:B------:R-:W-:Y:S01]  /*1070*/  FFMA.FTZ R50, R168, R169, R59 ;  /* 0x000000a9a8327223 */ /* 0x000fe2000001003b */
[----:B------:R-:W-:-:S02]  /*1080*/  HADD2.F32 R60, -RZ, R60.H1_H1 ;  /* 0x3000003cff3c7230 */ /* 0x000fc40000004100 */
[----:B------:R-:W-:Y:S01]  /*1090*/  FMUL.FTZ R146, R16, R56 ;  /* 0x0000003810927220 */ /* 0x000fe20000410000 */
[----:B------:R-:W-:Y:S01]  /*10a0*/  FADD.FTZ R65, R65, R170 ;  /* 0x000000aa41417221 */ /* 0x000fe20000010000 */
[----:B------:R-:W-:Y:S01]  /*10b0*/  FADD.FTZ R67, -R187, R55 ;  /* 0x00000037bb437221 */ /* 0x000fe20000010100 */
[----:B------:R-:W-:Y:S01]  /*10c0*/  FFMA.FTZ R59, R167, R170, R50 ;  /* 0x000000aaa73b7223 */ /* 0x000fe20000010032 */
[--C-:B------:R-:W-:Y:S02]  /*10d0*/  HADD2.F32 R150, -RZ, R62.reuse.H0_H0 ;  /* 0x2000003eff967230 */ /* 0x100fe40000004100 */
[----:B------:R-:W-:Y:S01]  /*10e0*/  FADD.FTZ R175, -R187, R155 ;  /* 0x0000009bbbaf7221 */ /* 0x000fe20000010100 */
[----:B------:R-:W-:Y:S02]  /*10f0*/  HADD2.F32 R154, -RZ, R62.H1_H1 ;  /* 0x3000003eff9a7230 */ /* 0x000fe40000004100 */
[----:B------:R-:W-:Y:S02]  /*1100*/  HADD2.F32 R62, -RZ, R64.H0_H0 ;  /* 0x20000040ff3e7230 */ /* 0x000fe40000004100 */
[----:B------:R-:W-:-:S02]  /*1110*/  HADD2.F32 R155, -RZ, R70.H0_H0 ;  /* 0x20000046ff9b7230 */ /* 0x000fc40000004100 */
[----:B------:R-:W-:Y:S02]  /*1120*/  HADD2.F32 R172, -RZ, R70.H1_H1 ;  /* 0x30000046ffac7230 */ /* 0x000fe40000004100 */
[----:B------:R-:W-:Y:S01]  /*1130*/  FMUL.FTZ R70, R17, R60 ;  /* 0x0000003c11467220 */ /* 0x000fe20000410000 */
[--C-:B------:R-:W-:Y:S02]  /*1140*/  HADD2.F32 R48, -RZ, R71.reuse.H0_H0 ;  /* 0x20000047ff307230 */ /* 0x100fe40000004100 */
[----:B------:R-:W-:Y:S02]  /*1150*/  HADD2.F32 R53, -RZ, R71.H1_H1 ;  /* 0x30000047ff357230 */ /* 0x000fe40000004100 */
[----:B------:R-:W-:Y:S01]  /*1160*/  FADD.FTZ R71, R65, R146 ;  /* 0x0000009241477221 */ /* 0x000fe20000010000 */
[----:B------:R-:W-:Y:S02]  /*1170*/  HADD2.F32 R64, -RZ, R64.H1_H1 ;  /* 0x30000040ff407230 */ /* 0x000fe40000004100 */
[----:B------:R-:W-:Y:S01]  /*1180*/  FADD.FTZ R147, -R187, R147 ;  /* 0x00000093bb937221 */ /* 0x000fe20000010100 */
[----:B------:R-:W-:-:S02]  /*1190*/  HADD2.F32 R66, -RZ, R66.H1_H1 ;  /* 0x30000042ff427230 */ /* 0x000fc40000004100 */
[----:B------:R-:W-:Y:S01]  /*11a0*/  FMUL.FTZ R61, R138, R67 ;  /* 0x000000438a3d7220 */ /* 0x000fe20000410000 */
[----:B------:R-:W-:Y:S01]  /*11b0*/  FFMA.FTZ R50, R148, R146, R59 ;  /* 0x0000009294327223 */ /* 0x000fe2000001003b */
[----:B------:R-:W-:Y:S01]  /*11c0*/  FADD.FTZ R179, -R187, R62 ;  /* 0x0000003ebbb37221 */ /* 0x000fe20000010100 */
[----:B------:R-:W-:Y:S01]  /*11d0*/  FMUL.FTZ R145, R18, R58 ;  /* 0x0000003a12917220 */ /* 0x000fe20000410000 */
[----:B------:R-:W-:Y:S01]  /*11e0*/  FADD.FTZ R52, R71, R70 ;  /* 0x0000004647347221 */ /* 0x000fe20000010000 */
[----:B------:R-:W-:Y:S01]  /*11f0*/  FADD.FTZ R185, -R187, R161 ;  /* 0x000000a1bbb97221 */ /* 0x000fe20000010100 */
[----:B------:R-:W-:Y:S01]  /*1200*/  FMUL.FTZ R62, R138, R147 ;  /* 0x000000938a3e7220 */ /* 0x000fe20000410000 */
[----:B------:R-:W-:Y:S01]  /*1210*/  FFMA.FTZ R71, R61, R70, R50 ;  /* 0x000000463d477223 */ /* 0x000fe20000010032 */
[C---:B------:R-:W-:Y:S01]  /*1220*/  FADD.FTZ R181, -R187.reuse, R64 ;  /* 0x00000040bbb57221 */ /* 0x040fe20000010100 */
[----:B------:R-:W-:Y:S01]  /*1230*/  FADD.FTZ R161, -R187, R66 ;  /* 0x00000042bba17221 */ /* 0x000fe20000010100 */
[----:B------:R-:W-:-:S02]  /*1240*/  HADD2.F32 R64, -RZ, R68.H0_H0 ;  /* 0x20000044ff407230 */ /* 0x000fc40000004100 */
[----:B------:R-:W-:Y:S01]  /*1250*/  FMUL.FTZ R67, R138, R143 ;  /* 0x0000008f8a437220 */ /* 0x000fe20000410000 */
[----:B------:R-:W-:Y:S02]  /*1260*/  HADD2.F32 R66, -RZ, R68.H1_H1 ;  /* 0x30000044ff427230 */ /* 0x000fe40000004100 */
[----:B------:R-:W-:Y:S01]  /*1270*/  FMUL.FTZ R68, R19, R149 ;  /* 0x0000009513447220 */ /* 0x000fe20000410000 */
[----:B------:R-:W-:Y:S01]  /*1280*/  FADD.FTZ R143, R52, R145 ;  /* 0x00000091348f7221 */ /* 0x000fe20000010000 */
[----:B------:R-:W-:Y:S01]  /*1290*/  FFMA.FTZ R50, R62, R145, R71 ;  /* 0x000000913e327223 */ /* 0x000fe20000010047 */
[--C-:B------:R-:W-:Y:S02]  /*12a0*/  HADD2.F32 R176, -RZ, R69.reuse.H0_H0 ;  /* 0x20000045ffb07230 */ /* 0x100fe40000004100 */
[----:B------:R-:W-:Y:S01]  /*12b0*/  FADD.FTZ R102, R60, R102 ;  /* 0x000000663c667221 */ /* 0x000fe20000010000 */
[----:B------:R-:W-:Y:S01]  /*12c0*/  FFMA.FTZ R126, R61, R60, R126 ;  /* 0x0000003c3d7e7223 */ /* 0x000fe2000001007e */
[----:B------:R-:W-:Y:S01]  /*12d0*/  FADD.FTZ R99, R58, R99 ;  /* 0x000000633a637221 */ /* 0x000fe20000010000 */
[----:B------:R-:W-:Y:S01]  /*12e0*/  FFMA.FTZ R123, R62, R58, R123 ;  /* 0x0000003a3e7b7223 */ /* 0x000fe2000001007b */
[----:B------:R-:W-:Y:S01]  /*12f0*/  FMUL.FTZ R63, R12, R150 ;  /* 0x000000960c3f7220 */ /* 0x000fe20000410000 */
[----:B------:R-:W-:Y:S01]  /*1300*/  FADD.FTZ R52, R143, R68 ;  /* 0x000000448f347221 */ /* 0x000fe20000010000 */
[----:B------:R-:W-:Y:S01]  /*1310*/  FADD.FTZ R173, -R187, R152 ;  /* 0x00000098bbad7221 */ /* 0x000fe20000010100 */
[C---:B------:R-:W-:Y:S01]  /*1320*/  FMUL.FTZ R58, R138.reuse, R171 ;  /* 0x000000ab8a3a7220 */ /* 0x040fe20000410000 */
[----:B------:R-:W-:Y:S01]  /*1330*/  FMUL.FTZ R60, R138, R179 ;  /* 0x000000b38a3c7220 */ /* 0x000fe20000410000 */
[----:B------:R-:W-:Y:S01]  /*1340*/  FFMA.FTZ R71, R67, R68, R50 ;  /* 0x0000004443477223 */ /* 0x000fe20000010032 */
[----:B------:R-:W-:Y:S01]  /*1350*/  FADD.FTZ R101, R56, R101 ;  /* 0x0000006538657221 */ /* 0x000fe20000010000 */
[----:B------:R-:W-:Y:S01]  /*1360*/  FFMA.FTZ R125, R148, R56, R125 ;  /* 0x00000038947d7223 */ /* 0x000fe2000001007d */
[----:B------:R-:W-:Y:S01]  /*1370*/  FMUL.FTZ R65, R138, R181 ;  /* 0x000000b58a417220 */ /* 0x000fe20000410000 */
[----:B------:R-:W-:Y:S01]  /*1380*/  FADD.FTZ R56, R176, R91 ;  /* 0x0000005bb0387221 */ /* 0x000fe20000010000 */
[----:B------:R-:W-:-:S02]  /*1390*/  HADD2.F32 R178, -RZ, R69.H1_H1 ;  /* 0x30000045ffb27230 */ /* 0x000fc40000004100 */
[----:B------:R-:W-:Y:S01]  /*13a0*/  FMUL.FTZ R144, R13, R154 ;  /* 0x0000009a0d907220 */ /* 0x000fe20000410000 */
[----:B------:R-:W-:Y:S01]  /*13b0*/  FADD.FTZ R91, R52, R63 ;  /* 0x0000003f345b7221 */ /* 0x000fe20000010000 */
[----:B------:R-:W-:Y:S01]  /*13c0*/  FMUL.FTZ R69, R138, R173 ;  /* 0x000000ad8a457220 */ /* 0x000fe20000410000 */
        /* <DEDUP_REMOVED lines=18> */
[----:B------:R-:W-:Y:S01]  /*14f0*/  FFMA.FTZ R54, R66, R176, R115 ;  /* 0x000000b042367223 */ /* 0x000fe20000010073 */
[----:B------:R-:W-:Y:S01]  /*1500*/  FMUL.FTZ R152, R15, R174 ;  /* 0x000000ae0f987220 */ /* 0x000fe20000410000 */
[----:B------:R-:W-:Y:S01]  /*1510*/  FADD.FTZ R115, R52, R149 ;  /* 0x0000009534737221 */ /* 0x000fe20000010000 */
[----:B------:R-:W-:Y:S01]  /*1520*/  FMUL.FTZ R147, R138, R177 ;  /* 0x000000b18a937220 */ /* 0x000fe20000410000 */
[----:B------:R-:W-:-:S02]  /*1530*/  FFMA.FTZ R50, R150, R149, R91 ;  /* 0x0000009596327223 */ /* 0x000fc4000001005b */
[----:B------:R-:W-:Y:S01]  /*1540*/  FADD.FTZ R52, R115, R152 ;  /* 0x0000009873347221 */ /* 0x000fe20000010000 */
[----:B------:R-:W-:Y:S01]  /*1550*/  FADD.FTZ R95, R156, R95 ;  /* 0x0000005f9c5f7221 */ /* 0x000fe20000010000 */
[----:B------:R-:W-:Y:S01]  /*1560*/  FFMA.FTZ R91, R147, R152, R50 ;  /* 0x00000098935b7223 */ /* 0x000fe20000010032 */
[----:B------:R-:W-:Y:S01]  /*1570*/  FFMA.FTZ R119, R150, R156, R119 ;  /* 0x0000009c96777223 */ /* 0x000fe20000010077 */
[----:B------:R-:W-:Y:S01]  /*1580*/  FMUL.FTZ R156, R138, R57 ;  /* 0x000000398a9c7220 */ /* 0x000fe20000410000 */
        /* <DEDUP_REMOVED lines=8> */
[----:B------:R-:W-:Y:S01]  /*1610*/  FMUL.FTZ R143, R138, R185 ;  /* 0x000000b98a8f7220 */ /* 0x000fe20000410000 */
[----:B------:R-:W-:Y:S01]  /*1620*/  FMUL.FTZ R154, R11, R178 ;  /* 0x000000b20b9a7220 */ /* 0x000fe20000410000 */
[----:B------:R-:W-:Y:S01]  /*1630*/  FADD.FTZ R89, R52, R71 ;  /* 0x0000004734597221 */ /* 0x000fe20000010000 */
[----:B------:R-:W-:Y:S01]  /*1640*/  FFMA.FTZ R50, R66, R71, R57 ;  /* 0x0000004742327223 */ /* 0x000fe20000010039 */
[----:B------:R-:W-:Y:S01]  /*1650*/  FADD.FTZ R96, R174, R96 ;  /* 0x00000060ae607221 */ /* 0x000fe20000010000 */
[----:B------:R-:W-:Y:S01]  /*1660*/  FFMA.FTZ R120, R147, R174, R120 ;  /* 0x000000ae93787223 */ /* 0x000fe20000010078 */
        /* <DEDUP_REMOVED lines=15> */
[----:B------:R-:W-:Y:S01]  /*1760*/  FADD.FTZ R48, R57, R172 ;  /* 0x000000ac39307221 */ /* 0x000fe20000010000 */
[----:B------:R-:W-:Y:S01]  /*1770*/  FFMA.FTZ R51, R161, R172, R50 ;  /* 0x000000aca1337223 */ /* 0x000fe20000010032 */
[----:B------:R-:W-:Y:S01]  /*1780*/  FMUL.FTZ R173, R138, R49 ;  /* 0x000000318aad7220 */ /* 0x000fe20000410000 */
[----:B------:R-:W-:Y:S01]  /*1790*/  SHF.L.U32 R55, R55, 0x2, RZ ;  /* 0x0000000237377819 */ /* 0x000fe200000006ff */
[----:B------:R-:W-:Y:S01]  /*17a0*/  FMUL.FTZ R176, R7, R53 ;  /* 0x0000003507b07220 */ /* 0x000fe20000410000 */
[----:B------:R-:W-:Y:S01]  /*17b0*/  FADD.FTZ R49, R48, R171 ;  /* 0x000000ab30317221 */ /* 0x000fe20000010000 */
[----:B------:R-:W-:Y:S01]  /*17c0*/  FFMA.FTZ R51, R174, R171, R51 ;  /* 0x000000abae337223 */ /* 0x000fe20000010033 */
        /* <DEDUP_REMOVED lines=8> */
[----:B------:R-:W0:Y:S01]  /*1850*/  SHFL.DOWN PT, R48, R49, 0x10, 0x1f ;  /* 0x0a001f0031307f89 */ /* 0x000e2200000e0000 */
[----:B------:R-:W-:Y:S01]  /*1860*/  IMAD.MOV.U32 R115, RZ, RZ, R54 ;  /* 0x000000ffff737224 */ /* 0x000fe200078e0036 */
[----:B------:R-:W-:Y:S02]  /*1870*/  MOV R91, R56 ;  /* 0x00000038005b7202 */ /* 0x000fe40000000f00 */
[----:B------:R-:W1:Y:S01]  /*1880*/  SHFL.DOWN PT, R50, R51, 0x10, 0x1f ;  /* 0x0a001f0033327f89 */ /* 0x000e6200000e0000 */
[----:B------:R-:W-:Y:S01]  /*1890*/  MOV R89, R175 ;  /* 0x000000af00597202 */ /* 0x000fe20000000f00 */
        /* <DEDUP_REMOVED lines=16> */
.L_x_1840:
        /* <DEDUP_REMOVED lines=9> */
[----:B------:R-:W-:-:S04]  /*1a30*/  @!P2 LOP3.LUT R52, R52, 0x3, RZ, 0xc0, !PT ;  /* 0x000000033434a812 */ /* 0x000fc800078ec0ff */
[----:B------:R-:W-:Y:S02]  /*1a40*/  @!P2 IADD3 R52, R177, R52, RZ ;  /* 0x00000034b134a210 */ /* 0x000fe40007ffe0ff */
[----:B---3--:R-:W-:-:S04]  /*1a50*/  LEA R53, R54, R53, 0x18 ;  /* 0x0000003536357211 */ /* 0x008fc800078ec0ff */
[----:B------:R-:W-:Y:S01]  /*1a60*/  LEA R177, R177, R53, 0x3 ;  /* 0x00000035b1b17211 */ /* 0x000fe200078e18ff */
[----:B------:R-:W-:-:S05]  /*1a70*/  @!P2 IMAD R175, R52, 0x8, R53 ;  /* 0x0000000834afa824 */ /* 0x000fca00078e0235 */
[----:B------:R1:W-:Y:S01]  /*1a80*/  @!P2 STS.64 [R175+0x3000], R56 ;  /* 0x00300038af00a388 */ /* 0x0003e20000000a00 */
[----:B------:R-:W-:Y:S01]  /*1a90*/  BAR.SYNC.DEFER_BLOCKING 0x0 ;  /* 0x0000000000007b1d */ /* 0x000fe20000010000 */
[----:B-1---5:R-:W-:-:S05]  /*1aa0*/  @P0 HADD2.F32 R57, -RZ, R34.H0_H0 ;  /* 0x20000022ff390230 */ /* 0x022fca0000004100 */
[----:B0-----:R-:W0:Y:S04]  /*1ab0*/  LDS.128 R48, [R177+0x3000] ;  /* 0x00300000b1307984 */ /* 0x001e280000000c00 */
[----:B------:R-:W1:Y:S01]  /*1ac0*/  LDS.128 R52, [R177+0x3010] ;  /* 0x00301000b1347984 */ /* 0x000e620000000c00 */
[----:B0-----:R-:W-:Y:S01]  /*1ad0*/  FADD.FTZ R179, RZ, R48 ;  /* 0x00000030ffb37221 */ /* 0x001fe20000010000 */
[----:B------:R-:W-:-:S03]  /*1ae0*/  FADD.FTZ R48, RZ, R49 ;  /* 0x00000031ff307221 */ /* 0x000fc60000010000 */
[----:B------:R-:W-:Y:S01]  /*1af0*/  FADD.FTZ R179, R50, R179 ;  /* 0x000000b332b37221 */ /* 0x000fe20000010000 */
[----:B------:R-:W-:Y:S01]  /*1b00*/  FADD.FTZ R48, R51, R48 ;  /* 0x0000003033307221 */ /* 0x000fe20000010000 */
[----:B------:R-:W-:Y:S02]  /*1b10*/  @P1 MOV R51, R74 ;  /* 0x0000004a00331202 */ /* 0x000fe40000000f00 */
[----:B-1----:R-:W-:Y:S01]  /*1b20*/  FADD.FTZ R179, R179, R52 ;  /* 0x00000034b3b37221 */ /* 0x002fe20000010000 */
[----:B------:R-:W-:Y:S01]  /*1b30*/  FADD.FTZ R48, R48, R53 ;  /* 0x0000003530307221 */ /* 0x000fe20000010000 */
[----:B------:R-:W-:Y:S01]  /*1b40*/  MOV R50, R82 ;  /* 0x0000005200327202 */ /* 0x000fe20000000f00 */
[--C-:B------:R-:W-:Y:S02]  /*1b50*/  @P0 HADD2.F32 R53, -RZ, R32.reuse.H1_H1 ;  /* 0x30000020ff350230 */ /* 0x100fe40000004100 */
[----:B------:R-:W-:Y:S01]  /*1b60*/  FADD.FTZ R54, R54, R179 ;  /* 0x000000b336367221 */ /* 0x000fe20000010000 */
[----:B------:R-:W-:Y:S01]  /*1b70*/  FADD.FTZ R49, R55, R48 ;  /* 0x0000003037317221 */ /* 0x000fe20000010000 */
[----:B------:R-:W-:Y:S01]  /*1b80*/  @P1 LOP3.LUT P2, RZ, R51, 0xff, RZ, 0xc0, !PT ;  /* 0x000000ff33ff1812 */ /* 0x000fe2000784c0ff */
[----:B------:R-:W-:-:S02]  /*1b90*/  @P0 HADD2.F32 R51, -RZ, R32.H0_H0 ;  /* 0x20000020ff330230 */ /* 0x000fc40000004100 */
[----:B------:R-:W-:Y:S01]  /*1ba0*/  FMUL.FTZ R54, R54, UR9 ;  /* 0x0000000936367c20 */ /* 0x000fe20008410000 */
[----:B------:R-:W-:Y:S01]  /*1bb0*/  FMUL.FTZ R49, R49, UR9 ;  /* 0x0000000931317c20 */ /* 0x000fe20008410000 */
[----:B------:R-:W-:Y:S01]  /*1bc0*/  LOP3.LUT P6, RZ, R50, 0xff, RZ, 0xc0, !PT ;  /* 0x000000ff32ff7812 */ /* 0x000fe200078cc0ff */
[----:B------:R-:W-:Y:S02]  /*1bd0*/  @P0 HADD2.F32 R55, -RZ, R33.H1_H1 ;  /* 0x30000021ff370230 */ /* 0x000fe40000004100 */
[----:B------:R-:W-:Y:S01]  /*1be0*/  FSEL R48, R54, RZ, !P3 ;  /* 0x000000ff36307208 */ /* 0x000fe20005800000 */
[----:B------:R-:W-:-:S04]  /*1bf0*/  @P0 HADD2.F32 R179, -RZ, R28.H0_H0 ;  /* 0x2000001cffb30230 */ /* 0x000fc80000004100 */
[-CC-:B------:R-:W-:Y:S01]  /*1c00*/  FFMA.FTZ R0, R0, R49.reuse, R48.reuse ;  /* 0x0000003100007223 */ /* 0x180fe20000010030 */
[-CC-:B------:R-:W-:Y:S01]  /*1c10*/  FFMA.FTZ R151, R151, R49.reuse, R48.reuse ;  /* 0x0000003197977223 */ /* 0x180fe20000010030 */
[-CC-:B------:R-:W-:Y:S01]  /*1c20*/  FFMA.FTZ R162, R162, R49.reuse, R48.reuse ;  /* 0x00000031a2a27223 */ /* 0x180fe20000010030 */
[-C--:B------:R-:W-:Y:S01]  /*1c30*/  FFMA.FTZ R158, R158, R49.reuse, R48 ;  /* 0x000000319e9e7223 */ /* 0x080fe20000010030 */
[----:B------:R-:W-:Y:S01]  /*1c40*/  FADD.FTZ R153, R153, -R0 ;  /* 0x8000000099997221 */ /* 0x000fe20000010000 */
[----:B------:R-:W-:Y:S01]  /*1c50*/  FADD.FTZ R151, R160, -R151 ;  /* 0x80000097a0977221 */ /* 0x000fe20000010000 */
[----:B------:R-:W-:Y:S01]  /*1c60*/  FFMA.FTZ R157, R157, R49, R48 ;  /* 0x000000319d9d7223 */ /* 0x000fe20000010030 */
[----:B------:R-:W-:Y:S01]  /*1c70*/  FADD.FTZ R165, R165, -R162 ;  /* 0x800000a2a5a57221 */ /* 0x000fe20000010000 */
[C---:B------:R-:W-:Y:S01]  /*1c80*/  FMUL.FTZ R50, R138.reuse, R153 ;  /* 0x000000998a327220 */ /* 0x040fe20000410000 */
[----:B------:R-:W-:Y:S01]  /*1c90*/  FMUL.FTZ R162, R138, R151 ;  /* 0x000000978aa27220 */ /* 0x000fe20000410000 */
[----:B------:R-:W-:Y:S01]  /*1ca0*/  FADD.FTZ R159, R159, -R158 ;  /* 0x8000009e9f9f7221 */ /* 0x000fe20000010000 */
[----:B------:R-:W-:Y:S01]  /*1cb0*/  FFMA.FTZ R163, R163, R49, R48 ;  /* 0x00000031a3a37223 */ /* 0x000fe20000010030 */
[----:B------:R-:W-:Y:S01]  /*1cc0*/  @P0 FADD.FTZ R50, R50, R51 ;  /* 0x0000003332320221 */ /* 0x000fe20000010000 */
[----:B------:R-:W-:Y:S01]  /*1cd0*/  FADD.FTZ R157, R164, -R157 ;  /* 0x8000009da49d7221 */ /* 0x000fe20000010000 */
[----:B------:R-:W-:-:S02]  /*1ce0*/  @P0 HADD2.F32 R0, -RZ, R33.H0_H0 ;  /* 0x20000021ff000230 */ /* 0x000fc40000004100 */
[----:B------:R-:W-:Y:S01]  /*1cf0*/  @P0 FADD.FTZ R162, R162, R53 ;  /* 0x00000035a2a20221 */ /* 0x000fe20000010000 */
[----:B------:R-:W-:Y:S01]  /*1d00*/  FMUL.FTZ R52, R50, UR18 ;  /* 0x0000001232347c20 */ /* 0x000fe20008410000 */
[----:B------:R-:W-:Y:S01]  /*1d10*/  FMUL.FTZ R51, R138, R159 ;  /* 0x0000009f8a337220 */ /* 0x000fe20000410000 */
[----:B------:R-:W-:Y:S01]  /*1d20*/  FADD.FTZ R163, R166, -R163 ;  /* 0x800000a3a6a37221 */ /* 0x000fe20000010000 */
[----:B------:R-:W-:Y:S01]  /*1d30*/  FFMA.FTZ R168, R168, R49, R48 ;  /* 0x00000031a8a87223 */ /* 0x000fe20000010030 */
[----:B------:R-:W-:Y:S01]  /*1d40*/  FMUL.FTZ R166, R138, R157 ;  /* 0x0000009d8aa67220 */ /* 0x000fe20000410000 */
[----:B------:R-:W-:Y:S01]  /*1d50*/  FSEL R160, R52, RZ, P6 ;  /* 0x000000ff34a07208 */ /* 0x000fe20003000000 */
[----:B------:R-:W-:Y:S01]  /*1d60*/  FMUL.FTZ R157, R162, UR18 ;  /* 0x00000012a29d7c20 */ /* 0x000fe20008410000 */
[----:B------:R-:W-:Y:S01]  /*1d70*/  @P0 FADD.FTZ R51, R51, R0 ;  /* 0x0000000033330221 */ /* 0x000fe20000010000 */
[----:B------:R-:W-:Y:S01]  /*1d80*/  LOP3.LUT P6, RZ, R82, 0xff00, RZ, 0xc0, !PT ;  /* 0x0000ff0052ff7812 */ /* 0x000fe200078cc0ff */
[----:B------:R-:W-:Y:S01]  /*1d90*/  FADD.FTZ R175, R169, -R168 ;  /* 0x800000a8a9af7221 */ /* 0x000fe20000010000 */
[----:B------:R-:W-:Y:S01]  /*1da0*/  @P1 FSEL R0, R52, RZ, P2 ;  /* 0x000000ff34001208 */ /* 0x000fe20001000000 */
[----:B------:R-:W-:Y:S01]  /*1db0*/  FMUL.FTZ R169, R138, R163 ;  /* 0x000000a38aa97220 */ /* 0x000fe20000410000 */
[----:B------:R-:W-:Y:S01]  /*1dc0*/  @P1 LOP3.LUT P2, RZ, R74, 0xff00, RZ, 0xc0, !PT ;  /* 0x0000ff004aff1812 */ /* 0x000fe2000784c0ff */
[----:B------:R-:W-:Y:S01]  /*1dd0*/  FMUL.FTZ R153, R51, UR18 ;  /* 0x0000001233997c20 */ /* 0x000fe20008410000 */
[C---:B------:R-:W-:Y:S01]  /*1de0*/  FSEL R163, R157.reuse, RZ, P6 ;  /* 0x000000ff9da37208 */ /* 0x040fe20003000000 */
[----:B------:R-:W-:Y:S01]  /*1df0*/  @P0 FADD.FTZ R166, R166, R55 ;  /* 0x00000037a6a60221 */ /* 0x000fe20000010000 */
[----:B------:R-:W-:Y:S01]  /*1e00*/  LOP3.LUT P6, RZ, R82, 0xff0000, RZ, 0xc0, !PT ;  /* 0x00ff000052ff7812 */ /* 0x000fe200078cc0ff */
[----:B------:R-:W-:Y:S01]  /*1e10*/  FMUL.FTZ R164, R138, R165 ;  /* 0x000000a58aa47220 */ /* 0x000fe20000410000 */
[----:B------:R-:W-:Y:S01]  /*1e20*/  @P1 FSEL R157, R157, RZ, P2 ;  /* 0x000000ff9d9d1208 */ /* 0x000fe20001000000 */
[----:B------:R-:W-:Y:S01]  /*1e30*/  @P0 HADD2.F32 R52, -RZ, R34.H1_H1 ;  /* 0x30000022ff340230 */ /* 0x000fe20000004100 */
[----:B------:R-:W-:Y:S01]  /*1e40*/  @P1 LOP3.LUT P2, RZ, R74, 0xff0000, RZ, 0xc0, !PT ;  /* 0x00ff00004aff1812 */ /* 0x000fe2000784c0ff */
[----:B------:R-:W-:Y:S01]  /*1e50*/  FMUL.FTZ R159, R166, UR18 ;  /* 0x00000012a69f7c20 */ /* 0x000fe20008410000 */
[----:B------:R-:W-:Y:S01]  /*1e60*/  FSEL R165, R153, RZ, P6 ;  /* 0x000000ff99a57208 */ /* 0x000fe20003000000 */
[----:B------:R-:W-:Y:S01]  /*1e70*/  @P0 FADD.FTZ R164, R164, R57 ;  /* 0x00000039a4a40221 */ /* 0x000fe20000010000 */
[----:B------:R-:W-:Y:S01]  /*1e80*/  LOP3.LUT P6, RZ, R82, 0xff000000, RZ, 0xc0, !PT ;  /* 0xff00000052ff7812 */ /* 0x000fe200078cc0ff */
[----:B------:R-:W-:Y:S01]  /*1e90*/  FFMA.FTZ R167, R167, R49, R48 ;  /* 0x00000031a7a77223 */ /* 0x000fe20000010030 */
[----:B------:R-:W-:Y:S01]  /*1ea0*/  @P1 FSEL R153, R153, RZ, P2 ;  /* 0x000000ff99991208 */ /* 0x000fe20001000000 */
[----:B------:R-:W-:Y:S01]  /*1eb0*/  @P0 FADD.FTZ R169, R169, R52 ;  /* 0x00000034a9a90221 */ /* 0x000fe20000010000 */
[----:B------:R-:W-:Y:S01]  /*1ec0*/  @P1 LOP3.LUT P2, RZ, R74, 0xff000000, RZ, 0xc0, !PT ;  /* 0xff0000004aff1812 */ /* 0x000fe2000784c0ff */
[----:B------:R-:W-:Y:S01]  /*1ed0*/  FMUL.FTZ R151, R164, UR18 ;  /* 0x00000012a4977c20 */ /* 0x000fe20008410000 */
[----:B------:R-:W-:Y:S01]  /*1ee0*/  FSEL R168, R159, RZ, P6 ;  /* 0x000000ff9fa87208 */ /* 0x000fe20003000000 */
[--C-:B------:R-:W-:Y:S01]  /*1ef0*/  @P0 HADD2.F32 R52, -RZ, R35.reuse.H0_H0 ;  /* 0x20000023ff340230 */ /* 0x100fe20000004100 */
        /* <DEDUP_REMOVED lines=9> */
[----:B------:R-:W-:Y:S01]  /*1f90*/  @P0 HADD2.F32 R53, -RZ, R35.H1_H1 ;  /* 0x30000023ff350230 */ /* 0x000fe20000004100 */
[----:B------:R-:W-:Y:S01]  /*1fa0*/  @P1 FSEL R151, R151, RZ, P2 ;  /* 0x000000ff97971208 */ /* 0x000fe20001000000 */
[----:B------:R-:W-:Y:S01]  /*1fb0*/  FMUL.FTZ R82, R175, UR18 ;  /* 0x00000012af527c20 */ /* 0x000fe20008410000 */
[----:B------:R-:W-:Y:S01]  /*1fc0*/  @P1 LOP3.LUT P2, RZ, R75, 0xff00, RZ, 0xc0, !PT ;  /* 0x0000ff004bff1812 */ /* 0x000fe2000784c0ff */
[----:B------:R-:W-:Y:S01]  /*1fd0*/  FMUL.FTZ R178, R138, R177 ;  /* 0x000000b18ab27220 */ /* 0x000fe20000410000 */
[----:B------:R-:W-:Y:S01]  /*1fe0*/  FSEL R170, R158, RZ, P6 ;  /* 0x000000ff9eaa7208 */ /* 0x000fe20003000000 */
[--C-:B------:R-:W-:Y:S01]  /*1ff0*/  FFMA.FTZ R55, R148, R49, R48.reuse ;  /* 0x0000003194377223 */ /* 0x100fe20000010030 */
[----:B------:R-:W-:Y:S01]  /*2000*/  LOP3.LUT P6, RZ, R83, 0xff0000, RZ, 0xc0, !PT ;  /* 0x00ff000053ff7812 */ /* 0x000fe200078cc0ff */
[----:B------:R-:W-:Y:S01]  /*2010*/  @P0 FADD.FTZ R178, R178, R53 ;  /* 0x00000035b2b20221 */ /* 0x000fe20000010000 */
[----:B------:R-:W-:Y:S01]  /*2020*/  @P1 FSEL R158, R158, RZ, P2 ;  /* 0x000000ff9e9e1208 */ /* 0x000fe20001000000 */
[----:B------:R-:W-:Y:S01]  /*2030*/  FADD.FTZ R57, R146, -R55 ;  /* 0x8000003792397221 */ /* 0x000fe20000010000 */
[----:B------:R-:W-:Y:S01]  /*2040*/  ISETP.NE.U32.AND P2, PT, RZ, UR16, PT ;  /* 0x00000010ff007c0c */ /* 0x000fe2000bf45070 */
[----:B------:R-:W-:Y:S01]  /*2050*/  FMUL.FTZ R52, R178, UR18 ;  /* 0x00000012b2347c20 */ /* 0x000fe20008410000 */
[----:B------:R-:W-:Y:S01]  /*2060*/  FSEL R177, R82, RZ, P6 ;  /* 0x000000ff52b17208 */ /* 0x000fe20003000000 */
[----:B------:R-:W-:Y:S01]  /*2070*/  FMUL.FTZ R146, R138, R57 ;  /* 0x000000398a927220 */ /* 0x000fe20000410000 */
[----:B------:R-:W-:Y:S01]  /*2080*/  @P1 LOP3.LUT P6, RZ, R75, 0xff0000, RZ, 0xc0, !PT ;  /* 0x00ff00004bff1812 */ /* 0x000fe200078cc0ff */
[-CC-:B------:R-:W-:Y:S01]  /*2090*/  FFMA.FTZ R61, R61, R49.reuse, R48.reuse ;  /* 0x000000313d3d7223 */ /* 0x180fe20000010030 */
[----:B------:R-:W-:Y:S01]  /*20a0*/  ISETP.NE.AND.EX P2, PT, RZ, UR17, PT, P2 ;  /* 0x00000011ff007c0c */ /* 0x000fe2000bf45320 */
[----:B------:R-:W-:Y:S01]  /*20b0*/  @P0 FADD.FTZ R146, R146, R179 ;  /* 0x000000b392920221 */ /* 0x000fe20000010000 */
[----:B------:R-:W-:Y:S01]  /*20c0*/  @P1 FSEL R82, R82, RZ, P6 ;  /* 0x000000ff52521208 */ /* 0x000fe20003000000 */
[----:B------:R-:W-:Y:S01]  /*20d0*/  @P0 HADD2.F32 R179, -RZ, R28.H1_H1 ;  /* 0x3000001cffb30230 */ /* 0x000fe20000004100 */
[----:B------:R-:W-:Y:S01]  /*20e0*/  LOP3.LUT P6, RZ, R83, 0xff000000, RZ, 0xc0, !PT ;  /* 0xff00000053ff7812 */ /* 0x000fe200078cc0ff */
[-CC-:B------:R-:W-:Y:S01]  /*20f0*/  FFMA.FTZ R62, R62, R49.reuse, R48.reuse ;  /* 0x000000313e3e7223 */ /* 0x180fe20000010030 */
[-CC-:B------:R-:W-:Y:S01]  /*2100*/  FFMA.FTZ R58, R58, R49.reuse, R48.reuse ;  /* 0x000000313a3a7223 */ /* 0x180fe20000010030 */
[----:B------:R-:W-:Y:S01]  /*2110*/  FFMA.FTZ R150, R150, R49, R48 ;  /* 0x0000003196967223 */ /* 0x000fe20000010030 */
[----:B------:R-:W-:Y:S01]  /*2120*/  FSEL R180, R52, RZ, P6 ;  /* 0x000000ff34b47208 */ /* 0x000fe20003000000 */
[----:B------:R-:W-:Y:S01]  /*2130*/  FADD.FTZ R145, R145, -R62 ;  /* 0x8000003e91917221 */ /* 0x000fe20000010000 */
[----:B------:R-:W-:Y:S01]  /*2140*/  @P1 LOP3.LUT P6, RZ, R75, 0xff000000, RZ, 0xc0, !PT ;  /* 0xff0000004bff1812 */ /* 0x000fe200078cc0ff */
[----:B------:R-:W-:-:S02]  /*2150*/  @P0 HADD2.F32 R62, -RZ, R29.H0_H0 ;  /* 0x2000001dff3e0230 */ /* 0x000fc40000004100 */
[----:B------:R-:W-:Y:S01]  /*2160*/  FADD.FTZ R63, R63, -R58 ;  /* 0x8000003a3f3f7221 */ /* 0x000fe20000010000 */
[----:B------:R-:W-:Y:S01]  /*2170*/  FMUL.FTZ R181, R138, R145 ;  /* 0x000000918ab57220 */ /* 0x000fe20000410000 */
[----:B------:R-:W-:Y:S01]  /*2180*/  @P1 FSEL R83, R52, RZ, P6 ;  /* 0x000000ff34531208 */ /* 0x000fe20003000000 */
[----:B------:R-:W-:Y:S01]  /*2190*/  @P0 HADD2.F32 R145, -RZ, R29.H1_H1 ;  /* 0x3000001dff910230 */ /* 0x000fe20000004100 */
[----:B------:R-:W-:Y:S01]  /*21a0*/  @P2 IADD3 R52, P6, R141, UR16, RZ ;  /* 0x000000108d342c10 */ /* 0x000fe2000ffde0ff */
[----:B------:R-:W-:Y:S01]  /*21b0*/  @P0 FADD.FTZ R181, R181, R62 ;  /* 0x0000003eb5b50221 */ /* 0x000fe20000010000 */
[--C-:B------:R-:W-:Y:S02]  /*21c0*/  @P0 HADD2.F32 R58, -RZ, R30.reuse.H0_H0 ;  /* 0x2000001eff3a0230 */ /* 0x100fe40000004100 */
[----:B------:R-:W-:Y:S01]  /*21d0*/  FMUL.FTZ R183, R138, R63 ;  /* 0x0000003f8ab77220 */ /* 0x000fe20000410000 */
[----:B------:R-:W-:Y:S01]  /*21e0*/  @P2 IADD3.X R53, R142, UR17, RZ, P6, !PT ;  /* 0x000000118e352c10 */ /* 0x000fe2000b7fe4ff */
[----:B------:R-:W-:Y:S01]  /*21f0*/  FMUL.FTZ R62, R181, UR18 ;  /* 0x00000012b53e7c20 */ /* 0x000fe20008410000 */
[----:B------:R-:W-:Y:S01]  /*2200*/  IADD3 R54, P6, R141, UR20, RZ ;  /* 0x000000148d367c10 */ /* 0x000fe2000ffde0ff */
[----:B------:R-:W-:Y:S01]  /*2210*/  @P0 FADD.FTZ R183, R183, R58 ;  /* 0x0000003ab7b70221 */ /* 0x000fe20000010000 */
[----:B------:R-:W-:-:S02]  /*2220*/  @P0 HADD2.F32 R63, -RZ, R30.H1_H1 ;  /* 0x3000001eff3f0230 */ /* 0x000fc40000004100 */
[----:B------:R-:W-:Y:S01]  /*2230*/  FADD.FTZ R149, R149, -R150 ;  /* 0x8000009695957221 */ /* 0x000fe20000010000 */
[----:B------:R-:W-:Y:S01]  /*2240*/  IADD3.X R55, R142, UR21, RZ, P6, !PT ;  /* 0x000000158e377c10 */ /* 0x000fe2000b7fe4ff */
[----:B------:R-:W-:Y:S01]  /*2250*/  @P0 HADD2.F32 R58, -RZ, R31.H0_H0 ;  /* 0x2000001fff3a0230 */ /* 0x000fe20000004100 */
[----:B------:R-:W-:Y:S01]  /*2260*/  @P1 IADD3 R56, P6, R141, R78, RZ ;  /* 0x0000004e8d381210 */ /* 0x000fe20007fde0ff */
[----:B------:R-:W-:Y:S01]  /*2270*/  FFMA.FTZ R147, R147, R49, R48 ;  /* 0x0000003193937223 */ /* 0x000fe20000010030 */
[----:B------:R-:W-:Y:S01]  /*2280*/  MOV R141, R80 ;  /* 0x00000050008d7202 */ /* 0x000fe20000000f00 */
[----:B------:R-:W-:Y:S01]  /*2290*/  FMUL.FTZ R187, R138, R149 ;  /* 0x000000958abb7220 */ /* 0x000fe20000410000 */
[----:B------:R-:W-:Y:S01]  /*22a0*/  @P1 IADD3.X R57, R142, R79, RZ, P6, !PT ;  /* 0x0000004f8e391210 */ /* 0x000fe200037fe4ff */
[----:B------:R-:W-:Y:S01]  /*22b0*/  FMUL.FTZ R142, R146, UR18 ;  /* 0x00000012928e7c20 */ /* 0x000fe20008410000 */
[----:B------:R-:W-:Y:S01]  /*22c0*/  LOP3.LUT P6, RZ, R141, 0xff, RZ, 0xc0, !PT ;  /* 0x000000ff8dff7812 */ /* 0x000fe200078cc0ff */
[----:B------:R-:W-:Y:S01]  /*22d0*/  FADD.FTZ R141, R70, -R61 ;  /* 0x8000003d468d7221 */ /* 0x000fe20000010000 */
[----:B------:R-:W-:-:S02]  /*22e0*/  @P1 IMAD.MOV.U32 R61, RZ, RZ, R72 ;  /* 0x000000ffff3d1224 */ /* 0x000fc400078e0048 */
[----:B------:R-:W-:Y:S01]  /*22f0*/  FADD.FTZ R147, R152, -R147 ;  /* 0x8000009398937221 */ /* 0x000fe20000010000 */
[----:B------:R-:W-:Y:S01]  /*2300*/  FSEL R70, R142, RZ, P6 ;  /* 0x000000ff8e467208 */ /* 0x000fe20003000000 */
[----:B------:R-:W-:Y:S01]  /*2310*/  FMUL.FTZ R148, R138, R141 ;  /* 0x0000008d8a947220 */ /* 0x000fe20000410000 */
[----:B------:R-:W-:Y:S01]  /*2320*/  @P0 FADD.FTZ R187, R187, R58 ;  /* 0x0000003abbbb0221 */ /* 0x000fe20000010000 */
[----:B------:R-:W-:Y:S01]  /*2330*/  @P1 LOP3.LUT P6, RZ, R61, 0xff, RZ, 0xc0, !PT ;  /* 0x000000ff3dff1812 */ /* 0x000fe200078cc0ff */
[--C-:B------:R-:W-:Y:S01]  /*2340*/  FFMA.FTZ R61, R67, R49, R48.reuse ;  /* 0x00000031433d7223 */ /* 0x100fe20000010030 */
[----:B------:R-:W-:Y:S01]  /*2350*/  @P0 FADD.FTZ R148, R148, R179 ;  /* 0x000000b394940221 */ /* 0x000fe20000010000 */
[----:B------:R-:W-:Y:S01]  /*2360*/  FMUL.FTZ R188, R138, R147 ;  /* 0x000000938abc7220 */ /* 0x000fe20000410000 */
[----:B------:R-:W-:Y:S01]  /*2370*/  @P1 FSEL R67, R142, RZ, P6 ;  /* 0x000000ff8e431208 */ /* 0x000fe20003000000 */
[----:B------:R-:W-:Y:S01]  /*2380*/  FADD.FTZ R61, R68, -R61 ;  /* 0x8000003d443d7221 */ /* 0x000fe20000010000 */
[----:B------:R-:W-:Y:S01]  /*2390*/  FMUL.FTZ R179, R148, UR18 ;  /* 0x0000001294b37c20 */ /* 0x000fe20008410000 */
[----:B------:R-:W-:Y:S01]  /*23a0*/  LOP3.LUT P6, RZ, R80, 0xff00, RZ, 0xc0, !PT ;  /* 0x0000ff0050ff7812 */ /* 0x000fe200078cc0ff */
[--C-:B------:R-:W-:Y:S01]  /*23b0*/  FFMA.FTZ R60, R60, R49, R48.reuse ;  /* 0x000000313c3c7223 */ /* 0x100fe20000010030 */
[----:B------:R-:W-:Y:S01]  /*23c0*/  FMUL.FTZ R182, R138, R61 ;  /* 0x0000003d8ab67220 */ /* 0x000fe20000410000 */
[-CC-:B------:R-:W-:Y:S01]  /*23d0*/  FFMA.FTZ R61, R69, R49.reuse, R48.reuse ;  /* 0x00000031453d7223 */ /* 0x180fe20000010030 */
[----:B------:R-:W-:Y:S01]  /*23e0*/  FSEL R141, R179, RZ, P6 ;  /* 0x000000ffb38d7208 */ /* 0x000fe20003000000 */
[----:B------:R-:W-:Y:S01]  /*23f0*/  FFMA.FTZ R66, R66, R49, R48 ;  /* 0x0000003142427223 */ /* 0x000fe20000010030 */
[----:B------:R-:W-:Y:S01]  /*2400*/  @P1 LOP3.LUT P6, RZ, R72, 0xff00, RZ, 0xc0, !PT ;  /* 0x0000ff0048ff1812 */ /* 0x000fe200078cc0ff */
[----:B------:R-:W-:Y:S01]  /*2410*/  @P0 FADD.FTZ R182, R182, R145 ;  /* 0x00000091b6b60221 */ /* 0x000fe20000010000 */
[----:B------:R-:W-:Y:S01]  /*2420*/  FADD.FTZ R61, R144, -R61 ;  /* 0x8000003d903d7221 */ /* 0x000fe20000010000 */
[----:B------:R-:W-:Y:S01]  /*2430*/  FMUL.FTZ R144, R183, UR18 ;  /* 0x00000012b7907c20 */ /* 0x000fe20008410000 */
[----:B------:R-:W-:Y:S01]  /*2440*/  @P1 FSEL R68, R179, RZ, P6 ;  /* 0x000000ffb3441208 */ /* 0x000fe20003000000 */
[----:B------:R-:W-:Y:S01]  /*2450*/  FMUL.FTZ R145, R182, UR18 ;  /* 0x00000012b6917c20 */ /* 0x000fe20008410000 */
[----:B------:R-:W-:Y:S01]  /*2460*/  LOP3.LUT P6, RZ, R80, 0xff0000, RZ, 0xc0, !PT ;  /* 0x00ff000050ff7812 */ /* 0x000fe200078cc0ff */
[----:B------:R-:W-:Y:S01]  /*2470*/  FMUL.FTZ R186, R138, R61 ;  /* 0x0000003d8aba7220 */ /* 0x000fe20000410000 */
[----:B------:R-:W-:-:S02]  /*2480*/  @P0 HADD2.F32 R61, -RZ, R31.H1_H1 ;  /* 0x3000001fff3d0230 */ /* 0x000fc40000004100 */
[----:B------:R-:W-:Y:S01]  /*2490*/  FFMA.FTZ R65, R65, R49, R48 ;  /* 0x0000003141417223 */ /* 0x000fe20000010030 */
[----:B------:R-:W-:Y:S01]  /*24a0*/  FSEL R142, R62, RZ, P6 ;  /* 0x000000ff3e8e7208 */ /* 0x000fe20003000000 */
[----:B------:R-:W-:Y:S01]  /*24b0*/  @P0 FADD.FTZ R186, R186, R63 ;  /* 0x0000003fbaba0221 */ /* 0x000fe20000010000 */
[----:B------:R-:W-:Y:S01]  /*24c0*/  @P1 LOP3.LUT P6, RZ, R72, 0xff0000, RZ, 0xc0, !PT ;  /* 0x00ff000048ff1812 */ /* 0x000fe200078cc0ff */
[----:B------:R-:W-:Y:S01]  /*24d0*/  @P0 FADD.FTZ R188, R188, R61 ;  /* 0x0000003dbcbc0221 */ /* 0x000fe20000010000 */
[----:B------:R-:W-:Y:S01]  /*24e0*/  FADD.FTZ R61, R59, -R60 ;  /* 0x8000003c3b3d7221 */ /* 0x000fe20000010000 */
[--C-:B------:R-:W-:Y:S01]  /*24f0*/  @P0 HADD2.F32 R63, -RZ, R36.reuse.H0_H0 ;  /* 0x20000024ff3f0230 */ /* 0x100fe20000004100 */
[----:B------:R-:W-:Y:S01]  /*2500*/  @P1 FSEL R69, R62, RZ, P6 ;  /* 0x000000ff3e451208 */ /* 0x000fe20003000000 */
[----:B------:R-:W-:Y:S01]  /*2510*/  FMUL.FTZ R62, R186, UR18 ;  /* 0x00000012ba3e7c20 */ /* 0x000fe20008410000 */
[----:B------:R-:W-:Y:S01]  /*2520*/  LOP3.LUT P6, RZ, R80, 0xff000000, RZ, 0xc0, !PT ;  /* 0xff00000050ff7812 */ /* 0x000fe200078cc0ff */
[----:B------:R-:W-:Y:S01]  /*2530*/  FMUL.FTZ R149, R188, UR18 ;  /* 0x00000012bc957c20 */ /* 0x000fe20008410000 */
[----:B------:R-:W-:Y:S01]  /*2540*/  FMUL.FTZ R152, R138, R61 ;  /* 0x0000003d8a987220 */ /* 0x000fe20000410000 */
[----:B------:R-:W-:Y:S01]  /*2550*/  FADD.FTZ R71, R71, -R66 ;  /* 0x8000004247477221 */ /* 0x000fe20000010000 */
[C---:B------:R-:W-:Y:S01]  /*2560*/  FSEL R179, R145.reuse, RZ, P6 ;  /* 0x000000ff91b37208 */ /* 0x040fe20003000000 */
[-CC-:B------:R-:W-:Y:S01]  /*2570*/  FFMA.FTZ R156, R156, R49.reuse, R48.reuse ;  /* 0x000000319c9c7223 */ /* 0x180fe20000010030 */
[----:B------:R-:W-:Y:S01]  /*2580*/  @P1 LOP3.LUT P6, RZ, R72, 0xff000000, RZ, 0xc0, !PT ;  /* 0xff00000048ff1812 */ /* 0x000fe200078cc0ff */
[----:B------:R-:W-:Y:S01]  /*2590*/  @P0 FADD.FTZ R152, R152, R63 ;  /* 0x0000003f98980221 */ /* 0x000fe20000010000 */
[----:B------:R-:W-:Y:S01]  /*25a0*/  FADD.FTZ R65, R64, -R65 ;  /* 0x8000004140417221 */ /* 0x000fe20000010000 */
[--C-:B------:R-:W-:Y:S01]  /*25b0*/  @P0 HADD2.F32 R64, -RZ, R37.reuse.H0_H0 ;  /* 0x20000025ff400230 */ /* 0x100fe20000004100 */
[----:B------:R-:W-:Y:S01]  /*25c0*/  @P1 FSEL R80, R145, RZ, P6 ;  /* 0x000000ff91501208 */ /* 0x000fe20003000000 */
[----:B------:R-:W-:Y:S01]  /*25d0*/  FMUL.FTZ R145, R187, UR18 ;  /* 0x00000012bb917c20 */ /* 0x000fe20008410000 */
[----:B------:R-:W-:Y:S01]  /*25e0*/  LOP3.LUT P6, RZ, R81, 0xff, RZ, 0xc0, !PT ;  /* 0x000000ff51ff7812 */ /* 0x000fe200078cc0ff */
[-CC-:B------:R-:W-:Y:S01]  /*25f0*/  FFMA.FTZ R143, R143, R49.reuse, R48.reuse ;  /* 0x000000318f8f7223 */ /* 0x180fe20000010030 */
[-CC-:B------:R-:W-:Y:S01]  /*2600*/  FFMA.FTZ R161, R161, R49.reuse, R48.reuse ;  /* 0x00000031a1a17223 */ /* 0x180fe20000010030 */
[--C-:B------:R-:W-:Y:S01]  /*2610*/  FFMA.FTZ R174, R174, R49, R48.reuse ;  /* 0x00000031aeae7223 */ /* 0x100fe20000010030 */
[----:B------:R-:W-:Y:S01]  /*2620*/  FSEL R150, R144, RZ, P6 ;  /* 0x000000ff90967208 */ /* 0x000fe20003000000 */
[----:B------:R-:W-:Y:S01]  /*2630*/  FMUL.FTZ R71, R138, R71 ;  /* 0x000000478a477220 */ /* 0x000fe20000410000 */
[----:B------:R-:W-:Y:S01]  /*2640*/  @P1 LOP3.LUT P6, RZ, R73, 0xff, RZ, 0xc0, !PT ;  /* 0x000000ff49ff1812 */ /* 0x000fe200078cc0ff */
[----:B------:R-:W-:Y:S01]  /*2650*/  FMUL.FTZ R190, R152, UR18 ;  /* 0x0000001298be7c20 */ /* 0x000fe20008410000 */
[----:B------:R-:W-:Y:S01]  /*2660*/  FFMA.FTZ R49, R173, R49, R48 ;  /* 0x00000031ad317223 */ /* 0x000fe20000010030 */
[----:B------:R-:W-:Y:S01]  /*2670*/  FADD.FTZ R155, R155, -R156 ;  /* 0x8000009c9b9b7221 */ /* 0x000fe20000010000 */
[----:B------:R-:W-:Y:S01]  /*2680*/  @P1 FSEL R144, R144, RZ, P6 ;  /* 0x000000ff90901208 */ /* 0x000fe20003000000 */
[----:B------:R-:W-:Y:S01]  /*2690*/  @P0 HADD2.F32 R48, -RZ, R36.H1_H1 ;  /* 0x30000024ff300230 */ /* 0x000fe20000004100 */
[----:B------:R-:W-:Y:S01]  /*26a0*/  LOP3.LUT P6, RZ, R81, 0xff00, RZ, 0xc0, !PT ;  /* 0x0000ff0051ff7812 */ /* 0x000fe200078cc0ff */
[----:B------:R-:W-:Y:S01]  /*26b0*/  FMUL.FTZ R65, R138, R65 ;  /* 0x000000418a417220 */ /* 0x000fe20000410000 */
[----:B------:R-:W-:Y:S01]  /*26c0*/  @P2 F2FP.F16.F32.PACK_AB R50, RZ, R50 ;  /* 0x00000032ff32223e */ /* 0x000fe200000000ff */
[----:B------:R-:W-:Y:S01]  /*26d0*/  @P0 FADD.FTZ R71, R71, R64 ;  /* 0x0000004047470221 */ /* 0x000fe20000010000 */
[----:B------:R-:W-:Y:S01]  /*26e0*/  FSEL R185, R62, RZ, P6 ;  /* 0x000000ff3eb97208 */ /* 0x000fe20003000000 */
[--C-:B------:R-:W-:Y:S01]  /*26f0*/  @P0 HADD2.F32 R64, -RZ, R38.reuse.H0_H0 ;  /* 0x20000026ff400230 */ /* 0x100fe20000004100 */
[----:B------:R-:W-:Y:S01]  /*2700*/  @P1 LOP3.LUT P6, RZ, R73, 0xff00, RZ, 0xc0, !PT ;  /* 0x0000ff0049ff1812 */ /* 0x000fe200078cc0ff */
[----:B------:R-:W-:Y:S01]  /*2710*/  FMUL.FTZ R155, R138, R155 ;  /* 0x0000009b8a9b7220 */ /* 0x000fe20000410000 */
[----:B------:R-:W-:Y:S01]  /*2720*/  @P2 F2FP.F16.F32.PACK_AB R51, RZ, R51 ;  /* 0x00000033ff33223e */ /* 0x000fe200000000ff */
[----:B------:R-:W-:Y:S01]  /*2730*/  @P0 FADD.FTZ R65, R65, R48 ;  /* 0x0000003041410221 */ /* 0x000fe20000010000 */
[----:B------:R-:W-:Y:S01]  /*2740*/  @P1 FSEL R147, R62, RZ, P6 ;  /* 0x000000ff3e931208 */ /* 0x000fe20003000000 */
[----:B------:R-:W-:Y:S01]  /*2750*/  FADD.FTZ R143, R154, -R143 ;  /* 0x8000008f9a8f7221 */ /* 0x000fe20000010000 */
[----:B------:R-:W-:Y:S01]  /*2760*/  LOP3.LUT P6, RZ, R81, 0xff0000, RZ, 0xc0, !PT ;  /* 0x00ff000051ff7812 */ /* 0x000fe200078cc0ff */
[----:B------:R-:W-:Y:S01]  /*2770*/  @P0 FADD.FTZ R155, R155, R64 ;  /* 0x000000409b9b0221 */ /* 0x000fe20000010000 */
[----:B------:R-:W-:Y:S01]  /*2780*/  @P2 F2FP.F16.F32.PACK_AB R164, RZ, R164 ;  /* 0x000000a4ffa4223e */ /* 0x000fe200000000ff */
[----:B------:R-:W-:Y:S01]  /*2790*/  FMUL.FTZ R64, R65, UR18 ;  /* 0x0000001241407c20 */ /* 0x000fe20008410000 */
[----:B------:R-:W-:Y:S01]  /*27a0*/  FSEL R184, R145, RZ, P6 ;  /* 0x000000ff91b87208 */ /* 0x000fe20003000000 */
[----:B------:R-:W-:Y:S01]  /*27b0*/  FADD.FTZ R161, R172, -R161 ;  /* 0x800000a1aca17221 */ /* 0x000fe20000010000 */
[----:B------:R-:W-:Y:S01]  /*27c0*/  @P1 LOP3.LUT P6, RZ, R73, 0xff0000, RZ, 0xc0, !PT ;  /* 0x00ff000049ff1812 */ /* 0x000fe200078cc0ff */
[----:B------:R-:W-:Y:S01]  /*27d0*/  @P0 HADD2.F32 R48, -RZ, R37.H1_H1 ;  /* 0x30000025ff300230 */ /* 0x000fe20000004100 */
[----:B------:R-:W-:Y:S01]  /*27e0*/  @P2 F2FP.F16.F32.PACK_AB R175, RZ, R175 ;  /* 0x000000afffaf223e */ /* 0x000fe200000000ff */
[----:B------:R-:W-:Y:S01]  /*27f0*/  FADD.FTZ R49, R176, -R49 ;  /* 0x80000031b0317221 */ /* 0x000fe20000010000 */
[----:B------:R-:W-:Y:S01]  /*2800*/  @P1 FSEL R145, R145, RZ, P6 ;  /* 0x000000ff91911208 */ /* 0x000fe20003000000 */
[C---:B------:R-:W-:Y:S01]  /*2810*/  FMUL.FTZ R143, R138.reuse, R143 ;  /* 0x0000008f8a8f7220 */ /* 0x040fe20000410000 */
[----:B------:R-:W-:Y:S01]  /*2820*/  LOP3.LUT P6, RZ, R81, 0xff000000, RZ, 0xc0, !PT ;  /* 0xff00000051ff7812 */ /* 0x000fe200078cc0ff */
[----:B------:R-:W-:Y:S01]  /*2830*/  @P0 HADD2.F32 R66, -RZ, R38.H1_H1 ;  /* 0x30000026ff420230 */ /* 0x000fe20000004100 */
[----:B------:R-:W-:Y:S01]  /*2840*/  MOV R81, R76 ;  /* 0x0000004c00517202 */ /* 0x000fe20000000f00 */
[----:B------:R-:W-:Y:S01]  /*2850*/  FMUL.FTZ R161, R138, R161 ;  /* 0x000000a18aa17220 */ /* 0x000fe20000410000 */
[----:B------:R-:W-:Y:S01]  /*2860*/  FSEL R189, R149, RZ, P6 ;  /* 0x000000ff95bd7208 */ /* 0x000fe20003000000 */
[----:B------:R-:W-:Y:S01]  /*2870*/  @P0 FADD.FTZ R143, R143, R48 ;  /* 0x000000308f8f0221 */ /* 0x000fe20000010000 */
[----:B------:R-:W-:Y:S01]  /*2880*/  @P1 LOP3.LUT P6, RZ, R73, 0xff000000, RZ, 0xc0, !PT ;  /* 0xff00000049ff1812 */ /* 0x000fe200078cc0ff */
[----:B------:R-:W-:Y:S01]  /*2890*/  @P0 FADD.FTZ R161, R161, R66 ;  /* 0x00000042a1a10221 */ /* 0x000fe20000010000 */
[----:B------:R-:W-:Y:S01]  /*28a0*/  @P2 F2FP.F16.F32.PACK_AB R162, RZ, R162 ;  /* 0x000000a2ffa2223e */ /* 0x000fe200000000ff */
[----:B------:R-:W-:Y:S01]  /*28b0*/  FADD.FTZ R171, R171, -R174 ;  /* 0x800000aeabab7221 */ /* 0x000fe20000010000 */
[----:B------:R-:W-:-:S02]  /*28c0*/  @P1 FSEL R149, R149, RZ, P6 ;  /* 0x000000ff95951208 */ /* 0x000fc40003000000 */
[C---:B------:R-:W-:Y:S01]  /*28d0*/  @P2 IADD3 R58, P6, R139.reuse, UR16, RZ ;  /* 0x000000108b3a2c10 */ /* 0x040fe2000ffde0ff */
[----:B------:R-:W-:Y:S01]  /*28e0*/  FMUL.FTZ R171, R138, R171 ;  /* 0x000000ab8aab7220 */ /* 0x000fe20000410000 */
[----:B------:R-:W-:Y:S02]  /*28f0*/  @P2 F2FP.F16.F32.PACK_AB R166, RZ, R166 ;  /* 0x000000a6ffa6223e */ /* 0x000fe400000000ff */
[C---:B------:R-:W-:Y:S02]  /*2900*/  @P2 IADD3.X R59, R140.reuse, UR17, RZ, P6, !PT ;  /* 0x000000118c3b2c10 */ /* 0x040fe4000b7fe4ff */
[----:B------:R-:W-:Y:S02]  /*2910*/  IADD3 R60, P6, R139, UR20, RZ ;  /* 0x000000148b3c7c10 */ /* 0x000fe4000ffde0ff */
[----:B------:R-:W-:Y:S02]  /*2920*/  @P2 F2FP.F16.F32.PACK_AB R169, RZ, R169 ;  /* 0x000000a9ffa9223e */ /* 0x000fe400000000ff */
[----:B------:R-:W-:-:S02]  /*2930*/  IADD3.X R61, R140, UR21, RZ, P6, !PT ;  /* 0x000000158c3d7c10 */ /* 0x000fc4000b7fe4ff */
[----:B------:R-:W-:Y:S02]  /*2940*/  @P1 IADD3 R62, P6, R139, R78, RZ ;  /* 0x0000004e8b3e1210 */ /* 0x000fe40007fde0ff */
[----:B------:R-:W-:Y:S02]  /*2950*/  @P1 MOV R139, R2 ;  /* 0x00000002008b1202 */ /* 0x000fe40000000f00 */
[----:B------:R-:W-:Y:S01]  /*2960*/  @P1 IADD3.X R63, R140, R79, RZ, P6, !PT ;  /* 0x0000004f8c3f1210 */ /* 0x000fe200037fe4ff */
[----:B------:R-:W-:Y:S01]  /*2970*/  @P0 HADD2.F32 R140, -RZ, R39.H1_H1 ;  /* 0x30000027ff8c0230 */ /* 0x000fe20000004100 */
[----:B------:R-:W-:Y:S02]  /*2980*/  LOP3.LUT P6, RZ, R81, 0xff, RZ, 0xc0, !PT ;  /* 0x000000ff51ff7812 */ /* 0x000fe400078cc0ff */
[----:B------:R-:W-:Y:S02]  /*2990*/  @P2 F2FP.F16.F32.PACK_AB R178, RZ, R178 ;  /* 0x000000b2ffb2223e */ /* 0x000fe400000000ff */
[----:B------:R-:W-:-:S02]  /*29a0*/  FSEL R81, R190, RZ, P6 ;  /* 0x000000ffbe517208 */ /* 0x000fc40003000000 */
[----:B------:R-:W-:Y:S02]  /*29b0*/  @P2 PRMT R40, R50, 0x7610, R40 ;  /* 0x0000761032282816 */ /* 0x000fe40000000028 */
[----:B------:R-:W-:Y:S02]  /*29c0*/  @P2 PRMT R41, R51, 0x7610, R41 ;  /* 0x0000761033292816 */ /* 0x000fe40000000029 */
[----:B------:R-:W-:Y:S02]  /*29d0*/  @P2 PRMT R42, R164, 0x7610, R42 ;  /* 0x00007610a42a2816 */ /* 0x000fe4000000002a */
[----:B------:R-:W-:Y:S02]  /*29e0*/  @P2 PRMT R43, R175, 0x7610, R43 ;  /* 0x00007610af2b2816 */ /* 0x000fe4000000002b */
[----:B------:R-:W-:Y:S02]  /*29f0*/  @P1 F2FP.F16.F32.PACK_AB R0, RZ, R0 ;  /* 0x00000000ff00123e */ /* 0x000fe400000000ff */
[----:B------:R-:W-:Y:S01]  /*2a00*/  @P1 LOP3.LUT P6, RZ, R139, 0xff, RZ, 0xc0, !PT ;  /* 0x000000ff8bff1812 */ /* 0x000fe200078cc0ff */
[----:B------:R-:W-:Y:S01]  /*2a10*/  FMUL.FTZ R139, R138, R49 ;  /* 0x000000318a8b7220 */ /* 0x000fe20000410000 */
[----:B------:R-:W-:Y:S01]  /*2a20*/  @P2 PRMT R40, R40, 0x5410, R162 ;  /* 0x0000541028282816 */ /* 0x000fe200000000a2 */
[----:B------:R-:W-:Y:S01]  /*2a30*/  @P0 HADD2.F32 R138, -RZ, R39.H0_H0 ;  /* 0x20000027ff8a0230 */ /* 0x000fe20000004100 */
[----:B------:R-:W-:Y:S01]  /*2a40*/  @P2 PRMT R41, R41, 0x5410, R166 ;  /* 0x0000541029292816 */ /* 0x000fe200000000a6 */
[----:B------:R-:W-:Y:S01]  /*2a50*/  @P0 FADD.FTZ R139, R139, R140 ;  /* 0x0000008c8b8b0221 */ /* 0x000fe20000010000 */
[----:B------:R-:W-:-:S02]  /*2a60*/  @P2 PRMT R42, R42, 0x5410, R169 ;  /* 0x000054102a2a2816 */ /* 0x000fc400000000a9 */
[----:B------:R-:W-:Y:S01]  /*2a70*/  @P2 PRMT R43, R43, 0x5410, R178 ;  /* 0x000054102b2b2816 */ /* 0x000fe200000000b2 */
[----:B------:R-:W-:Y:S01]  /*2a80*/  @P0 FADD.FTZ R171, R171, R138 ;  /* 0x0000008aabab0221 */ /* 0x000fe20000010000 */
[----:B------:R-:W-:Y:S02]  /*2a90*/  @P1 PRMT R44, R0, 0x7610, R44 ;  /* 0x00007610002c1816 */ /* 0x000fe4000000002c */
[----:B------:R-:W-:Y:S01]  /*2aa0*/  @P1 FSEL R0, R190, RZ, P6 ;  /* 0x000000ffbe001208 */ /* 0x000fe20003000000 */
[----:B------:R0:W-:Y:S01]  /*2ab0*/  @P2 STG.E.128 desc[UR4][R52.64], R40 ;  /* 0x0000002834002986 */ /* 0x0001e2000c101d04 */
[----:B------:R-:W-:Y:S02]  /*2ac0*/  @P1 F2FP.F16.F32.PACK_AB R153, RZ, R153 ;  /* 0x00000099ff99123e */ /* 0x000fe400000000ff */
[----:B------:R-:W-:Y:S02]  /*2ad0*/  @P1 F2FP.F16.F32.PACK_AB R151, RZ, R151 ;  /* 0x00000097ff97123e */ /* 0x000fe400000000ff */
[----:B------:R-:W-:-:S02]  /*2ae0*/  @P1 F2FP.F16.F32.PACK_AB R82, RZ, R82 ;  /* 0x00000052ff52123e */ /* 0x000fc400000000ff */
[----:B------:R-:W-:Y:S02]  /*2af0*/  @P1 LOP3.LUT P6, RZ, R2, 0xff00, RZ, 0xc0, !PT ;  /* 0x0000ff0002ff1812 */ /* 0x000fe400078cc0ff */
[----:B------:R-:W-:Y:S02]  /*2b00*/  @P2 F2FP.F16.F32.PACK_AB R146, RZ, R146 ;  /* 0x00000092ff92223e */ /* 0x000fe400000000ff */
[----:B------:R-:W-:Y:S02]  /*2b10*/  @P2 F2FP.F16.F32.PACK_AB R181, RZ, R181 ;  /* 0x000000b5ffb5223e */ /* 0x000fe400000000ff */
[----:B------:R-:W-:Y:S02]  /*2b20*/  @P2 F2FP.F16.F32.PACK_AB R183, RZ, R183 ;  /* 0x000000b7ffb7223e */ /* 0x000fe400000000ff */
[----:B------:R-:W-:Y:S02]  /*2b30*/  @P2 F2FP.F16.F32.PACK_AB R187, RZ, R187 ;  /* 0x000000bbffbb223e */ /* 0x000fe400000000ff */
[----:B------:R-:W-:Y:S01]  /*2b40*/  @P1 F2FP.F16.F32.PACK_AB R157, RZ, R157 ;  /* 0x0000009dff9d123e */ /* 0x000fe200000000ff */
[----:B0-----:R-:W-:Y:S01]  /*2b50*/  FMUL.FTZ R53, R71, UR18 ;  /* 0x0000001247357c20 */ /* 0x001fe20008410000 */
[----:B------:R-:W-:-:S02]  /*2b60*/  @P1 F2FP.F16.F32.PACK_AB R159, RZ, R159 ;  /* 0x0000009fff9f123e */ /* 0x000fc400000000ff */
[----:B------:R-:W-:Y:S02]  /*2b70*/  @P1 F2FP.F16.F32.PACK_AB R158, RZ, R158 ;  /* 0x0000009eff9e123e */ /* 0x000fe400000000ff */
[----:B------:R-:W-:Y:S02]  /*2b80*/  @P1 F2FP.F16.F32.PACK_AB R83, RZ, R83 ;  /* 0x00000053ff53123e */ /* 0x000fe400000000ff */
[----:B------:R-:W-:Y:S02]  /*2b90*/  @P1 PRMT R45, R153, 0x7610, R45 ;  /* 0x00007610992d1816 */ /* 0x000fe4000000002d */
[----:B------:R-:W-:Y:S02]  /*2ba0*/  @P1 PRMT R46, R151, 0x7610, R46 ;  /* 0x00007610972e1816 */ /* 0x000fe4000000002e */
[----:B------:R-:W-:Y:S02]  /*2bb0*/  @P1 PRMT R47, R82, 0x7610, R47 ;  /* 0x00007610522f1816 */ /* 0x000fe4000000002f */
[----:B------:R-:W-:-:S02]  /*2bc0*/  @P1 FSEL R52, R64, RZ, P6 ;  /* 0x000000ff40341208 */ /* 0x000fc40003000000 */
[----:B------:R-:W-:Y:S02]  /*2bd0*/  LOP3.LUT P6, RZ, R76, 0xff0000, RZ, 0xc0, !PT ;  /* 0x00ff00004cff7812 */ /* 0x000fe400078cc0ff */
[----:B------:R-:W-:Y:S02]  /*2be0*/  F2FP.F16.F32.PACK_AB R51, R180, R177 ;  /* 0x000000b1b433723e */ /* 0x000fe400000000ff */
[----:B------:R-:W-:Y:S02]  /*2bf0*/  F2FP.F16.F32.PACK_AB R50, R170, R167 ;  /* 0x000000a7aa32723e */ /* 0x000fe400000000ff */
[----:B------:R-:W-:Y:S02]  /*2c00*/  F2FP.F16.F32.PACK_AB R49, R168, R165 ;  /* 0x000000a5a831723e */ /* 0x000fe400000000ff */
[----:B------:R-:W-:Y:S02]  /*2c10*/  F2FP.F16.F32.PACK_AB R48, R163, R160 ;  /* 0x000000a0a330723e */ /* 0x000fe400000000ff */
        /* <DEDUP_REMOVED lines=9> */
[----:B------:R-:W-:Y:S02]  /*2cb0*/  @P2 PRMT R40, R146, 0x7610, R40 ;  /* 0x0000761092282816 */ /* 0x000fe40000000028 */
[----:B------:R-:W-:Y:S01]  /*2cc0*/  @P2 PRMT R41, R181, 0x7610, R41 ;  /* 0x00007610b5292816 */ /* 0x000fe20000000029 */
[----:B------:R1:W-:Y:S01]  /*2cd0*/  @P1 STG.E.128 desc[UR4][R56.64], R44 ;  /* 0x0000002c38001986 */ /* 0x0003e2000c101d04 */
[----:B------:R-:W-:Y:S02]  /*2ce0*/  @P2 PRMT R42, R183, 0x7610, R42 ;  /* 0x00007610b72a2816 */ /* 0x000fe4000000002a */
[----:B------:R-:W-:Y:S02]  /*2cf0*/  @P2 PRMT R43, R187, 0x7610, R43 ;  /* 0x00007610bb2b2816 */ /* 0x000fe4000000002b */
[----:B------:R-:W-:-:S02]  /*2d00*/  FSEL R66, R53, RZ, P6 ;  /* 0x000000ff35427208 */ /* 0x000fc40003000000 */
[----:B------:R-:W-:Y:S02]  /*2d10*/  @P1 LOP3.LUT P6, RZ, R2, 0xff0000, RZ, 0xc0, !PT ;  /* 0x00ff000002ff1812 */ /* 0x000fe400078cc0ff */
[----:B------:R-:W-:Y:S02]  /*2d20*/  @P2 PRMT R40, R40, 0x5410, R148 ;  /* 0x0000541028282816 */ /* 0x000fe40000000094 */
[----:B------:R-:W-:Y:S02]  /*2d30*/  @P2 PRMT R41, R41, 0x5410, R182 ;  /* 0x0000541029292816 */ /* 0x000fe400000000b6 */
[----:B------:R-:W-:Y:S02]  /*2d40*/  @P2 PRMT R42, R42, 0x5410, R186 ;  /* 0x000054102a2a2816 */ /* 0x000fe400000000ba */
[----:B------:R-:W-:Y:S02]  /*2d50*/  @P2 PRMT R43, R43, 0x5410, R188 ;  /* 0x000054102b2b2816 */ /* 0x000fe400000000bc */
[----:B0-----:R-:W-:Y:S01]  /*2d60*/  F2FP.F16.F32.PACK_AB R51, R189, R184 ;  /* 0x000000b8bd33723e */ /* 0x001fe200000000ff */
[----:B-1----:R-:W-:Y:S01]  /*2d70*/  FMUL.FTZ R56, R143, UR18 ;  /* 0x000000128f387c20 */ /* 0x002fe20008410000 */
[----:B------:R-:W-:Y:S01]  /*2d80*/  F2FP.F16.F32.PACK_AB R50, R185, R150 ;  /* 0x00000096b932723e */ /* 0x000fe200000000ff */
[----:B------:R0:W-:Y:S01]  /*2d90*/  @P2 STG.E.128 desc[UR4][R58.64], R40 ;  /* 0x000000283a002986 */ /* 0x0001e2000c101d04 */
[----:B------:R-:W-:-:S02]  /*2da0*/  F2FP.F16.F32.PACK_AB R49, R179, R142 ;  /* 0x0000008eb331723e */ /* 0x000fc400000000ff */
[----:B------:R-:W-:Y:S02]  /*2db0*/  F2FP.F16.F32.PACK_AB R48, R141, R70 ;  /* 0x000000468d30723e */ /* 0x000fe400000000ff */
[----:B------:R-:W-:Y:S02]  /*2dc0*/  @P1 FSEL R53, R53, RZ, P6 ;  /* 0x000000ff35351208 */ /* 0x000fe40003000000 */
[----:B------:R-:W-:Y:S01]  /*2dd0*/  LOP3.LUT P6, RZ, R76, 0xff000000, RZ, 0xc0, !PT ;  /* 0xff0000004cff7812 */ /* 0x000fe200078cc0ff */
[----:B------:R1:W-:Y:S01]  /*2de0*/  STG.E.128 desc[UR4][R60.64], R48 ;  /* 0x000000303c007986 */ /* 0x0003e2000c101d04 */
[----:B------:R-:W-:Y:S02]  /*2df0*/  @P1 F2FP.F16.F32.PACK_AB R67, RZ, R67 ;  /* 0x00000043ff43123e */ /* 0x000fe400000000ff */
[----:B------:R-:W-:Y:S02]  /*2e00*/  @P1 F2FP.F16.F32.PACK_AB R68, RZ, R68 ;  /* 0x00000044ff44123e */ /* 0x000fe400000000ff */
[----:B------:R-:W-:-:S02]  /*2e10*/  @P1 PRMT R44, R67, 0x7610, R44 ;  /* 0x00007610432c1816 */ /* 0x000fc4000000002c */
[----:B------:R-:W-:Y:S02]  /*2e20*/  @P1 F2FP.F16.F32.PACK_AB R69, RZ, R69 ;  /* 0x00000045ff45123e */ /* 0x000fe400000000ff */
[----:B------:R-:W-:Y:S01]  /*2e30*/  @P1 PRMT R44, R44, 0x5410, R68 ;  /* 0x000054102c2c1816 */ /* 0x000fe20000000044 */
[----:B0-----:R-:W-:Y:S01]  /*2e40*/  FMUL.FTZ R58, R161, UR18 ;  /* 0x00000012a13a7c20 */ /* 0x001fe20008410000 */
[----:B------:R-:W-:Y:S01]  /*2e50*/  FMUL.FTZ R59, R171, UR18 ;  /* 0x00000012ab3b7c20 */ /* 0x000fe20008410000 */
[----:B------:R-:W-:Y:S02]  /*2e60*/  @P1 F2FP.F16.F32.PACK_AB R144, RZ, R144 ;  /* 0x00000090ff90123e */ /* 0x000fe400000000ff */
[----:B------:R-:W-:Y:S02]  /*2e70*/  @P1 F2FP.F16.F32.PACK_AB R145, RZ, R145 ;  /* 0x00000091ff91123e */ /* 0x000fe400000000ff */
[----:B------:R-:W-:Y:S02]  /*2e80*/  @P2 F2FP.F16.F32.PACK_AB R152, RZ, R152 ;  /* 0x00000098ff98223e */ /* 0x000fe400000000ff */
[----:B-1----:R-:W-:Y:S01]  /*2e90*/  FSEL R61, R56, RZ, P6 ;  /* 0x000000ff383d7208 */ /* 0x002fe20003000000 */
[----:B------:R-:W-:Y:S01]  /*2ea0*/  FMUL.FTZ R51, R155, UR18 ;  /* 0x000000129b337c20 */ /* 0x000fe20008410000 */
[----:B------:R-:W-:Y:S01]  /*2eb0*/  @P1 LOP3.LUT P6, RZ, R2, 0xff000000, RZ, 0xc0, !PT ;  /* 0xff00000002ff1812 */ /* 0x000fe200078cc0ff */
[----:B------:R-:W-:Y:S01]  /*2ec0*/  FMUL.FTZ R60, R139, UR18 ;  /* 0x000000128b3c7c20 */ /* 0x000fe20008410000 */
        /* <DEDUP_REMOVED lines=21> */
[----:B------:R-:W-:Y:S02]  /*3020*/  @P1 PRMT R46, R144, 0x7610, R46 ;  /* 0x00007610902e1816 */ /* 0x000fe4000000002e */
[----:B------:R-:W-:Y:S02]  /*3030*/  FSEL R68, R60, RZ, P6 ;  /* 0x000000ff3c447208 */ /* 0x000fe40003000000 */
[----:B------:R-:W-:Y:S02]  /*3040*/  @P1 LOP3.LUT P6, RZ, R3, 0xff000000, RZ, 0xc0, !PT ;  /* 0xff00000003ff1812 */ /* 0x000fe400078cc0ff */
[----:B------:R-:W-:-:S02]  /*3050*/  @P1 PRMT R47, R145, 0x7610, R47 ;  /* 0x00007610912f1816 */ /* 0x000fc4000000002f */
[----:B------:R-:W-:Y:S02]  /*3060*/  @P2 PRMT R43, R48, 0x7610, R43 ;  /* 0x00007610302b2816 */ /* 0x000fe4000000002b */
[----:B------:R-:W-:Y:S02]  /*3070*/  @P1 FSEL R60, R60, RZ, P6 ;  /* 0x000000ff3c3c1208 */ /* 0x000fe40003000000 */
        /* <DEDUP_REMOVED lines=12> */
[----:B------:R-:W-:Y:S01]  /*3140*/  @P2 IADD3.X R49, R136, UR17, RZ, P6, !PT ;  /* 0x0000001188312c10 */ /* 0x000fe2000b7fe4ff */
[----:B------:R0:W-:Y:S01]  /*3150*/  @P1 STG.E.128 desc[UR4][R62.64], R44 ;  /* 0x0000002c3e001986 */ /* 0x0001e2000c101d04 */
[----:B------:R-:W-:Y:S02]  /*3160*/  @P2 PRMT R41, R41, 0x5410, R143 ;  /* 0x0000541029292816 */ /* 0x000fe4000000008f */
[----:B------:R-:W-:Y:S02]  /*3170*/  @P2 PRMT R42, R42, 0x5410, R55 ;  /* 0x000054102a2a2816 */ /* 0x000fe40000000037 */
[----:B------:R-:W-:-:S02]  /*3180*/  @P2 PRMT R43, R43, 0x5410, R56 ;  /* 0x000054102b2b2816 */ /* 0x000fc40000000038 */
[----:B------:R-:W-:Y:S02]  /*3190*/  @P1 F2FP.F16.F32.PACK_AB R0, RZ, R0 ;  /* 0x00000000ff00123e */ /* 0x000fe400000000ff */
[----:B------:R-:W-:Y:S01]  /*31a0*/  @P1 F2FP.F16.F32.PACK_AB R55, RZ, R53 ;  /* 0x00000035ff37123e */ /* 0x000fe200000000ff */
[----:B------:R1:W-:Y:S01]  /*31b0*/  @P2 STG.E.128 desc[UR4][R48.64], R40 ;  /* 0x0000002830002986 */ /* 0x0003e2000c101d04 */
[----:B------:R-:W-:Y:S02]  /*31c0*/  LOP3.LUT P2, RZ, R76, 0xff00, RZ, 0xc0, !PT ;  /* 0x0000ff004cff7812 */ /* 0x000fe4000784c0ff */
[----:B------:R-:W-:Y:S02]  /*31d0*/  @P1 F2FP.F16.F32.PACK_AB R57, RZ, R51 ;  /* 0x00000033ff39123e */ /* 0x000fe400000000ff */
[----:B------:R-:W-:Y:S02]  /*31e0*/  @P1 F2FP.F16.F32.PACK_AB R59, RZ, R59 ;  /* 0x0000003bff3b123e */ /* 0x000fe400000000ff */
[----:B------:R-:W-:-:S02]  /*31f0*/  @P1 F2FP.F16.F32.PACK_AB R54, RZ, R52 ;  /* 0x00000034ff36123e */ /* 0x000fc400000000ff */
[----:B------:R-:W-:Y:S02]  /*3200*/  @P1 IADD3 R78, P6, R137, R78, RZ ;  /* 0x0000004e894e1210 */ /* 0x000fe40007fde0ff */
[----:B------:R-:W-:Y:S02]  /*3210*/  @P1 F2FP.F16.F32.PACK_AB R56, RZ, R50 ;  /* 0x00000032ff38123e */ /* 0x000fe400000000ff */
[----:B------:R-:W-:Y:S02]  /*3220*/  @P1 F2FP.F16.F32.PACK_AB R58, RZ, R58 ;  /* 0x0000003aff3a123e */ /* 0x000fe400000000ff */
[----:B------:R-:W-:Y:S02]  /*3230*/  @P1 F2FP.F16.F32.PACK_AB R60, RZ, R60 ;  /* 0x0000003cff3c123e */ /* 0x000fe400000000ff */
[----:B0-----:R-:W-:Y:S02]  /*3240*/  @P1 PRMT R44, R0, 0x7610, R44 ;  /* 0x00007610002c1816 */ /* 0x001fe4000000002c */
[----:B-1----:R-:W-:-:S02]  /*3250*/  FSEL R48, R64, RZ, P2 ;  /* 0x000000ff40307208 */ /* 0x002fc40001000000 */
[----:B------:R-:W-:Y:S02]  /*3260*/  IADD3 R52, P2, R137, UR20, RZ ;  /* 0x0000001489347c10 */ /* 0x000fe4000ff5e0ff */
[----:B------:R-:W-:Y:S02]  /*3270*/  @P1 PRMT R45, R55, 0x7610, R45 ;  /* 0x00007610372d1816 */ /* 0x000fe4000000002d */
[----:B------:R-:W-:Y:S02]  /*3280*/  @P1 PRMT R46, R57, 0x7610, R46 ;  /* 0x00007610392e1816 */ /* 0x000fe4000000002e */
[----:B------:R-:W-:Y:S02]  /*3290*/  @P1 PRMT R47, R59, 0x7610, R47 ;  /* 0x000076103b2f1816 */ /* 0x000fe4000000002f */
[----:B------:R-:W-:Y:S02]  /*32a0*/  F2FP.F16.F32.PACK_AB R51, R68, R67 ;  /* 0x000000434433723e */ /* 0x000fe400000000ff */
[----:B------:R-:W-:-:S02]  /*32b0*/  F2FP.F16.F32.PACK_AB R50, R83, R70 ;  /* 0x000000465332723e */ /* 0x000fc400000000ff */
[----:B------:R-:W-:Y:S02]  /*32c0*/  F2FP.F16.F32.PACK_AB R49, R61, R66 ;  /* 0x000000423d31723e */ /* 0x000fe400000000ff */
[----:B------:R-:W-:Y:S02]  /*32d0*/  F2FP.F16.F32.PACK_AB R48, R48, R81 ;  /* 0x000000513030723e */ /* 0x000fe400000000ff */
[C---:B------:R-:W-:Y:S02]  /*32e0*/  IADD3.X R53, R136.reuse, UR21, RZ, P2, !PT ;  /* 0x0000001588357c10 */ /* 0x040fe400097fe4ff */
[----:B------:R-:W-:Y:S02]  /*32f0*/  @P1 IADD3.X R79, R136, R79, RZ, P6, !PT ;  /* 0x0000004f884f1210 */ /* 0x000fe400037fe4ff */
[----:B------:R-:W-:Y:S01]  /*3300*/  @P1 PRMT R44, R44, 0x5410, R54 ;  /* 0x000054102c2c1816 */ /* 0x000fe20000000036 */
[----:B------:R0:W-:Y:S01]  /*3310*/  STG.E.128 desc[UR4][R52.64], R48 ;  /* 0x0000003034007986 */ /* 0x0001e2000c101d04 */
[----:B------:R-:W-:-:S02]  /*3320*/  @P1 PRMT R45, R45, 0x5410, R56 ;  /* 0x000054102d2d1816 */ /* 0x000fc40000000038 */
[----:B------:R-:W-:Y:S02]  /*3330*/  @P1 PRMT R46, R46, 0x5410, R58 ;  /* 0x000054102e2e1816 */ /* 0x000fe4000000003a */
        /* <DEDUP_REMOVED lines=52> */
.L_x_1827:
        /* <DEDUP_REMOVED lines=23> */
.L_x_1828:
[----:B------:R-:W-:Y:S01]  /*37f0*/  HFMA2.MMA R179, -RZ, RZ, 0, 9.5367431640625e-07 ;  /* 0x00000010ffb37435 */ /* 0x000fe200000001ff */
[----:B------:R-:W-:Y:S01]  /*3800*/  IMAD.MOV.U32 R180, RZ, RZ, R49 ;  /* 0x000000ffffb47224 */ /* 0x000fe200078e0031 */
[----:B------:R-:W-:Y:S02]  /*3810*/  MOV R182, 0x1f ;  /* 0x0000001f00b67802 */ /* 0x000fe40000000f00 */
[----:B------:R-:W-:Y:S02]  /*3820*/  MOV R57, 0xffffffff ;  /* 0xffffffff00397802 */ /* 0x000fe40000000f00 */
[----:B------:R-:W-:Y:S02]  /*3830*/  MOV R115, R54 ;  /* 0x0000003600737202 */ /* 0x000fe40000000f00 */
[----:B------:R-:W-:-:S07]  /*3840*/  MOV R91, R56 ;  /* 0x00000038005b7202 */ /* 0x000fce0000000f00 */
[----:B-----5:R-:W-:Y:S05]  /*3850*/  WARPSYNC.COLLECTIVE R57, `(.L_x_1830) ;  /* 0x0000000039087348 */ /* 0x020fea0003c00000 */
[----:B------:R0:W1:Y:S02]  /*3860*/  SHFL.DOWN P2, R89, R180, R179, R182 ;  /* 0x080000b3b4597389 */ /* 0x00006400000400b6 */
[----:B01---5:R-:W-:Y:S01]  /*3870*/  ENDCOLLECTIVE ;  /* 0x000000000000791b */ /* 0x023fe20003800000 */
.L_x_1830:
[----:B------:R-:W-:Y:S02]  /*3880*/  MOV R180, R51 ;  /* 0x0000003300b47202 */ /* 0x000fe40000000f00 */
[----:B------:R-:W-:-:S07]  /*3890*/  MOV R48, R89 ;  /* 0x0000005900307202 */ /* 0x000fce0000000f00 */
[----:B------:R-:W-:Y:S05]  /*38a0*/  WARPSYNC.COLLECTIVE R57, `(.L_x_1831) ;  /* 0x0000000039087348 */ /* 0x000fea0003c00000 */
[----:B------:R0:W1:Y:S02]  /*38b0*/  SHFL.DOWN P2, R89, R180, R179, R182 ;  /* 0x080000b3b4597389 */ /* 0x00006400000400b6 */
[----:B01----:R-:W-:Y:S01]  /*38c0*/  ENDCOLLECTIVE ;  /* 0x000000000000791b */ /* 0x003fe20003800000 */
.L_x_1831:
[----:B------:R-:W-:Y:S01]  /*38d0*/  FADD.FTZ R48, R49, R48 ;  /* 0x0000003031307221 */ /* 0x000fe20000010000 */
[----:B------:R-:W-:-:S04]  /*38e0*/  HFMA2.MMA R179, -RZ, RZ, 0, 4.76837158203125e-07 ;  /* 0x00000008ffb37435 */ /* 0x000fc800000001ff */
[----:B------:R-:W-:Y:S01]  /*38f0*/  MOV R180, R48 ;  /* 0x0000003000b47202 */ /* 0x000fe20000000f00 */
[----:B------:R-:W-:-:S07]  /*3900*/  IMAD.MOV.U32 R50, RZ, RZ, R89 ;  /* 0x000000ffff327224 */ /* 0x000fce00078e0059 */
[----:B------:R-:W-:Y:S05]  /*3910*/  WARPSYNC.COLLECTIVE R57, `(.L_x_1832) ;  /* 0x0000000039087348 */ /* 0x000fea0003c00000 */
[----:B------:R0:W1:Y:S02]  /*3920*/  SHFL.DOWN P2, R89, R180, R179, R182 ;  /* 0x080000b3b4597389 */ /* 0x00006400000400b6 */
[----:B01----:R-:W-:Y:S01]  /*3930*/  ENDCOLLECTIVE ;  /* 0x000000000000791b */ /* 0x003fe20003800000 */
.L_x_1832:
[----:B------:R-:W-:-:S05]  /*3940*/  FADD.FTZ R50, R51, R50 ;  /* 0x0000003233327221 */ /* 0x000fca0000010000 */
[----:B------:R-:W-:Y:S02]  /*3950*/  MOV R180, R50 ;  /* 0x0000003200b47202 */ /* 0x000fe40000000f00 */
[----:B------:R-:W-:-:S07]  /*3960*/  MOV R53, R89 ;  /* 0x0000005900357202 */ /* 0x000fce0000000f00 */
[----:B------:R-:W-:Y:S05]  /*3970*/  WARPSYNC.COLLECTIVE R57, `(.L_x_1833) ;  /* 0x0000000039087348 */ /* 0x000fea0003c00000 */
[----:B------:R0:W1:Y:S02]  /*3980*/  SHFL.DOWN P2, R89, R180, R179, R182 ;  /* 0x080000b3b4597389 */ /* 0x00006400000400b6 */
[----:B01----:R-:W-:Y:S01]  /*3990*/  ENDCOLLECTIVE ;  /* 0x000000000000791b */ /* 0x003fe20003800000 */
.L_x_1833:
[----:B------:R-:W-:Y:S01]  /*39a0*/  FADD.FTZ R53, R48, R53 ;  /* 0x0000003530357221 */ /* 0x000fe20000010000 */
[----:B------:R-:W-:-:S03]  /*39b0*/  HFMA2.MMA R179, -RZ, RZ, 0, 2.384185791015625e-07 ;  /* 0x00000004ffb37435 */ /* 0x000fc600000001ff */
[----:B------:R-:W-:Y:S01]  /*39c0*/  IMAD.MOV.U32 R180, RZ, RZ, R53 ;  /* 0x000000ffffb47224 */ /* 0x000fe200078e0035 */
[----:B------:R-:W-:-:S07]  /*39d0*/  MOV R55, R89 ;  /* 0x0000005900377202 */ /* 0x000fce0000000f00 */
[----:B------:R-:W-:Y:S05]  /*39e0*/  WARPSYNC.COLLECTIVE R57, `(.L_x_1834) ;  /* 0x0000000039087348 */ /* 0x000fea0003c00000 */
[----:B------:R0:W1:Y:S02]  /*39f0*/  SHFL.DOWN P2, R89, R180, R179, R182 ;  /* 0x080000b3b4597389 */ /* 0x00006400000400b6 */
[----:B01----:R-:W-:Y:S01]  /*3a00*/  ENDCOLLECTIVE ;  /* 0x000000000000791b */ /* 0x003fe20003800000 */
.L_x_1834:
[----:B------:R-:W-:-:S05]  /*3a10*/  FADD.FTZ R55, R50, R55 ;  /* 0x0000003732377221 */ /* 0x000fca0000010000 */
[----:B------:R-:W-:Y:S02]  /*3a20*/  MOV R180, R55 ;  /* 0x0000003700b47202 */ /* 0x000fe40000000f00 */
[----:B------:R-:W-:-:S07]  /*3a30*/  MOV R52, R89 ;  /* 0x0000005900347202 */ /* 0x000fce0000000f00 */
[----:B------:R-:W-:Y:S05]  /*3a40*/  WARPSYNC.COLLECTIVE R57, `(.L_x_1835) ;  /* 0x0000000039087348 */ /* 0x000fea0003c00000 */
[----:B------:R0:W1:Y:S02]  /*3a50*/  SHFL.DOWN P2, R89, R180, R179, R182 ;  /* 0x080000b3b4597389 */ /* 0x00006400000400b6 */
[----:B01----:R-:W-:Y:S01]  /*3a60*/  ENDCOLLECTIVE ;  /* 0x000000000000791b */ /* 0x003fe20003800000 */
.L_x_1835:
[----:B------:R-:W-:-:S05]  /*3a70*/  FADD.FTZ R52, R53, R52 ;  /* 0x0000003435347221 */ /* 0x000fca0000010000 */
[----:B------:R-:W-:Y:S01]  /*3a80*/  MOV R180, R52 ;  /* 0x0000003400b47202 */ /* 0x000fe20000000f00 */
[----:B------:R-:W-:Y:S01]  /*3a90*/  IMAD.MOV.U32 R179, RZ, RZ, 0x2 ;  /* 0x00000002ffb37424 */ /* 0x000fe200078e00ff */
[----:B------:R-:W-:-:S07]  /*3aa0*/  MOV R178, R89 ;  /* 0x0000005900b27202 */ /* 0x000fce0000000f00 */
[----:B------:R-:W-:Y:S05]  /*3ab0*/  WARPSYNC.COLLECTIVE R57, `(.L_x_1836) ;  /* 0x0000000039087348 */ /* 0x000fea0003c00000 */
[----:B------:R0:W1:Y:S02]  /*3ac0*/  SHFL.DOWN P2, R89, R180, R179, R182 ;  /* 0x080000b3b4597389 */ /* 0x00006400000400b6 */
[----:B01----:R-:W-:Y:S01]  /*3ad0*/  ENDCOLLECTIVE ;  /* 0x000000000000791b */ /* 0x003fe20003800000 */
.L_x_1836:
[----:B------:R-:W-:-:S05]  /*3ae0*/  FADD.FTZ R178, R55, R178 ;  /* 0x000000b237b27221 */ /* 0x000fca0000010000 */
[----:B------:R-:W-:Y:S02]  /*3af0*/  MOV R180, R178 ;  /* 0x000000b200b47202 */ /* 0x000fe40000000f00 */
[----:B------:R-:W-:-:S07]  /*3b00*/  MOV R49, R89 ;  /* 0x0000005900317202 */ /* 0x000fce0000000f00 */
[----:B------:R-:W-:Y:S05]  /*3b10*/  WARPSYNC.COLLECTIVE R57, `(.L_x_1837) ;  /* 0x0000000039087348 */ /* 0x000fea0003c00000 */
[----:B------:R0:W1:Y:S02]  /*3b20*/  SHFL.DOWN P2, R89, R180, R179, R182 ;  /* 0x080000b3b4597389 */ /* 0x00006400000400b6 */
[----:B01----:R-:W-:Y:S01]  /*3b30*/  ENDCOLLECTIVE ;  /* 0x000000000000791b */ /* 0x003fe20003800000 */
.L_x_1837:
[----:B------:R-:W-:Y:S01]  /*3b40*/  FADD.FTZ R49, R52, R49 ;  /* 0x0000003134317221 */ /* 0x000fe20000010000 */
[----:B------:R-:W-:-:S04]  /*3b50*/  HFMA2.MMA R179, -RZ, RZ, 0, 5.9604644775390625e-08 ;  /* 0x00000001ffb37435 */ /* 0x000fc800000001ff */
[----:B------:R-:W-:Y:S02]  /*3b60*/  MOV R180, R49 ;  /* 0x0000003100b47202 */ /* 0x000fe40000000f00 */
[----:B------:R-:W-:-:S07]  /*3b70*/  MOV R51, R89 ;  /* 0x0000005900337202 */ /* 0x000fce0000000f00 */
[----:B------:R-:W-:Y:S05]  /*3b80*/  WARPSYNC.COLLECTIVE R57, `(.L_x_1838) ;  /* 0x0000000039087348 */ /* 0x000fea0003c00000 */
[----:B------:R0:W1:Y:S02]  /*3b90*/  SHFL.DOWN P2, R89, R180, R179, R182 ;  /* 0x080000b3b4597389 */ /* 0x00006400000400b6 */
[----:B01----:R-:W-:Y:S01]  /*3ba0*/  ENDCOLLECTIVE ;  /* 0x000000000000791b */ /* 0x003fe20003800000 */
.L_x_1838:
[----:B------:R-:W-:-:S05]  /*3bb0*/  FADD.FTZ R51, R178, R51 ;  /* 0x00000033b2337221 */ /* 0x000fca0000010000 */
[----:B------:R-:W-:Y:S01]  /*3bc0*/  MOV R180, R51 ;  /* 0x0000003300b47202 */ /* 0x000fe20000000f00 */
[----:B------:R-:W-:-:S07]  /*3bd0*/  IMAD.MOV.U32 R48, RZ, RZ, R89 ;  /* 0x000000ffff307224 */ /* 0x000fce00078e0059 */
[----:B------:R-:W-:Y:S05]  /*3be0*/  WARPSYNC.COLLECTIVE R57, `(.L_x_1839) ;  /* 0x0000000039087348 */ /* 0x000fea0003c00000 */
[----:B------:R0:W1:Y:S02]  /*3bf0*/  SHFL.DOWN P2, R89, R180, R179, R182 ;  /* 0x080000b3b4597389 */ /* 0x00006400000400b6 */
[----:B01----:R-:W-:Y:S01]  /*3c00*/  ENDCOLLECTIVE ;  /* 0x000000000000791b */ /* 0x003fe20003800000 */
.L_x_1839:
[----:B------:R-:W-:Y:S02]  /*3c10*/  MOV R50, R89 ;  /* 0x0000005900327202 */ /* 0x000fe40000000f00 */
[----:B------:R-:W-:Y:S01]  /*3c20*/  MOV R89, R175 ;  /* 0x000000af00597202 */ /* 0x000fe20000000f00 */
[----:B------:R-:W-:Y:S06]  /*3c30*/  BRA `(.L_x_1840) ;  /* 0xffffffdc00587947 */ /* 0x000fec000383ffff */
.L_x_1841:
        /* <DEDUP_REMOVED lines=12> */
.L_x_3285:


//--------------------- .text._ZN10layer_norm31ln_parallel_residual_bwd_kernelINS_13Kernel_traitsI6__halfS2_fS2_fjLj3072ELj1ELj1ELj4ELj16ENS_18Kernel_traits_baseILj3072ES2_S2_fS2_fjLj128EEEEELb0ELb0ELb0EEEvNS_9BwdParamsE --------------------------
	.section	.text._ZN10layer_norm31ln_parallel_residual_bwd_kernelINS_13Kernel_traitsI6__halfS2_fS2_fjLj3072ELj1ELj1ELj4ELj16ENS_18Kernel_traits_baseILj3072ES2_S2_fS2_fjLj128EEEEELb0ELb0ELb0EEEvNS_9BwdParamsE,"ax",@progbits
	.align	128
        .global         _ZN10layer_norm31ln_parallel_residual_bwd_kernelINS_13Kernel_traitsI6__halfS2_fS2_fjLj3072ELj1ELj1ELj4ELj16ENS_18Kernel_traits_baseILj3072ES2_S2_fS2_fjLj128EEEEELb0ELb0ELb0EEEvNS_9BwdParamsE
        .type           _ZN10layer_norm31ln_parallel_residual_bwd_kernelINS_13Kernel_traitsI6__halfS2_fS2_fjLj3072ELj1ELj1ELj4ELj16ENS_18Kernel_traits_baseILj3072ES2_S2_fS2_fjLj128EEEEELb0ELb0ELb0EEEvNS_9BwdParamsE,@function
        .size           _ZN10layer_norm31ln_parallel_residual_bwd_kernelINS_13Kernel_traitsI6__halfS2_fS2_fjLj3072ELj1ELj1ELj4ELj16ENS_18Kernel_traits_baseILj3072ES2_S2_fS2_fjLj128EEEEELb0ELb0ELb0EEEvNS_9BwdParamsE,(.L_x_3286 - _ZN10layer_norm31ln_parallel_residual_bwd_kernelINS_13Kernel_traitsI6__halfS2_fS2_fjLj3072ELj1ELj1ELj4ELj16ENS_18Kernel_traits_baseILj3072ES2_S2_fS2_fjLj128EEEEELb0ELb0ELb0EEEvNS_9BwdParamsE)
        .other          _ZN10layer_norm31ln_parallel_residual_bwd_kernelINS_13Kernel_traitsI6__halfS2_fS2_fjLj3072ELj1ELj1ELj4ELj16ENS_18Kernel_traits_baseILj3072ES2_S2_fS2_fjLj128EEEEELb0ELb0ELb0EEEvNS_9BwdParamsE,@"STO_CUDA_ENTRY STV_DEFAULT"
_ZN10layer_norm31ln_parallel_residual_bwd_kernelINS_13Kernel_traitsI6__halfS2_fS2_fjLj3072ELj1ELj1ELj4ELj16ENS_18Kernel_traits_baseILj3072ES2_S2_fS2_fjLj128EEEEELb0ELb0ELb0EEEvNS_9BwdParamsE:
.text._ZN10layer_norm31ln_parallel_residual_bwd_kernelINS_13Kernel_traitsI6__halfS2_fS2_fjLj3072ELj1ELj1ELj4ELj16ENS_18Kernel_traits_baseILj3072ES2_S2_fS2_fjLj128EEEEELb0ELb0ELb0EEEvNS_9BwdParamsE:
        /* <DEDUP_REMOVED lines=27> */
[----:B------:R-:W0:Y:S01]  /*01b0*/  @P4 LDC.64 R32, c[0x0][0x260] ;  /* 0x00009800ff204b82 */ /* 0x000e220000000a00 */
[C---:B--2---:R-:W-:Y:S01]  /*01c0*/  @P2 IMAD.WIDE.U32 R8, R11.reuse, 0x10, R8 ;  /* 0x000000100b082825 */ /* 0x044fe200078e0008 */
[----:B------:R-:W-:-:S04]  /*01d0*/  @P2 LOP3.LUT R11, R11, 0x80, RZ, 0xfc, !PT ;  /* 0x000000800b0b2812 */ /* 0x000fc800078efcff */
[----:B------:R2:W5:Y:S02]  /*01e0*/  @P2 LDG.E.128 R20, desc[UR4][R8.64] ;  /* 0x0000000408142981 */ /* 0x000564000c1e1d00 */
[----:B------:R-:W1:Y:S01]  /*01f0*/  @P4 LDC.64 R34, c[0x0][0x268] ;  /* 0x00009a00ff224b82 */ /* 0x000e620000000a00 */
[----:B---3--:R-:W-:-:S05]  /*0200*/  @P3 IMAD.WIDE.U32 R28, R11, 0x10, R24 ;  /* 0x000000100b1c3825 */ /* 0x008fca00078e0018 */
[----:B------:R2:W5:Y:S01]  /*0210*/  @P3 LDG.E.128 R220, desc[UR4][R28.64] ;  /* 0x000000041cdc3981 */ /* 0x000562000c1e1d00 */
[C---:B----4-:R-:W-:Y:S01]  /*0220*/  @P3 IMAD.WIDE.U32 R30, R11.reuse, 0x10, R26 ;  /* 0x000000100b1e3825 */ /* 0x050fe200078e001a */
[----:B------:R-:W-:-:S04]  /*0230*/  @P3 IADD3 R11, R11, 0x80, RZ ;  /* 0x000000800b0b3810 */ /* 0x000fc80007ffe0ff */
[----:B------:R2:W5:Y:S01]  /*0240*/  @P3 LDG.E.128 R16, desc[UR4][R30.64] ;  /* 0x000000041e103981 */ /* 0x000562000c1e1d00 */
[----:B0-----:R-:W-:-:S05]  /*0250*/  @P4 IMAD.WIDE.U32 R24, R11, 0x10, R32 ;  /* 0x000000100b184825 */ /* 0x001fca00078e0020 */
[----:B------:R2:W5:Y:S01]  /*0260*/  @P4 LDG.E.128 R4, desc[UR4][R24.64] ;  /* 0x0000000418044981 */ /* 0x000562000c1e1d00 */
[----:B-1----:R-:W-:-:S05]  /*0270*/  @P4 IMAD.WIDE.U32 R26, R11, 0x10, R34 ;  /* 0x000000100b1a4825 */ /* 0x002fca00078e0022 */
        /* <DEDUP_REMOVED lines=89> */
[--C-:B------:R-:W-:Y:S02]  /*0810*/  HADD2.F32 R227, -RZ, R17.reuse.H0_H0 ;  /* 0x20000011ffe37230 */ /* 0x100fe40000004100 */
[----:B------:R-:W-:Y:S02]  /*0820*/  HADD2.F32 R225, -RZ, R17.H1_H1 ;  /* 0x30000011ffe17230 */ /* 0x000fe40000004100 */
[----:B------:R-:W-:-:S02]  /*0830*/  HADD2.F32 R223, -RZ, R18.H0_H0 ;  /* 0x20000012ffdf7230 */ /* 0x000fc40000004100 */
[----:B------:R-:W-:Y:S02]  /*0840*/  HADD2.F32 R221, -RZ, R18.H1_H1 ;  /* 0x30000012ffdd7230 */ /* 0x000fe40000004100 */
[--C-:B------:R-:W-:Y:S02]  /*0850*/  HADD2.F32 R219, -RZ, R19.reuse.H0_H0 ;  /* 0x20000013ffdb7230 */ /* 0x100fe40000004100 */
        /* <DEDUP_REMOVED lines=10> */
.L_x_1856:
        /* <DEDUP_REMOVED lines=45> */
[--C-:B----4-:R-:W-:Y:S02]  /*0bd0*/  HADD2.F32 R17, -RZ, R160.reuse.H0_H0 ;  /* 0x200000a0ff117230 */ /* 0x110fe40000004100 */
[----:B------:R-:W-:-:S03]  /*0be0*/  HADD2.F32 R160, -RZ, R160.H1_H1 ;  /* 0x300000a0ffa07230 */ /* 0x000fc60000004100 */
[-C--:B------:R-:W-:Y:S01]  /*0bf0*/  FMUL.FTZ R23, R247, R17.reuse ;  /* 0x00000011f7177220 */ /* 0x080fe20000410000 */
[--C-:B0-----:R-:W-:Y:S02]  /*0c00*/  HADD2.F32 R15, -RZ, R164.reuse.H0_H0 ;  /* 0x200000a4ff0f7230 */ /* 0x101fe40000004100 */
[----:B------:R-:W-:Y:S01]  /*0c10*/  FADD.FTZ R56, R56, R17 ;  /* 0x0000001138387221 */ /* 0x000fe20000010000 */
[----:B------:R-:W-:Y:S02]  /*0c20*/  HADD2.F32 R16, -RZ, R164.H1_H1 ;  /* 0x300000a4ff107230 */ /* 0x000fe40000004100 */
[----:B------:R-:W-:Y:S01]  /*0c30*/  FFMA.FTZ R80, R0, R17, R80 ;  /* 0x0000001100507223 */ /* 0x000fe20000010050 */
[----:B------:R-:W-:Y:S01]  /*0c40*/  FADD.FTZ R104, R104, R15 ;  /* 0x0000000f68687221 */ /* 0x000fe20000010000 */
[-C--:B------:R-:W-:Y:S01]  /*0c50*/  FFMA.FTZ R128, R0, R15.reuse, R128 ;  /* 0x0000000f00807223 */ /* 0x080fe20000010080 */
[----:B------:R-:W-:Y:S01]  /*0c60*/  FFMA.FTZ R14, R248, R15, R23 ;  /* 0x0000000ff80e7223 */ /* 0x000fe20000010017 */
[----:B------:R-:W-:Y:S01]  /*0c70*/  FMUL.FTZ R15, R11, R18 ;  /* 0x000000120b0f7220 */ /* 0x000fe20000410000 */
[----:B------:R-:W-:Y:S01]  /*0c80*/  FMUL.FTZ R17, R245, R160 ;  /* 0x000000a0f5117220 */ /* 0x000fe20000410000 */
[----:B------:R-:W-:Y:S01]  /*0c90*/  FADD.FTZ R105, R105, R16 ;  /* 0x0000001069697221 */ /* 0x000fe20000010000 */
[----:B------:R-:W-:-:S02]  /*0ca0*/  HADD2.F32 R25, -RZ, R161.H0_H0 ;  /* 0x200000a1ff197230 */ /* 0x000fc40000004100 */
[-C--:B------:R-:W-:Y:S01]  /*0cb0*/  FFMA.FTZ R129, R15, R16.reuse, R129 ;  /* 0x000000100f817223 */ /* 0x080fe20000010081 */
[----:B------:R-:W-:Y:S01]  /*0cc0*/  FFMA.FTZ R16, R246, R16, R17 ;  /* 0x00000010f6107223 */ /* 0x000fe20000010011 */
[----:B------:R-:W-:Y:S01]  /*0cd0*/  FMUL.FTZ R17, R11, R186 ;  /* 0x000000ba0b117220 */ /* 0x000fe20000410000 */
[----:B------:R-:W-:Y:S02]  /*0ce0*/  HADD2.F32 R164, -RZ, R161.H1_H1 ;  /* 0x300000a1ffa47230 */ /* 0x000fe40000004100 */
[----:B------:R-:W-:Y:S01]  /*0cf0*/  FADD.FTZ R57, R57, R160 ;  /* 0x000000a039397221 */ /* 0x000fe20000010000 */
[--C-:B------:R-:W-:Y:S02]  /*0d00*/  HADD2.F32 R23, -RZ, R165.reuse.H0_H0 ;  /* 0x200000a5ff177230 */ /* 0x100fe40000004100 */
[----:B------:R-:W-:Y:S01]  /*0d10*/  FFMA.FTZ R81, R15, R160, R81 ;  /* 0x000000a00f517223 */ /* 0x000fe20000010051 */
[-C--:B------:R-:W-:Y:S01]  /*0d20*/  FMUL.FTZ R185, R243, R25.reuse ;  /* 0x00000019f3b97220 */ /* 0x080fe20000410000 */
[----:B------:R-:W-:Y:S01]  /*0d30*/  FADD.FTZ R58, R58, R25 ;  /* 0x000000193a3a7221 */ /* 0x000fe20000010000 */
[----:B------:R-:W-:Y:S01]  /*0d40*/  FFMA.FTZ R82, R17, R25, R82 ;  /* 0x0000001911527223 */ /* 0x000fe20000010052 */
[----:B------:R-:W-:-:S02]  /*0d50*/  HADD2.F32 R160, -RZ, R165.H1_H1 ;  /* 0x300000a5ffa07230 */ /* 0x000fc40000004100 */
[----:B------:R-:W-:Y:S01]  /*0d60*/  FMUL.FTZ R25, R241, R164 ;  /* 0x000000a4f1197220 */ /* 0x000fe20000410000 */
[----:B------:R-:W-:Y:S02]  /*0d70*/  HADD2.F32 R165, -RZ, R162.H0_H0 ;  /* 0x200000a2ffa57230 */ /* 0x000fe40000004100 */
[----:B------:R-:W-:Y:S01]  /*0d80*/  FADD.FTZ R106, R106, R23 ;  /* 0x000000176a6a7221 */ /* 0x000fe20000010000 */
[-C--:B------:R-:W-:Y:S01]  /*0d90*/  FFMA.FTZ R130, R17, R23.reuse, R130 ;  /* 0x0000001711827223 */ /* 0x080fe20000010082 */
[----:B------:R-:W-:Y:S01]  /*0da0*/  FFMA.FTZ R18, R244, R23, R185 ;  /* 0x00000017f4127223 */ /* 0x000fe200000100b9 */
[C---:B------:R-:W-:Y:S01]  /*0db0*/  FMUL.FTZ R23, R11.reuse, R24 ;  /* 0x000000180b177220 */ /* 0x040fe20000410000 */
[----:B------:R-:W-:Y:S01]  /*0dc0*/  FFMA.FTZ R24, R242, R160, R25 ;  /* 0x000000a0f2187223 */ /* 0x000fe20000010019 */
[----:B------:R-:W-:Y:S02]  /*0dd0*/  HADD2.F32 R161, -RZ, R166.H0_H0 ;  /* 0x200000a6ffa17230 */ /* 0x000fe40000004100 */
        /* <DEDUP_REMOVED lines=8> */
[----:B------:R-:W-:Y:S01]  /*0e60*/  FMUL.FTZ R190, R11, R190 ;  /* 0x000000be0bbe7220 */ /* 0x000fe20000410000 */
[----:B------:R-:W-:Y:S02]  /*0e70*/  HADD2.F32 R160, -RZ, R163.H1_H1 ;  /* 0x300000a3ffa07230 */ /* 0x000fe40000004100 */
[----:B------:R-:W-:Y:S01]  /*0e80*/  FADD.FTZ R52, R52, R165 ;  /* 0x000000a534347221 */ /* 0x000fe20000010000 */
[----:B------:R-:W-:Y:S01]  /*0e90*/  FFMA.FTZ R76, R25, R165, R76 ;  /* 0x000000a5194c7223 */ /* 0x000fe2000001004c */
[----:B------:R-:W-:Y:S02]  /*0ea0*/  HADD2.F32 R200, -RZ, R167.H1_H1 ;  /* 0x300000a7ffc87230 */ /* 0x000fe40000004100 */
        /* <DEDUP_REMOVED lines=11> */
[----:B------:R-:W-:-:S03]  /*0f60*/  FFMA.FTZ R160, R0, R14, RZ ;  /* 0x0000000e00a07223 */ /* 0x000fc600000100ff */
[----:B------:R-:W-:Y:S01]  /*0f70*/  FADD.FTZ R161, R161, R16 ;  /* 0x00000010a1a17221 */ /* 0x000fe20000010000 */
[----:B------:R-:W-:Y:S01]  /*0f80*/  FFMA.FTZ R160, R15, R16, R160 ;  /* 0x000000100fa07223 */ /* 0x000fe200000100a0 */
[----:B------:R-:W-:Y:S02]  /*0f90*/  HADD2.F32 R162, -RZ, R162.H1_H1 ;  /* 0x300000a2ffa27230 */ /* 0x000fe40000004100 */
[----:B------:R-:W-:Y:S01]  /*0fa0*/  FADD.FTZ R161, R161, R18 ;  /* 0x00000012a1a17221 */ /* 0x000fe20000010000 */
[----:B------:R-:W-:Y:S01]  /*0fb0*/  FFMA.FTZ R160, R17, R18, R160 ;  /* 0x0000001211a07223 */ /* 0x000fe200000100a0 */
[----:B------:R-:W-:Y:S01]  /*0fc0*/  FMUL.FTZ R188, R11, R188 ;  /* 0x000000bc0bbc7220 */ /* 0x000fe20000410000 */
[----:B------:R-:W-:Y:S02]  /*0fd0*/  HADD2.F32 R166, -RZ, R166.H1_H1 ;  /* 0x300000a6ffa67230 */ /* 0x000fe40000004100 */
[----:B------:R-:W-:Y:S01]  /*0fe0*/  FADD.FTZ R161, R161, R24 ;  /* 0x00000018a1a17221 */ /* 0x000fe20000010000 */
[----:B------:R-:W-:Y:S01]  /*0ff0*/  FMUL.FTZ R189, R237, R162 ;  /* 0x000000a2edbd7220 */ /* 0x000fe20000410000 */
[----:B------:R-:W-:Y:S01]  /*1000*/  FFMA.FTZ R160, R23, R24, R160 ;  /* 0x0000001817a07223 */ /* 0x000fe200000100a0 */
[----:B------:R-:W-:Y:S01]  /*1010*/  FADD.FTZ R53, R53, R162 ;  /* 0x000000a235357221 */ /* 0x000fe20000010000 */
[----:B------:R-:W-:Y:S01]  /*1020*/  FFMA.FTZ R77, R188, R162, R77 ;  /* 0x000000a2bc4d7223 */ /* 0x000fe2000001004d */
[----:B------:R-:W-:-:S02]  /*1030*/  HADD2.F32 R191, -RZ, R167.H0_H0 ;  /* 0x200000a7ffbf7230 */ /* 0x000fc40000004100 */
        /* <DEDUP_REMOVED lines=16> */
.L_x_1844:
[----:B------:R-:W-:Y:S05]  /*1140*/  BSYNC B0 ;  /* 0x0000000000007941 */ /* 0x000fea0003800000 */
.L_x_1843:
        /* <DEDUP_REMOVED lines=30> */
[--C-:B----4-:R-:W-:Y:S02]  /*1330*/  HADD2.F32 R21, -RZ, R160.reuse.H0_H0 ;  /* 0x200000a0ff157230 */ /* 0x110fe40000004100 */
[----:B------:R-:W-:-:S03]  /*1340*/  HADD2.F32 R160, -RZ, R160.H1_H1 ;  /* 0x300000a0ffa07230 */ /* 0x000fc60000004100 */
[-C--:B------:R-:W-:Y:S01]  /*1350*/  FMUL.FTZ R179, R231, R21.reuse ;  /* 0x00000015e7b37220 */ /* 0x080fe20000410000 */
[--C-:B------:R-:W-:Y:S02]  /*1360*/  HADD2.F32 R19, -RZ, R164.reuse.H0_H0 ;  /* 0x200000a4ff137230 */ /* 0x100fe40000004100 */
[----:B------:R-:W-:Y:S01]  /*1370*/  FADD.FTZ R48, R48, R21 ;  /* 0x0000001530307221 */ /* 0x000fe20000010000 */
[----:B------:R-:W-:Y:S02]  /*1380*/  HADD2.F32 R20, -RZ, R164.H1_H1 ;  /* 0x300000a4ff147230 */ /* 0x000fe40000004100 */
[C---:B------:R-:W-:Y:S01]  /*1390*/  FFMA.FTZ R72, R13.reuse, R21, R72 ;  /* 0x000000150d487223 */ /* 0x040fe20000010048 */
[----:B------:R-:W-:Y:S01]  /*13a0*/  FADD.FTZ R96, R96, R19 ;  /* 0x0000001360607221 */ /* 0x000fe20000010000 */
[-C--:B------:R-:W-:Y:S01]  /*13b0*/  FFMA.FTZ R120, R13, R19.reuse, R120 ;  /* 0x000000130d787223 */ /* 0x080fe20000010078 */
[----:B------:R-:W-:Y:S01]  /*13c0*/  FFMA.FTZ R12, R232, R19, R179 ;  /* 0x00000013e80c7223 */ /* 0x000fe200000100b3 */
[----:B------:R-:W-:Y:S01]  /*13d0*/  FMUL.FTZ R19, R11, R196 ;  /* 0x000000c40b137220 */ /* 0x000fe20000410000 */
[----:B------:R-:W-:Y:S01]  /*13e0*/  FMUL.FTZ R21, R229, R160 ;  /* 0x000000a0e5157220 */ /* 0x000fe20000410000 */
[----:B------:R-:W-:-:S02]  /*13f0*/  HADD2.F32 R181, -RZ, R161.H0_H0 ;  /* 0x200000a1ffb57230 */ /* 0x000fc40000004100 */
[----:B------:R-:W-:Y:S01]  /*1400*/  FADD.FTZ R97, R97, R20 ;  /* 0x0000001461617221 */ /* 0x000fe20000010000 */
[----:B------:R-:W-:Y:S02]  /*1410*/  HADD2.F32 R164, -RZ, R161.H1_H1 ;  /* 0x300000a1ffa47230 */ /* 0x000fe40000004100 */
[-C--:B------:R-:W-:Y:S01]  /*1420*/  FFMA.FTZ R121, R19, R20.reuse, R121 ;  /* 0x0000001413797223 */ /* 0x080fe20000010079 */
[----:B------:R-:W-:Y:S01]  /*1430*/  FFMA.FTZ R20, R230, R20, R21 ;  /* 0x00000014e6147223 */ /* 0x000fe20000010015 */
[--C-:B------:R-:W-:Y:S02]  /*1440*/  HADD2.F32 R179, -RZ, R165.reuse.H0_H0 ;  /* 0x200000a5ffb37230 */ /* 0x100fe40000004100 */
[----:B------:R-:W-:Y:S01]  /*1450*/  FADD.FTZ R49, R49, R160 ;  /* 0x000000a031317221 */ /* 0x000fe20000010000 */
[----:B------:R-:W-:Y:S01]  /*1460*/  FFMA.FTZ R73, R19, R160, R73 ;  /* 0x000000a013497223 */ /* 0x000fe20000010049 */
[----:B------:R-:W-:Y:S01]  /*1470*/  FMUL.FTZ R21, R11, R22 ;  /* 0x000000160b157220 */ /* 0x000fe20000410000 */
[----:B------:R-:W-:Y:S01]  /*1480*/  FMUL.FTZ R183, R227, R181 ;  /* 0x000000b5e3b77220 */ /* 0x000fe20000410000 */
[----:B------:R-:W-:-:S02]  /*1490*/  HADD2.F32 R160, -RZ, R165.H1_H1 ;  /* 0x300000a5ffa07230 */ /* 0x000fc40000004100 */
[----:B------:R-:W-:Y:S01]  /*14a0*/  FMUL.FTZ R161, R225, R164 ;  /* 0x000000a4e1a17220 */ /* 0x000fe20000410000 */
[----:B------:R-:W-:Y:S02]  /*14b0*/  HADD2.F32 R165, -RZ, R162.H0_H0 ;  /* 0x200000a2ffa57230 */ /* 0x000fe40000004100 */
[----:B------:R-:W-:Y:S01]  /*14c0*/  FADD.FTZ R98, R98, R179 ;  /* 0x000000b362627221 */ /* 0x000fe20000010000 */
[-C--:B------:R-:W-:Y:S01]  /*14d0*/  FFMA.FTZ R122, R21, R179.reuse, R122 ;  /* 0x000000b3157a7223 */ /* 0x080fe2000001007a */
[----:B------:R-:W-:Y:S01]  /*14e0*/  FFMA.FTZ R22, R228, R179, R183 ;  /* 0x000000b3e4167223 */ /* 0x000fe200000100b7 */
[----:B------:R-:W-:Y:S01]  /*14f0*/  FMUL.FTZ R179, R11, R180 ;  /* 0x000000b40bb37220 */ /* 0x000fe20000410000 */
[----:B------:R-:W-:Y:S01]  /*1500*/  FFMA.FTZ R180, R226, R160, R161 ;  /* 0x000000a0e2b47223 */ /* 0x000fe200000100a1 */
[----:B------:R-:W-:Y:S01]  /*1510*/  FADD.FTZ R50, R50, R181 ;  /* 0x000000b532327221 */ /* 0x000fe20000010000 */
[----:B------:R-:W-:Y:S01]  /*1520*/  FFMA.FTZ R74, R21, R181, R74 ;  /* 0x000000b5154a7223 */ /* 0x000fe2000001004a */
[----:B------:R-:W-:-:S02]  /*1530*/  HADD2.F32 R161, -RZ, R166.H0_H0 ;  /* 0x200000a6ffa17230 */ /* 0x000fc40000004100 */
[----:B------:R-:W-:Y:S01]  /*1540*/  FMUL.FTZ R181, R11, R182 ;  /* 0x000000b60bb57220 */ /* 0x000fe20000410000 */
[----:B------:R-:W-:Y:S01]  /*1550*/  FMUL.FTZ R183, R223, R165 ;  /* 0x000000a5dfb77220 */ /* 0x000fe20000410000 */
[----:B------:R-:W-:Y:S02]  /*1560*/  HADD2.F32 R162, -RZ, R162.H1_H1 ;  /* 0x300000a2ffa27230 */ /* 0x000fe40000004100 */
[----:B------:R-:W-:Y:S01]  /*1570*/  FADD.FTZ R44, R44, R165 ;  /* 0x000000a52c2c7221 */ /* 0x000fe20000010000 */
[----:B------:R-:W-:Y:S01]  /*1580*/  FADD.FTZ R92, R92, R161 ;  /* 0x000000a15c5c7221 */ /* 0x000fe20000010000 */
[CC--:B------:R-:W-:Y:S01]  /*1590*/  FFMA.FTZ R116, R181.reuse, R161.reuse, R116 ;  /* 0x000000a1b5747223 */ /* 0x0c0fe20000010074 */
[----:B------:R-:W-:Y:S01]  /*15a0*/  FFMA.FTZ R182, R224, R161, R183 ;  /* 0x000000a1e0b67223 */ /* 0x000fe200000100b7 */
[----:B------:R-:W-:Y:S02]  /*15b0*/  HADD2.F32 R166, -RZ, R166.H1_H1 ;  /* 0x300000a6ffa67230 */ /* 0x000fe40000004100 */
[----:B------:R-:W-:Y:S01]  /*15c0*/  FFMA.FTZ R68, R181, R165, R68 ;  /* 0x000000a5b5447223 */ /* 0x000fe20000010044 */
[----:B------:R-:W-:Y:S01]  /*15d0*/  FMUL.FTZ R161, R221, R162 ;  /* 0x000000a2dda17220 */ /* 0x000fe20000410000 */
[----:B------:R-:W-:-:S02]  /*15e0*/  HADD2.F32 R165, -RZ, R163.H0_H0 ;  /* 0x200000a3ffa57230 */ /* 0x000fc40000004100 */
[----:B------:R-:W-:Y:S01]  /*15f0*/  FMUL.FTZ R183, R11, R194 ;  /* 0x000000c20bb77220 */ /* 0x000fe20000410000 */
[----:B------:R-:W-:Y:S01]  /*1600*/  FADD.FTZ R99, R99, R160 ;  /* 0x000000a063637221 */ /* 0x000fe20000010000 */
[----:B------:R-:W-:Y:S01]  /*1610*/  FFMA.FTZ R194, R222, R166, R161 ;  /* 0x000000a6dec27223 */ /* 0x000fe200000100a1 */
[----:B------:R-:W-:Y:S01]  /*1620*/  FFMA.FTZ R123, R179, R160, R123 ;  /* 0x000000a0b37b7223 */ /* 0x000fe2000001007b */
[----:B------:R-:W-:Y:S02]  /*1630*/  HADD2.F32 R161, -RZ, R167.H0_H0 ;  /* 0x200000a7ffa17230 */ /* 0x000fe40000004100 */
[----:B------:R-:W-:Y:S01]  /*1640*/  FMUL.FTZ R195, R11, R186 ;  /* 0x000000ba0bc37220 */ /* 0x000fe20000410000 */
[----:B------:R-:W-:Y:S01]  /*1650*/  FMUL.FTZ R185, R219, R165 ;  /* 0x000000a5dbb97220 */ /* 0x000fe20000410000 */
[----:B------:R-:W-:Y:S02]  /*1660*/  HADD2.F32 R160, -RZ, R163.H1_H1 ;  /* 0x300000a3ffa07230 */ /* 0x000fe40000004100 */
[----:B------:R-:W-:Y:S01]  /*1670*/  FMUL.FTZ R201, R11, R184 ;  /* 0x000000b80bc97220 */ /* 0x000fe20000410000 */
[----:B------:R-:W-:-:S02]  /*1680*/  HADD2.F32 R202, -RZ, R167.H1_H1 ;  /* 0x300000a7ffca7230 */ /* 0x000fc40000004100 */
[----:B------:R-:W-:Y:S01]  /*1690*/  FADD.FTZ R94, R94, R161 ;  /* 0x000000a15e5e7221 */ /* 0x000fe20000010000 */
[-C--:B------:R-:W-:Y:S01]  /*16a0*/  FFMA.FTZ R118, R195, R161.reuse, R118 ;  /* 0x000000a1c3767223 */ /* 0x080fe20000010076 */
[----:B------:R-:W-:Y:S01]  /*16b0*/  FFMA.FTZ R196, R220, R161, R185 ;  /* 0x000000a1dcc47223 */ /* 0x000fe200000100b9 */
[----:B------:R-:W-:Y:S01]  /*16c0*/  FMUL.FTZ R161, R217, R160 ;  /* 0x000000a0d9a17220 */ /* 0x000fe20000410000 */
[----:B------:R-:W-:Y:S01]  /*16d0*/  FADD.FTZ R95, R95, R202 ;  /* 0x000000ca5f5f7221 */ /* 0x000fe20000010000 */
[-C--:B------:R-:W-:Y:S01]  /*16e0*/  FFMA.FTZ R119, R201, R202.reuse, R119 ;  /* 0x000000cac9777223 */ /* 0x080fe20000010077 */
[----:B------:R-:W-:Y:S01]  /*16f0*/  FADD.FTZ R47, R47, R160 ;  /* 0x000000a02f2f7221 */ /* 0x000fe20000010000 */
        /* <DEDUP_REMOVED lines=26> */
.L_x_1846:
[----:B------:R-:W-:Y:S05]  /*18a0*/  BSYNC B0 ;  /* 0x0000000000007941 */ /* 0x000fea0003800000 */
.L_x_1845:
        /* <DEDUP_REMOVED lines=25> */
[----:B----4-:R-:W-:-:S05]  /*1a40*/  HADD2.F32 R161, -RZ, R168.H0_H0 ;  /* 0x200000a8ffa17230 */ /* 0x010fca0000004100 */
[----:B------:R-:W-:Y:S01]  /*1a50*/  FMUL.FTZ R186, R212, R161 ;  /* 0x000000a1d4ba7220 */ /* 0x000fe20000410000 */
[----:B---3--:R-:W-:-:S05]  /*1a60*/  HADD2.F32 R27, -RZ, R172.H0_H0 ;  /* 0x200000acff1b7230 */ /* 0x008fca0000004100 */
[----:B------:R-:W-:Y:S01]  /*1a70*/  FADD.FTZ R88, R88, R27 ;  /* 0x0000001b58587221 */ /* 0x000fe20000010000 */
[-C--:B------:R-:W-:Y:S01]  /*1a80*/  FFMA.FTZ R112, R176, R27.reuse, R112 ;  /* 0x0000001bb0707223 */ /* 0x080fe20000010070 */
[----:B------:R-:W-:Y:S01]  /*1a90*/  FFMA.FTZ R27, R213, R27, R186 ;  /* 0x0000001bd51b7223 */ /* 0x000fe200000100ba */
[----:B------:R-:W-:Y:S02]  /*1aa0*/  HADD2.F32 R186, -RZ, R168.H1_H1 ;  /* 0x300000a8ffba7230 */ /* 0x000fe40000004100 */
[----:B------:R-:W-:Y:S02]  /*1ab0*/  HADD2.F32 R163, -RZ, R169.H0_H0 ;  /* 0x200000a9ffa37230 */ /* 0x000fe40000004100 */
[----:B------:R-:W-:Y:S01]  /*1ac0*/  FMUL.FTZ R168, R11, R192 ;  /* 0x000000c00ba87220 */ /* 0x000fe20000410000 */
[----:B------:R-:W-:Y:S02]  /*1ad0*/  HADD2.F32 R172, -RZ, R172.H1_H1 ;  /* 0x300000acffac7230 */ /* 0x000fe40000004100 */
[----:B------:R-:W-:Y:S01]  /*1ae0*/  FADD.FTZ R40, R40, R161 ;  /* 0x000000a128287221 */ /* 0x000fe20000010000 */
[----:B------:R-:W-:Y:S01]  /*1af0*/  FFMA.FTZ R64, R176, R161, R64 ;  /* 0x000000a1b0407223 */ /* 0x000fe20000010040 */
[----:B------:R-:W-:Y:S01]  /*1b00*/  FMUL.FTZ R192, R209, R186 ;  /* 0x000000bad1c07220 */ /* 0x000fe20000410000 */
[----:B------:R-:W-:Y:S01]  /*1b10*/  FADD.FTZ R162, -R210, R165 ;  /* 0x000000a5d2a27221 */ /* 0x000fe20000010100 */
[----:B------:R-:W-:-:S02]  /*1b20*/  HADD2.F32 R161, -RZ, R173.H0_H0 ;  /* 0x200000adffa17230 */ /* 0x000fc40000004100 */
[----:B------:R-:W-:Y:S01]  /*1b30*/  FMUL.FTZ R177, R11, R178 ;  /* 0x000000b20bb17220 */ /* 0x000fe20000410000 */
[----:B------:R-:W-:Y:S01]  /*1b40*/  FMUL.FTZ R165, R207, R163 ;  /* 0x000000a3cfa57220 */ /* 0x000fe20000410000 */
[----:B------:R-:W-:Y:S01]  /*1b50*/  FADD.FTZ R89, R89, R172 ;  /* 0x000000ac59597221 */ /* 0x000fe20000010000 */
[-C--:B------:R-:W-:Y:S01]  /*1b60*/  FFMA.FTZ R113, R168, R172.reuse, R113 ;  /* 0x000000aca8717223 */ /* 0x080fe20000010071 */
[----:B------:R-:W-:Y:S01]  /*1b70*/  FFMA.FTZ R172, R211, R172, R192 ;  /* 0x000000acd3ac7223 */ /* 0x000fe200000100c0 */
[----:B------:R-:W-:Y:S02]  /*1b80*/  HADD2.F32 R192, -RZ, R169.H1_H1 ;  /* 0x300000a9ffc07230 */ /* 0x000fe40000004100 */
[----:B------:R-:W-:Y:S01]  /*1b90*/  FADD.FTZ R90, R90, R161 ;  /* 0x000000a15a5a7221 */ /* 0x000fe20000010000 */
[-C--:B------:R-:W-:Y:S01]  /*1ba0*/  FFMA.FTZ R114, R177, R161.reuse, R114 ;  /* 0x000000a1b1727223 */ /* 0x080fe20000010072 */
[----:B------:R-:W-:Y:S01]  /*1bb0*/  FFMA.FTZ R178, R208, R161, R165 ;  /* 0x000000a1d0b27223 */ /* 0x000fe200000100a5 */
[----:B------:R-:W-:Y:S01]  /*1bc0*/  FMUL.FTZ R169, R11, R184 ;  /* 0x000000b80ba97220 */ /* 0x000fe20000410000 */
[----:B------:R-:W-:Y:S01]  /*1bd0*/  FADD.FTZ R164, -R210, R164 ;  /* 0x000000a4d2a47221 */ /* 0x000fe20000010100 */
[----:B------:R-:W-:-:S02]  /*1be0*/  HADD2.F32 R161, -RZ, R170.H0_H0 ;  /* 0x200000aaffa17230 */ /* 0x000fc40000004100 */
[----:B------:R-:W-:Y:S01]  /*1bf0*/  FADD.FTZ R41, R41, R186 ;  /* 0x000000ba29297221 */ /* 0x000fe20000010000 */
[----:B------:R-:W-:Y:S01]  /*1c00*/  FFMA.FTZ R65, R168, R186, R65 ;  /* 0x000000baa8417223 */ /* 0x000fe20000010041 */
[----:B------:R-:W-:Y:S02]  /*1c10*/  HADD2.F32 R186, -RZ, R173.H1_H1 ;  /* 0x300000adffba7230 */ /* 0x000fe40000004100 */
[-C--:B------:R-:W-:Y:S01]  /*1c20*/  FMUL.FTZ R173, R205, R192.reuse ;  /* 0x000000c0cdad7220 */ /* 0x080fe20000410000 */
[----:B------:R-:W-:Y:S01]  /*1c30*/  FADD.FTZ R43, R43, R192 ;  /* 0x000000c02b2b7221 */ /* 0x000fe20000010000 */
[----:B------:R-:W-:Y:S01]  /*1c40*/  FFMA.FTZ R67, R169, R192, R67 ;  /* 0x000000c0a9437223 */ /* 0x000fe20000010043 */
[----:B------:R-:W-:Y:S02]  /*1c50*/  HADD2.F32 R193, -RZ, R174.H0_H0 ;  /* 0x200000aeffc17230 */ /* 0x000fe40000004100 */
[----:B------:R-:W-:Y:S01]  /*1c60*/  FADD.FTZ R42, R42, R163 ;  /* 0x000000a32a2a7221 */ /* 0x000fe20000010000 */
[----:B------:R-:W-:Y:S01]  /*1c70*/  FFMA.FTZ R66, R177, R163, R66 ;  /* 0x000000a3b1427223 */ /* 0x000fe20000010042 */
[----:B------:R-:W-:Y:S01]  /*1c80*/  FMUL.FTZ R192, R11, R164 ;  /* 0x000000a40bc07220 */ /* 0x000fe20000410000 */
[----:B------:R-:W-:Y:S01]  /*1c90*/  FMUL.FTZ R163, R203, R161 ;  /* 0x000000a1cba37220 */ /* 0x000fe20000410000 */
[----:B------:R-:W-:Y:S01]  /*1ca0*/  FADD.FTZ R84, R84, R193 ;  /* 0x000000c154547221 */ /* 0x000fe20000010000 */
[----:B------:R-:W-:-:S02]  /*1cb0*/  HADD2.F32 R164, -RZ, R170.H1_H1 ;  /* 0x300000aaffa47230 */ /* 0x000fc40000004100 */
[-C--:B------:R-:W-:Y:S01]  /*1cc0*/  FFMA.FTZ R108, R192, R193.reuse, R108 ;  /* 0x000000c1c06c7223 */ /* 0x080fe2000001006c */
[----:B------:R-:W-:Y:S01]  /*1cd0*/  FFMA.FTZ R193, R204, R193, R163 ;  /* 0x000000c1ccc17223 */ /* 0x000fe200000100a3 */
[----:B------:R-:W-:Y:S01]  /*1ce0*/  FMUL.FTZ R170, R11, R162 ;  /* 0x000000a20baa7220 */ /* 0x000fe20000410000 */
[----:B------:R-:W-:Y:S02]  /*1cf0*/  HADD2.F32 R163, -RZ, R171.H0_H0 ;  /* 0x200000abffa37230 */ /* 0x000fe40000004100 */
[----:B------:R-:W-:Y:S01]  /*1d00*/  FADD.FTZ R166, -R210, R166 ;  /* 0x000000a6d2a67221 */ /* 0x000fe20000010100 */
[----:B------:R-:W-:Y:S02]  /*1d10*/  HADD2.F32 R174, -RZ, R174.H1_H1 ;  /* 0x300000aeffae7230 */ /* 0x000fe40000004100 */
[----:B------:R-:W-:Y:S01]  /*1d20*/  FADD.FTZ R36, R36, R161 ;  /* 0x000000a124247221 */ /* 0x000fe20000010000 */
[----:B------:R-:W-:Y:S01]  /*1d30*/  FFMA.FTZ R60, R192, R161, R60 ;  /* 0x000000a1c03c7223 */ /* 0x000fe2000001003c */
[-C--:B------:R-:W-:Y:S01]  /*1d40*/  FMUL.FTZ R162, R6, R164.reuse ;  /* 0x000000a406a27220 */ /* 0x080fe20000410000 */
[----:B------:R-:W-:Y:S01]  /*1d50*/  FADD.FTZ R37, R37, R164 ;  /* 0x000000a425257221 */ /* 0x000fe20000010000 */
[----:B------:R-:W-:Y:S01]  /*1d60*/  FFMA.FTZ R61, R170, R164, R61 ;  /* 0x000000a4aa3d7223 */ /* 0x000fe2000001003d */
[----:B------:R-:W-:Y:S01]  /*1d70*/  FADD.FTZ R160, -R210, R167 ;  /* 0x000000a7d2a07221 */ /* 0x000fe20000010100 */
[----:B------:R-:W-:-:S02]  /*1d80*/  HADD2.F32 R161, -RZ, R175.H0_H0 ;  /* 0x200000afffa17230 */ /* 0x000fc40000004100 */
[----:B------:R-:W-:Y:S01]  /*1d90*/  FMUL.FTZ R197, R11, R166 ;  /* 0x000000a60bc57220 */ /* 0x000fe20000410000 */
[----:B------:R-:W-:Y:S02]  /*1da0*/  HADD2.F32 R164, -RZ, R171.H1_H1 ;  /* 0x300000abffa47230 */ /* 0x000fe40000004100 */
[----:B------:R-:W-:Y:S01]  /*1db0*/  FMUL.FTZ R165, R5, R163 ;  /* 0x000000a305a57220 */ /* 0x000fe20000410000 */
[----:B------:R-:W-:Y:S01]  /*1dc0*/  FADD.FTZ R85, R85, R174 ;  /* 0x000000ae55557221 */ /* 0x000fe20000010000 */
[-C--:B------:R-:W-:Y:S01]  /*1dd0*/  FFMA.FTZ R109, R170, R174.reuse, R109 ;  /* 0x000000aeaa6d7223 */ /* 0x080fe2000001006d */
[----:B------:R-:W-:Y:S01]  /*1de0*/  FFMA.FTZ R174, R9, R174, R162 ;  /* 0x000000ae09ae7223 */ /* 0x000fe200000100a2 */
[----:B------:R-:W-:Y:S02]  /*1df0*/  HADD2.F32 R162, -RZ, R175.H1_H1 ;  /* 0x300000afffa27230 */ /* 0x000fe40000004100 */
[----:B------:R-:W-:Y:S01]  /*1e00*/  FMUL.FTZ R171, R11, R160 ;  /* 0x000000a00bab7220 */ /* 0x000fe20000410000 */
[----:B------:R-:W-:Y:S01]  /*1e10*/  FADD.FTZ R86, R86, R161 ;  /* 0x000000a156567221 */ /* 0x000fe20000010000 */
[-C--:B------:R-:W-:Y:S01]  /*1e20*/  FFMA.FTZ R110, R197, R161.reuse, R110 ;  /* 0x000000a1c56e7223 */ /* 0x080fe2000001006e */
[----:B------:R-:W-:Y:S01]  /*1e30*/  FFMA.FTZ R198, R8, R161, R165 ;  /* 0x000000a108c67223 */ /* 0x000fe200000100a5 */
[----:B------:R-:W-:Y:S01]  /*1e40*/  FMUL.FTZ R160, R4, R164 ;  /* 0x000000a404a07220 */ /* 0x000fe20000410000 */
[----:B------:R-:W-:Y:S01]  /*1e50*/  FADD.FTZ R161, R214, R27 ;  /* 0x0000001bd6a17221 */ /* 0x000fe20000010000 */
[----:B------:R-:W-:-:S02]  /*1e60*/  FFMA.FTZ R215, R176, R27, R215 ;  /* 0x0000001bb0d77223 */ /* 0x000fc400000100d7 */
[----:B------:R-:W-:Y:S01]  /*1e70*/  FFMA.FTZ R175, R7, R162, R160 ;  /* 0x000000a207af7223 */ /* 0x000fe200000100a0 */
[----:B------:R-:W-:Y:S01]  /*1e80*/  FADD.FTZ R161, R161, R172 ;  /* 0x000000aca1a17221 */ /* 0x000fe20000010000 */
[----:B------:R-:W-:Y:S01]  /*1e90*/  FFMA.FTZ R160, R168, R172, R215 ;  /* 0x000000aca8a07223 */ /* 0x000fe200000100d7 */
[----:B------:R-:W-:Y:S01]  /*1ea0*/  FADD.FTZ R87, R87, R162 ;  /* 0x000000a257577221 */ /* 0x000fe20000010000 */
[----:B------:R-:W-:Y:S01]  /*1eb0*/  FFMA.FTZ R111, R171, R162, R111 ;  /* 0x000000a2ab6f7223 */ /* 0x000fe2000001006f */
        /* <DEDUP_REMOVED lines=19> */
.L_x_1848:
[----:B------:R-:W-:Y:S05]  /*1ff0*/  BSYNC B0 ;  /* 0x0000000000007941 */ /* 0x000fea0003800000 */
.L_x_1847:
        /* <DEDUP_REMOVED lines=24> */
.L_x_1871:
        /* <DEDUP_REMOVED lines=79> */
[----:B------:R-:W-:Y:S02]  /*2670*/  F2FP.F16.F32.PACK_AB R160, R162, R163 ;  /* 0x000000a3a2a0723e */ /* 0x000fe400000000ff */
[-C--:B------:R-:W-:Y:S01]  /*2680*/  F2FP.F16.F32.PACK_AB R161, R215, R216.reuse ;  /* 0x000000d8d7a1723e */ /* 0x080fe200000000ff */
[----:B------:R0:W-:Y:S01]  /*2690*/  @P6 STG.E.128 desc[UR4][R166.64+0x10], R152 ;  /* 0x00001098a6006986 */ /* 0x0001e2000c101d04 */
[----:B------:R-:W-:Y:S02]  /*26a0*/  @P0 F2FP.F16.F32.PACK_AB R216, RZ, R216 ;  /* 0x000000d8ffd8023e */ /* 0x000fe400000000ff */
[----:B------:R-:W-:Y:S02]  /*26b0*/  @P0 F2FP.F16.F32.PACK_AB R215, RZ, R215 ;  /* 0x000000d7ffd7023e */ /* 0x000fe400000000ff */
[----:B------:R-:W-:-:S04]  /*26c0*/  @P0 PRMT R157, R216, 0x7610, R157 ;  /* 0x00007610d89d0816 */ /* 0x000fc8000000009d */
[----:B------:R-:W-:Y:S02]  /*26d0*/  @P0 PRMT R157, R157, 0x5410, R215 ;  /* 0x000054109d9d0816 */ /* 0x000fe400000000d7 */
[----:B0-----:R-:W-:Y:S02]  /*26e0*/  @P0 F2FP.F16.F32.PACK_AB R166, RZ, R163 ;  /* 0x000000a3ffa6023e */ /* 0x001fe400000000ff */
[----:B------:R-:W-:Y:S02]  /*26f0*/  @P0 F2FP.F16.F32.PACK_AB R167, RZ, R162 ;  /* 0x000000a2ffa7023e */ /* 0x000fe400000000ff */
        /* <DEDUP_REMOVED lines=17> */
.L_x_1851:
[----:B------:R-:W-:Y:S05]  /*2810*/  BSYNC B0 ;  /* 0x0000000000007941 */ /* 0x000fea0003800000 */
.L_x_1850:
        /* <DEDUP_REMOVED lines=79> */
.L_x_1853:
[----:B------:R-:W-:Y:S05]  /*2d10*/  BSYNC B0 ;  /* 0x0000000000007941 */ /* 0x000fea0003800000 */
.L_x_1852:
        /* <DEDUP_REMOVED lines=53> */
[----:B------:R-:W-:Y:S02]  /*3070*/  F2FP.F16.F32.PACK_AB R162, R185, R186 ;  /* 0x000000bab9a2723e */ /* 0x000fe400000000ff */
[----:B------:R-:W-:Y:S01]  /*3080*/  F2FP.F16.F32.PACK_AB R161, R187, R210 ;  /* 0x000000d2bba1723e */ /* 0x000fe200000000ff */
[----:B------:R-:W-:Y:S01]  /*3090*/  @P1 STG.E.128 desc[UR4][R166.64+0x10], R152 ;  /* 0x00001098a6001986 */ /* 0x000fe2000c101d04 */
        /* <DEDUP_REMOVED lines=22> */
.L_x_1855:
[----:B------:R-:W-:Y:S05]  /*3200*/  BSYNC B0 ;  /* 0x0000000000007941 */ /* 0x000fea0003800000 */
.L_x_1854:
[----:B------:R-:W-:Y:S02]  /*3210*/  IADD3 R3, R3, UR16, RZ ;  /* 0x0000001003037c10 */ /* 0x000fe4000fffe0ff */
[----:B------:R-:W-:Y:S02]  /*3220*/  SEL R2, RZ, 0x1, P5 ;  /* 0x00000001ff027807 */ /* 0x000fe40002800000 */
[----:B------:R-:W-:-:S13]  /*3230*/  ISETP.GE.AND P0, PT, R3, UR17, PT ;  /* 0x0000001103007c0c */ /* 0x000fda000bf06270 */
[----:B------:R-:W-:Y:S05]  /*3240*/  @!P0 BRA `(.L_x_1856) ;  /* 0xffffffd400ac8947 */ /* 0x000fea000383ffff */
.L_x_1842:
        /* <DEDUP_REMOVED lines=25> */
.L_x_1858:
[----:B------:R-:W-:Y:S05]  /*33e0*/  BSYNC B0 ;  /* 0x0000000000007941 */ /* 0x000fea0003800000 */
.L_x_1857:
        /* <DEDUP_REMOVED lines=19> */
.L_x_1860:
[----:B------:R-:W-:Y:S05]  /*3520*/  BSYNC B0 ;  /* 0x0000000000007941 */ /* 0x000fea0003800000 */
.L_x_1859:
        /* <DEDUP_REMOVED lines=18> */
.L_x_1849:
[----:B-----5:R-:W-:Y:S01]  /*3650*/  HFMA2.MMA R210, -RZ, RZ, 0, 9.5367431640625e-07 ;  /* 0x00000010ffd27435 */ /* 0x020fe200000001ff */
[----:B------:R-:W-:Y:S02]  /*3660*/  MOV R251, 0x1f ;  /* 0x0000001f00fb7802 */ /* 0x000fe40000000f00 */
[----:B------:R-:W-:-:S08]  /*3670*/  MOV R187, 0xffffffff ;  /* 0xffffffff00bb7802 */ /* 0x000fd00000000f00 */
[----:B------:R-:W-:Y:S05]  /*3680*/  WARPSYNC.COLLECTIVE R187, `(.L_x_1861) ;  /* 0x00000000bb087348 */ /* 0x000fea0003c00000 */
[----:B------:R0:W1:Y:S02]  /*3690*/  SHFL.DOWN P1, R186, R214, R210, R251 ;  /* 0x080000d2d6ba7389 */ /* 0x00006400000200fb */
[----:B01----:R-:W-:Y:S01]  /*36a0*/  ENDCOLLECTIVE ;  /* 0x000000000000791b */ /* 0x003fe20003800000 */
.L_x_1861:
[----:B------:R-:W-:-:S05]  /*36b0*/  MOV R163, R186 ;  /* 0x000000ba00a37202 */ /* 0x000fca0000000f00 */
[----:B------:R-:W-:Y:S01]  /*36c0*/  FADD.FTZ R163, R163, R214 ;  /* 0x000000d6a3a37221 */ /* 0x000fe20000010000 */
[----:B------:R-:W-:-:S07]  /*36d0*/  MOV R214, R215 ;  /* 0x000000d700d67202 */ /* 0x000fce0000000f00 */
[----:B------:R-:W-:Y:S05]  /*36e0*/  WARPSYNC.COLLECTIVE R187, `(.L_x_1862) ;  /* 0x00000000bb087348 */ /* 0x000fea0003c00000 */
[----:B------:R0:W1:Y:S02]  /*36f0*/  SHFL.DOWN P1, R186, R214, R210, R251 ;  /* 0x080000d2d6ba7389 */ /* 0x00006400000200fb */
[----:B01----:R-:W-:Y:S01]  /*3700*/  ENDCOLLECTIVE ;  /* 0x000000000000791b */ /* 0x003fe20003800000 */
.L_x_1862:
[----:B------:R-:W-:Y:S01]  /*3710*/  HFMA2.MMA R210, -RZ, RZ, 0, 4.76837158203125e-07 ;  /* 0x00000008ffd27435 */ /* 0x000fe200000001ff */
[----:B------:R-:W-:Y:S02]  /*3720*/  MOV R214, R163 ;  /* 0x000000a300d67202 */ /* 0x000fe40000000f00 */
[----:B------:R-:W-:-:S08]  /*3730*/  MOV R160, R186 ;  /* 0x000000ba00a07202 */ /* 0x000fd00000000f00 */
[----:B------:R-:W-:Y:S05]  /*3740*/  WARPSYNC.COLLECTIVE R187, `(.L_x_1863) ;  /* 0x00000000bb087348 */ /* 0x000fea0003c00000 */
[----:B------:R0:W1:Y:S02]  /*3750*/  SHFL.DOWN P1, R186, R214, R210, R251 ;  /* 0x080000d2d6ba7389 */ /* 0x00006400000200fb */
[----:B01----:R-:W-:Y:S01]  /*3760*/  ENDCOLLECTIVE ;  /* 0x000000000000791b */ /* 0x003fe20003800000 */
.L_x_1863:
[----:B------:R-:W-:-:S05]  /*3770*/  FADD.FTZ R160, R160, R215 ;  /* 0x000000d7a0a07221 */ /* 0x000fca0000010000 */
[----:B------:R-:W-:Y:S02]  /*3780*/  MOV R214, R160 ;  /* 0x000000a000d67202 */ /* 0x000fe40000000f00 */
[----:B------:R-:W-:-:S07]  /*3790*/  MOV R164, R186 ;  /* 0x000000ba00a47202 */ /* 0x000fce0000000f00 */
[----:B------:R-:W-:Y:S05]  /*37a0*/  WARPSYNC.COLLECTIVE R187, `(.L_x_1864) ;  /* 0x00000000bb087348 */ /* 0x000fea0003c00000 */
[----:B------:R0:W1:Y:S02]  /*37b0*/  SHFL.DOWN P1, R186, R214, R210, R251 ;  /* 0x080000d2d6ba7389 */ /* 0x00006400000200fb */
[----:B01----:R-:W-:Y:S01]  /*37c0*/  ENDCOLLECTIVE ;  /* 0x000000000000791b */ /* 0x003fe20003800000 */
.L_x_1864:
[----:B------:R-:W-:Y:S01]  /*37d0*/  FADD.FTZ R164, R163, R164 ;  /* 0x000000a4a3a47221 */ /* 0x000fe20000010000 */
[----:B------:R-:W-:-:S04]  /*37e0*/  HFMA2.MMA R210, -RZ, RZ, 0, 2.384185791015625e-07 ;  /* 0x00000004ffd27435 */ /* 0x000fc800000001ff */
[----:B------:R-:W-:Y:S02]  /*37f0*/  MOV R214, R164 ;  /* 0x000000a400d67202 */ /* 0x000fe40000000f00 */
[----:B------:R-:W-:-:S07]  /*3800*/  MOV R165, R186 ;  /* 0x000000ba00a57202 */ /* 0x000fce0000000f00 */
[----:B------:R-:W-:Y:S05]  /*3810*/  WARPSYNC.COLLECTIVE R187, `(.L_x_1865) ;  /* 0x00000000bb087348 */ /* 0x000fea0003c00000 */
[----:B------:R0:W1:Y:S02]  /*3820*/  SHFL.DOWN P1, R186, R214, R210, R251 ;  /* 0x080000d2d6ba7389 */ /* 0x00006400000200fb */
[----:B01----:R-:W-:Y:S01]  /*3830*/  ENDCOLLECTIVE ;  /* 0x000000000000791b */ /* 0x003fe20003800000 */
.L_x_1865:
[----:B------:R-:W-:-:S05]  /*3840*/  FADD.FTZ R165, R160, R165 ;  /* 0x000000a5a0a57221 */ /* 0x000fca0000010000 */
[----:B------:R-:W-:Y:S02]  /*3850*/  MOV R214, R165 ;  /* 0x000000a500d67202 */ /* 0x000fe40000000f00 */
[----:B------:R-:W-:-:S07]  /*3860*/  MOV R167, R186 ;  /* 0x000000ba00a77202 */ /* 0x000fce0000000f00 */
[----:B------:R-:W-:Y:S05]  /*3870*/  WARPSYNC.COLLECTIVE R187, `(.L_x_1866) ;  /* 0x00000000bb087348 */ /* 0x000fea0003c00000 */
[----:B------:R0:W1:Y:S02]  /*3880*/  SHFL.DOWN P1, R186, R214, R210, R251 ;  /* 0x080000d2d6ba7389 */ /* 0x00006400000200fb */
[----:B01----:R-:W-:Y:S01]  /*3890*/  ENDCOLLECTIVE ;  /* 0x000000000000791b */ /* 0x003fe20003800000 */
.L_x_1866:
[----:B------:R-:W-:Y:S01]  /*38a0*/  FADD.FTZ R167, R164, R167 ;  /* 0x000000a7a4a77221 */ /* 0x000fe20000010000 */
[----:B------:R-:W-:-:S04]  /*38b0*/  HFMA2.MMA R210, -RZ, RZ, 0, 1.1920928955078125e-07 ;  /* 0x00000002ffd27435 */ /* 0x000fc800000001ff */
[----:B------:R-:W-:Y:S02]  /*38c0*/  MOV R214, R167 ;  /* 0x000000a700d67202 */ /* 0x000fe40000000f00 */
[----:B------:R-:W-:-:S07]  /*38d0*/  MOV R166, R186 ;  /* 0x000000ba00a67202 */ /* 0x000fce0000000f00 */
[----:B------:R-:W-:Y:S05]  /*38e0*/  WARPSYNC.COLLECTIVE R187, `(.L_x_1867) ;  /* 0x00000000bb087348 */ /* 0x000fea0003c00000 */
[----:B------:R0:W1:Y:S02]  /*38f0*/  SHFL.DOWN P1, R186, R214, R210, R251 ;  /* 0x080000d2d6ba7389 */ /* 0x00006400000200fb */
[----:B01----:R-:W-:Y:S01]  /*3900*/  ENDCOLLECTIVE ;  /* 0x000000000000791b */ /* 0x003fe20003800000 */
.L_x_1867:
[----:B------:R-:W-:-:S05]  /*3910*/  FADD.FTZ R166, R165, R166 ;  /* 0x000000a6a5a67221 */ /* 0x000fca0000010000 */
[----:B------:R-:W-:Y:S02]  /*3920*/  MOV R214, R166 ;  /* 0x000000a600d67202 */ /* 0x000fe40000000f00 */
[----:B------:R-:W-:-:S07]  /*3930*/  MOV R184, R186 ;  /* 0x000000ba00b87202 */ /* 0x000fce0000000f00 */
[----:B------:R-:W-:Y:S05]  /*3940*/  WARPSYNC.COLLECTIVE R187, `(.L_x_1868) ;  /* 0x00000000bb087348 */ /* 0x000fea0003c00000 */
[----:B------:R0:W1:Y:S02]  /*3950*/  SHFL.DOWN P1, R186, R214, R210, R251 ;  /* 0x080000d2d6ba7389 */ /* 0x00006400000200fb */
[----:B01----:R-:W-:Y:S01]  /*3960*/  ENDCOLLECTIVE ;  /* 0x000000000000791b */ /* 0x003fe20003800000 */
.L_x_1868:
[----:B------:R-:W-:Y:S01]  /*3970*/  FADD.FTZ R184, R167, R184 ;  /* 0x000000b8a7b87221 */ /* 0x000fe20000010000 */
[----:B------:R-:W-:-:S04]  /*3980*/  HFMA2.MMA R210, -RZ, RZ, 0, 5.9604644775390625e-08 ;  /* 0x00000001ffd27435 */ /* 0x000fc800000001ff */
[----:B------:R-:W-:Y:S02]  /*3990*/  MOV R214, R184 ;  /* 0x000000b800d67202 */ /* 0x000fe40000000f00 */
[----:B------:R-:W-:-:S07]  /*39a0*/  MOV R185, R186 ;  /* 0x000000ba00b97202 */ /* 0x000fce0000000f00 */
[----:B------:R-:W-:Y:S05]  /*39b0*/  WARPSYNC.COLLECTIVE R187, `(.L_x_1869) ;  /* 0x00000000bb087348 */ /* 0x000fea0003c00000 */
[----:B------:R0:W1:Y:S02]  /*39c0*/  SHFL.DOWN P1, R186, R214, R210, R251 ;  /* 0x080000d2d6ba7389 */ /* 0x00006400000200fb */
[----:B01----:R-:W-:Y:S01]  /*39d0*/  ENDCOLLECTIVE ;  /* 0x000000000000791b */ /* 0x003fe20003800000 */
.L_x_1869:
[----:B------:R-:W-:-:S05]  /*39e0*/  FADD.FTZ R185, R166, R185 ;  /* 0x000000b9a6b97221 */ /* 0x000fca0000010000 */
[----:B------:R-:W-:Y:S02]  /*39f0*/  MOV R214, R185 ;  /* 0x000000b900d67202 */ /* 0x000fe40000000f00 */
[----:B------:R-:W-:-:S07]  /*3a00*/  MOV R163, R186 ;  /* 0x000000ba00a37202 */ /* 0x000fce0000000f00 */
[----:B------:R-:W-:Y:S05]  /*3a10*/  WARPSYNC.COLLECTIVE R187, `(.L_x_1870) ;  /* 0x00000000bb087348 */ /* 0x000fea0003c00000 */
[----:B------:R0:W1:Y:S02]  /*3a20*/  SHFL.DOWN P1, R186, R214, R210, R251 ;  /* 0x080000d2d6ba7389 */ /* 0x00006400000200fb */
[----:B01----:R-:W-:Y:S01]  /*3a30*/  ENDCOLLECTIVE ;  /* 0x000000000000791b */ /* 0x003fe20003800000 */
.L_x_1870:
[----:B------:R-:W-:Y:S05]  /*3a40*/  BRA `(.L_x_1871) ;  /* 0xffffffe400cc7947 */ /* 0x000fea000383ffff */
.L_x_1872:
        /* <DEDUP_REMOVED lines=11> */
.L_x_3286:


//--------------------- .text._ZN10layer_norm31ln_parallel_residual_bwd_kernelINS_13Kernel_traitsI6__halfS2_fS2_fjLj3072ELj1ELj1ELj4ELj16ENS_18Kernel_traits_baseILj3072ES2_S2_fS2_fjLj128EEEEELb0ELb0ELb1EEEvNS_9BwdParamsE --------------------------
	.section	.text._ZN10layer_norm31ln_parallel_residual_bwd_kernelINS_13Kernel_traitsI6__halfS2_fS2_fjLj3072ELj1ELj1ELj4ELj16ENS_18Kernel_traits_baseILj3072ES2_S2_fS2_fjLj128EEEEELb0ELb0ELb1EEEvNS_9BwdParamsE,"ax",@progbits
	.align	128
        .global         _ZN10layer_norm31ln_parallel_residual_bwd_kernelINS_13Kernel_traitsI6__halfS2_fS2_fjLj3072ELj1ELj1ELj4ELj16ENS_18Kernel_traits_baseILj3072ES2_S2_fS2_fjLj128EEEEELb0ELb0ELb1EEEvNS_9BwdParamsE
        .type           _ZN10layer_norm31ln_parallel_residual_bwd_kernelINS_13Kernel_traitsI6__halfS2_fS2_fjLj3072ELj1ELj1ELj4ELj16ENS_18Kernel_traits_baseILj3072ES2_S2_fS2_fjLj128EEEEELb0ELb0ELb1EEEvNS_9BwdParamsE,@function
        .size           _ZN10layer_norm31ln_parallel_residual_bwd_kernelINS_13Kernel_traitsI6__halfS2_fS2_fjLj3072ELj1ELj1ELj4ELj16ENS_18Kernel_traits_baseILj3072ES2_S2_fS2_fjLj128EEEEELb0ELb0ELb1EEEvNS_9BwdParamsE,(.L_x_3287 - _ZN10layer_norm31ln_parallel_residual_bwd_kernelINS_13Kernel_traitsI6__halfS2_fS2_fjLj3072ELj1ELj1ELj4ELj16ENS_18Kernel_traits_baseILj3072ES2_S2_fS2_fjLj128EEEEELb0ELb0ELb1EEEvNS_9BwdParamsE)
        .other          _ZN10layer_norm31ln_parallel_residual_bwd_kernelINS_13Kernel_traitsI6__halfS2_fS2_fjLj3072ELj1ELj1ELj4ELj16ENS_18Kernel_traits_baseILj3072ES2_S2_fS2_fjLj128EEEEELb0ELb0ELb1EEEvNS_9BwdParamsE,@"STO_CUDA_ENTRY STV_DEFAULT"
_ZN10layer_norm31ln_parallel_residual_bwd_kernelINS_13Kernel_traitsI6__halfS2_fS2_fjLj3072ELj1ELj1ELj4ELj16ENS_18Kernel_traits_baseILj3072ES2_S2_fS2_fjLj128EEEEELb0ELb0ELb1EEEvNS_9BwdParamsE:
.text._ZN10layer_norm31ln_parallel_residual_bwd_kernelINS_13Kernel_traitsI6__halfS2_fS2_fjLj3072ELj1ELj1ELj4ELj16ENS_18Kernel_traits_baseILj3072ES2_S2_fS2_fjLj128EEEEELb0ELb0ELb1EEEvNS_9BwdParamsE:
        /* <DEDUP_REMOVED lines=64> */
.L_x_1873:
        /* <DEDUP_REMOVED lines=16> */
[----:B------:R-:W-:-:S02]  /*0500*/  HFMA2.MMA R242, -RZ, RZ, 0, 5.9604644775390625e-08 ;  /* 0x00000001fff27435 */ /* 0x000fc400000001ff */
[----:B------:R-:W-:Y:S02]  /*0510*/  HFMA2.MMA R180, -RZ, RZ, 0, 0 ;  /* 0x00000000ffb47435 */ /* 0x000fe400000001ff */
[----:B------:R-:W-:Y:S01]  /*0520*/  HFMA2.MMA R212, -RZ, RZ, 0, 0 ;  /* 0x00000000ffd47435 */ /* 0x000fe200000001ff */
[----:B------:R-:W-:Y:S02]  /*0530*/  ISETP.NE.AND.EX P0, PT, RZ, UR7, PT, P0 ;  /* 0x00000007ff007c0c */ /* 0x000fe4000bf05300 */
        /* <DEDUP_REMOVED lines=12> */
[----:B------:R-:W-:Y:S02]  /*0600*/  MOV R132, RZ ;  /* 0x000000ff00847202 */ /* 0x000fe40000000f00 */
        /* <DEDUP_REMOVED lines=29> */
[----:B------:R-:W-:Y:S02]  /*07e0*/  CS2R R2, SRZ ;  /* 0x0000000000027805 */ /* 0x000fe4000001ff00 */
[----:B------:R-:W-:Y:S02]  /*07f0*/  MOV R0, RZ ;  /* 0x000000ff00007202 */ /* 0x000fe40000000f00 */
[----:B------:R-:W-:Y:S01]  /*0800*/  LOP3.LUT R213, R133, 0x7f, RZ, 0xc0, !PT ;  /* 0x0000007f85d57812 */ /* 0x000fe200078ec0ff */
[--C-:B--2---:R-:W-:Y:S02]  /*0810*/  HADD2.F32 R215, -RZ, R184.reuse.H0_H0 ;  /* 0x200000b8ffd77230 */ /* 0x104fe40000004100 */
[----:B------:R-:W-:-:S02]  /*0820*/  HADD2.F32 R181, -RZ, R184.H1_H1 ;  /* 0x300000b8ffb57230 */ /* 0x000fc40000004100 */
[--C-:B------:R-:W-:Y:S02]  /*0830*/  HADD2.F32 R182, -RZ, R185.reuse.H0_H0 ;  /* 0x200000b9ffb67230 */ /* 0x100fe40000004100 */
[----:B------:R-:W-:Y:S02]  /*0840*/  HADD2.F32 R183, -RZ, R185.H1_H1 ;  /* 0x300000b9ffb77230 */ /* 0x000fe40000004100 */
[--C-:B----4-:R-:W-:Y:S02]  /*0850*/  HADD2.F32 R188, -RZ, R192.reuse.H0_H0 ;  /* 0x200000c0ffbc7230 */ /* 0x110fe40000004100 */
[----:B------:R-:W-:Y:S02]  /*0860*/  HADD2.F32 R189, -RZ, R192.H1_H1 ;  /* 0x300000c0ffbd7230 */ /* 0x000fe40000004100 */
[--C-:B------:R-:W-:Y:S02]  /*0870*/  HADD2.F32 R190, -RZ, R193.reuse.H0_H0 ;  /* 0x200000c1ffbe7230 */ /* 0x100fe40000004100 */
[----:B------:R-:W-:-:S02]  /*0880*/  HADD2.F32 R191, -RZ, R193.H1_H1 ;  /* 0x300000c1ffbf7230 */ /* 0x000fc40000004100 */
[--C-:B---3--:R-:W-:Y:S02]  /*0890*/  HADD2.F32 R196, -RZ, R200.reuse.H0_H0 ;  /* 0x200000c8ffc47230 */ /* 0x108fe40000004100 */
[----:B------:R-:W-:Y:S02]  /*08a0*/  HADD2.F32 R197, -RZ, R200.H1_H1 ;  /* 0x300000c8ffc57230 */ /* 0x000fe40000004100 */
[--C-:B------:R-:W-:Y:S02]  /*08b0*/  HADD2.F32 R198, -RZ, R201.reuse.H0_H0 ;  /* 0x200000c9ffc67230 */ /* 0x100fe40000004100 */
[----:B------:R-:W-:Y:S02]  /*08c0*/  HADD2.F32 R199, -RZ, R201.H1_H1 ;  /* 0x300000c9ffc77230 */ /* 0x000fe40000004100 */
[--C-:B-----5:R-:W-:Y:S02]  /*08d0*/  HADD2.F32 R204, -RZ, R208.reuse.H0_H0 ;  /* 0x200000d0ffcc7230 */ /* 0x120fe40000004100 */
        /* <DEDUP_REMOVED lines=31> */
[----:B------:R-:W-:Y:S02]  /*0ad0*/  HADD2.F32 R186, -RZ, R187.H0_H0 ;  /* 0x200000bbffba7230 */ /* 0x000fe40000004100 */
[----:B------:R-:W-:Y:S02]  /*0ae0*/  HADD2.F32 R194, -RZ, R195.H0_H0 ;  /* 0x200000c3ffc27230 */ /* 0x000fe40000004100 */
[----:B------:R-:W-:Y:S02]  /*0af0*/  HADD2.F32 R202, -RZ, R203.H0_H0 ;  /* 0x200000cbffca7230 */ /* 0x000fe40000004100 */
[----:B------:R-:W-:Y:S02]  /*0b00*/  HADD2.F32 R210, -RZ, R211.H0_H0 ;  /* 0x200000d3ffd27230 */ /* 0x000fe40000004100 */
[----:B------:R-:W-:-:S02]  /*0b10*/  HADD2.F32 R187, -RZ, R187.H1_H1 ;  /* 0x300000bbffbb7230 */ /* 0x000fc40000004100 */
[----:B------:R-:W-:Y:S02]  /*0b20*/  HADD2.F32 R195, -RZ, R195.H1_H1 ;  /* 0x300000c3ffc37230 */ /* 0x000fe40000004100 */
[----:B------:R-:W-:Y:S02]  /*0b30*/  HADD2.F32 R203, -RZ, R203.H1_H1 ;  /* 0x300000cbffcb7230 */ /* 0x000fe40000004100 */
[----:B------:R-:W-:-:S07]  /*0b40*/  HADD2.F32 R211, -RZ, R211.H1_H1 ;  /* 0x300000d3ffd37230 */ /* 0x000fce0000004100 */
.L_x_1876:
        /* <DEDUP_REMOVED lines=11> */
[----:B-1----:R-:W-:-:S06]  /*0c00*/  IMAD.WIDE.U32 R84, R234, 0x10, R116 ;  /* 0x00000010ea547825 */ /* 0x002fcc00078e0074 */
[----:B------:R-:W4:Y:S01]  /*0c10*/  LDG.E.128 R84, desc[UR4][R84.64] ;  /* 0x0000000454547981 */ /* 0x000f22000c1e1d00 */
[C---:B--2---:R-:W-:Y:S01]  /*0c20*/  IMAD.WIDE.U32 R112, R234.reuse, 0x20, R124 ;  /* 0x00000020ea707825 */ /* 0x044fe200078e007c */
[----:B------:R-:W1:Y:S04]  /*0c30*/  @P0 LDC.64 R126, c[0x0][0x2c8] ;  /* 0x0000b200ff7e0b82 */ /* 0x000e680000000a00 */
[----:B------:R-:W2:Y:S01]  /*0c40*/  LDG.E.128 R80, desc[UR4][R112.64] ;  /* 0x0000000470507981 */ /* 0x000ea2000c1e1d00 */
[----:B---3--:R-:W-:-:S03]  /*0c50*/  IMAD.WIDE.U32 R88, R234, 0x10, R120 ;  /* 0x00000010ea587825 */ /* 0x008fc600078e0078 */
[----:B------:R-:W3:Y:S01]  /*0c60*/  LDG.E.128 R92, desc[UR4][R112.64+0x10] ;  /* 0x00001004705c7981 */ /* 0x000ee2000c1e1d00 */
[----:B------:R-:W1:Y:S03]  /*0c70*/  @P0 LDC.64 R236, c[0x0][0x2c8] ;  /* 0x0000b200ffec0b82 */ /* 0x000e660000000a00 */
[----:B------:R-:W3:Y:S01]  /*0c80*/  LDG.E.128 R88, desc[UR4][R88.64] ;  /* 0x0000000458587981 */ /* 0x000ee2000c1e1d00 */
[----:B0-----:R-:W-:-:S04]  /*0c90*/  IMAD.WIDE R114, R232, 0x4, R114 ;  /* 0x00000004e8727825 */ /* 0x001fc800078e0272 */
[----:B------:R-:W0:Y:S01]  /*0ca0*/  @P0 LDC.64 R238, c[0x0][0x2c8] ;  /* 0x0000b200ffee0b82 */ /* 0x000e220000000a00 */
[----:B------:R-:W3:Y:S01]  /*0cb0*/  LDG.E R235, desc[UR4][R114.64] ;  /* 0x0000000472eb7981 */ /* 0x000ee2000c1e1900 */
[----:B------:R-:W-:-:S05]  /*0cc0*/  IADD3 R233, R234, 0x80, RZ ;  /* 0x00000080eae97810 */ /* 0x000fca0007ffe0ff */
[----:B------:R-:W-:-:S04]  /*0cd0*/  IMAD.WIDE.U32 R100, R233, 0x10, R116 ;  /* 0x00000010e9647825 */ /* 0x000fc800078e0074 */
[C---:B------:R-:W-:Y:S02]  /*0ce0*/  IMAD.WIDE.U32 R240, R233.reuse, 0x20, R124 ;  /* 0x00000020e9f07825 */ /* 0x040fe400078e007c */
[----:B------:R-:W3:Y:S02]  /*0cf0*/  LDG.E.128 R100, desc[UR4][R100.64] ;  /* 0x0000000464647981 */ /* 0x000ee4000c1e1d00 */
[----:B------:R-:W-:Y:S02]  /*0d00*/  IMAD.WIDE.U32 R104, R233, 0x10, R120 ;  /* 0x00000010e9687825 */ /* 0x000fe400078e0078 */
[----:B------:R-:W3:Y:S04]  /*0d10*/  LDG.E.128 R96, desc[UR4][R240.64] ;  /* 0x00000004f0607981 */ /* 0x000ee8000c1e1d00 */
[----:B------:R-:W3:Y:S04]  /*0d20*/  LDG.E.128 R104, desc[UR4][R104.64] ;  /* 0x0000000468687981 */ /* 0x000ee8000c1e1d00 */
[----:B------:R1:W3:Y:S01]  /*0d30*/  LDG.E.128 R108, desc[UR4][R240.64+0x10] ;  /* 0x00001004f06c7981 */ /* 0x0002e2000c1e1d00 */
[----:B------:R-:W-:-:S05]  /*0d40*/  IADD3 R214, R234, 0x100, RZ ;  /* 0x00000100ead67810 */ /* 0x000fca0007ffe0ff */
[----:B------:R-:W-:-:S04]  /*0d50*/  IMAD.WIDE.U32 R124, R214, 0x20, R124 ;  /* 0x00000020d67c7825 */ /* 0x000fc800078e007c */
[C---:B------:R-:W-:Y:S01]  /*0d60*/  IMAD.WIDE.U32 R116, R214.reuse, 0x10, R116 ;  /* 0x00000010d6747825 */ /* 0x040fe200078e0074 */
[----:B------:R-:W3:Y:S03]  /*0d70*/  LDG.E.128 R112, desc[UR4][R124.64] ;  /* 0x000000047c707981 */ /* 0x000ee6000c1e1d00 */
[----:B------:R-:W-:Y:S02]  /*0d80*/  IMAD.WIDE.U32 R120, R214, 0x10, R120 ;  /* 0x00000010d6787825 */ /* 0x000fe400078e0078 */
[----:B------:R-:W3:Y:S04]  /*0d90*/  LDG.E.128 R116, desc[UR4][R116.64] ;  /* 0x0000000474747981 */ /* 0x000ee8000c1e1d00 */
[----:B------:R-:W3:Y:S01]  /*0da0*/  LDG.E.128 R120, desc[UR4][R120.64] ;  /* 0x0000000478787981 */ /* 0x000ee2000c1e1d00 */
[----:B-1----:R-:W-:-:S03]  /*0db0*/  @P0 IMAD.WIDE.U32 R240, R234, 0x20, R126 ;  /* 0x00000020eaf00825 */ /* 0x002fc600078e007e */
[----:B------:R-:W3:Y:S01]  /*0dc0*/  LDG.E.128 R124, desc[UR4][R124.64+0x10] ;  /* 0x000010047c7c7981 */ /* 0x000ee2000c1e1d00 */
[----:B------:R-:W-:-:S03]  /*0dd0*/  ISETP.NE.AND P2, PT, RZ, UR9, PT ;  /* 0x00000009ff007c0c */ /* 0x000fc6000bf45270 */
[----:B------:R-:W5:Y:S01]  /*0de0*/  @P0 LDG.E.128 R44, desc[UR4][R240.64] ;  /* 0x00000004f02c0981 */ /* 0x000f62000c1e1d00 */
[----:B------:R-:W-:-:S03]  /*0df0*/  @P0 IMAD.WIDE.U32 R244, R214, 0x20, R236 ;  /* 0x00000020d6f40825 */ /* 0x000fc600078e00ec */
[----:B------:R1:W5:Y:S01]  /*0e00*/  @P0 LDG.E.128 R48, desc[UR4][R240.64+0x10] ;  /* 0x00001004f0300981 */ /* 0x000362000c1e1d00 */
[----:B0-----:R-:W-:Y:S01]  /*0e10*/  @P0 IMAD.WIDE.U32 R238, R233, 0x20, R238 ;  /* 0x00000020e9ee0825 */ /* 0x001fe200078e00ee */
[----:B------:R-:W-:Y:S02]  /*0e20*/  LOP3.LUT P6, RZ, R242, 0xff, RZ, 0xc0, !PT ;  /* 0x000000fff2ff7812 */ /* 0x000fe400078cc0ff */
[----:B------:R-:W5:Y:S04]  /*0e30*/  @P0 LDG.E.128 R60, desc[UR4][R244.64] ;  /* 0x00000004f43c0981 */ /* 0x000f68000c1e1d00 */
[----:B------:R-:W5:Y:S04]  /*0e40*/  @P0 LDG.E.128 R52, desc[UR4][R238.64] ;  /* 0x00000004ee340981 */ /* 0x000f68000c1e1d00 */
[----:B------:R0:W5:Y:S04]  /*0e50*/  @P0 LDG.E.128 R56, desc[UR4][R238.64+0x10] ;  /* 0x00001004ee380981 */ /* 0x000168000c1e1d00 */
[----:B------:R0:W5:Y:S01]  /*0e60*/  @P0 LDG.E.128 R64, desc[UR4][R244.64+0x10] ;  /* 0x00001004f4400981 */ /* 0x000162000c1e1d00 */
[----:B----4-:R-:W-:Y:S01]  /*0e70*/  FSEL R243, R243, RZ, !P2 ;  /* 0x000000fff3f37208 */ /* 0x010fe20005000000 */
[----:B-1----:R-:W-:-:S04]  /*0e80*/  HADD2.F32 R241, -RZ, R84.H0_H0 ;  /* 0x20000054fff17230 */ /* 0x002fc80000004100 */
[--C-:B--2---:R-:W-:Y:S01]  /*0e90*/  FADD.FTZ R80, R80, -R243.reuse ;  /* 0x800000f350507221 */ /* 0x104fe20000010000 */
[--C-:B------:R-:W-:Y:S01]  /*0ea0*/  FADD.FTZ R240, R81, -R243.reuse ;  /* 0x800000f351f07221 */ /* 0x100fe20000010000 */
[----:B------:R-:W-:Y:S01]  /*0eb0*/  FADD.FTZ R82, R82, -R243 ;  /* 0x800000f352527221 */ /* 0x000fe20000010000 */
[----:B------:R-:W-:Y:S02]  /*0ec0*/  HADD2.F32 R81, -RZ, R85.H0_H0 ;  /* 0x20000055ff517230 */ /* 0x000fe40000004100 */
[----:B---3--:R-:W-:Y:S02]  /*0ed0*/  HADD2.F32 R237, -RZ, R88.H0_H0 ;  /* 0x20000058ffed7230 */ /* 0x008fe40000004100 */
[----:B------:R-:W-:Y:S01]  /*0ee0*/  FMUL.FTZ R236, R235, R80 ;  /* 0x00000050ebec7220 */ /* 0x000fe20000410000 */
[----:B------:R-:W-:Y:S02]  /*0ef0*/  FMUL.FTZ R80, R230, R241 ;  /* 0x000000f1e6507220 */ /* 0x000fe40000410000 */
[----:B------:R-:W-:Y:S01]  /*0f00*/  FADD.FTZ R180, R237, R180 ;  /* 0x000000b4edb47221 */ /* 0x000fe20000010000 */
[-C--:B------:R-:W-:Y:S01]  /*0f10*/  FFMA.FTZ R212, R236, R237.reuse, R212 ;  /* 0x000000edecd47223 */ /* 0x080fe200000100d4 */
[----:B------:R-:W-:Y:S01]  /*0f20*/  FFMA.FTZ R237, R231, R237, R80 ;  /* 0x000000ede7ed7223 */ /* 0x000fe20000010050 */
[----:B------:R-:W-:Y:S01]  /*0f30*/  FMUL.FTZ R242, R235, R82 ;  /* 0x00000052ebf27220 */ /* 0x000fe20000410000 */
[----:B------:R-:W-:-:S02]  /*0f40*/  HADD2.F32 R80, -RZ, R89.H0_H0 ;  /* 0x20000059ff507230 */ /* 0x000fc40000004100 */
[-C--:B------:R-:W-:Y:S01]  /*0f50*/  FMUL.FTZ R82, R226, R81.reuse ;  /* 0x00000051e2527220 */ /* 0x080fe20000410000 */
[----:B------:R-:W-:Y:S02]  /*0f60*/  HADD2.F32 R85, -RZ, R85.H1_H1 ;  /* 0x30000055ff557230 */ /* 0x000fe40000004100 */
[----:B------:R-:W-:Y:S01]  /*0f70*/  FADD.FTZ R170, R81, R170 ;  /* 0x000000aa51aa7221 */ /* 0x000fe20000010000 */
[----:B------:R-:W-:Y:S02]  /*0f80*/  HADD2.F32 R89, -RZ, R89.H1_H1 ;  /* 0x30000059ff597230 */ /* 0x000fe40000004100 */
[----:B------:R-:W-:Y:S01]  /*0f90*/  FADD.FTZ R172, R80, R172 ;  /* 0x000000ac50ac7221 */ /* 0x000fe20000010000 */
[CC--:B------:R-:W-:Y:S01]  /*0fa0*/  FFMA.FTZ R173, R242.reuse, R80.reuse, R173 ;  /* 0x00000050f2ad7223 */ /* 0x0c0fe200000100ad */
[----:B0-----:R-:W-:Y:S01]  /*0fb0*/  FFMA.FTZ R239, R227, R80, R82 ;  /* 0x00000050e3ef7223 */ /* 0x001fe20000010052 */
[----:B------:R-:W-:Y:S01]  /*0fc0*/  FFMA.FTZ R171, R242, R81, R171 ;  /* 0x00000051f2ab7223 */ /* 0x000fe200000100ab */
[----:B------:R-:W-:Y:S01]  /*0fd0*/  FMUL.FTZ R80, R224, R85 ;  /* 0x00000055e0507220 */ /* 0x000fe20000410000 */
[----:B------:R-:W-:Y:S01]  /*0fe0*/  FADD.FTZ R92, -R243, R92 ;  /* 0x0000005cf35c7221 */ /* 0x000fe20000010100 */
[----:B------:R-:W-:-:S02]  /*0ff0*/  HADD2.F32 R81, -RZ, R86.H0_H0 ;  /* 0x20000056ff517230 */ /* 0x000fc40000004100 */
[----:B------:R-:W-:Y:S01]  /*1000*/  FADD.FTZ R178, R241, R178 ;  /* 0x000000b2f1b27221 */ /* 0x000fe20000010000 */
[----:B------:R-:W-:Y:S01]  /*1010*/  FFMA.FTZ R179, R236, R241, R179 ;  /* 0x000000f1ecb37223 */ /* 0x000fe200000100b3 */
[----:B------:R-:W-:Y:S01]  /*1020*/  FFMA.FTZ R241, R225, R89, R80 ;  /* 0x00000059e1f17223 */ /* 0x000fe20000010050 */
[----:B------:R-:W-:Y:S02]  /*1030*/  HADD2.F32 R80, -RZ, R90.H0_H0 ;  /* 0x2000005aff507230 */ /* 0x000fe40000004100 */
[----:B------:R-:W-:Y:S01]  /*1040*/  FMUL.FTZ R246, R235, R92 ;  /* 0x0000005cebf67220 */ /* 0x000fe20000410000 */
[----:B------:R-:W-:Y:S01]  /*1050*/  FMUL.FTZ R92, R222, R81 ;  /* 0x00000051de5c7220 */ /* 0x000fe20000410000 */
[----:B------:R-:W-:Y:S02]  /*1060*/  HADD2.F32 R86, -RZ, R86.H1_H1 ;  /* 0x30000056ff567230 */ /* 0x000fe40000004100 */
[----:B------:R-:W-:Y:S01]  /*1070*/  FADD.FTZ R248, -R243, R93 ;  /* 0x0000005df3f87221 */ /* 0x000fe20000010100 */
[----:B------:R-:W-:-:S02]  /*1080*/  HADD2.F32 R90, -RZ, R90.H1_H1 ;  /* 0x3000005aff5a7230 */ /* 0x000fc40000004100 */
[----:B------:R-:W-:Y:S01]  /*1090*/  FADD.FTZ R164, R80, R164 ;  /* 0x000000a450a47221 */ /* 0x000fe20000010000 */
        /* <DEDUP_REMOVED lines=8> */
[--C-:B------:R-:W-:Y:S02]  /*1120*/  HADD2.F32 R80, -RZ, R87.reuse.H0_H0 ;  /* 0x20000057ff507230 */ /* 0x100fe40000004100 */
[----:B------:R-:W-:Y:S01]  /*1130*/  FMUL.FTZ R94, R235, R94 ;  /* 0x0000005eeb5e7220 */ /* 0x000fe20000410000 */
[----:B------:R-:W-:-:S02]  /*1140*/  HADD2.F32 R87, -RZ, R87.H1_H1 ;  /* 0x30000057ff577230 */ /* 0x000fc40000004100 */
[----:B------:R-:W-:Y:S01]  /*1150*/  FADD.FTZ R250, -R243, R95 ;  /* 0x0000005ff3fa7221 */ /* 0x000fe20000010100 */
[--C-:B------:R-:W-:Y:S02]  /*1160*/  HADD2.F32 R93, -RZ, R91.reuse.H0_H0 ;  /* 0x2000005bff5d7230 */ /* 0x100fe40000004100 */
[-C--:B------:R-:W-:Y:S01]  /*1170*/  FMUL.FTZ R82, R218, R80.reuse ;  /* 0x00000050da527220 */ /* 0x080fe20000410000 */
[----:B------:R-:W-:Y:S02]  /*1180*/  HADD2.F32 R91, -RZ, R91.H1_H1 ;  /* 0x3000005bff5b7230 */ /* 0x000fe40000004100 */
[----:B------:R-:W-:Y:S01]  /*1190*/  FADD.FTZ R154, R80, R154 ;  /* 0x0000009a509a7221 */ /* 0x000fe20000010000 */
[----:B------:R-:W-:Y:S01]  /*11a0*/  FFMA.FTZ R155, R94, R80, R155 ;  /* 0x000000505e9b7223 */ /* 0x000fe2000001009b */
[----:B------:R-:W-:Y:S01]  /*11b0*/  FMUL.FTZ R250, R235, R250 ;  /* 0x000000faebfa7220 */ /* 0x000fe20000410000 */
[----:B------:R-:W-:Y:S01]  /*11c0*/  FADD.FTZ R162, R81, R162 ;  /* 0x000000a251a27221 */ /* 0x000fe20000010000 */
[----:B------:R-:W-:Y:S01]  /*11d0*/  FFMA.FTZ R163, R246, R81, R163 ;  /* 0x00000051f6a37223 */ /* 0x000fe200000100a3 */
[----:B------:R-:W-:Y:S01]  /*11e0*/  FMUL.FTZ R80, R216, R87 ;  /* 0x00000057d8507220 */ /* 0x000fe20000410000 */
[----:B------:R-:W-:-:S02]  /*11f0*/  HADD2.F32 R81, -RZ, R100.H0_H0 ;  /* 0x20000064ff517230 */ /* 0x000fc40000004100 */
[----:B------:R-:W-:Y:S01]  /*1200*/  FADD.FTZ R96, -R243, R96 ;  /* 0x00000060f3607221 */ /* 0x000fe20000010100 */
[----:B------:R-:W-:Y:S01]  /*1210*/  FADD.FTZ R152, R91, R152 ;  /* 0x000000985b987221 */ /* 0x000fe20000010000 */
[----:B------:R-:W-:Y:S01]  /*1220*/  FFMA.FTZ R153, R250, R91, R153 ;  /* 0x0000005bfa997223 */ /* 0x000fe20000010099 */
[----:B------:R-:W-:Y:S01]  /*1230*/  FADD.FTZ R156, R93, R156 ;  /* 0x0000009c5d9c7221 */ /* 0x000fe20000010000 */
[----:B------:R-:W-:Y:S01]  /*1240*/  FFMA.FTZ R157, R94, R93, R157 ;  /* 0x0000005d5e9d7223 */ /* 0x000fe2000001009d */
[----:B------:R-:W-:Y:S01]  /*1250*/  FFMA.FTZ R91, R217, R91, R80 ;  /* 0x0000005bd95b7223 */ /* 0x000fe20000010050 */
[----:B------:R-:W-:Y:S01]  /*1260*/  FFMA.FTZ R93, R219, R93, R82 ;  /* 0x0000005ddb5d7223 */ /* 0x000fe20000010052 */
[----:B------:R-:W-:Y:S02]  /*1270*/  HADD2.F32 R80, -RZ, R104.H0_H0 ;  /* 0x20000068ff507230 */ /* 0x000fe40000004100 */
[----:B------:R-:W-:Y:S01]  /*1280*/  FMUL.FTZ R96, R235, R96 ;  /* 0x00000060eb607220 */ /* 0x000fe20000410000 */
[----:B------:R-:W-:-:S02]  /*1290*/  FMUL.FTZ R82, R188, R81 ;  /* 0x00000051bc527220 */ /* 0x000fc40000410000 */
[----:B------:R-:W-:Y:S01]  /*12a0*/  FADD.FTZ R148, R80, R148 ;  /* 0x0000009450947221 */ /* 0x000fe20000010000 */
[CC--:B------:R-:W-:Y:S01]  /*12b0*/  FFMA.FTZ R149, R96.reuse, R80.reuse, R149 ;  /* 0x0000005060957223 */ /* 0x0c0fe20000010095 */
[----:B------:R-:W-:Y:S01]  /*12c0*/  FFMA.FTZ R95, R215, R80, R82 ;  /* 0x00000050d75f7223 */ /* 0x000fe20000010052 */
[----:B------:R-:W-:Y:S01]  /*12d0*/  FADD.FTZ R80, -R243, R97 ;  /* 0x00000061f3507221 */ /* 0x000fe20000010100 */
[----:B------:R-:W-:Y:S02]  /*12e0*/  HADD2.F32 R82, -RZ, R100.H1_H1 ;  /* 0x30000064ff527230 */ /* 0x000fe40000004100 */
[----:B------:R-:W-:Y:S01]  /*12f0*/  FADD.FTZ R146, R81, R146 ;  /* 0x0000009251927221 */ /* 0x000fe20000010000 */
[----:B------:R-:W-:Y:S02]  /*1300*/  HADD2.F32 R97, -RZ, R104.H1_H1 ;  /* 0x30000068ff617230 */ /* 0x000fe40000004100 */
[----:B------:R-:W-:Y:S01]  /*1310*/  FFMA.FTZ R147, R96, R81, R147 ;  /* 0x0000005160937223 */ /* 0x000fe20000010093 */
[----:B------:R-:W-:Y:S01]  /*1320*/  FMUL.FTZ R100, R235, R80 ;  /* 0x00000050eb647220 */ /* 0x000fe20000410000 */
[----:B------:R-:W-:Y:S01]  /*1330*/  FMUL.FTZ R80, R189, R82 ;  /* 0x00000052bd507220 */ /* 0x000fe20000410000 */
[----:B------:R-:W-:-:S02]  /*1340*/  HADD2.F32 R81, -RZ, R101.H0_H0 ;  /* 0x20000065ff517230 */ /* 0x000fc40000004100 */
[C---:B------:R-:W-:Y:S01]  /*1350*/  FADD.FTZ R98, -R243.reuse, R98 ;  /* 0x00000062f3627221 */ /* 0x040fe20000010100 */
[----:B------:R-:W-:Y:S02]  /*1360*/  HADD2.F32 R101, -RZ, R101.H1_H1 ;  /* 0x30000065ff657230 */ /* 0x000fe40000004100 */
[----:B------:R-:W-:Y:S01]  /*1370*/  FADD.FTZ R252, -R243, R99 ;  /* 0x00000063f3fc7221 */ /* 0x000fe20000010100 */
[----:B------:R-:W-:Y:S01]  /*1380*/  FADD.FTZ R144, R97, R144 ;  /* 0x0000009061907221 */ /* 0x000fe20000010000 */
[-C--:B------:R-:W-:Y:S01]  /*1390*/  FFMA.FTZ R145, R100, R97.reuse, R145 ;  /* 0x0000006164917223 */ /* 0x080fe20000010091 */
[----:B------:R-:W-:Y:S01]  /*13a0*/  FFMA.FTZ R97, R181, R97, R80 ;  /* 0x00000061b5617223 */ /* 0x000fe20000010050 */
[----:B------:R-:W-:Y:S01]  /*13b0*/  FADD.FTZ R142, R82, R142 ;  /* 0x0000008e528e7221 */ /* 0x000fe20000010000 */
[----:B------:R-:W-:Y:S01]  /*13c0*/  FFMA.FTZ R143, R100, R82, R143 ;  /* 0x00000052648f7223 */ /* 0x000fe2000001008f */
[----:B------:R-:W-:Y:S01]  /*13d0*/  FMUL.FTZ R104, R235, R98 ;  /* 0x00000062eb687220 */ /* 0x000fe20000410000 */
[----:B------:R-:W-:-:S02]  /*13e0*/  HADD2.F32 R80, -RZ, R105.H1_H1 ;  /* 0x30000069ff507230 */ /* 0x000fc40000004100 */
[----:B------:R-:W-:Y:S01]  /*13f0*/  FMUL.FTZ R252, R235, R252 ;  /* 0x000000fcebfc7220 */ /* 0x000fe20000410000 */
[----:B------:R-:W-:Y:S01]  /*1400*/  FMUL.FTZ R82, R191, R101 ;  /* 0x00000065bf527220 */ /* 0x000fe20000410000 */
[----:B------:R-:W-:Y:S02]  /*1410*/  HADD2.F32 R98, -RZ, R105.H0_H0 ;  /* 0x20000069ff627230 */ /* 0x000fe40000004100 */
[----:B------:R-:W-:Y:S01]  /*1420*/  FADD.FTZ R138, R81, R138 ;  /* 0x0000008a518a7221 */ /* 0x000fe20000010000 */
[-C--:B------:R-:W-:Y:S01]  /*1430*/  FFMA.FTZ R139, R104, R81.reuse, R139 ;  /* 0x00000051688b7223 */ /* 0x080fe2000001008b */
[----:B------:R-:W-:Y:S01]  /*1440*/  FMUL.FTZ R81, R190, R81 ;  /* 0x00000051be517220 */ /* 0x000fe20000410000 */
[----:B------:R-:W-:Y:S01]  /*1450*/  FADD.FTZ R136, R80, R136 ;  /* 0x0000008850887221 */ /* 0x000fe20000010000 */
[-C--:B------:R-:W-:Y:S01]  /*1460*/  FFMA.FTZ R137, R252, R80.reuse, R137 ;  /* 0x00000050fc897223 */ /* 0x080fe20000010089 */
[----:B------:R-:W-:Y:S01]  /*1470*/  FFMA.FTZ R99, R183, R80, R82 ;  /* 0x00000050b7637223 */ /* 0x000fe20000010052 */
[----:B------:R-:W-:Y:S01]  /*1480*/  FADD.FTZ R80, -R243, R109 ;  /* 0x0000006df3507221 */ /* 0x000fe20000010100 */
[----:B------:R-:W-:Y:S01]  /*1490*/  FADD.FTZ R140, R98, R140 ;  /* 0x0000008c628c7221 */ /* 0x000fe20000010000 */
[-C--:B------:R-:W-:Y:S01]  /*14a0*/  FFMA.FTZ R141, R104, R98.reuse, R141 ;  /* 0x00000062688d7223 */ /* 0x080fe2000001008d */
[----:B------:R-:W-:Y:S01]  /*14b0*/  FFMA.FTZ R98, R182, R98, R81 ;  /* 0x00000062b6627223 */ /* 0x000fe20000010051 */
[----:B------:R-:W-:-:S02]  /*14c0*/  HADD2.F32 R82, -RZ, R102.H1_H1 ;  /* 0x30000066ff527230 */ /* 0x000fc40000004100 */
[----:B------:R-:W-:Y:S01]  /*14d0*/  FADD.FTZ R108, -R243, R108 ;  /* 0x0000006cf36c7221 */ /* 0x000fe20000010100 */
[----:B------:R-:W-:Y:S02]  /*14e0*/  HADD2.F32 R81, -RZ, R102.H0_H0 ;  /* 0x20000066ff517230 */ /* 0x000fe40000004100 */
[----:B------:R-:W-:Y:S01]  /*14f0*/  FMUL.FTZ R109, R235, R80 ;  /* 0x00000050eb6d7220 */ /* 0x000fe20000410000 */
[----:B------:R-:W-:Y:S01]  /*1500*/  FADD.FTZ R134, R101, R134 ;  /* 0x0000008665867221 */ /* 0x000fe20000010000 */
[----:B------:R-:W-:Y:S01]  /*1510*/  FFMA.FTZ R135, R252, R101, R135 ;  /* 0x00000065fc877223 */ /* 0x000fe20000010087 */
[--C-:B------:R-:W-:Y:S02]  /*1520*/  HADD2.F32 R102, -RZ, R106.reuse.H1_H1 ;  /* 0x3000006aff667230 */ /* 0x100fe40000004100 */
[----:B------:R-:W-:Y:S01]  /*1530*/  FADD.FTZ R244, R83, -R243 ;  /* 0x800000f353f47221 */ /* 0x000fe20000010000 */
[----:B------:R-:W-:Y:S02]  /*1540*/  HADD2.F32 R101, -RZ, R106.H0_H0 ;  /* 0x2000006aff657230 */ /* 0x000fe40000004100 */
[----:B------:R-:W-:Y:S01]  /*1550*/  FMUL.FTZ R105, R235, R108 ;  /* 0x0000006ceb697220 */ /* 0x000fe20000410000 */
[----:B------:R-:W-:-:S02]  /*1560*/  HADD2.F32 R84, -RZ, R84.H1_H1 ;  /* 0x30000054ff547230 */ /* 0x000fc40000004100 */
[-C--:B------:R-:W-:Y:S01]  /*1570*/  FMUL.FTZ R80, R193, R82.reuse ;  /* 0x00000052c1507220 */ /* 0x080fe20000410000 */
[----:B------:R-:W-:Y:S01]  /*1580*/  FADD.FTZ R132, R82, R132 ;  /* 0x0000008452847221 */ /* 0x000fe20000010000 */
[----:B------:R-:W-:Y:S01]  /*1590*/  FFMA.FTZ R25, R109, R82, R25 ;  /* 0x000000526d197223 */ /* 0x000fe20000010019 */
[----:B------:R-:W-:Y:S01]  /*15a0*/  FMUL.FTZ R240, R235, R240 ;  /* 0x000000f0ebf07220 */ /* 0x000fe20000410000 */
[----:B------:R-:W-:Y:S01]  /*15b0*/  FMUL.FTZ R83, R192, R81 ;  /* 0x00000051c0537220 */ /* 0x000fe20000410000 */
[----:B------:R-:W-:Y:S02]  /*15c0*/  HADD2.F32 R82, -RZ, R103.H1_H1 ;  /* 0x30000067ff527230 */ /* 0x000fe40000004100 */
[----:B------:R-:W-:Y:S01]  /*15d0*/  FADD.FTZ R108, -R243, R111 ;  /* 0x0000006ff36c7221 */ /* 0x000fe20000010100 */
[----:B------:R-:W-:Y:S01]  /*15e0*/  FADD.FTZ R13, R102, R13 ;  /* 0x0000000d660d7221 */ /* 0x000fe20000010000 */
[-C--:B------:R-:W-:Y:S01]  /*15f0*/  FFMA.FTZ R0, R109, R102.reuse, R0 ;  /* 0x000000666d007223 */ /* 0x080fe20000010000 */
[----:B------:R-:W-:Y:S01]  /*1600*/  FADD.FTZ R14, R101, R14 ;  /* 0x0000000e650e7221 */ /* 0x000fe20000010000 */
[-C--:B------:R-:W-:Y:S01]  /*1610*/  FFMA.FTZ R2, R105, R101.reuse, R2 ;  /* 0x0000006569027223 */ /* 0x080fe20000010002 */
[----:B------:R-:W-:Y:S01]  /*1620*/  FFMA.FTZ R102, R185, R102, R80 ;  /* 0x00000066b9667223 */ /* 0x000fe20000010050 */
[-C--:B------:R-:W-:Y:S01]  /*1630*/  FMUL.FTZ R238, R228, R84.reuse ;  /* 0x00000054e4ee7220 */ /* 0x080fe20000410000 */
[----:B------:R-:W-:Y:S01]  /*1640*/  FADD.FTZ R174, R84, R174 ;  /* 0x000000ae54ae7221 */ /* 0x000fe20000010000 */
[----:B------:R-:W-:Y:S01]  /*1650*/  FFMA.FTZ R175, R240, R84, R175 ;  /* 0x00000054f0af7223 */ /* 0x000fe200000100af */
[----:B------:R-:W-:Y:S01]  /*1660*/  FFMA.FTZ R101, R184, R101, R83 ;  /* 0x00000065b8657223 */ /* 0x000fe20000010053 */
[----:B------:R-:W-:-:S02]  /*1670*/  HADD2.F32 R80, -RZ, R107.H1_H1 ;  /* 0x3000006bff507230 */ /* 0x000fc40000004100 */
[C---:B------:R-:W-:Y:S01]  /*1680*/  FMUL.FTZ R244, R235.reuse, R244 ;  /* 0x000000f4ebf47220 */ /* 0x040fe20000410000 */
[----:B------:R-:W-:Y:S02]  /*1690*/  HADD2.F32 R83, -RZ, R103.H0_H0 ;  /* 0x20000067ff537230 */ /* 0x000fe40000004100 */
[----:B------:R-:W-:Y:S01]  /*16a0*/  FMUL.FTZ R108, R235, R108 ;  /* 0x0000006ceb6c7220 */ /* 0x000fe20000410000 */
[----:B------:R-:W-:Y:S01]  /*16b0*/  FMUL.FTZ R84, R195, R82 ;  /* 0x00000052c3547220 */ /* 0x000fe20000410000 */
[C---:B------:R-:W-:Y:S01]  /*16c0*/  FADD.FTZ R110, -R243.reuse, R110 ;  /* 0x0000006ef36e7221 */ /* 0x040fe20000010100 */
[----:B------:R-:W-:Y:S01]  /*16d0*/  FADD.FTZ R112, -R243, R112 ;  /* 0x00000070f3707221 */ /* 0x000fe20000010100 */
[----:B------:R-:W-:Y:S01]  /*16e0*/  FADD.FTZ R131, R81, R131 ;  /* 0x0000008351837221 */ /* 0x000fe20000010000 */
[----:B------:R-:W-:Y:S01]  /*16f0*/  FFMA.FTZ R26, R105, R81, R26 ;  /* 0x00000051691a7223 */ /* 0x000fe2000001001a */
[----:B------:R-:W-:Y:S01]  /*1700*/  FADD.FTZ R166, R85, R166 ;  /* 0x000000a655a67221 */ /* 0x000fe20000010000 */
[----:B------:R-:W-:Y:S01]  /*1710*/  FFMA.FTZ R167, R244, R85, R167 ;  /* 0x00000055f4a77223 */ /* 0x000fe200000100a7 */
[----:B------:R-:W-:-:S02]  /*1720*/  HADD2.F32 R81, -RZ, R107.H0_H0 ;  /* 0x2000006bff517230 */ /* 0x000fc40000004100 */
[----:B------:R-:W-:Y:S01]  /*1730*/  FADD.FTZ R15, R80, R15 ;  /* 0x0000000f500f7221 */ /* 0x000fe20000010000 */
[-C--:B------:R-:W-:Y:S01]  /*1740*/  FFMA.FTZ R3, R108, R80.reuse, R3 ;  /* 0x000000506c037223 */ /* 0x080fe20000010003 */
[----:B------:R-:W-:Y:S01]  /*1750*/  FFMA.FTZ R103, R187, R80, R84 ;  /* 0x00000050bb677223 */ /* 0x000fe20000010054 */
[C---:B------:R-:W-:Y:S01]  /*1760*/  FMUL.FTZ R245, R235.reuse, R110 ;  /* 0x0000006eebf57220 */ /* 0x040fe20000410000 */
[----:B------:R-:W-:Y:S01]  /*1770*/  FMUL.FTZ R85, R194, R83 ;  /* 0x00000053c2557220 */ /* 0x000fe20000410000 */
[--C-:B------:R-:W-:Y:S02]  /*1780*/  HADD2.F32 R80, -RZ, R116.reuse.H0_H0 ;  /* 0x20000074ff507230 */ /* 0x100fe40000004100 */
[----:B------:R-:W-:Y:S01]  /*1790*/  FMUL.FTZ R111, R235, R112 ;  /* 0x00000070eb6f7220 */ /* 0x000fe20000410000 */
[----:B------:R-:W-:Y:S01]  /*17a0*/  FADD.FTZ R112, -R243, R113 ;  /* 0x00000071f3707221 */ /* 0x000fe20000010100 */
[----:B------:R-:W-:Y:S02]  /*17b0*/  HADD2.F32 R116, -RZ, R116.H1_H1 ;  /* 0x30000074ff747230 */ /* 0x000fe40000004100 */
[----:B------:R-:W-:Y:S01]  /*17c0*/  FADD.FTZ R16, R81, R16 ;  /* 0x0000001051107221 */ /* 0x000fe20000010000 */
[-C--:B------:R-:W-:Y:S01]  /*17d0*/  FFMA.FTZ R4, R245, R81.reuse, R4 ;  /* 0x00000051f5047223 */ /* 0x080fe20000010004 */
[----:B------:R-:W-:Y:S01]  /*17e0*/  FFMA.FTZ R106, R186, R81, R85 ;  /* 0x00000051ba6a7223 */ /* 0x000fe20000010055 */
[----:B------:R-:W-:-:S02]  /*17f0*/  HADD2.F32 R110, -RZ, R120.H1_H1 ;  /* 0x30000078ff6e7230 */ /* 0x000fc40000004100 */
[----:B------:R-:W-:Y:S01]  /*1800*/  FADD.FTZ R43, R80, R43 ;  /* 0x0000002b502b7221 */ /* 0x000fe20000010000 */
[-C--:B------:R-:W-:Y:S01]  /*1810*/  FFMA.FTZ R30, R111, R80.reuse, R30 ;  /* 0x000000506f1e7223 */ /* 0x080fe2000001001e */
[----:B------:R-:W-:Y:S01]  /*1820*/  FMUL.FTZ R81, R204, R80 ;  /* 0x00000050cc517220 */ /* 0x000fe20000410000 */
[----:B------:R-:W-:Y:S01]  /*1830*/  FMUL.FTZ R112, R235, R112 ;  /* 0x00000070eb707220 */ /* 0x000fe20000410000 */
[----:B------:R-:W-:Y:S01]  /*1840*/  FMUL.FTZ R80, R205, R116 ;  /* 0x00000074cd507220 */ /* 0x000fe20000410000 */
[----:B------:R-:W-:Y:S02]  /*1850*/  HADD2.F32 R107, -RZ, R120.H0_H0 ;  /* 0x20000078ff6b7230 */ /* 0x000fe40000004100 */
[----:B------:R-:W-:Y:S01]  /*1860*/  FADD.FTZ R17, R110, R17 ;  /* 0x000000116e117221 */ /* 0x000fe20000010000 */
[-C--:B------:R-:W-:Y:S01]  /*1870*/  FFMA.FTZ R5, R112, R110.reuse, R5 ;  /* 0x0000006e70057223 */ /* 0x080fe20000010005 */
[----:B------:R-:W-:Y:S01]  /*1880*/  FFMA.FTZ R110, R197, R110, R80 ;  /* 0x0000006ec56e7223 */ /* 0x000fe20000010050 */
[----:B------:R-:W-:Y:S01]  /*1890*/  FADD.FTZ R114, -R243, R114 ;  /* 0x00000072f3727221 */ /* 0x000fe20000010100 */
[----:B------:R-:W-:-:S02]  /*18a0*/  HADD2.F32 R80, -RZ, R117.H0_H0 ;  /* 0x20000075ff507230 */ /* 0x000fc40000004100 */
[----:B------:R-:W-:Y:S01]  /*18b0*/  FADD.FTZ R18, R107, R18 ;  /* 0x000000126b127221 */ /* 0x000fe20000010000 */
[-C--:B------:R-:W-:Y:S01]  /*18c0*/  FFMA.FTZ R6, R111, R107.reuse, R6 ;  /* 0x0000006b6f067223 */ /* 0x080fe20000010006 */
[----:B------:R-:W-:Y:S01]  /*18d0*/  FFMA.FTZ R107, R196, R107, R81 ;  /* 0x0000006bc46b7223 */ /* 0x000fe20000010051 */
[----:B------:R-:W-:Y:S01]  /*18e0*/  FADD.FTZ R128, R116, R128 ;  /* 0x0000008074807221 */ /* 0x000fe20000010000 */
[----:B------:R-:W-:Y:S01]  /*18f0*/  FFMA.FTZ R29, R112, R116, R29 ;  /* 0x00000074701d7223 */ /* 0x000fe2000001001d */
[----:B------:R-:W-:Y:S01]  /*1900*/  FADD.FTZ R129, R83, R129 ;  /* 0x0000008153817221 */ /* 0x000fe20000010000 */
[----:B------:R-:W-:Y:S01]  /*1910*/  FFMA.FTZ R28, R245, R83, R28 ;  /* 0x00000053f51c7223 */ /* 0x000fe2000001001c */
[----:B------:R-:W-:Y:S01]  /*1920*/  FMUL.FTZ R113, R235, R114 ;  /* 0x00000072eb717220 */ /* 0x000fe20000410000 */
[----:B------:R-:W-:Y:S02]  /*1930*/  HADD2.F32 R81, -RZ, R121.H0_H0 ;  /* 0x20000079ff517230 */ /* 0x000fe40000004100 */
[----:B------:R-:W-:Y:S01]  /*1940*/  FADD.FTZ R116, -R243, R115 ;  /* 0x00000073f3747221 */ /* 0x000fe20000010100 */
[----:B------:R-:W-:Y:S01]  /*1950*/  FMUL.FTZ R83, R206, R80 ;  /* 0x00000050ce537220 */ /* 0x000fe20000410000 */
[----:B------:R-:W-:-:S02]  /*1960*/  HADD2.F32 R117, -RZ, R117.H1_H1 ;  /* 0x30000075ff757230 */ /* 0x000fc40000004100 */
[----:B------:R-:W-:Y:S01]  /*1970*/  FADD.FTZ R41, R80, R41 ;  /* 0x0000002950297221 */ /* 0x000fe20000010000 */
[----:B------:R-:W-:Y:S01]  /*1980*/  FFMA.FTZ R32, R113, R80, R32 ;  /* 0x0000005071207223 */ /* 0x000fe20000010020 */
[----:B------:R-:W-:Y:S01]  /*1990*/  FMUL.FTZ R116, R235, R116 ;  /* 0x00000074eb747220 */ /* 0x000fe20000410000 */
[----:B------:R-:W-:Y:S01]  /*19a0*/  FADD.FTZ R130, R82, R130 ;  /* 0x0000008252827221 */ /* 0x000fe20000010000 */
[----:B------:R-:W-:Y:S01]  /*19b0*/  FFMA.FTZ R27, R108, R82, R27 ;  /* 0x000000526c1b7223 */ /* 0x000fe2000001001b */
[----:B------:R-:W-:Y:S01]  /*19c0*/  FADD.FTZ R20, R81, R20 ;  /* 0x0000001451147221 */ /* 0x000fe20000010000 */
[-C--:B------:R-:W-:Y:S01]  /*19d0*/  FFMA.FTZ R8, R113, R81.reuse, R8 ;  /* 0x0000005171087223 */ /* 0x080fe20000010008 */
[----:B------:R-:W-:Y:S01]  /*19e0*/  FFMA.FTZ R114, R198, R81, R83 ;  /* 0x00000051c6727223 */ /* 0x000fe20000010053 */
[----:B------:R-:W-:Y:S02]  /*19f0*/  HADD2.F32 R80, -RZ, R121.H1_H1 ;  /* 0x30000079ff507230 */ /* 0x000fe40000004100 */
[----:B------:R-:W-:Y:S01]  /*1a00*/  FMUL.FTZ R82, R207, R117 ;  /* 0x00000075cf527220 */ /* 0x000fe20000410000 */
[----:B------:R-:W-:Y:S01]  /*1a10*/  FADD.FTZ R124, -R243, R124 ;  /* 0x0000007cf37c7221 */ /* 0x000fe20000010100 */
[----:B------:R-:W-:-:S02]  /*1a20*/  HADD2.F32 R81, -RZ, R118.H0_H0 ;  /* 0x20000076ff517230 */ /* 0x000fc40000004100 */
[----:B------:R-:W-:Y:S01]  /*1a30*/  FADD.FTZ R42, R117, R42 ;  /* 0x0000002a752a7221 */ /* 0x000fe20000010000 */
[----:B------:R-:W-:Y:S01]  /*1a40*/  FFMA.FTZ R31, R116, R117, R31 ;  /* 0x00000075741f7223 */ /* 0x000fe2000001001f */
[----:B------:R-:W-:Y:S02]  /*1a50*/  HADD2.F32 R117, -RZ, R122.H0_H0 ;  /* 0x2000007aff757230 */ /* 0x000fe40000004100 */
[----:B------:R-:W-:Y:S01]  /*1a60*/  FFMA.FTZ R115, R199, R80, R82 ;  /* 0x00000050c7737223 */ /* 0x000fe20000010052 */
[----:B------:R-:W-:Y:S01]  /*1a70*/  FMUL.FTZ R121, R235, R124 ;  /* 0x0000007ceb797220 */ /* 0x000fe20000410000 */
[----:B------:R-:W-:Y:S01]  /*1a80*/  FADD.FTZ R82, -R243, R125 ;  /* 0x0000007df3527221 */ /* 0x000fe20000010100 */
[----:B------:R-:W-:Y:S01]  /*1a90*/  FMUL.FTZ R83, R208, R81 ;  /* 0x00000051d0537220 */ /* 0x000fe20000410000 */
[----:B------:R-:W-:Y:S01]  /*1aa0*/  FADD.FTZ R22, R117, R22 ;  /* 0x0000001675167221 */ /* 0x000fe20000010000 */
[----:B------:R-:W-:Y:S01]  /*1ab0*/  FFMA.FTZ R10, R121, R117, R10 ;  /* 0x00000075790a7223 */ /* 0x000fe2000001000a */
[----:B------:R-:W-:-:S02]  /*1ac0*/  HADD2.F32 R84, -RZ, R118.H1_H1 ;  /* 0x30000076ff547230 */ /* 0x000fc40000004100 */
[----:B------:R-:W-:Y:S01]  /*1ad0*/  FFMA.FTZ R117, R200, R117, R83 ;  /* 0x00000075c8757223 */ /* 0x000fe20000010053 */
[----:B------:R-:W-:Y:S01]  /*1ae0*/  FMUL.FTZ R118, R235, R82 ;  /* 0x00000052eb767220 */ /* 0x000fe20000410000 */
[----:B------:R-:W-:Y:S02]  /*1af0*/  HADD2.F32 R83, -RZ, R119.H0_H0 ;  /* 0x20000077ff537230 */ /* 0x000fe40000004100 */
[----:B------:R-:W-:Y:S01]  /*1b00*/  FADD.FTZ R126, -R243, R126 ;  /* 0x0000007ef37e7221 */ /* 0x000fe20000010100 */
        /* <DEDUP_REMOVED lines=13> */
[----:B------:R-:W-:Y:S02]  /*1be0*/  HADD2.F32 R88, -RZ, R88.H1_H1 ;  /* 0x30000058ff587230 */ /* 0x000fe40000004100 */
        /* <DEDUP_REMOVED lines=9> */
[----:B------:R-:W-:Y:S01]  /*1c80*/  FFMA.FTZ R238, R229, R88, R238 ;  /* 0x00000058e5ee7223 */ /* 0x000fe200000100ee */
[----:B------:R-:W-:-:S02]  /*1c90*/  FADD.FTZ R81, RZ, R237 ;  /* 0x000000edff517221 */ /* 0x000fc40000010000 */
[----:B------:R-:W-:Y:S02]  /*1ca0*/  FFMA.FTZ R119, R203, R82, R80 ;  /* 0x00000052cb777223 */ /* 0x000fe40000010050 */
[----:B------:R-:W-:Y:S01]  /*1cb0*/  FADD.FTZ R80, R238, R81 ;  /* 0x00000051ee507221 */ /* 0x000fe20000010000 */
[----:B------:R-:W-:-:S04]  /*1cc0*/  FFMA.FTZ R81, R236, R237, RZ ;  /* 0x000000edec517223 */ /* 0x000fc800000100ff */
[----:B------:R-:W-:Y:S01]  /*1cd0*/  FFMA.FTZ R81, R240, R238, R81 ;  /* 0x000000eef0517223 */ /* 0x000fe20000010051 */
[----:B------:R-:W-:Y:S01]  /*1ce0*/  FADD.FTZ R80, R239, R80 ;  /* 0x00000050ef507221 */ /* 0x000fe20000010000 */
[----:B------:R-:W-:Y:S02]  /*1cf0*/  FADD.FTZ R37, R83, R37 ;  /* 0x0000002553257221 */ /* 0x000fe40000010000 */
[----:B------:R-:W-:Y:S01]  /*1d00*/  FFMA.FTZ R81, R242, R239, R81 ;  /* 0x000000eff2517223 */ /* 0x000fe20000010051 */
[----:B------:R-:W-:Y:S01]  /*1d10*/  FFMA.FTZ R36, R127, R83, R36 ;  /* 0x000000537f247223 */ /* 0x000fe20000010024 */
[----:B------:R-:W-:Y:S02]  /*1d20*/  FADD.FTZ R83, R241, R80 ;  /* 0x00000050f1537221 */ /* 0x000fe40000010000 */
[----:B------:R-:W-:Y:S02]  /*1d30*/  FFMA.FTZ R81, R244, R241, R81 ;  /* 0x000000f1f4517223 */ /* 0x000fe40000010051 */
[----:B------:R-:W-:-:S02]  /*1d40*/  FADD.FTZ R83, R92, R83 ;  /* 0x000000535c537221 */ /* 0x000fc40000010000 */
[----:B------:R-:W-:Y:S02]  /*1d50*/  FFMA.FTZ R81, R246, R92, R81 ;  /* 0x0000005cf6517223 */ /* 0x000fe40000010051 */
[----:B------:R-:W-:Y:S02]  /*1d60*/  FADD.FTZ R80, R90, R83 ;  /* 0x000000535a507221 */ /* 0x000fe40000010000 */
[----:B------:R-:W-:Y:S02]  /*1d70*/  FFMA.FTZ R81, R248, R90, R81 ;  /* 0x0000005af8517223 */ /* 0x000fe40000010051 */
        /* <DEDUP_REMOVED lines=74> */
.L_x_1887:
        /* <DEDUP_REMOVED lines=44> */
[-CC-:B------:R-:W-:Y:S01]  /*24e0*/  FFMA.FTZ R83, R240, R80.reuse, R81.reuse ;  /* 0x00000050f0537223 */ /* 0x180fe20000010051 */
[----:B------:R-:W0:Y:S01]  /*24f0*/  @P3 LDC.64 R94, c[0x0][0x300] ;  /* 0x0000c000ff5e3b82 */ /* 0x000e220000000a00 */
[-C--:B------:R-:W-:Y:S01]  /*2500*/  FFMA.FTZ R86, R121, R80.reuse, R81 ;  /* 0x0000005079567223 */ /* 0x080fe20000010051 */
        /* <DEDUP_REMOVED lines=40> */
[----:B------:R-:W-:Y:S01]  /*2790*/  @P3 F2FP.F16.F32.PACK_AB R85, RZ, R99 ;  /* 0x00000063ff55323e */ /* 0x000fe200000000ff */
[C---:B------:R-:W-:Y:S01]  /*27a0*/  FMUL.FTZ R111, R235.reuse, R82 ;  /* 0x00000052eb6f7220 */ /* 0x040fe20000410000 */
[----:B------:R-:W-:Y:S01]  /*27b0*/  FMUL.FTZ R110, R235, R102 ;  /* 0x00000066eb6e7220 */ /* 0x000fe20000410000 */
[----:B------:R-:W-:Y:S01]  /*27c0*/  FADD.FTZ R116, R115, -R116 ;  /* 0x8000007473747221 */ /* 0x000fe20000010000 */
[----:B------:R-:W-:Y:S01]  /*27d0*/  FMUL.FTZ R102, R235, R80 ;  /* 0x00000050eb667220 */ /* 0x000fe20000410000 */
[----:B------:R-:W-:Y:S01]  /*27e0*/  @P3 F2FP.F16.F32.PACK_AB R82, RZ, R87 ;  /* 0x00000057ff52323e */ /* 0x000fe200000000ff */
[----:B------:R-:W-:Y:S01]  /*27f0*/  @P2 FADD.FTZ R89, R46, R89 ;  /* 0x000000592e592221 */ /* 0x000fe20000010000 */
[----:B------:R-:W-:Y:S01]  /*2800*/  @P2 FADD.FTZ R244, R47, R244 ;  /* 0x000000f42ff42221 */ /* 0x000fe20000010000 */
[----:B------:R-:W-:Y:S01]  /*2810*/  @P2 FADD.FTZ R84, R45, R84 ;  /* 0x000000542d542221 */ /* 0x000fe20000010000 */
[----:B------:R-:W-:Y:S01]  /*2820*/  FMUL.FTZ R115, R235, R88 ;  /* 0x00000058eb737220 */ /* 0x000fe20000410000 */
[----:B------:R-:W-:Y:S01]  /*2830*/  @P2 FADD.FTZ R86, R49, R86 ;  /* 0x0000005631562221 */ /* 0x000fe20000010000 */
[----:B------:R-:W-:Y:S01]  /*2840*/  @P3 F2FP.F16.F32.PACK_AB R80, RZ, R83 ;  /* 0x00000053ff50323e */ /* 0x000fe200000000ff */
[----:B------:R-:W-:Y:S01]  /*2850*/  FADD.FTZ R100, R97, -R100 ;  /* 0x8000006461647221 */ /* 0x000fe20000010000 */
[----:B------:R-:W-:Y:S01]  /*2860*/  @P3 F2FP.F16.F32.PACK_AB R88, RZ, R90 ;  /* 0x0000005aff58323e */ /* 0x000fe200000000ff */
[----:B------:R-:W-:Y:S01]  /*2870*/  FADD.FTZ R124, R114, -R113 ;  /* 0x80000071727c7221 */ /* 0x000fe20000010000 */
[----:B------:R-:W-:Y:S01]  /*2880*/  @P3 PRMT R71, R85, 0x7610, R71 ;  /* 0x0000761055473816 */ /* 0x000fe20000000047 */
[----:B------:R-:W1:Y:S01]  /*2890*/  @P1 LDC.64 R96, c[0x0][0x308] ;  /* 0x0000c200ff601b82 */ /* 0x000e620000000a00 */
[----:B------:R-:W-:Y:S01]  /*28a0*/  FMUL.FTZ R113, R235, R98 ;  /* 0x00000062eb717220 */ /* 0x000fe20000410000 */
[----:B------:R-:W-:Y:S01]  /*28b0*/  @P3 PRMT R70, R82, 0x7610, R70 ;  /* 0x0000761052463816 */ /* 0x000fe20000000046 */
[----:B------:R-:W-:Y:S01]  /*28c0*/  FADD.FTZ R106, R106, -R245 ;  /* 0x800000f56a6a7221 */ /* 0x000fe20000010000 */
[-C--:B------:R-:W-:Y:S01]  /*28d0*/  @P3 F2FP.F16.F32.PACK_AB R81, RZ, R89.reuse ;  /* 0x00000059ff51323e */ /* 0x080fe200000000ff */
[----:B------:R-:W-:Y:S01]  /*28e0*/  FADD.FTZ R108, R103, -R108 ;  /* 0x8000006c676c7221 */ /* 0x000fe20000010000 */
[----:B------:R-:W-:Y:S01]  /*28f0*/  @P3 F2FP.F16.F32.PACK_AB R98, RZ, R84 ;  /* 0x00000054ff62323e */ /* 0x000fe200000000ff */
[----:B------:R-:W-:Y:S01]  /*2900*/  FADD.FTZ R118, R125, -R118 ;  /* 0x800000767d767221 */ /* 0x000fe20000010000 */
[----:B------:R-:W2:Y:S01]  /*2910*/  LDC.64 R92, c[0x0][0x2f8] ;  /* 0x0000be00ff5c7b82 */ /* 0x000ea20000000a00 */
[----:B------:R-:W-:Y:S01]  /*2920*/  @P3 PRMT R68, R80, 0x7610, R68 ;  /* 0x0000761050443816 */ /* 0x000fe20000000044 */
[----:B------:R-:W-:Y:S01]  /*2930*/  FADD.FTZ R120, R120, -R127 ;  /* 0x8000007f78787221 */ /* 0x000fe20000010000 */
[----:B------:R-:W-:Y:S01]  /*2940*/  F2FP.F16.F32.PACK_AB R85, R244, R89 ;  /* 0x00000059f455723e */ /* 0x000fe200000000ff */
[----:B------:R-:W-:Y:S01]  /*2950*/  FMUL.FTZ R114, R235, R100 ;  /* 0x00000064eb727220 */ /* 0x000fe20000410000 */
[----:B------:R-:W-:Y:S01]  /*2960*/  SEL R82, R89, R74, P4 ;  /* 0x0000004a59527207 */ /* 0x000fe20002000000 */
[C---:B------:R-:W-:Y:S01]  /*2970*/  FMUL.FTZ R112, R235.reuse, R252 ;  /* 0x000000fceb707220 */ /* 0x040fe20000410000 */
[----:B------:R-:W-:Y:S01]  /*2980*/  @P3 F2FP.F16.F32.PACK_AB R117, RZ, R86 ;  /* 0x00000056ff75323e */ /* 0x000fe200000000ff */
[----:B------:R-:W-:Y:S01]  /*2990*/  FMUL.FTZ R109, R235, R106 ;  /* 0x0000006aeb6d7220 */ /* 0x000fe20000410000 */
[----:B------:R-:W-:Y:S01]  /*29a0*/  @P3 PRMT R71, R71, 0x5410, R88 ;  /* 0x0000541047473816 */ /* 0x000fe20000000058 */
[C---:B------:R-:W-:Y:S01]  /*29b0*/  FMUL.FTZ R107, R235.reuse, R104 ;  /* 0x00000068eb6b7220 */ /* 0x040fe20000410000 */
[C---:B------:R-:W-:Y:S01]  /*29c0*/  SEL R89, R86.reuse, R77, P4 ;  /* 0x0000004d56597207 */ /* 0x040fe20002000000 */
[C---:B------:R-:W-:Y:S01]  /*29d0*/  FMUL.FTZ R108, R235.reuse, R108 ;  /* 0x0000006ceb6c7220 */ /* 0x040fe20000410000 */
[----:B------:R-:W-:Y:S01]  /*29e0*/  F2FP.F16.F32.PACK_AB R86, R86, R87 ;  /* 0x000000575656723e */ /* 0x000fe200000000ff */
[----:B------:R-:W-:Y:S01]  /*29f0*/  FMUL.FTZ R106, R235, R122 ;  /* 0x0000007aeb6a7220 */ /* 0x000fe20000410000 */
[----:B------:R-:W-:Y:S01]  /*2a00*/  SEL R88, R87, R76, P4 ;  /* 0x0000004c57587207 */ /* 0x000fe20002000000 */
[----:B-1----:R-:W-:Y:S01]  /*2a10*/  @P1 IMAD.WIDE.U32 R96, R234, 0x20, R96 ;  /* 0x00000020ea601825 */ /* 0x002fe200078e0060 */
[----:B------:R-:W-:-:S03]  /*2a20*/  SEL R91, R90, R79, P4 ;  /* 0x0000004f5a5b7207 */ /* 0x000fc60002000000 */
[C---:B------:R-:W-:Y:S01]  /*2a30*/  FMUL.FTZ R105, R235.reuse, R124 ;  /* 0x0000007ceb697220 */ /* 0x040fe20000410000 */
[----:B------:R-:W-:Y:S01]  /*2a40*/  F2FP.F16.F32.PACK_AB R87, R90, R99 ;  /* 0x000000635a57723e */ /* 0x000fe200000000ff */
        /* <DEDUP_REMOVED lines=9> */
[----:B------:R-:W-:Y:S01]  /*2ae0*/  F2FP.F16.F32.PACK_AB R84, R84, R83 ;  /* 0x000000535454723e */ /* 0x000fe200000000ff */
[----:B------:R-:W-:Y:S01]  /*2af0*/  FMUL.FTZ R101, R235, R120 ;  /* 0x00000078eb657220 */ /* 0x000fe20000410000 */
[----:B------:R-:W-:Y:S01]  /*2b00*/  SEL R80, R83, R72, P4 ;  /* 0x0000004853507207 */ /* 0x000fe20002000000 */
[----:B--2---:R-:W-:Y:S01]  /*2b10*/  IMAD.WIDE.U32 R234, R234, 0x10, R92 ;  /* 0x00000010eaea7825 */ /* 0x004fe200078e005c */
[----:B------:R-:W-:-:S03]  /*2b20*/  SEL R83, R244, R75, P4 ;  /* 0x0000004bf4537207 */ /* 0x000fc60002000000 */
[----:B------:R-:W-:Y:S01]  /*2b30*/  @P2 FADD.FTZ R113, R54, R113 ;  /* 0x0000007136712221 */ /* 0x000fe20000010000 */
[----:B------:R-:W-:Y:S01]  /*2b40*/  @P3 F2FP.F16.F32.PACK_AB R116, RZ, R244 ;  /* 0x000000f4ff74323e */ /* 0x000fe200000000ff */
        /* <DEDUP_REMOVED lines=16> */
[----:B------:R-:W-:-:S02]  /*2c50*/  @P3 F2FP.F16.F32.PACK_AB R116, RZ, R108 ;  /* 0x0000006cff74323e */ /* 0x000fc400000000ff */
[----:B------:R-:W-:Y:S01]  /*2c60*/  @P2 FADD.FTZ R103, R64, R103 ;  /* 0x0000006740672221 */ /* 0x000fe20000010000 */
[----:B------:R-:W-:Y:S01]  /*2c70*/  @P2 FADD.FTZ R101, R66, R101 ;  /* 0x0000006542652221 */ /* 0x000fe20000010000 */
[----:B------:R-:W-:Y:S01]  /*2c80*/  @P2 FADD.FTZ R106, R61, R106 ;  /* 0x0000006a3d6a2221 */ /* 0x000fe20000010000 */
[----:B------:R-:W-:Y:S01]  /*2c90*/  @P2 FADD.FTZ R104, R63, R104 ;  /* 0x000000683f682221 */ /* 0x000fe20000010000 */
[----:B-1----:R-:W-:Y:S01]  /*2ca0*/  @P3 F2FP.F16.F32.PACK_AB R81, RZ, R113 ;  /* 0x00000071ff51323e */ /* 0x002fe200000000ff */
[----:B------:R-:W-:Y:S01]  /*2cb0*/  @P2 FADD.FTZ R100, R65, R100 ;  /* 0x0000006441642221 */ /* 0x000fe20000010000 */
[----:B------:R-:W-:Y:S01]  /*2cc0*/  @P3 F2FP.F16.F32.PACK_AB R80, RZ, R115 ;  /* 0x00000073ff50323e */ /* 0x000fe200000000ff */
[----:B------:R-:W-:Y:S01]  /*2cd0*/  @P2 FADD.FTZ R102, R67, R102 ;  /* 0x0000006643662221 */ /* 0x000fe20000010000 */
[----:B--2---:R-:W1:Y:S01]  /*2ce0*/  @P3 LDC.64 R96, c[0x0][0x300] ;  /* 0x0000c000ff603b82 */ /* 0x004e620000000a00 */
[----:B------:R-:W-:Y:S02]  /*2cf0*/  @P3 F2FP.F16.F32.PACK_AB R88, RZ, R111 ;  /* 0x0000006fff58323e */ /* 0x000fe400000000ff */
[----:B------:R-:W-:-:S02]  /*2d00*/  @P3 F2FP.F16.F32.PACK_AB R89, RZ, R110 ;  /* 0x0000006eff59323e */ /* 0x000fc400000000ff */
[----:B---3--:R-:W-:Y:S02]  /*2d10*/  SEL R85, R114, R73, P4 ;  /* 0x0000004972557207 */ /* 0x008fe40002000000 */
[----:B------:R-:W-:Y:S02]  /*2d20*/  SEL R84, R115, R72, P4 ;  /* 0x0000004873547207 */ /* 0x000fe40002000000 */
[----:B------:R-:W-:Y:S02]  /*2d30*/  SEL R87, R112, R75, P4 ;  /* 0x0000004b70577207 */ /* 0x000fe40002000000 */
[----:B------:R-:W-:Y:S02]  /*2d40*/  SEL R86, R113, R74, P4 ;  /* 0x0000004a71567207 */ /* 0x000fe40002000000 */
[----:B0-----:R-:W-:Y:S02]  /*2d50*/  @P3 PRMT R70, R88, 0x7610, R70 ;  /* 0x0000761058463816 */ /* 0x001fe40000000046 */
[----:B------:R-:W-:Y:S01]  /*2d60*/  @P3 F2FP.F16.F32.PACK_AB R99, RZ, R109 ;  /* 0x0000006dff63323e */ /* 0x000fe200000000ff */
[----:B------:R0:W-:Y:S01]  /*2d70*/  @P1 STG.E.128 desc[UR4][R94.64], R84 ;  /* 0x000000545e001986 */ /* 0x0001e2000c101d04 */
[----:B------:R-:W-:-:S02]  /*2d80*/  @P3 F2FP.F16.F32.PACK_AB R83, RZ, R112 ;  /* 0x00000070ff53323e */ /* 0x000fc400000000ff */
[----:B------:R-:W-:Y:S02]  /*2d90*/  @P3 F2FP.F16.F32.PACK_AB R82, RZ, R114 ;  /* 0x00000072ff52323e */ /* 0x000fe400000000ff */
        /* <DEDUP_REMOVED lines=14> */
[----:B------:R-:W-:Y:S01]  /*2e80*/  F2FP.F16.F32.PACK_AB R80, R114, R115 ;  /* 0x000000737250723e */ /* 0x000fe200000000ff */
[----:B------:R-:W1:Y:S01]  /*2e90*/  @P3 LDC.64 R84, c[0x0][0x300] ;  /* 0x0000c000ff543b82 */ /* 0x000e620000000a00 */
[----:B------:R-:W-:Y:S01]  /*2ea0*/  F2FP.F16.F32.PACK_AB R81, R112, R113 ;  /* 0x000000717051723e */ /* 0x000fe200000000ff */
[----:B------:R2:W-:Y:S01]  /*2eb0*/  @P1 STG.E.128 desc[UR4][R94.64+0x10], R88 ;  /* 0x000010585e001986 */ /* 0x0005e2000c101d04 */
[----:B------:R-:W-:-:S02]  /*2ec0*/  F2FP.F16.F32.PACK_AB R82, R110, R111 ;  /* 0x0000006f6e52723e */ /* 0x000fc400000000ff */
[----:B------:R-:W-:Y:S02]  /*2ed0*/  F2FP.F16.F32.PACK_AB R83, R108, R109 ;  /* 0x0000006d6c53723e */ /* 0x000fe400000000ff */
[----:B------:R-:W-:Y:S02]  /*2ee0*/  @P3 PRMT R71, R71, 0x5410, R116 ;  /* 0x0000541047473816 */ /* 0x000fe40000000074 */
[----:B------:R-:W-:Y:S01]  /*2ef0*/  @P3 F2FP.F16.F32.PACK_AB R109, RZ, R101 ;  /* 0x00000065ff6d323e */ /* 0x000fe200000000ff */
[----:B------:R3:W-:Y:S01]  /*2f00*/  STG.E.128 desc[UR4][R98.64], R80 ;  /* 0x0000005062007986 */ /* 0x0007e2000c101d04 */
[----:B------:R-:W-:Y:S02]  /*2f10*/  @P3 F2FP.F16.F32.PACK_AB R110, RZ, R102 ;  /* 0x00000066ff6e323e */ /* 0x000fe400000000ff */
[----:B------:R-:W-:Y:S01]  /*2f20*/  @P3 F2FP.F16.F32.PACK_AB R108, RZ, R100 ;  /* 0x00000064ff6c323e */ /* 0x000fe200000000ff */
[----:B------:R4:W-:Y:S01]  /*2f30*/  @P3 STG.E.128 desc[UR4][R96.64], R68 ;  /* 0x0000004460003986 */ /* 0x0009e2000c101d04 */
[----:B------:R-:W-:Y:S01]  /*2f40*/  SEL R72, R107, R72, P4 ;  /* 0x000000486b487207 */ /* 0x000fe20002000000 */
[----:B0-----:R-:W-:Y:S01]  /*2f50*/  @P1 IMAD.WIDE.U32 R86, R214, 0x20, R86 ;  /* 0x00000020d6561825 */ /* 0x001fe200078e0056 */
[----:B------:R-:W-:-:S02]  /*2f60*/  SEL R73, R106, R73, P4 ;  /* 0x000000496a497207 */ /* 0x000fc40002000000 */
[----:B------:R-:W-:Y:S02]  /*2f70*/  SEL R74, R105, R74, P4 ;  /* 0x0000004a694a7207 */ /* 0x000fe40002000000 */
[----:B--2---:R-:W-:Y:S02]  /*2f80*/  @P3 F2FP.F16.F32.PACK_AB R95, RZ, R105 ;  /* 0x00000069ff5f323e */ /* 0x004fe400000000ff */
[----:B------:R-:W-:Y:S01]  /*2f90*/  @P3 F2FP.F16.F32.PACK_AB R88, RZ, R107 ;  /* 0x0000006bff58323e */ /* 0x000fe200000000ff */
[----:B-1----:R-:W-:Y:S01]  /*2fa0*/  @P3 IMAD.WIDE.U32 R84, R214, 0x10, R84 ;  /* 0x00000010d6543825 */ /* 0x002fe200078e0054 */
[----:B------:R-:W-:Y:S02]  /*2fb0*/  @P3 F2FP.F16.F32.PACK_AB R89, RZ, R106 ;  /* 0x0000006aff59323e */ /* 0x000fe400000000ff */
[----:B------:R-:W-:Y:S02]  /*2fc0*/  SEL R75, R104, R75, P4 ;  /* 0x0000004b684b7207 */ /* 0x000fe40002000000 */
[----:B---3--:R-:W-:-:S02]  /*2fd0*/  @P3 F2FP.F16.F32.PACK_AB R99, RZ, R103 ;  /* 0x00000067ff63323e */ /* 0x008fc400000000ff */
[----:B------:R-:W-:Y:S01]  /*2fe0*/  SEL R76, R103, R76, P4 ;  /* 0x0000004c674c7207 */ /* 0x000fe20002000000 */
[----:B------:R0:W-:Y:S01]  /*2ff0*/  @P1 STG.E.128 desc[UR4][R86.64], R72 ;  /* 0x0000004856001986 */ /* 0x0001e2000c101d04 */
[----:B----4-:R-:W-:Y:S02]  /*3000*/  @P3 F2FP.F16.F32.PACK_AB R97, RZ, R104 ;  /* 0x00000068ff61323e */ /* 0x010fe400000000ff */
[----:B------:R-:W-:Y:S02]  /*3010*/  @P3 PRMT R71, R109, 0x7610, R71 ;  /* 0x000076106d473816 */ /* 0x000fe40000000047 */
[----:B------:R-:W-:Y:S02]  /*3020*/  @P3 PRMT R70, R99, 0x7610, R70 ;  /* 0x0000761063463816 */ /* 0x000fe40000000046 */
[----:B------:R-:W-:Y:S02]  /*3030*/  @P3 PRMT R69, R95, 0x7610, R69 ;  /* 0x000076105f453816 */ /* 0x000fe40000000045 */
[----:B------:R-:W-:-:S02]  /*3040*/  @P3 PRMT R68, R88, 0x7610, R68 ;  /* 0x0000761058443816 */ /* 0x000fc40000000044 */
[----:B------:R-:W-:Y:S02]  /*3050*/  SEL R77, R100, R77, P4 ;  /* 0x0000004d644d7207 */ /* 0x000fe40002000000 */
[----:B------:R-:W-:Y:S02]  /*3060*/  SEL R78, R101, R78, P4 ;  /* 0x0000004e654e7207 */ /* 0x000fe40002000000 */
[----:B------:R-:W-:Y:S02]  /*3070*/  SEL R79, R102, R79, P4 ;  /* 0x0000004f664f7207 */ /* 0x000fe40002000000 */
[----:B------:R-:W-:Y:S02]  /*3080*/  F2FP.F16.F32.PACK_AB R80, R106, R107 ;  /* 0x0000006b6a50723e */ /* 0x000fe400000000ff */
[----:B------:R-:W-:Y:S01]  /*3090*/  F2FP.F16.F32.PACK_AB R81, R104, R105 ;  /* 0x000000696851723e */ /* 0x000fe200000000ff */
[----:B------:R0:W-:Y:S01]  /*30a0*/  @P1 STG.E.128 desc[UR4][R86.64+0x10], R76 ;  /* 0x0000104c56001986 */ /* 0x0001e2000c101d04 */
[----:B------:R-:W-:-:S02]  /*30b0*/  F2FP.F16.F32.PACK_AB R82, R100, R103 ;  /* 0x000000676452723e */ /* 0x000fc400000000ff */
[----:B------:R-:W-:Y:S02]  /*30c0*/  F2FP.F16.F32.PACK_AB R83, R102, R101 ;  /* 0x000000656653723e */ /* 0x000fe400000000ff */
        /* <DEDUP_REMOVED lines=94> */
.L_x_1874:
        /* <DEDUP_REMOVED lines=39> */
.L_x_1875:
[----:B------:R-:W-:Y:S01]  /*3920*/  HFMA2.MMA R85, -RZ, RZ, 0, 9.5367431640625e-07 ;  /* 0x00000010ff557435 */ /* 0x000fe200000001ff */
[----:B------:R-:W-:Y:S02]  /*3930*/  MOV R82, 0x1f ;  /* 0x0000001f00527802 */ /* 0x000fe40000000f00 */
[----:B------:R-:W-:-:S08]  /*3940*/  MOV R87, 0xffffffff ;  /* 0xffffffff00577802 */ /* 0x000fd00000000f00 */
[----:B-----5:R-:W-:Y:S05]  /*3950*/  WARPSYNC.COLLECTIVE R87, `(.L_x_1877) ;  /* 0x0000000057087348 */ /* 0x020fea0003c00000 */
[----:B------:R0:W1:Y:S02]  /*3960*/  SHFL.DOWN P3, R86, R84, R85, R82 ;  /* 0x0800005554567389 */ /* 0x0000640000060052 */
[----:B01---5:R-:W-:Y:S01]  /*3970*/  ENDCOLLECTIVE ;  /* 0x000000000000791b */ /* 0x023fe20003800000 */
.L_x_1877:
[----:B------:R-:W-:Y:S01]  /*3980*/  FADD.FTZ R89, R84, R86 ;  /* 0x0000005654597221 */ /* 0x000fe20000010000 */
[----:B------:R-:W-:-:S07]  /*3990*/  MOV R84, R83 ;  /* 0x0000005300547202 */ /* 0x000fce0000000f00 */
[----:B------:R-:W-:Y:S05]  /*39a0*/  WARPSYNC.COLLECTIVE R87, `(.L_x_1878) ;  /* 0x0000000057087348 */ /* 0x000fea0003c00000 */
[----:B------:R0:W1:Y:S02]  /*39b0*/  SHFL.DOWN P3, R86, R84, R85, R82 ;  /* 0x0800005554567389 */ /* 0x0000640000060052 */
[----:B01----:R-:W-:Y:S01]  /*39c0*/  ENDCOLLECTIVE ;  /* 0x000000000000791b */ /* 0x003fe20003800000 */
.L_x_1878:
[----:B------:R-:W-:Y:S01]  /*39d0*/  HFMA2.MMA R85, -RZ, RZ, 0, 4.76837158203125e-07 ;  /* 0x00000008ff557435 */ /* 0x000fe200000001ff */
[----:B------:R-:W-:Y:S02]  /*39e0*/  MOV R84, R89 ;  /* 0x0000005900547202 */ /* 0x000fe40000000f00 */
[----:B------:R-:W-:-:S08]  /*39f0*/  MOV R88, R86 ;  /* 0x0000005600587202 */ /* 0x000fd00000000f00 */
[----:B------:R-:W-:Y:S05]  /*3a00*/  WARPSYNC.COLLECTIVE R87, `(.L_x_1879) ;  /* 0x0000000057087348 */ /* 0x000fea0003c00000 */
[----:B------:R0:W1:Y:S02]  /*3a10*/  SHFL.DOWN P3, R86, R84, R85, R82 ;  /* 0x0800005554567389 */ /* 0x0000640000060052 */
[----:B01----:R-:W-:Y:S01]  /*3a20*/  ENDCOLLECTIVE ;  /* 0x000000000000791b */ /* 0x003fe20003800000 */
.L_x_1879:
[----:B------:R-:W-:-:S05]  /*3a30*/  FADD.FTZ R123, R83, R88 ;  /* 0x00000058537b7221 */ /* 0x000fca0000010000 */
[----:B------:R-:W-:Y:S01]  /*3a40*/  MOV R84, R123 ;  /* 0x0000007b00547202 */ /* 0x000fe20000000f00 */
[----:B------:R-:W-:-:S07]  /*3a50*/  FADD.FTZ R124, R89, R86 ;  /* 0x00000056597c7221 */ /* 0x000fce0000010000 */
[----:B------:R-:W-:Y:S05]  /*3a60*/  WARPSYNC.COLLECTIVE R87, `(.L_x_1880) ;  /* 0x0000000057087348 */ /* 0x000fea0003c00000 */
[----:B------:R0:W1:Y:S02]  /*3a70*/  SHFL.DOWN P3, R86, R84, R85, R82 ;  /* 0x0800005554567389 */ /* 0x0000640000060052 */
[----:B01----:R-:W-:Y:S01]  /*3a80*/  ENDCOLLECTIVE ;  /* 0x000000000000791b */ /* 0x003fe20003800000 */
.L_x_1880:
[----:B------:R-:W-:Y:S01]  /*3a90*/  HFMA2.MMA R85, -RZ, RZ, 0, 2.384185791015625e-07 ;  /* 0x00000004ff557435 */ /* 0x000fe200000001ff */
[----:B------:R-:W-:Y:S02]  /*3aa0*/  MOV R84, R124 ;  /* 0x0000007c00547202 */ /* 0x000fe40000000f00 */
[----:B------:R-:W-:-:S08]  /*3ab0*/  MOV R88, R86 ;  /* 0x0000005600587202 */ /* 0x000fd00000000f00 */
[----:B------:R-:W-:Y:S05]  /*3ac0*/  WARPSYNC.COLLECTIVE R87, `(.L_x_1881) ;  /* 0x0000000057087348 */ /* 0x000fea0003c00000 */
[----:B------:R0:W1:Y:S02]  /*3ad0*/  SHFL.DOWN P3, R86, R84, R85, R82 ;  /* 0x0800005554567389 */ /* 0x0000640000060052 */
[----:B01----:R-:W-:Y:S01]  /*3ae0*/  ENDCOLLECTIVE ;  /* 0x000000000000791b */ /* 0x003fe20003800000 */
.L_x_1881:
[----:B------:R-:W-:-:S05]  /*3af0*/  FADD.FTZ R126, R123, R88 ;  /* 0x000000587b7e7221 */ /* 0x000fca0000010000 */
[----:B------:R-:W-:Y:S01]  /*3b00*/  MOV R84, R126 ;  /* 0x0000007e00547202 */ /* 0x000fe20000000f00 */
[----:B------:R-:W-:-:S07]  /*3b10*/  FADD.FTZ R247, R124, R86 ;  /* 0x000000567cf77221 */ /* 0x000fce0000010000 */
[----:B------:R-:W-:Y:S05]  /*3b20*/  WARPSYNC.COLLECTIVE R87, `(.L_x_1882) ;  /* 0x0000000057087348 */ /* 0x000fea0003c00000 */
[----:B------:R0:W1:Y:S02]  /*3b30*/  SHFL.DOWN P3, R86, R84, R85, R82 ;  /* 0x0800005554567389 */ /* 0x0000640000060052 */
[----:B01----:R-:W-:Y:S01]  /*3b40*/  ENDCOLLECTIVE ;  /* 0x000000000000791b */ /* 0x003fe20003800000 */
.L_x_1882:
[----:B------:R-:W-:Y:S01]  /*3b50*/  HFMA2.MMA R85, -RZ, RZ, 0, 1.1920928955078125e-07 ;  /* 0x00000002ff557435 */ /* 0x000fe200000001ff */
[----:B------:R-:W-:Y:S02]  /*3b60*/  MOV R84, R247 ;  /* 0x000000f700547202 */ /* 0x000fe40000000f00 */
[----:B------:R-:W-:-:S08]  /*3b70*/  MOV R243, R86 ;  /* 0x0000005600f37202 */ /* 0x000fd00000000f00 */
[----:B------:R-:W-:Y:S05]  /*3b80*/  WARPSYNC.COLLECTIVE R87, `(.L_x_1883) ;  /* 0x0000000057087348 */ /* 0x000fea0003c00000 */
[----:B------:R0:W1:Y:S02]  /*3b90*/  SHFL.DOWN P3, R86, R84, R85, R82 ;  /* 0x0800005554567389 */ /* 0x0000640000060052 */
[----:B01----:R-:W-:Y:S01]  /*3ba0*/  ENDCOLLECTIVE ;  /* 0x000000000000791b */ /* 0x003fe20003800000 */
.L_x_1883:
[----:B------:R-:W-:-:S05]  /*3bb0*/  FADD.FTZ R243, R126, R243 ;  /* 0x000000f37ef37221 */ /* 0x000fca0000010000 */
[----:B------:R-:W-:Y:S01]  /*3bc0*/  MOV R84, R243 ;  /* 0x000000f300547202 */ /* 0x000fe20000000f00 */
[----:B------:R-:W-:-:S07]  /*3bd0*/  FADD.FTZ R88, R247, R86 ;  /* 0x00000056f7587221 */ /* 0x000fce0000010000 */
[----:B------:R-:W-:Y:S05]  /*3be0*/  WARPSYNC.COLLECTIVE R87, `(.L_x_1884) ;  /* 0x0000000057087348 */ /* 0x000fea0003c00000 */
[----:B------:R0:W1:Y:S02]  /*3bf0*/  SHFL.DOWN P3, R86, R84, R85, R82 ;  /* 0x0800005554567389 */ /* 0x0000640000060052 */
[----:B01----:R-:W-:Y:S01]  /*3c00*/  ENDCOLLECTIVE ;  /* 0x000000000000791b */ /* 0x003fe20003800000 */
.L_x_1884:
[----:B------:R-:W-:Y:S01]  /*3c10*/  HFMA2.MMA R85, -RZ, RZ, 0, 5.9604644775390625e-08 ;  /* 0x00000001ff557435 */ /* 0x000fe200000001ff */
[----:B------:R-:W-:Y:S02]  /*3c20*/  MOV R84, R88 ;  /* 0x0000005800547202 */ /* 0x000fe40000000f00 */
[----:B------:R-:W-:-:S08]  /*3c30*/  MOV R83, R86 ;  /* 0x0000005600537202 */ /* 0x000fd00000000f00 */
[----:B------:R-:W-:Y:S05]  /*3c40*/  WARPSYNC.COLLECTIVE R87, `(.L_x_1885) ;  /* 0x0000000057087348 */ /* 0x000fea0003c00000 */
[----:B------:R0:W1:Y:S02]  /*3c50*/  SHFL.DOWN P3, R86, R84, R85, R82 ;  /* 0x0800005554567389 */ /* 0x0000640000060052 */
[----:B01----:R-:W-:Y:S01]  /*3c60*/  ENDCOLLECTIVE ;  /* 0x000000000000791b */ /* 0x003fe20003800000 */
.L_x_1885:
[----:B------:R-:W-:-:S05]  /*3c70*/  FADD.FTZ R89, R243, R83 ;  /* 0x00000053f3597221 */ /* 0x000fca0000010000 */
[----:B------:R-:W-:Y:S02]  /*3c80*/  MOV R84, R89 ;  /* 0x0000005900547202 */ /* 0x000fe40000000f00 */
[----:B------:R-:W-:-:S07]  /*3c90*/  MOV R83, R86 ;  /* 0x0000005600537202 */ /* 0x000fce0000000f00 */
[----:B------:R-:W-:Y:S05]  /*3ca0*/  WARPSYNC.COLLECTIVE R87, `(.L_x_1886) ;  /* 0x0000000057087348 */ /* 0x000fea0003c00000 */
[----:B------:R0:W1:Y:S02]  /*3cb0*/  SHFL.DOWN P3, R86, R84, R85, R82 ;  /* 0x0800005554567389 */ /* 0x0000640000060052 */
[----:B01----:R-:W-:Y:S01]  /*3cc0*/  ENDCOLLECTIVE ;  /* 0x000000000000791b */ /* 0x003fe20003800000 */
.L_x_1886:
[----:B------:R-:W-:Y:S05]  /*3cd0*/  BRA `(.L_x_1887) ;  /* 0xffffffe400507947 */ /* 0x000fea000383ffff */
.L_x_1888:
        /* <DEDUP_REMOVED lines=10> */
.L_x_3287:


//--------------------- .text._ZN10layer_norm31ln_parallel_residual_bwd_kernelINS_13Kernel_traitsI6__halfS2_fS2_fjLj3072ELj1ELj1ELj4ELj16ENS_18Kernel_traits_baseILj3072ES2_S2_fS2_fjLj128EEEEELb0ELb1ELb0EEEvNS_9BwdParamsE --------------------------
	.section	.text._ZN10layer_norm31ln_parallel_residual_bwd_kernelINS_13Kernel_traitsI6__halfS2_fS2_fjLj3072ELj1ELj1ELj4ELj16ENS_18Kernel_traits_baseILj3072ES2_S2_fS2_fjLj128EEEEELb0ELb1ELb0EEEvNS_9BwdParamsE,"ax",@progbits
	.align	128
        .global         _ZN10layer_norm31ln_parallel_residual_bwd_kernelINS_13Kernel_traitsI6__halfS2_fS2_fjLj3072ELj1ELj1ELj4ELj16ENS_18Kernel_traits_baseILj3072ES2_S2_fS2_fjLj128EEEEELb0ELb1ELb0EEEvNS_9BwdParamsE
        .type           _ZN10layer_norm31ln_parallel_residual_bwd_kernelINS_13Kernel_traitsI6__halfS2_fS2_fjLj3072ELj1ELj1ELj4ELj16ENS_18Kernel_traits_baseILj3072ES2_S2_fS2_fjLj128EEEEELb0ELb1ELb0EEEvNS_9BwdParamsE,@function
        .size           _ZN10layer_norm31ln_parallel_residual_bwd_kernelINS_13Kernel_traitsI6__halfS2_fS2_fjLj3072ELj1ELj1ELj4ELj16ENS_18Kernel_traits_baseILj3072ES2_S2_fS2_fjLj128EEEEELb0ELb1ELb0EEEvNS_9BwdParamsE,(.L_x_3288 - _ZN10layer_norm31ln_parallel_residual_bwd_kernelINS_13Kernel_traitsI6__halfS2_fS2_fjLj3072ELj1ELj1ELj4ELj16ENS_18Kernel_traits_baseILj3072ES2_S2_fS2_fjLj128EEEEELb0ELb1ELb0EEEvNS_9BwdParamsE)
        .other          _ZN10layer_norm31ln_parallel_residual_bwd_kernelINS_13Kernel_traitsI6__halfS2_fS2_fjLj3072ELj1ELj1ELj4ELj16ENS_18Kernel_traits_baseILj3072ES2_S2_fS2_fjLj128EEEEELb0ELb1ELb0EEEvNS_9BwdParamsE,@"STO_CUDA_ENTRY STV_DEFAULT"
_ZN10layer_norm31ln_parallel_residual_bwd_kernelINS_13Kernel_traitsI6__halfS2_fS2_fjLj3072ELj1ELj1ELj4ELj16ENS_18Kernel_traits_baseILj3072ES2_S2_fS2_fjLj128EEEEELb0ELb1ELb0EEEvNS_9BwdParamsE:
.text._ZN10layer_norm31ln_parallel_residual_bwd_kernelINS_13Kernel_traitsI6__halfS2_fS2_fjLj3072ELj1ELj1ELj4ELj16ENS_18Kernel_traits_baseILj3072ES2_S2_fS2_fjLj128EEEEELb0ELb1ELb0EEEvNS_9BwdParamsE:
        /* <DEDUP_REMOVED lines=91> */
.L_x_1903:
        /* <DEDUP_REMOVED lines=9> */
[----:B------:R-:W-:Y:S02]  /*0640*/  CS2R R178, SRZ ;  /* 0x0000000000b27805 */ /* 0x000fe4000001ff00 */
[----:B------:R-:W-:Y:S01]  /*0650*/  LOP3.LUT P5, RZ, R92, 0xff, RZ, 0xc0, !PT ;  /* 0x000000ff5cff7812 */ /* 0x000fe200078ac0ff */
[----:B------:R-:W-:Y:S01]  /*0660*/  IMAD R93, R125, R0, RZ ;  /* 0x000000007d5d7224 */ /* 0x000fe200078e02ff */
[----:B------:R-:W-:Y:S02]  /*0670*/  LOP3.LUT P6, RZ, R177, 0x1f, RZ, 0xc0, !PT ;  /* 0x0000001fb1ff7812 */ /* 0x000fe400078cc0ff */
[----:B------:R-:W-:-:S02]  /*0680*/  LOP3.LUT R175, R173, 0x7fffffc, RZ, 0xc0, !PT ;  /* 0x07fffffcadaf7812 */ /* 0x000fc400078ec0ff */
        /* <DEDUP_REMOVED lines=22> */
[----:B------:R-:W-:Y:S02]  /*07f0*/  FADD.FTZ R149, -R176, R94 ;  /* 0x0000005eb0957221 */ /* 0x000fe40000010100 */
[C---:B-----5:R-:W-:Y:S01]  /*0800*/  FMUL.FTZ R3, R142.reuse, R3 ;  /* 0x000000038e037220 */ /* 0x060fe20000410000 */
[----:B0-----:R-:W-:Y:S01]  /*0810*/  FMUL.FTZ R144, R142, R143 ;  /* 0x0000008f8e907220 */ /* 0x001fe20000410000 */
[----:B---3--:R-:W-:Y:S01]  /*0820*/  FADD.FTZ R181, -R176, R91 ;  /* 0x0000005bb0b57221 */ /* 0x008fe20000010100 */
[----:B----4-:R-:W-:-:S02]  /*0830*/  HADD2.F32 R93, -RZ, R96.H0_H0 ;  /* 0x20000060ff5d7230 */ /* 0x010fc40000004100 */
[----:B------:R-:W-:-:S03]  /*0840*/  HADD2.F32 R96, -RZ, R96.H1_H1 ;  /* 0x30000060ff607230 */ /* 0x000fc60000004100 */
[----:B------:R-:W-:Y:S01]  /*0850*/  FMUL.FTZ R146, R100, R93 ;  /* 0x0000005d64927220 */ /* 0x000fe20000410000 */
[--C-:B------:R-:W-:Y:S02]  /*0860*/  HADD2.F32 R95, -RZ, R97.reuse.H0_H0 ;  /* 0x20000061ff5f7230 */ /* 0x100fe40000004100 */
[----:B------:R-:W-:Y:S02]  /*0870*/  HADD2.F32 R92, -RZ, R97.H1_H1 ;  /* 0x30000061ff5c7230 */ /* 0x000fe40000004100 */
[C---:B------:R-:W-:Y:S01]  /*0880*/  FADD.FTZ R97, -R176.reuse, R88 ;  /* 0x00000058b0617221 */ /* 0x040fe20000010100 */
[--C-:B------:R-:W-:Y:S02]  /*0890*/  HADD2.F32 R179, -RZ, R99.reuse.H0_H0 ;  /* 0x20000063ffb37230 */ /* 0x100fe40000004100 */
[----:B------:R-:W-:Y:S01]  /*08a0*/  FMUL.FTZ R145, R101, R96 ;  /* 0x0000006065917220 */ /* 0x000fe20000410000 */
[----:B------:R-:W-:Y:S02]  /*08b0*/  HADD2.F32 R94, -RZ, R99.H1_H1 ;  /* 0x30000063ff5e7230 */ /* 0x000fe40000004100 */
[----:B------:R-:W-:Y:S01]  /*08c0*/  FADD.FTZ R99, -R176, R89 ;  /* 0x00000059b0637221 */ /* 0x000fe20000010100 */
[----:B------:R-:W-:Y:S01]  /*08d0*/  FADD.FTZ R88, RZ, R146 ;  /* 0x00000092ff587221 */ /* 0x000fe20000010000 */
[----:B------:R-:W-:Y:S01]  /*08e0*/  FFMA.FTZ R89, R3, R146, RZ ;  /* 0x0000009203597223 */ /* 0x000fe200000100ff */
[----:B------:R-:W-:Y:S01]  /*08f0*/  FMUL.FTZ R143, R142, R149 ;  /* 0x000000958e8f7220 */ /* 0x000fe20000410000 */
[----:B------:R-:W-:Y:S01]  /*0900*/  FMUL.FTZ R150, R102, R95 ;  /* 0x0000005f66967220 */ /* 0x000fe20000410000 */
[----:B------:R-:W-:Y:S01]  /*0910*/  FADD.FTZ R91, R88, R145 ;  /* 0x00000091585b7221 */ /* 0x000fe20000010000 */
[----:B------:R-:W-:Y:S01]  /*0920*/  FFMA.FTZ R88, R144, R145, R89 ;  /* 0x0000009190587223 */ /* 0x000fe20000010059 */
[----:B------:R-:W-:-:S02]  /*0930*/  HADD2.F32 R153, -RZ, R98.H0_H0 ;  /* 0x20000062ff997230 */ /* 0x000fc40000004100 */
[----:B------:R-:W-:Y:S01]  /*0940*/  FADD.FTZ R155, -R176, R90 ;  /* 0x0000005ab09b7221 */ /* 0x000fe20000010100 */
[C---:B------:R-:W-:Y:S01]  /*0950*/  FMUL.FTZ R148, R142.reuse, R151 ;  /* 0x000000978e947220 */ /* 0x040fe20000410000 */
[----:B------:R-:W-:Y:S01]  /*0960*/  FMUL.FTZ R147, R103, R92 ;  /* 0x0000005c67937220 */ /* 0x000fe20000410000 */
[----:B------:R-:W-:Y:S01]  /*0970*/  FADD.FTZ R90, R91, R150 ;  /* 0x000000965b5a7221 */ /* 0x000fe20000010000 */
[----:B------:R-:W-:Y:S01]  /*0980*/  FFMA.FTZ R89, R143, R150, R88 ;  /* 0x000000968f597223 */ /* 0x000fe20000010058 */
[----:B------:R-:W-:Y:S02]  /*0990*/  HADD2.F32 R98, -RZ, R98.H1_H1 ;  /* 0x30000062ff627230 */ /* 0x000fe40000004100 */
[----:B------:R-:W-:Y:S01]  /*09a0*/  FMUL.FTZ R149, R142, R97 ;  /* 0x000000618e957220 */ /* 0x000fe20000410000 */
[----:B------:R-:W-:Y:S01]  /*09b0*/  FMUL.FTZ R152, R104, R153 ;  /* 0x0000009968987220 */ /* 0x000fe20000410000 */
        /* <DEDUP_REMOVED lines=33> */
.L_x_1891:
[----:B------:R-:W-:Y:S05]  /*0bd0*/  BSYNC B0 ;  /* 0x0000000000007941 */ /* 0x000fea0003800000 */
.L_x_1890:
        /* <DEDUP_REMOVED lines=19> */
[----:B------:R-:W-:Y:S02]  /*0d10*/  FADD.FTZ R165, -R176, R90 ;  /* 0x0000005ab0a57221 */ /* 0x000fe40000010100 */
[C---:B-----5:R-:W-:Y:S01]  /*0d20*/  FMUL.FTZ R164, R142.reuse, R167 ;  /* 0x000000a78ea47220 */ /* 0x060fe20000410000 */
[C---:B------:R-:W-:Y:S01]  /*0d30*/  FMUL.FTZ R157, R142.reuse, R157 ;  /* 0x0000009d8e9d7220 */ /* 0x040fe20000410000 */
[C---:B0-----:R-:W-:Y:S01]  /*0d40*/  FMUL.FTZ R160, R142.reuse, R159 ;  /* 0x0000009f8ea07220 */ /* 0x041fe20000410000 */
[----:B------:R-:W-:Y:S01]  /*0d50*/  FMUL.FTZ R159, R142, R165 ;  /* 0x000000a58e9f7220 */ /* 0x000fe20000410000 */
[----:B----4-:R-:W-:-:S02]  /*0d60*/  HADD2.F32 R89, -RZ, R92.H0_H0 ;  /* 0x2000005cff597230 */ /* 0x010fc40000004100 */
[--C-:B------:R-:W-:Y:S02]  /*0d70*/  HADD2.F32 R88, -RZ, R93.reuse.H1_H1 ;  /* 0x3000005dff587230 */ /* 0x100fe40000004100 */
[----:B------:R-:W-:Y:S02]  /*0d80*/  HADD2.F32 R92, -RZ, R92.H1_H1 ;  /* 0x3000005cff5c7230 */ /* 0x000fe40000004100 */
[-C--:B------:R-:W-:Y:S01]  /*0d90*/  FMUL.FTZ R162, R108, R89.reuse ;  /* 0x000000596ca27220 */ /* 0x080fe20000410000 */
[----:B------:R-:W-:Y:S02]  /*0da0*/  HADD2.F32 R91, -RZ, R93.H0_H0 ;  /* 0x2000005dff5b7230 */ /* 0x000fe40000004100 */
        /* <DEDUP_REMOVED lines=13> */
[----:B------:R-:W-:-:S02]  /*0e80*/  HADD2.F32 R169, -RZ, R94.H0_H0 ;  /* 0x2000005effa97230 */ /* 0x000fc40000004100 */
[C---:B---3--:R-:W-:Y:S01]  /*0e90*/  FADD.FTZ R93, -R176.reuse, R96 ;  /* 0x00000060b05d7221 */ /* 0x048fe20000010100 */
[----:B------:R-:W-:Y:S01]  /*0ea0*/  FADD.FTZ R90, R91, R166 ;  /* 0x000000a65b5a7221 */ /* 0x000fe20000010000 */
[----:B------:R-:W-:Y:S01]  /*0eb0*/  FFMA.FTZ R89, R159, R166, R88 ;  /* 0x000000a69f597223 */ /* 0x000fe20000010058 */
[----:B------:R-:W-:Y:S02]  /*0ec0*/  HADD2.F32 R94, -RZ, R94.H1_H1 ;  /* 0x3000005eff5e7230 */ /* 0x000fe40000004100 */
[----:B------:R-:W-:Y:S01]  /*0ed0*/  FADD.FTZ R97, -R176, R97 ;  /* 0x00000061b0617221 */ /* 0x000fe20000010100 */
[----:B------:R-:W-:Y:S01]  /*0ee0*/  FMUL.FTZ R165, R142, R93 ;  /* 0x0000005d8ea57220 */ /* 0x000fe20000410000 */
[----:B------:R-:W-:Y:S01]  /*0ef0*/  FMUL.FTZ R168, R112, R169 ;  /* 0x000000a970a87220 */ /* 0x000fe20000410000 */
[----:B------:R-:W-:Y:S01]  /*0f00*/  FADD.FTZ R91, R90, R163 ;  /* 0x000000a35a5b7221 */ /* 0x000fe20000010000 */
[----:B------:R-:W-:Y:S01]  /*0f10*/  FFMA.FTZ R88, R164, R163, R89 ;  /* 0x000000a3a4587223 */ /* 0x000fe20000010059 */
[----:B------:R-:W-:-:S02]  /*0f20*/  HADD2.F32 R171, -RZ, R95.H0_H0 ;  /* 0x2000005fffab7230 */ /* 0x000fc40000004100 */
[----:B------:R-:W-:Y:S02]  /*0f30*/  HADD2.F32 R180, -RZ, R95.H1_H1 ;  /* 0x3000005fffb47230 */ /* 0x000fe40000004100 */
[----:B------:R-:W-:Y:S01]  /*0f40*/  FADD.FTZ R95, -R176, R98 ;  /* 0x00000062b05f7221 */ /* 0x000fe20000010100 */
[----:B------:R-:W-:Y:S01]  /*0f50*/  FMUL.FTZ R170, R142, R97 ;  /* 0x000000618eaa7220 */ /* 0x000fe20000410000 */
[----:B------:R-:W-:Y:S01]  /*0f60*/  FMUL.FTZ R167, R113, R94 ;  /* 0x0000005e71a77220 */ /* 0x000fe20000410000 */
[----:B------:R-:W-:Y:S01]  /*0f70*/  FADD.FTZ R90, R91, R168 ;  /* 0x000000a85b5a7221 */ /* 0x000fe20000010000 */
[C---:B------:R-:W-:Y:S01]  /*0f80*/  FFMA.FTZ R89, R165.reuse, R168, R88 ;  /* 0x000000a8a5597223 */ /* 0x040fe20000010058 */
        /* <DEDUP_REMOVED lines=21> */
.L_x_1893:
[----:B------:R-:W-:Y:S05]  /*10e0*/  BSYNC B0 ;  /* 0x0000000000007941 */ /* 0x000fea0003800000 */
.L_x_1892:
        /* <DEDUP_REMOVED lines=19> */
[C---:B0----5:R-:W-:Y:S01]  /*1220*/  FMUL.FTZ R129, R142.reuse, R133 ;  /* 0x000000858e817220 */ /* 0x061fe20000410000 */
[----:B------:R-:W-:Y:S01]  /*1230*/  FMUL.FTZ R128, R142, R135 ;  /* 0x000000878e807220 */ /* 0x000fe20000410000 */
        /* <DEDUP_REMOVED lines=11> */
[----:B------:R-:W-:Y:S01]  /*12f0*/  FADD.FTZ R88, R179, R130 ;  /* 0x00000082b3587221 */ /* 0x000fe20000010000 */
[----:B------:R-:W-:Y:S01]  /*1300*/  FFMA.FTZ R89, R129, R130, R178 ;  /* 0x0000008281597223 */ /* 0x000fe200000100b2 */
        /* <DEDUP_REMOVED lines=45> */
.L_x_1895:
[----:B------:R-:W-:Y:S05]  /*15e0*/  BSYNC B0 ;  /* 0x0000000000007941 */ /* 0x000fea0003800000 */
.L_x_1894:
        /* <DEDUP_REMOVED lines=21> */
.L_x_1918:
        /* <DEDUP_REMOVED lines=79> */
[----:B------:R-:W-:Y:S02]  /*1c30*/  @P6 F2FP.F16.F32.PACK_AB R94, RZ, R95 ;  /* 0x0000005fff5e623e */ /* 0x000fe400000000ff */
[----:B------:R-:W-:Y:S01]  /*1c40*/  @P6 F2FP.F16.F32.PACK_AB R175, RZ, R173 ;  /* 0x000000adffaf623e */ /* 0x000fe200000000ff */
[----:B------:R0:W-:Y:S01]  /*1c50*/  @P0 STG.E.128 desc[UR4][R90.64+0x10], R80 ;  /* 0x000010505a000986 */ /* 0x0001e2000c101d04 */
[----:B------:R-:W-:Y:S01]  /*1c60*/  @P6 F2FP.F16.F32.PACK_AB R180, RZ, R179 ;  /* 0x000000b3ffb4623e */ /* 0x000fe200000000ff */
[----:B-1----:R-:W-:Y:S01]  /*1c70*/  IMAD.WIDE.U32 R92, R127, 0x10, R92 ;  /* 0x000000107f5c7825 */ /* 0x002fe200078e005c */
[----:B------:R-:W-:Y:S02]  /*1c80*/  @P6 F2FP.F16.F32.PACK_AB R184, RZ, R183 ;  /* 0x000000b7ffb8623e */ /* 0x000fe400000000ff */
[----:B------:R-:W-:-:S02]  /*1c90*/  @P6 PRMT R84, R94, 0x7610, R84 ;  /* 0x000076105e546816 */ /* 0x000fc40000000054 */
[----:B------:R-:W-:Y:S02]  /*1ca0*/  @P6 F2FP.F16.F32.PACK_AB R99, RZ, R98 ;  /* 0x00000062ff63623e */ /* 0x000fe400000000ff */
[----:B------:R-:W-:Y:S02]  /*1cb0*/  @P6 F2FP.F16.F32.PACK_AB R178, RZ, R176 ;  /* 0x000000b0ffb2623e */ /* 0x000fe400000000ff */
[----:B------:R-:W-:Y:S02]  /*1cc0*/  @P6 F2FP.F16.F32.PACK_AB R181, RZ, R182 ;  /* 0x000000b6ffb5623e */ /* 0x000fe400000000ff */
[----:B------:R-:W-:Y:S02]  /*1cd0*/  @P6 F2FP.F16.F32.PACK_AB R185, RZ, R186 ;  /* 0x000000baffb9623e */ /* 0x000fe400000000ff */
[----:B------:R-:W-:Y:S02]  /*1ce0*/  @P6 PRMT R85, R175, 0x7610, R85 ;  /* 0x00007610af556816 */ /* 0x000fe40000000055 */
[----:B------:R-:W-:-:S02]  /*1cf0*/  @P6 PRMT R86, R180, 0x7610, R86 ;  /* 0x00007610b4566816 */ /* 0x000fc40000000056 */
[----:B------:R-:W-:Y:S02]  /*1d00*/  @P6 LEA R94, P0, R127, UR16, 0x4 ;  /* 0x000000107f5e6c11 */ /* 0x000fe4000f8020ff */
[----:B------:R-:W-:Y:S02]  /*1d10*/  @P6 PRMT R87, R184, 0x7610, R87 ;  /* 0x00007610b8576816 */ /* 0x000fe40000000057 */
[----:B------:R-:W-:Y:S02]  /*1d20*/  F2FP.F16.F32.PACK_AB R88, R98, R95 ;  /* 0x0000005f6258723e */ /* 0x000fe400000000ff */
[----:B------:R-:W-:Y:S02]  /*1d30*/  F2FP.F16.F32.PACK_AB R89, R176, R173 ;  /* 0x000000adb059723e */ /* 0x000fe400000000ff */
[----:B0-----:R-:W-:Y:S02]  /*1d40*/  F2FP.F16.F32.PACK_AB R90, R182, R179 ;  /* 0x000000b3b65a723e */ /* 0x001fe400000000ff */
[----:B------:R-:W-:-:S02]  /*1d50*/  F2FP.F16.F32.PACK_AB R91, R186, R183 ;  /* 0x000000b7ba5b723e */ /* 0x000fc400000000ff */
        /* <DEDUP_REMOVED lines=8> */
.L_x_1898:
[----:B------:R-:W-:Y:S05]  /*1de0*/  BSYNC B0 ;  /* 0x0000000000007941 */ /* 0x000fea0003800000 */
.L_x_1897:
        /* <DEDUP_REMOVED lines=79> */
.L_x_1900:
[----:B------:R-:W-:Y:S05]  /*22e0*/  BSYNC B0 ;  /* 0x0000000000007941 */ /* 0x000fea0003800000 */
.L_x_1899:
[----:B------:R-:W-:Y:S04]  /*22f0*/  BSSY B0, `(.L_x_1901) ;  /* 0x000004e000007945 */ /* 0x000fe80003800000 */
[----:B------:R-:W-:Y:S05]  /*2300*/  @!P3 BRA `(.L_x_1902) ;  /* 0x000000040030b947 */ /* 0x000fea0003800000 */
[----:B------:R-:W-:Y:S01]  /*2310*/  ISETP.NE.U32.AND P0, PT, RZ, UR14, PT ;  /* 0x0000000eff007c0c */ /* 0x000fe2000bf05070 */
[-CC-:B01----:R-:W-:Y:S01]  /*2320*/  FFMA.FTZ R89, R129, R96.reuse, R97.reuse ;  /* 0x0000006081597223 */ /* 0x183fe20000010061 */
[-CC-:B------:R-:W-:Y:S01]  /*2330*/  FFMA.FTZ R88, R128, R96.reuse, R97.reuse ;  /* 0x0000006080587223 */ /* 0x180fe20000010061 */
[----:B------:R-:W-:Y:S01]  /*2340*/  ISETP.NE.U32.AND P6, PT, RZ, UR8, PT ;  /* 0x00000008ff007c0c */ /* 0x000fe2000bfc5070 */
[-C--:B------:R-:W-:Y:S01]  /*2350*/  FFMA.FTZ R95, R131, R96.reuse, R97 ;  /* 0x00000060835f7223 */ /* 0x080fe20000010061 */
[----:B------:R-:W-:Y:S01]  /*2360*/  ISETP.NE.AND.EX P0, PT, RZ, UR15, PT, P0 ;  /* 0x0000000fff007c0c */ /* 0x000fe2000bf05300 */
[----:B------:R-:W-:Y:S01]  /*2370*/  FADD.FTZ R91, R130, -R89 ;  /* 0x80000059825b7221 */ /* 0x000fe20000010000 */
[----:B------:R-:W-:Y:S01]  /*2380*/  ISETP.NE.AND.EX P6, PT, RZ, UR9, PT, P6 ;  /* 0x00000009ff007c0c */ /* 0x000fe2000bfc5360 */
[----:B------:R-:W-:Y:S01]  /*2390*/  FADD.FTZ R93, R133, -R88 ;  /* 0x80000058855d7221 */ /* 0x000fe20000010000 */
        /* <DEDUP_REMOVED lines=47> */
[----:B------:R-:W-:-:S02]  /*2690*/  @P6 F2FP.F16.F32.PACK_AB R142, RZ, R176 ;  /* 0x000000b0ff8e623e */ /* 0x000fc400000000ff */
[----:B------:R-:W-:Y:S02]  /*26a0*/  @P6 F2FP.F16.F32.PACK_AB R97, RZ, R96 ;  /* 0x00000060ff61623e */ /* 0x000fe400000000ff */
[----:B------:R-:W-:Y:S02]  /*26b0*/  @P6 F2FP.F16.F32.PACK_AB R181, RZ, R182 ;  /* 0x000000b6ffb5623e */ /* 0x000fe400000000ff */
[----:B------:R-:W-:Y:S02]  /*26c0*/  @P6 PRMT R86, R175, 0x7610, R86 ;  /* 0x00007610af566816 */ /* 0x000fe40000000056 */
[----:B------:R-:W-:Y:S02]  /*26d0*/  @P6 PRMT R85, R98, 0x7610, R85 ;  /* 0x0000761062556816 */ /* 0x000fe40000000055 */
[----:B------:R-:W-:Y:S02]  /*26e0*/  @P6 PRMT R87, R180, 0x7610, R87 ;  /* 0x00007610b4576816 */ /* 0x000fe40000000057 */
[----:B------:R-:W-:-:S02]  /*26f0*/  F2FP.F16.F32.PACK_AB R88, R96, R91 ;  /* 0x0000005b6058723e */ /* 0x000fc400000000ff */
[----:B0-----:R-:W-:Y:S02]  /*2700*/  @P6 F2FP.F16.F32.PACK_AB R95, RZ, R91 ;  /* 0x0000005bff5f623e */ /* 0x001fe400000000ff */
[----:B------:R-:W-:Y:S02]  /*2710*/  @P6 LEA R94, P0, R127, UR16, 0x4 ;  /* 0x000000107f5e6c11 */ /* 0x000fe4000f8020ff */
[----:B------:R-:W-:Y:S02]  /*2720*/  @P6 PRMT R84, R95, 0x7610, R84 ;  /* 0x000076105f546816 */ /* 0x000fe40000000054 */
[----:B------:R-:W-:Y:S02]  /*2730*/  F2FP.F16.F32.PACK_AB R90, R90, R173 ;  /* 0x000000ad5a5a723e */ /* 0x000fe400000000ff */
[----:B------:R-:W-:Y:S02]  /*2740*/  F2FP.F16.F32.PACK_AB R89, R176, R99 ;  /* 0x00000063b059723e */ /* 0x000fe400000000ff */
[----:B------:R-:W-:-:S02]  /*2750*/  F2FP.F16.F32.PACK_AB R91, R182, R179 ;  /* 0x000000b3b65b723e */ /* 0x000fc400000000ff */
[----:B------:R-:W-:Y:S02]  /*2760*/  @P6 PRMT R86, R86, 0x5410, R178 ;  /* 0x0000541056566816 */ /* 0x000fe400000000b2 */
[----:B------:R-:W-:Y:S01]  /*2770*/  @P6 LEA.HI.X R95, R127, UR17, RZ, 0x4, P0 ;  /* 0x000000117f5f6c11 */ /* 0x000fe200080f24ff */
[----:B------:R2:W-:Y:S01]  /*2780*/  STG.E.128 desc[UR4][R92.64], R88 ;  /* 0x000000585c007986 */ /* 0x0005e2000c101d04 */
[----:B------:R-:W-:Y:S02]  /*2790*/  @P6 PRMT R85, R85, 0x5410, R142 ;  /* 0x0000541055556816 */ /* 0x000fe4000000008e */
[----:B------:R-:W-:Y:S02]  /*27a0*/  @P6 PRMT R84, R84, 0x5410, R97 ;  /* 0x0000541054546816 */ /* 0x000fe40000000061 */
[----:B------:R-:W-:-:S05]  /*27b0*/  @P6 PRMT R87, R87, 0x5410, R181 ;  /* 0x0000541057576816 */ /* 0x000fca00000000b5 */
[----:B------:R2:W-:Y:S02]  /*27c0*/  @P6 STG.E.128 desc[UR4][R94.64], R84 ;  /* 0x000000545e006986 */ /* 0x0005e4000c101d04 */
.L_x_1902:
[----:B------:R-:W-:Y:S05]  /*27d0*/  BSYNC B0 ;  /* 0x0000000000007941 */ /* 0x000fea0003800000 */
.L_x_1901:
[----:B------:R-:W-:Y:S02]  /*27e0*/  IADD3 R125, R125, UR18, RZ ;  /* 0x000000127d7d7c10 */ /* 0x000fe4000fffe0ff */
[----:B012---:R-:W-:Y:S02]  /*27f0*/  SEL R92, RZ, 0x1, P5 ;  /* 0x00000001ff5c7807 */ /* 0x007fe40002800000 */
[----:B------:R-:W-:-:S13]  /*2800*/  ISETP.GE.AND P0, PT, R125, UR19, PT ;  /* 0x000000137d007c0c */ /* 0x000fda000bf06270 */
[----:B------:R-:W-:Y:S05]  /*2810*/  @!P0 BRA `(.L_x_1903) ;  /* 0xffffffdc00648947 */ /* 0x000fea000383ffff */
.L_x_1889:
        /* <DEDUP_REMOVED lines=17> */
.L_x_1905:
[----:B------:R-:W-:Y:S05]  /*2930*/  BSYNC B0 ;  /* 0x0000000000007941 */ /* 0x000fea0003800000 */
.L_x_1904:
        /* <DEDUP_REMOVED lines=11> */
.L_x_1907:
[----:B------:R-:W-:Y:S05]  /*29f0*/  BSYNC B0 ;  /* 0x0000000000007941 */ /* 0x000fea0003800000 */
.L_x_1906:
        /* <DEDUP_REMOVED lines=10> */
.L_x_1896:
[----:B------:R-:W-:Y:S01]  /*2aa0*/  HFMA2.MMA R98, -RZ, RZ, 0, 9.5367431640625e-07 ;  /* 0x00000010ff627435 */ /* 0x000fe200000001ff */
[----:B------:R-:W-:Y:S02]  /*2ab0*/  MOV R99, R179 ;  /* 0x000000b300637202 */ /* 0x000fe40000000f00 */
[----:B------:R-:W-:Y:S02]  /*2ac0*/  MOV R181, 0x1f ;  /* 0x0000001f00b57802 */ /* 0x000fe40000000f00 */
[----:B------:R-:W-:-:S07]  /*2ad0*/  MOV R96, 0xffffffff ;  /* 0xffffffff00607802 */ /* 0x000fce0000000f00 */
[----:B-----5:R-:W-:Y:S05]  /*2ae0*/  WARPSYNC.COLLECTIVE R96, `(.L_x_1908) ;  /* 0x0000000060087348 */ /* 0x020fea0003c00000 */
[----:B------:R0:W1:Y:S02]  /*2af0*/  SHFL.DOWN P0, R97, R99, R98, R181 ;  /* 0x0800006263617389 */ /* 0x00006400000000b5 */
[----:B01---5:R-:W-:Y:S01]  /*2b00*/  ENDCOLLECTIVE ;  /* 0x000000000000791b */ /* 0x023fe20003800000 */
.L_x_1908:
[----:B------:R-:W-:Y:S02]  /*2b10*/  MOV R99, R178 ;  /* 0x000000b200637202 */ /* 0x000fe40000000f00 */
[----:B------:R-:W-:-:S07]  /*2b20*/  MOV R88, R97 ;  /* 0x0000006100587202 */ /* 0x000fce0000000f00 */
[----:B------:R-:W-:Y:S05]  /*2b30*/  WARPSYNC.COLLECTIVE R96, `(.L_x_1909) ;  /* 0x0000000060087348 */ /* 0x000fea0003c00000 */
[----:B------:R0:W1:Y:S02]  /*2b40*/  SHFL.DOWN P0, R97, R99, R98, R181 ;  /* 0x0800006263617389 */ /* 0x00006400000000b5 */
[----:B01----:R-:W-:Y:S01]  /*2b50*/  ENDCOLLECTIVE ;  /* 0x000000000000791b */ /* 0x003fe20003800000 */
.L_x_1909:
[----:B------:R-:W-:Y:S01]  /*2b60*/  FADD.FTZ R88, R88, R179 ;  /* 0x000000b358587221 */ /* 0x000fe20000010000 */
[----:B------:R-:W-:-:S04]  /*2b70*/  HFMA2.MMA R98, -RZ, RZ, 0, 4.76837158203125e-07 ;  /* 0x00000008ff627435 */ /* 0x000fc800000001ff */
[----:B------:R-:W-:Y:S02]  /*2b80*/  MOV R99, R88 ;  /* 0x0000005800637202 */ /* 0x000fe40000000f00 */
[----:B------:R-:W-:-:S07]  /*2b90*/  MOV R89, R97 ;  /* 0x0000006100597202 */ /* 0x000fce0000000f00 */
[----:B------:R-:W-:Y:S05]  /*2ba0*/  WARPSYNC.COLLECTIVE R96, `(.L_x_1910) ;  /* 0x0000000060087348 */ /* 0x000fea0003c00000 */
[----:B------:R0:W1:Y:S02]  /*2bb0*/  SHFL.DOWN P0, R97, R99, R98, R181 ;  /* 0x0800006263617389 */ /* 0x00006400000000b5 */
[----:B01----:R-:W-:Y:S01]  /*2bc0*/  ENDCOLLECTIVE ;  /* 0x000000000000791b */ /* 0x003fe20003800000 */
.L_x_1910:
[----:B------:R-:W-:-:S05]  /*2bd0*/  FADD.FTZ R89, R89, R178 ;  /* 0x000000b259597221 */ /* 0x000fca0000010000 */
[----:B------:R-:W-:Y:S02]  /*2be0*/  MOV R99, R89 ;  /* 0x0000005900637202 */ /* 0x000fe40000000f00 */
[----:B------:R-:W-:-:S07]  /*2bf0*/  MOV R91, R97 ;  /* 0x00000061005b7202 */ /* 0x000fce0000000f00 */
[----:B------:R-:W-:Y:S05]  /*2c00*/  WARPSYNC.COLLECTIVE R96, `(.L_x_1911) ;  /* 0x0000000060087348 */ /* 0x000fea0003c00000 */
[----:B------:R0:W1:Y:S02]  /*2c10*/  SHFL.DOWN P0, R97, R99, R98, R181 ;  /* 0x0800006263617389 */ /* 0x00006400000000b5 */
[----:B01----:R-:W-:Y:S01]  /*2c20*/  ENDCOLLECTIVE ;  /* 0x000000000000791b */ /* 0x003fe20003800000 */
.L_x_1911:
[----:B------:R-:W-:Y:S01]  /*2c30*/  FADD.FTZ R91, R88, R91 ;  /* 0x0000005b585b7221 */ /* 0x000fe20000010000 */
[----:B------:R-:W-:-:S04]  /*2c40*/  HFMA2.MMA R98, -RZ, RZ, 0, 2.384185791015625e-07 ;  /* 0x00000004ff627435 */ /* 0x000fc800000001ff */
[----:B------:R-:W-:Y:S02]  /*2c50*/  MOV R99, R91 ;  /* 0x0000005b00637202 */ /* 0x000fe40000000f00 */
[----:B------:R-:W-:-:S07]  /*2c60*/  MOV R90, R97 ;  /* 0x00000061005a7202 */ /* 0x000fce0000000f00 */
[----:B------:R-:W-:Y:S05]  /*2c70*/  WARPSYNC.COLLECTIVE R96, `(.L_x_1912) ;  /* 0x0000000060087348 */ /* 0x000fea0003c00000 */
[----:B------:R0:W1:Y:S02]  /*2c80*/  SHFL.DOWN P0, R97, R99, R98, R181 ;  /* 0x0800006263617389 */ /* 0x00006400000000b5 */
[----:B01----:R-:W-:Y:S01]  /*2c90*/  ENDCOLLECTIVE ;  /* 0x000000000000791b */ /* 0x003fe20003800000 */
.L_x_1912:
[----:B------:R-:W-:-:S05]  /*2ca0*/  FADD.FTZ R90, R89, R90 ;  /* 0x0000005a595a7221 */ /* 0x000fca0000010000 */
[----:B------:R-:W-:Y:S02]  /*2cb0*/  MOV R99, R90 ;  /* 0x0000005a00637202 */ /* 0x000fe40000000f00 */
[----:B------:R-:W-:-:S07]  /*2cc0*/  MOV R92, R97 ;  /* 0x00000061005c7202 */ /* 0x000fce0000000f00 */
[----:B------:R-:W-:Y:S05]  /*2cd0*/  WARPSYNC.COLLECTIVE R96, `(.L_x_1913) ;  /* 0x0000000060087348 */ /* 0x000fea0003c00000 */
[----:B------:R0:W1:Y:S02]  /*2ce0*/  SHFL.DOWN P0, R97, R99, R98, R181 ;  /* 0x0800006263617389 */ /* 0x00006400000000b5 */
[----:B01----:R-:W-:Y:S01]  /*2cf0*/  ENDCOLLECTIVE ;  /* 0x000000000000791b */ /* 0x003fe20003800000 */
.L_x_1913:
[----:B------:R-:W-:Y:S01]  /*2d00*/  FADD.FTZ R92, R91, R92 ;  /* 0x0000005c5b5c7221 */ /* 0x000fe20000010000 */
[----:B------:R-:W-:-:S04]  /*2d10*/  HFMA2.MMA R98, -RZ, RZ, 0, 1.1920928955078125e-07 ;  /* 0x00000002ff627435 */ /* 0x000fc800000001ff */
[----:B------:R-:W-:Y:S02]  /*2d20*/  MOV R99, R92 ;  /* 0x0000005c00637202 */ /* 0x000fe40000000f00 */
[----:B------:R-:W-:-:S07]  /*2d30*/  MOV R93, R97 ;  /* 0x00000061005d7202 */ /* 0x000fce0000000f00 */
[----:B------:R-:W-:Y:S05]  /*2d40*/  WARPSYNC.COLLECTIVE R96, `(.L_x_1914) ;  /* 0x0000000060087348 */ /* 0x000fea0003c00000 */
[----:B------:R0:W1:Y:S02]  /*2d50*/  SHFL.DOWN P0, R97, R99, R98, R181 ;  /* 0x0800006263617389 */ /* 0x00006400000000b5 */
[----:B01----:R-:W-:Y:S01]  /*2d60*/  ENDCOLLECTIVE ;  /* 0x000000000000791b */ /* 0x003fe20003800000 */
.L_x_1914:
[----:B------:R-:W-:-:S05]  /*2d70*/  FADD.FTZ R93, R90, R93 ;  /* 0x0000005d5a5d7221 */ /* 0x000fca0000010000 */
[----:B------:R-:W-:Y:S02]  /*2d80*/  MOV R99, R93 ;  /* 0x0000005d00637202 */ /* 0x000fe40000000f00 */
[----:B------:R-:W-:-:S07]  /*2d90*/  MOV R95, R97 ;  /* 0x00000061005f7202 */ /* 0x000fce0000000f00 */
[----:B------:R-:W-:Y:S05]  /*2da0*/  WARPSYNC.COLLECTIVE R96, `(.L_x_1915) ;  /* 0x0000000060087348 */ /* 0x000fea0003c00000 */
[----:B------:R0:W1:Y:S02]  /*2db0*/  SHFL.DOWN P0, R97, R99, R98, R181 ;  /* 0x0800006263617389 */ /* 0x00006400000000b5 */
[----:B01----:R-:W-:Y:S01]  /*2dc0*/  ENDCOLLECTIVE ;  /* 0x000000000000791b */ /* 0x003fe20003800000 */
.L_x_1915:
[----:B------:R-:W-:Y:S01]  /*2dd0*/  FADD.FTZ R95, R92, R95 ;  /* 0x0000005f5c5f7221 */ /* 0x000fe20000010000 */
[----:B------:R-:W-:-:S04]  /*2de0*/  HFMA2.MMA R98, -RZ, RZ, 0, 5.9604644775390625e-08 ;  /* 0x00000001ff627435 */ /* 0x000fc800000001ff */
[----:B------:R-:W-:Y:S02]  /*2df0*/  MOV R99, R95 ;  /* 0x0000005f00637202 */ /* 0x000fe40000000f00 */
[----:B------:R-:W-:-:S07]  /*2e00*/  MOV R94, R97 ;  /* 0x00000061005e7202 */ /* 0x000fce0000000f00 */
[----:B------:R-:W-:Y:S05]  /*2e10*/  WARPSYNC.COLLECTIVE R96, `(.L_x_1916) ;  /* 0x0000000060087348 */ /* 0x000fea0003c00000 */
[----:B------:R0:W1:Y:S02]  /*2e20*/  SHFL.DOWN P0, R97, R99, R98, R181 ;  /* 0x0800006263617389 */ /* 0x00006400000000b5 */
[----:B01----:R-:W-:Y:S01]  /*2e30*/  ENDCOLLECTIVE ;  /* 0x000000000000791b */ /* 0x003fe20003800000 */
.L_x_1916:
[----:B------:R-:W-:-:S05]  /*2e40*/  FADD.FTZ R94, R93, R94 ;  /* 0x0000005e5d5e7221 */ /* 0x000fca0000010000 */
[----:B------:R-:W-:Y:S02]  /*2e50*/  MOV R99, R94 ;  /* 0x0000005e00637202 */ /* 0x000fe40000000f00 */
[----:B------:R-:W-:-:S07]  /*2e60*/  MOV R88, R97 ;  /* 0x0000006100587202 */ /* 0x000fce0000000f00 */
[----:B------:R-:W-:Y:S05]  /*2e70*/  WARPSYNC.COLLECTIVE R96, `(.L_x_1917) ;  /* 0x0000000060087348 */ /* 0x000fea0003c00000 */
[----:B------:R0:W1:Y:S02]  /*2e80*/  SHFL.DOWN P0, R97, R99, R98, R181 ;  /* 0x0800006263617389 */ /* 0x00006400000000b5 */
[----:B01----:R-:W-:Y:S01]  /*2e90*/  ENDCOLLECTIVE ;  /* 0x000000000000791b */ /* 0x003fe20003800000 */
.L_x_1917:
[----:B------:R-:W-:Y:S01]  /*2ea0*/  MOV R89, R97 ;  /* 0x0000006100597202 */ /* 0x000fe20000000f00 */
[----:B------:R-:W-:Y:S06]  /*2eb0*/  BRA `(.L_x_1918) ;  /* 0xffffffe800207947 */ /* 0x000fec000383ffff */
.L_x_1919:
        /* <DEDUP_REMOVED lines=12> */
.L_x_3288:


//--------------------- .text._ZN10layer_norm31ln_parallel_residual_bwd_kernelINS_13Kernel_traitsI6__halfS2_fS2_fjLj3072ELj1ELj1ELj4ELj16ENS_18Kernel_traits_baseILj3072ES2_S2_fS2_fjLj128EEEEELb0ELb1ELb1EEEvNS_9BwdParamsE --------------------------
	.section	.text._ZN10layer_norm31ln_parallel_residual_bwd_kernelINS_13Kernel_traitsI6__halfS2_fS2_fjLj3072ELj1ELj1ELj4ELj16ENS_18Kernel_traits_baseILj3072ES2_S2_fS2_fjLj128EEEEELb0ELb1ELb1EEEvNS_9BwdParamsE,"ax",@progbits
	.align	128
        .global         _ZN10layer_norm31ln_parallel_residual_bwd_kernelINS_13Kernel_traitsI6__halfS2_fS2_fjLj3072ELj1ELj1ELj4ELj16ENS_18Kernel_traits_baseILj3072ES2_S2_fS2_fjLj128EEEEELb0ELb1ELb1EEEvNS_9BwdParamsE
        .type           _ZN10layer_norm31ln_parallel_residual_bwd_kernelINS_13Kernel_traitsI6__halfS2_fS2_fjLj3072ELj1ELj1ELj4ELj16ENS_18Kernel_traits_baseILj3072ES2_S2_fS2_fjLj128EEEEELb0ELb1ELb1EEEvNS_9BwdParamsE,@function
        .size           _ZN10layer_norm31ln_parallel_residual_bwd_kernelINS_13Kernel_traitsI6__halfS2_fS2_fjLj3072ELj1ELj1ELj4ELj16ENS_18Kernel_traits_baseILj3072ES2_S2_fS2_fjLj128EEEEELb0ELb1ELb1EEEvNS_9BwdParamsE,(.L_x_3289 - _ZN10layer_norm31ln_parallel_residual_bwd_kernelINS_13Kernel_traitsI6__halfS2_fS2_fjLj3072ELj1ELj1ELj4ELj16ENS_18Kernel_traits_baseILj3072ES2_S2_fS2_fjLj128EEEEELb0ELb1ELb1EEEvNS_9BwdParamsE)
        .other          _ZN10layer_norm31ln_parallel_residual_bwd_kernelINS_13Kernel_traitsI6__halfS2_fS2_fjLj3072ELj1ELj1ELj4ELj16ENS_18Kernel_traits_baseILj3072ES2_S2_fS2_fjLj128EEEEELb0ELb1ELb1EEEvNS_9BwdParamsE,@"STO_CUDA_ENTRY STV_DEFAULT"
_ZN10layer_norm31ln_parallel_residual_bwd_kernelINS_13Kernel_traitsI6__halfS2_fS2_fjLj3072ELj1ELj1ELj4ELj16ENS_18Kernel_traits_baseILj3072ES2_S2_fS2_fjLj128EEEEELb0ELb1ELb1EEEvNS_9BwdParamsE:
.text._ZN10layer_norm31ln_parallel_residual_bwd_kernelINS_13Kernel_traitsI6__halfS2_fS2_fjLj3072ELj1ELj1ELj4ELj16ENS_18Kernel_traits_baseILj3072ES2_S2_fS2_fjLj128EEEEELb0ELb1ELb1EEEvNS_9BwdParamsE:
        /* <DEDUP_REMOVED lines=40> */
.L_x_1920:
        /* <DEDUP_REMOVED lines=39> */
[----:B------:R-:W-:Y:S01]  /*04f0*/  LOP3.LUT R150, R76, 0x7f, RZ, 0xc0, !PT ;  /* 0x0000007f4c967812 */ /* 0x000fe200078ec0ff */
        /* <DEDUP_REMOVED lines=21> */
[----:B------:R-:W-:Y:S02]  /*0650*/  HADD2.F32 R99, -RZ, R14.H1_H1 ;  /* 0x3000000eff637230 */ /* 0x000fe40000004100 */
[----:B------:R-:W-:-:S02]  /*0660*/  HADD2.F32 R100, -RZ, R15.H0_H0 ;  /* 0x2000000fff647230 */ /* 0x000fc40000004100 */
[----:B------:R-:W-:-:S07]  /*0670*/  HADD2.F32 R101, -RZ, R15.H1_H1 ;  /* 0x3000000fff657230 */ /* 0x000fce0000004100 */
.L_x_1923:
        /* <DEDUP_REMOVED lines=13> */
[C-C-:B--2---:R-:W-:Y:S02]  /*0750*/  IMAD.WIDE.U32 R72, R153.reuse, 0x20, R160.reuse ;  /* 0x0000002099487825 */ /* 0x144fe400078e00a0 */
[----:B------:R-:W2:Y:S01]  /*0760*/  LDG.E.128 R44, desc[UR4][R44.64] ;  /* 0x000000042c2c7981 */ /* 0x000ea2000c1e1d00 */
[----:B------:R-:W-:Y:S02]  /*0770*/  IADD3 R151, R153, 0x100, RZ ;  /* 0x0000010099977810 */ /* 0x000fe40007ffe0ff */
[----:B------:R-:W1:Y:S01]  /*0780*/  @P0 LDC.64 R162, c[0x0][0x2c8] ;  /* 0x0000b200ffa20b82 */ /* 0x000e620000000a00 */
[----:B------:R-:W-:Y:S01]  /*0790*/  IMAD.WIDE.U32 R156, R152, 0x20, R160 ;  /* 0x00000020989c7825 */ /* 0x000fe200078e00a0 */
[----:B------:R-:W2:Y:S03]  /*07a0*/  LDG.E.128 R40, desc[UR4][R72.64] ;  /* 0x0000000448287981 */ /* 0x000ea6000c1e1d00 */
[----:B---3--:R-:W-:Y:S01]  /*07b0*/  IMAD.WIDE R154, R77, 0x4, R154 ;  /* 0x000000044d9a7825 */ /* 0x008fe200078e029a */
[----:B------:R-:W3:Y:S01]  /*07c0*/  LDG.E.128 R48, desc[UR4][R72.64+0x10] ;  /* 0x0000100448307981 */ /* 0x000ee2000c1e1d00 */
[----:B------:R-:W-:Y:S01]  /*07d0*/  LOP3.LUT P6, RZ, R0, 0xff, RZ, 0xc0, !PT ;  /* 0x000000ff00ff7812 */ /* 0x000fe200078cc0ff */
[----:B0-----:R-:W0:Y:S01]  /*07e0*/  @P0 LDC.64 R2, c[0x0][0x2c8] ;  /* 0x0000b200ff020b82 */ /* 0x001e220000000a00 */
[----:B------:R-:W-:Y:S01]  /*07f0*/  IMAD.WIDE.U32 R56, R152, 0x10, R68 ;  /* 0x0000001098387825 */ /* 0x000fe200078e0044 */
[----:B------:R-:W3:Y:S04]  /*0800*/  LDG.E.128 R52, desc[UR4][R156.64] ;  /* 0x000000049c347981 */ /* 0x000ee8000c1e1d00 */
[----:B------:R-:W3:Y:S04]  /*0810*/  LDG.E R154, desc[UR4][R154.64] ;  /* 0x000000049a9a7981 */ /* 0x000ee8000c1e1900 */
[----:B------:R-:W3:Y:S04]  /*0820*/  LDG.E.128 R56, desc[UR4][R56.64] ;  /* 0x0000000438387981 */ /* 0x000ee8000c1e1d00 */
[----:B------:R1:W3:Y:S01]  /*0830*/  LDG.E.128 R60, desc[UR4][R156.64+0x10] ;  /* 0x000010049c3c7981 */ /* 0x0002e2000c1e1d00 */
[----:B------:R-:W-:-:S04]  /*0840*/  IMAD.WIDE.U32 R160, R151, 0x20, R160 ;  /* 0x0000002097a07825 */ /* 0x000fc800078e00a0 */
[----:B------:R-:W-:Y:S01]  /*0850*/  IMAD.WIDE.U32 R68, R151, 0x10, R68 ;  /* 0x0000001097447825 */ /* 0x000fe200078e0044 */
        /* <DEDUP_REMOVED lines=9> */
[----:B0-----:R-:W-:-:S05]  /*08f0*/  @P0 IMAD.WIDE.U32 R2, R153, 0x20, R2 ;  /* 0x0000002099020825 */ /* 0x001fca00078e0002 */
[----:B------:R-:W5:Y:S04]  /*0900*/  @P0 LDG.E.128 R4, desc[UR4][R2.64] ;  /* 0x0000000402040981 */ /* 0x000f68000c1e1d00 */
[----:B------:R0:W5:Y:S01]  /*0910*/  @P0 LDG.E.128 R8, desc[UR4][R2.64+0x10] ;  /* 0x0000100402080981 */ /* 0x000162000c1e1d00 */
[----:B------:R-:W-:Y:S01]  /*0920*/  UMOV UR6, 0xffffffff ;  /* 0xffffffff00067882 */ /* 0x000fe20000000000 */
[----:B------:R-:W-:Y:S02]  /*0930*/  IADD3 R77, R77, UR10, RZ ;  /* 0x0000000a4d4d7c10 */ /* 0x000fe4000fffe0ff */
[----:B0-----:R-:W-:Y:S02]  /*0940*/  SHF.R.U32.HI R2, RZ, 0x5, R76 ;  /* 0x00000005ff027819 */ /* 0x001fe4000001164c */
[----:B------:R-:W-:-:S02]  /*0950*/  LOP3.LUT P1, RZ, R76, 0x1f, RZ, 0xc0, !PT ;  /* 0x0000001f4cff7812 */ /* 0x000fc4000782c0ff */
[----:B------:R-:W-:Y:S02]  /*0960*/  ISETP.GE.AND P5, PT, R77, UR11, PT ;  /* 0x0000000b4d007c0c */ /* 0x000fe4000bfa6270 */
[----:B----4-:R-:W-:Y:S01]  /*0970*/  FSEL R170, R164, RZ, !P4 ;  /* 0x000000ffa4aa7208 */ /* 0x010fe20006000000 */
[----:B--2---:R-:W-:-:S04]  /*0980*/  HADD2.F32 R161, -RZ, R44.H0_H0 ;  /* 0x2000002cffa17230 */ /* 0x004fc80000004100 */
[C---:B------:R-:W-:Y:S01]  /*0990*/  FADD.FTZ R167, -R170.reuse, R43 ;  /* 0x0000002baaa77221 */ /* 0x040fe20000010100 */
[C---:B------:R-:W-:Y:S01]  /*09a0*/  FADD.FTZ R155, -R170.reuse, R40 ;  /* 0x00000028aa9b7221 */ /* 0x040fe20000010100 */
[C---:B------:R-:W-:Y:S01]  /*09b0*/  FADD.FTZ R165, -R170.reuse, R42 ;  /* 0x0000002aaaa57221 */ /* 0x040fe20000010100 */
[----:B------:R-:W-:Y:S02]  /*09c0*/  HADD2.F32 R44, -RZ, R44.H1_H1 ;  /* 0x3000002cff2c7230 */ /* 0x000fe40000004100 */
[C---:B---3--:R-:W-:Y:S01]  /*09d0*/  FADD.FTZ R159, -R170.reuse, R48 ;  /* 0x00000030aa9f7221 */ /* 0x048fe20000010100 */
[--C-:B------:R-:W-:Y:S02]  /*09e0*/  HADD2.F32 R42, -RZ, R45.reuse.H1_H1 ;  /* 0x3000002dff2a7230 */ /* 0x100fe40000004100 */
[C---:B------:R-:W-:Y:S01]  /*09f0*/  FADD.FTZ R163, -R170.reuse, R41 ;  /* 0x00000029aaa37221 */ /* 0x040fe20000010100 */
[----:B------:R-:W-:Y:S01]  /*0a00*/  FADD.FTZ R183, -R170, R53 ;  /* 0x00000035aab77221 */ /* 0x000fe20000010100 */
[----:B------:R-:W-:Y:S01]  /*0a10*/  FMUL.FTZ R53, R78, R161 ;  /* 0x000000a14e357220 */ /* 0x000fe20000410000 */
[C---:B------:R-:W-:Y:S01]  /*0a20*/  FMUL.FTZ R48, R154.reuse, R167 ;  /* 0x000000a79a307220 */ /* 0x040fe20000410000 */
[----:B------:R-:W-:Y:S01]  /*0a30*/  FMUL.FTZ R0, R154, R155 ;  /* 0x0000009b9a007220 */ /* 0x000fe20000410000 */
[----:B------:R-:W-:-:S02]  /*0a40*/  HADD2.F32 R157, -RZ, R45.H0_H0 ;  /* 0x2000002dff9d7230 */ /* 0x000fc40000004100 */
[C---:B------:R-:W-:Y:S01]  /*0a50*/  FADD.FTZ R173, -R170.reuse, R50 ;  /* 0x00000032aaad7221 */ /* 0x040fe20000010100 */
[--C-:B------:R-:W-:Y:S02]  /*0a60*/  HADD2.F32 R187, -RZ, R57.reuse.H0_H0 ;  /* 0x20000039ffbb7230 */ /* 0x100fe40000004100 */
[----:B------:R-:W-:Y:S01]  /*0a70*/  FADD.FTZ R171, -R170, R49 ;  /* 0x00000031aaab7221 */ /* 0x000fe20000010100 */
[----:B------:R-:W-:Y:S02]  /*0a80*/  HADD2.F32 R160, -RZ, R57.H1_H1 ;  /* 0x30000039ffa07230 */ /* 0x000fe40000004100 */
[----:B------:R-:W-:Y:S01]  /*0a90*/  FMUL.FTZ R50, R79, R44 ;  /* 0x0000002c4f327220 */ /* 0x000fe20000410000 */
[----:B------:R-:W-:Y:S01]  /*0aa0*/  FADD.FTZ R123, R42, R123 ;  /* 0x0000007b2a7b7221 */ /* 0x000fe20000010000 */
[-C--:B------:R-:W-:Y:S01]  /*0ab0*/  FFMA.FTZ R147, R48, R42.reuse, R147 ;  /* 0x0000002a30937223 */ /* 0x080fe20000010093 */
[----:B------:R-:W-:Y:S01]  /*0ac0*/  FMUL.FTZ R57, R81, R42 ;  /* 0x0000002a51397220 */ /* 0x000fe20000410000 */
[----:B------:R-:W-:Y:S01]  /*0ad0*/  FADD.FTZ R155, RZ, R53 ;  /* 0x00000035ff9b7221 */ /* 0x000fe20000010000 */
[----:B------:R-:W-:Y:S01]  /*0ae0*/  FMUL.FTZ R49, R154, R163 ;  /* 0x000000a39a317220 */ /* 0x000fe20000410000 */
[----:B------:R-:W-:Y:S01]  /*0af0*/  FFMA.FTZ R42, R0, R53, RZ ;  /* 0x00000035002a7223 */ /* 0x000fe200000100ff */
[C---:B------:R-:W-:Y:S01]  /*0b00*/  FADD.FTZ R179, -R170.reuse, R52 ;  /* 0x00000034aab37221 */ /* 0x040fe20000010100 */
[----:B------:R-:W-:Y:S01]  /*0b10*/  FADD.FTZ R177, -R170, R51 ;  /* 0x00000033aab17221 */ /* 0x000fe20000010100 */
[----:B------:R-:W-:Y:S01]  /*0b20*/  FMUL.FTZ R52, R80, R157 ;  /* 0x0000009d50347220 */ /* 0x000fe20000410000 */
[----:B------:R-:W-:Y:S01]  /*0b30*/  FADD.FTZ R155, R155, R50 ;  /* 0x000000329b9b7221 */ /* 0x000fe20000010000 */
[----:B------:R-:W-:Y:S01]  /*0b40*/  FMUL.FTZ R51, R154, R165 ;  /* 0x000000a59a337220 */ /* 0x000fe20000410000 */
[----:B------:R-:W-:Y:S01]  /*0b50*/  FFMA.FTZ R42, R49, R50, R42 ;  /* 0x00000032312a7223 */ /* 0x000fe2000001002a */
[----:B------:R-:W-:-:S02]  /*0b60*/  HADD2.F32 R169, -RZ, R46.H0_H0 ;  /* 0x2000002effa97230 */ /* 0x000fc40000004100 */
[----:B------:R-:W-:Y:S01]  /*0b70*/  FADD.FTZ R189, -R170, R55 ;  /* 0x00000037aabd7221 */ /* 0x000fe20000010100 */
[----:B------:R-:W-:Y:S01]  /*0b80*/  FADD.FTZ R125, R44, R125 ;  /* 0x0000007d2c7d7221 */ /* 0x000fe20000010000 */
[----:B------:R-:W-:Y:S01]  /*0b90*/  FFMA.FTZ R148, R49, R44, R148 ;  /* 0x0000002c31947223 */ /* 0x000fe20000010094 */
[----:B------:R-:W-:Y:S01]  /*0ba0*/  FMUL.FTZ R55, R154, R159 ;  /* 0x0000009f9a377220 */ /* 0x000fe20000410000 */
[----:B------:R-:W-:Y:S01]  /*0bb0*/  FADD.FTZ R44, R155, R52 ;  /* 0x000000349b2c7221 */ /* 0x000fe20000010000 */
[----:B------:R-:W-:Y:S01]  /*0bc0*/  FFMA.FTZ R159, R51, R52, R42 ;  /* 0x00000034339f7223 */ /* 0x000fe2000001002a */
[----:B------:R-:W-:Y:S02]  /*0bd0*/  HADD2.F32 R46, -RZ, R46.H1_H1 ;  /* 0x3000002eff2e7230 */ /* 0x000fe40000004100 */
[----:B------:R-:W-:Y:S01]  /*0be0*/  FADD.FTZ R124, R161, R124 ;  /* 0x0000007ca17c7221 */ /* 0x000fe20000010000 */
[--C-:B------:R-:W-:Y:S02]  /*0bf0*/  HADD2.F32 R181, -RZ, R56.reuse.H0_H0 ;  /* 0x20000038ffb57230 */ /* 0x100fe40000004100 */
[----:B------:R-:W-:Y:S01]  /*0c00*/  FFMA.FTZ R149, R0, R161, R149 ;  /* 0x000000a100957223 */ /* 0x000fe20000010095 */
[----:B------:R-:W-:-:S02]  /*0c10*/  HADD2.F32 R158, -RZ, R56.H1_H1 ;  /* 0x30000038ff9e7230 */ /* 0x000fc40000004100 */
[----:B------:R-:W-:Y:S01]  /*0c20*/  FMUL.FTZ R56, R82, R169 ;  /* 0x000000a952387220 */ /* 0x000fe20000410000 */
[----:B------:R-:W-:Y:S01]  /*0c30*/  FADD.FTZ R161, R44, R57 ;  /* 0x000000392ca17221 */ /* 0x000fe20000010000 */
[----:B------:R-:W-:Y:S01]  /*0c40*/  FFMA.FTZ R42, R48, R57, R159 ;  /* 0x00000039302a7223 */ /* 0x000fe2000001009f */
[--C-:B------:R-:W-:Y:S02]  /*0c50*/  HADD2.F32 R175, -RZ, R47.reuse.H0_H0 ;  /* 0x2000002fffaf7230 */ /* 0x100fe40000004100 */
[C---:B------:R-:W-:Y:S01]  /*0c60*/  FADD.FTZ R195, -R170.reuse, R61 ;  /* 0x0000003daac37221 */ /* 0x040fe20000010100 */
[----:B------:R-:W-:Y:S01]  /*0c70*/  FADD.FTZ R185, -R170, R54 ;  /* 0x00000036aab97221 */ /* 0x000fe20000010100 */
[----:B------:R-:W-:Y:S01]  /*0c80*/  FMUL.FTZ R61, R83, R46 ;  /* 0x0000002e533d7220 */ /* 0x000fe20000410000 */
[----:B------:R-:W-:Y:S01]  /*0c90*/  FADD.FTZ R44, R161, R56 ;  /* 0x00000038a12c7221 */ /* 0x000fe20000010000 */
[----:B------:R-:W-:Y:S01]  /*0ca0*/  FMUL.FTZ R54, R154, R171 ;  /* 0x000000ab9a367220 */ /* 0x000fe20000410000 */
[----:B------:R-:W-:Y:S01]  /*0cb0*/  FFMA.FTZ R159, R55, R56, R42 ;  /* 0x00000038379f7223 */ /* 0x000fe2000001002a */
[----:B------:R-:W-:-:S02]  /*0cc0*/  HADD2.F32 R156, -RZ, R47.H1_H1 ;  /* 0x3000002fff9c7230 */ /* 0x000fc40000004100 */
[----:B------:R-:W-:Y:S01]  /*0cd0*/  FADD.FTZ R191, -R170, R60 ;  /* 0x0000003caabf7221 */ /* 0x000fe20000010100 */
[--C-:B------:R-:W-:Y:S02]  /*0ce0*/  HADD2.F32 R199, -RZ, R59.reuse.H0_H0 ;  /* 0x2000003bffc77230 */ /* 0x100fe40000004100 */
[----:B------:R-:W-:Y:S01]  /*0cf0*/  FMUL.FTZ R60, R84, R175 ;  /* 0x000000af543c7220 */ /* 0x000fe20000410000 */
[----:B------:R-:W-:Y:S02]  /*0d00*/  HADD2.F32 R164, -RZ, R59.H1_H1 ;  /* 0x3000003bffa47230 */ /* 0x000fe40000004100 */
[----:B------:R-:W-:Y:S01]  /*0d10*/  FADD.FTZ R161, R44, R61 ;  /* 0x0000003d2ca17221 */ /* 0x000fe20000010000 */
[----:B------:R-:W-:Y:S01]  /*0d20*/  FMUL.FTZ R59, R154, R173 ;  /* 0x000000ad9a3b7220 */ /* 0x000fe20000410000 */
[----:B------:R-:W-:Y:S01]  /*0d30*/  FFMA.FTZ R42, R54, R61, R159 ;  /* 0x0000003d362a7223 */ /* 0x000fe2000001009f */
[----:B------:R-:W-:Y:S01]  /*0d40*/  FADD.FTZ R201, -R170, R63 ;  /* 0x0000003faac97221 */ /* 0x000fe20000010100 */
[----:B------:R-:W-:-:S02]  /*0d50*/  HADD2.F32 R193, -RZ, R58.H0_H0 ;  /* 0x2000003affc17230 */ /* 0x000fc40000004100 */
[----:B------:R-:W-:Y:S01]  /*0d60*/  FMUL.FTZ R63, R85, R156 ;  /* 0x0000009c553f7220 */ /* 0x000fe20000410000 */
[----:B------:R-:W-:Y:S02]  /*0d70*/  HADD2.F32 R162, -RZ, R58.H1_H1 ;  /* 0x3000003affa27230 */ /* 0x000fe40000004100 */
        /* <DEDUP_REMOVED lines=11> */
[----:B------:R-:W-:Y:S02]  /*0e30*/  HADD2.F32 R168, -RZ, R69.H1_H1 ;  /* 0x30000045ffa87230 */ /* 0x000fe40000004100 */
[----:B------:R-:W-:Y:S01]  /*0e40*/  FMUL.FTZ R69, R87, R158 ;  /* 0x0000009e57457220 */ /* 0x000fe20000410000 */
[----:B------:R-:W-:Y:S01]  /*0e50*/  FADD.FTZ R42, R165, R66 ;  /* 0x00000042a52a7221 */ /* 0x000fe20000010000 */
[----:B------:R-:W-:Y:S01]  /*0e60*/  FMUL.FTZ R62, R154, R183 ;  /* 0x000000b79a3e7220 */ /* 0x000fe20000410000 */
[----:B------:R-:W-:Y:S01]  /*0e70*/  FFMA.FTZ R165, R65, R66, R44 ;  /* 0x0000004241a57223 */ /* 0x000fe2000001002c */
[--C-:B------:R-:W-:Y:S02]  /*0e80*/  HADD2.F32 R205, -RZ, R68.reuse.H0_H0 ;  /* 0x20000044ffcd7230 */ /* 0x100fe40000004100 */
[----:B------:R-:W-:Y:S01]  /*0e90*/  FADD.FTZ R213, -R170, R67 ;  /* 0x00000043aad57221 */ /* 0x000fe20000010100 */
[----:B------:R-:W-:-:S02]  /*0ea0*/  HADD2.F32 R166, -RZ, R68.H1_H1 ;  /* 0x30000044ffa67230 */ /* 0x000fc40000004100 */
[----:B------:R-:W-:Y:S01]  /*0eb0*/  FMUL.FTZ R68, R88, R187 ;  /* 0x000000bb58447220 */ /* 0x000fe20000410000 */
        /* <DEDUP_REMOVED lines=9> */
[----:B------:R-:W-:Y:S01]  /*0f50*/  FADD.FTZ R215, -R170, R72 ;  /* 0x00000048aad77221 */ /* 0x000fe20000010100 */
[----:B------:R-:W-:Y:S01]  /*0f60*/  FADD.FTZ R174, R166, R109 ;  /* 0x0000006da6ae7221 */ /* 0x000fe20000010000 */
[----:B------:R-:W-:-:S02]  /*0f70*/  HADD2.F32 R3, -RZ, R71.H0_H0 ;  /* 0x20000047ff037230 */ /* 0x000fc40000004100 */
[----:B------:R-:W-:Y:S01]  /*0f80*/  FMUL.FTZ R72, R90, R193 ;  /* 0x000000c15a487220 */ /* 0x000fe20000410000 */
[----:B------:R-:W-:Y:S02]  /*0f90*/  HADD2.F32 R40, -RZ, R71.H1_H1 ;  /* 0x30000047ff287230 */ /* 0x000fe40000004100 */
[----:B------:R-:W-:Y:S01]  /*0fa0*/  FADD.FTZ R109, R44, R73 ;  /* 0x000000492c6d7221 */ /* 0x000fe20000010000 */
[----:B------:R-:W-:Y:S01]  /*0fb0*/  FMUL.FTZ R71, R154, R191 ;  /* 0x000000bf9a477220 */ /* 0x000fe20000410000 */
[----:B------:R-:W-:Y:S01]  /*0fc0*/  FFMA.FTZ R42, R64, R73, R165 ;  /* 0x00000049402a7223 */ /* 0x000fe200000100a5 */
[----:B------:R-:W-:Y:S01]  /*0fd0*/  FADD.FTZ R115, R160, R115 ;  /* 0x00000073a0737221 */ /* 0x000fe20000010000 */
[----:B------:R-:W-:Y:S01]  /*0fe0*/  FFMA.FTZ R139, R64, R160, R139 ;  /* 0x000000a0408b7223 */ /* 0x000fe2000001008b */
[----:B------:R-:W-:Y:S01]  /*0ff0*/  FMUL.FTZ R160, R154, R207 ;  /* 0x000000cf9aa07220 */ /* 0x000fe20000410000 */
[----:B------:R-:W-:Y:S01]  /*1000*/  FADD.FTZ R43, -R170, R74 ;  /* 0x0000004aaa2b7221 */ /* 0x000fe20000010100 */
[----:B------:R-:W-:Y:S01]  /*1010*/  FMUL.FTZ R155, R91, R162 ;  /* 0x000000a25b9b7220 */ /* 0x000fe20000410000 */
        /* <DEDUP_REMOVED lines=31> */
[----:B------:R-:W-:-:S02]  /*1210*/  HADD2.F32 R45, -RZ, R70.H0_H0 ;  /* 0x20000046ff2d7230 */ /* 0x000fc40000004100 */
[----:B------:R-:W-:Y:S01]  /*1220*/  FADD.FTZ R120, R169, R120 ;  /* 0x00000078a9787221 */ /* 0x000fe20000010000 */
[----:B------:R-:W-:Y:S01]  /*1230*/  FFMA.FTZ R144, R55, R169, R144 ;  /* 0x000000a937907223 */ /* 0x000fe20000010090 */
[C---:B------:R-:W-:Y:S01]  /*1240*/  FMUL.FTZ R162, R154.reuse, R213 ;  /* 0x000000d59aa27220 */ /* 0x040fe20000410000 */
[----:B------:R-:W-:Y:S01]  /*1250*/  FMUL.FTZ R169, R154, R215 ;  /* 0x000000d79aa97220 */ /* 0x000fe20000410000 */
[----:B------:R-:W-:Y:S01]  /*1260*/  FMUL.FTZ R165, R95, R166 ;  /* 0x000000a65fa57220 */ /* 0x000fe20000410000 */
[----:B------:R-:W-:Y:S01]  /*1270*/  FADD.FTZ R42, R109, R164 ;  /* 0x000000a46d2a7221 */ /* 0x000fe20000010000 */
[----:B------:R-:W-:Y:S01]  /*1280*/  FFMA.FTZ R107, R161, R164, R44 ;  /* 0x000000a4a16b7223 */ /* 0x000fe2000001002c */
[-C--:B------:R-:W-:Y:S01]  /*1290*/  FFMA.FTZ R131, R162, R168.reuse, R131 ;  /* 0x000000a8a2837223 */ /* 0x080fe20000010083 */
[----:B------:R-:W-:Y:S01]  /*12a0*/  FMUL.FTZ R167, R97, R168 ;  /* 0x000000a861a77220 */ /* 0x000fe20000410000 */
[----:B------:R-:W-:Y:S01]  /*12b0*/  FADD.FTZ R104, R45, R104 ;  /* 0x000000682d687221 */ /* 0x000fe20000010000 */
[-C--:B------:R-:W-:Y:S01]  /*12c0*/  FFMA.FTZ R128, R169, R45.reuse, R128 ;  /* 0x0000002da9807223 */ /* 0x080fe20000010080 */
[----:B------:R-:W-:Y:S01]  /*12d0*/  FMUL.FTZ R168, R98, R45 ;  /* 0x0000002d62a87220 */ /* 0x000fe20000410000 */
[----:B------:R-:W-:Y:S01]  /*12e0*/  FMUL.FTZ R166, R96, R211 ;  /* 0x000000d360a67220 */ /* 0x000fe20000410000 */
[----:B------:R-:W-:Y:S01]  /*12f0*/  FADD.FTZ R45, R42, R165 ;  /* 0x000000a52a2d7221 */ /* 0x000fe20000010000 */
[----:B------:R-:W-:Y:S01]  /*1300*/  FMUL.FTZ R163, R154, R209 ;  /* 0x000000d19aa37220 */ /* 0x000fe20000410000 */
[----:B------:R-:W-:-:S02]  /*1310*/  FFMA.FTZ R42, R160, R165, R107 ;  /* 0x000000a5a02a7223 */ /* 0x000fc4000001006b */
[----:B------:R-:W-:Y:S02]  /*1320*/  FADD.FTZ R44, R45, R166 ;  /* 0x000000a62d2c7221 */ /* 0x000fe40000010000 */
[----:B------:R-:W-:Y:S01]  /*1330*/  FFMA.FTZ R45, R163, R166, R42 ;  /* 0x000000a6a32d7223 */ /* 0x000fe2000001002a */
[----:B------:R-:W-:Y:S02]  /*1340*/  HADD2.F32 R70, -RZ, R70.H1_H1 ;  /* 0x30000046ff467230 */ /* 0x000fe40000004100 */
[----:B------:R-:W-:Y:S01]  /*1350*/  FADD.FTZ R75, -R170, R75 ;  /* 0x0000004baa4b7221 */ /* 0x000fe20000010100 */
        /* <DEDUP_REMOVED lines=12> */
[----:B------:R-:W-:Y:S01]  /*1420*/  FMUL.FTZ R172, R154, R75 ;  /* 0x0000004b9aac7220 */ /* 0x000fe20000410000 */
[----:B------:R-:W-:Y:S01]  /*1430*/  LOP3.LUT R41, R2, 0x7fffffc, RZ, 0xc0, !PT ;  /* 0x07fffffc02297812 */ /* 0x000fe200078ec0ff */
        /* <DEDUP_REMOVED lines=19> */
[----:B------:R-:W-:Y:S01]  /*1570*/  @!P6 IADD3 R41, R41, 0x4, RZ ;  /* 0x000000042929e810 */ /* 0x000fe20007ffe0ff */
[----:B------:R-:W-:Y:S01]  /*1580*/  FADD.FTZ R42, R42, R75 ;  /* 0x0000004b2a2a7221 */ /* 0x000fe20000010000 */
[----:B------:R-:W-:Y:S01]  /*1590*/  FFMA.FTZ R44, R172, R75, R44 ;  /* 0x0000004bac2c7223 */ /* 0x000fe2000001002c */
[----:B------:R-:W-:Y:S06]  /*15a0*/  BRA.DIV UR6, `(.L_x_1922) ;  /* 0x0000001206f47947 */ /* 0x000fec000b800000 */
[----:B------:R-:W0:Y:S01]  /*15b0*/  SHFL.DOWN PT, R3, R42, 0x10, 0x1f ;  /* 0x0a001f002a037f89 */ /* 0x000e2200000e0000 */
[----:B------:R-:W-:Y:S02]  /*15c0*/  MOV R133, R46 ;  /* 0x0000002e00857202 */ /* 0x000fe40000000f00 */
[----:B------:R-:W-:Y:S01]  /*15d0*/  MOV R109, R174 ;  /* 0x000000ae006d7202 */ /* 0x000fe20000000f00 */
        /* <DEDUP_REMOVED lines=18> */
.L_x_1934:
[----:B------:R-:W3:Y:S01]  /*1700*/  S2R R45, SR_CgaCtaId ;  /* 0x00000000002d7919 */ /* 0x000ee20000008800 */
[----:B------:R-:W-:Y:S01]  /*1710*/  MOV R40, 0x400 ;  /* 0x0000040000287802 */ /* 0x000fe20000000f00 */
[----:B------:R-:W-:Y:S01]  /*1720*/  UISETP.NE.AND UP0, UPT, UR16, URZ, UPT ;  /* 0x0000003f1000728c */ /* 0x000fe2000bf05270 */
[----:B------:R-:W-:Y:S01]  /*1730*/  @!P1 LOP3.LUT R2, R2, 0x3, RZ, 0xc0, !PT ;  /* 0x0000000302029812 */ /* 0x000fe200078ec0ff */
[----:B--2---:R-:W-:Y:S01]  /*1740*/  FADD.FTZ R3, R44, R3 ;  /* 0x000000032c037221 */ /* 0x004fe20000010000 */
        /* <DEDUP_REMOVED lines=10> */
[----:B------:R-:W-:-:S04]  /*17f0*/  LEA R175, R41, R40, 0x3 ;  /* 0x0000002829af7211 */ /* 0x000fc800078e18ff */
        /* <DEDUP_REMOVED lines=24> */
[-C--:B------:R-:W-:Y:S01]  /*1980*/  FFMA.FTZ R2, R173, R40.reuse, R41 ;  /* 0x00000028ad027223 */ /* 0x080fe20000010029 */
[C---:B------:R-:W-:Y:S01]  /*1990*/  FMUL.FTZ R51, R154.reuse, R51 ;  /* 0x000000339a337220 */ /* 0x040fe20000410000 */
[----:B------:R-:W-:Y:S01]  /*19a0*/  FMUL.FTZ R47, R154, R55 ;  /* 0x000000379a2f7220 */ /* 0x000fe20000410000 */
[----:B------:R-:W-:Y:S01]  /*19b0*/  FADD.FTZ R3, R70, -R3 ;  /* 0x8000000346037221 */ /* 0x000fe20000010000 */
[----:B------:R-:W-:Y:S01]  /*19c0*/  FADD.FTZ R159, R159, -R158 ;  /* 0x8000009e9f9f7221 */ /* 0x000fe20000010000 */
[----:B-----5:R-:W-:Y:S01]  /*19d0*/  @P3 FADD.FTZ R51, R6, R51 ;  /* 0x0000003306333221 */ /* 0x020fe20000010000 */
[----:B------:R-:W-:Y:S01]  /*19e0*/  @P3 FADD.FTZ R47, R8, R47 ;  /* 0x0000002f082f3221 */ /* 0x000fe20000010000 */
[----:B------:R-:W-:Y:S01]  /*19f0*/  FADD.FTZ R57, R57, -R48 ;  /* 0x8000003039397221 */ /* 0x000fe20000010000 */
[----:B------:R-:W-:Y:S01]  /*1a00*/  FADD.FTZ R171, R171, -R2 ;  /* 0x80000002abab7221 */ /* 0x000fe20000010000 */
[----:B------:R-:W-:Y:S01]  /*1a10*/  FMUL.FTZ R158, R154, R3 ;  /* 0x000000039a9e7220 */ /* 0x000fe20000410000 */
[----:B------:R-:W-:Y:S01]  /*1a20*/  @P1 F2FP.F16.F32.PACK_AB R2, RZ, R51 ;  /* 0x00000033ff02123e */ /* 0x000fe200000000ff */
[-CC-:B------:R-:W-:Y:S01]  /*1a30*/  FFMA.FTZ R54, R54, R40.reuse, R41.reuse ;  /* 0x0000002836367223 */ /* 0x180fe20000010029 */
[----:B------:R-:W-:Y:S01]  /*1a40*/  @P1 F2FP.F16.F32.PACK_AB R3, RZ, R47 ;  /* 0x0000002fff03123e */ /* 0x000fe200000000ff */
        /* <DEDUP_REMOVED lines=85> */
[----:B------:R-:W-:Y:S01]  /*1fa0*/  @P1 F2FP.F16.F32.PACK_AB R45, RZ, R59 ;  /* 0x0000003bff2d123e */ /* 0x000fe200000000ff */
[----:B0-----:R-:W-:Y:S01]  /*1fb0*/  @P2 IMAD.WIDE.U32 R56, R153, 0x20, R56 ;  /* 0x0000002099382825 */ /* 0x001fe200078e0038 */
[----:B------:R-:W-:-:S02]  /*1fc0*/  @P1 F2FP.F16.F32.PACK_AB R41, RZ, R46 ;  /* 0x0000002eff29123e */ /* 0x000fc400000000ff */
[----:B------:R-:W-:Y:S01]  /*1fd0*/  @P1 F2FP.F16.F32.PACK_AB R40, RZ, R42 ;  /* 0x0000002aff28123e */ /* 0x000fe200000000ff */
[----:B--2---:R-:W-:Y:S01]  /*1fe0*/  @P1 IMAD.WIDE.U32 R60, R153, 0x10, R54 ;  /* 0x00000010993c1825 */ /* 0x004fe200078e0036 */
[----:B------:R-:W-:Y:S01]  /*1ff0*/  ISETP.NE.AND.EX P3, PT, RZ, UR15, PT, P3 ;  /* 0x0000000fff007c0c */ /* 0x000fe2000bf65330 */
[----:B------:R-:W0:Y:S01]  /*2000*/  @P1 LDC.64 R54, c[0x0][0x300] ;  /* 0x0000c000ff361b82 */ /* 0x000e220000000a00 */
[----:B------:R-:W-:Y:S02]  /*2010*/  @P1 F2FP.F16.F32.PACK_AB R48, RZ, R50 ;  /* 0x00000032ff30123e */ /* 0x000fe400000000ff */
[----:B------:R-:W-:Y:S02]  /*2020*/  @P1 PRMT R31, R45, 0x7610, R31 ;  /* 0x000076102d1f1816 */ /* 0x000fe4000000001f */
[----:B------:R-:W-:Y:S02]  /*2030*/  @P1 F2FP.F16.F32.PACK_AB R0, RZ, R43 ;  /* 0x0000002bff00123e */ /* 0x000fe400000000ff */
[----:B------:R-:W-:-:S02]  /*2040*/  @P1 PRMT R30, R30, 0x5410, R41 ;  /* 0x000054101e1e1816 */ /* 0x000fc40000000029 */
[----:B------:R-:W-:Y:S02]  /*2050*/  @P1 F2FP.F16.F32.PACK_AB R62, RZ, R44 ;  /* 0x0000002cff3e123e */ /* 0x000fe400000000ff */
[----:B------:R-:W-:Y:S02]  /*2060*/  @P1 PRMT R29, R29, 0x5410, R40 ;  /* 0x000054101d1d1816 */ /* 0x000fe40000000028 */
[C---:B------:R-:W-:Y:S02]  /*2070*/  SEL R41, R44.reuse, R33, P3 ;  /* 0x000000212c297207 */ /* 0x040fe40001800000 */
[----:B------:R-:W-:Y:S01]  /*2080*/  F2FP.F16.F32.PACK_AB R44, R44, R43 ;  /* 0x0000002b2c2c723e */ /* 0x000fe200000000ff */
[----:B---3--:R-:W-:Y:S01]  /*2090*/  @P2 IMAD.WIDE.U32 R52, R152, 0x20, R52 ;  /* 0x0000002098342825 */ /* 0x008fe200078e0034 */
[----:B------:R-:W-:Y:S02]  /*20a0*/  SEL R40, R43, R32, P3 ;  /* 0x000000202b287207 */ /* 0x000fe40001800000 */
[----:B------:R-:W-:-:S02]  /*20b0*/  @P1 PRMT R31, R31, 0x5410, R48 ;  /* 0x000054101f1f1816 */ /* 0x000fc40000000030 */
[C---:B------:R-:W-:Y:S02]  /*20c0*/  SEL R43, R42.reuse, R35, P3 ;  /* 0x000000232a2b7207 */ /* 0x040fe40001800000 */
[----:B------:R-:W-:Y:S01]  /*20d0*/  F2FP.F16.F32.PACK_AB R45, R42, R51 ;  /* 0x000000332a2d723e */ /* 0x000fe200000000ff */
[----:B0-----:R-:W-:Y:S01]  /*20e0*/  @P1 IMAD.WIDE.U32 R54, R152, 0x10, R54 ;  /* 0x0000001098361825 */ /* 0x001fe200078e0036 */
[----:B------:R-:W-:Y:S02]  /*20f0*/  SEL R49, R46, R37, P3 ;  /* 0x000000252e317207 */ /* 0x000fe40001800000 */
[----:B------:R-:W-:Y:S02]  /*2100*/  @P1 PRMT R28, R0, 0x7610, R28 ;  /* 0x00007610001c1816 */ /* 0x000fe4000000001c */
[----:B------:R-:W-:Y:S02]  /*2110*/  SEL R42, R51, R34, P3 ;  /* 0x00000022332a7207 */ /* 0x000fe40001800000 */
[----:B------:R-:W-:-:S02]  /*2120*/  F2FP.F16.F32.PACK_AB R46, R46, R47 ;  /* 0x0000002f2e2e723e */ /* 0x000fc400000000ff */
[----:B------:R-:W-:Y:S01]  /*2130*/  SEL R48, R47, R36, P3 ;  /* 0x000000242f307207 */ /* 0x000fe20001800000 */
[----:B------:R0:W-:Y:S01]  /*2140*/  @P2 STG.E.128 desc[UR4][R56.64], R40 ;  /* 0x0000002838002986 */ /* 0x0001e2000c101d04 */
[C---:B------:R-:W-:Y:S02]  /*2150*/  SEL R51, R50.reuse, R39, P3 ;  /* 0x0000002732337207 */ /* 0x040fe40001800000 */
[----:B------:R-:W-:Y:S02]  /*2160*/  F2FP.F16.F32.PACK_AB R47, R50, R59 ;  /* 0x0000003b322f723e */ /* 0x000fe400000000ff */
[----:B------:R-:W-:Y:S01]  /*2170*/  SEL R50, R59, R38, P3 ;  /* 0x000000263b327207 */ /* 0x000fe20001800000 */
[----:B-1----:R-:W-:Y:S01]  /*2180*/  IMAD.WIDE.U32 R58, R153, 0x10, R2 ;  /* 0x00000010993a7825 */ /* 0x002fe200078e0002 */
[----:B------:R-:W-:Y:S02]  /*2190*/  @P1 PRMT R28, R28, 0x5410, R62 ;  /* 0x000054101c1c1816 */ /* 0x000fe4000000003e */
[----:B------:R-:W-:Y:S01]  /*21a0*/  @P1 F2FP.F16.F32.PACK_AB R0, RZ, R65 ;  /* 0x00000041ff00123e */ /* 0x000fe200000000ff */
[----:B------:R1:W-:Y:S01]  /*21b0*/  @P2 STG.E.128 desc[UR4][R56.64+0x10], R48 ;  /* 0x0000103038002986 */ /* 0x0003e2000c101d04 */
[----:B------:R-:W-:-:S02]  /*21c0*/  @P1 F2FP.F16.F32.PACK_AB R69, RZ, R157 ;  /* 0x0000009dff45123e */ /* 0x000fc400000000ff */
[----:B------:R-:W-:Y:S01]  /*21d0*/  @P1 F2FP.F16.F32.PACK_AB R62, RZ, R71 ;  /* 0x00000047ff3e123e */ /* 0x000fe200000000ff */
[----:B------:R2:W-:Y:S01]  /*21e0*/  STG.E.128 desc[UR4][R58.64], R44 ;  /* 0x0000002c3a007986 */ /* 0x0005e2000c101d04 */
[----:B------:R-:W-:Y:S02]  /*21f0*/  @P1 F2FP.F16.F32.PACK_AB R72, RZ, R70 ;  /* 0x00000046ff48123e */ /* 0x000fe400000000ff */
[----:B------:R-:W-:Y:S01]  /*2200*/  @P1 F2FP.F16.F32.PACK_AB R63, RZ, R68 ;  /* 0x00000044ff3f123e */ /* 0x000fe200000000ff */
[----:B------:R3:W-:Y:S01]  /*2210*/  @P1 STG.E.128 desc[UR4][R60.64], R28 ;  /* 0x0000001c3c001986 */ /* 0x0007e2000c101d04 */
[----:B0-----:R-:W-:Y:S02]  /*2220*/  SEL R41, R64, R33, P3 ;  /* 0x0000002140297207 */ /* 0x001fe40001800000 */
[----:B------:R-:W-:Y:S02]  /*2230*/  SEL R40, R65, R32, P3 ;  /* 0x0000002041287207 */ /* 0x000fe40001800000 */
[----:B------:R-:W-:-:S02]  /*2240*/  SEL R43, R66, R35, P3 ;  /* 0x00000023422b7207 */ /* 0x000fc40001800000 */
[----:B------:R-:W-:Y:S02]  /*2250*/  SEL R42, R67, R34, P3 ;  /* 0x00000022432a7207 */ /* 0x000fe40001800000 */
[----:B------:R-:W-:Y:S02]  /*2260*/  SEL R32, R161, R32, P3 ;  /* 0x00000020a1207207 */ /* 0x000fe40001800000 */
[----:B-1----:R-:W-:Y:S01]  /*2270*/  @P1 F2FP.F16.F32.PACK_AB R57, RZ, R67 ;  /* 0x00000043ff39123e */ /* 0x002fe200000000ff */
[----:B------:R-:W-:Y:S01]  /*2280*/  @P2 STG.E.128 desc[UR4][R52.64], R40 ;  /* 0x0000002834002986 */ /* 0x000fe2000c101d04 */
[----:B------:R-:W-:Y:S02]  /*2290*/  SEL R49, R68, R37, P3 ;  /* 0x0000002544317207 */ /* 0x000fe40001800000 */
[----:B--2---:R-:W-:Y:S02]  /*22a0*/  @P1 F2FP.F16.F32.PACK_AB R59, RZ, R64 ;  /* 0x00000040ff3b123e */ /* 0x004fe400000000ff */
[----:B------:R-:W-:-:S02]  /*22b0*/  SEL R48, R71, R36, P3 ;  /* 0x0000002447307207 */ /* 0x000fc40001800000 */
[----:B---3--:R-:W-:Y:S02]  /*22c0*/  @P1 PRMT R28, R0, 0x7610, R28 ;  /* 0x00007610001c1816 */ /* 0x008fe4000000001c */
[----:B------:R-:W-:Y:S02]  /*22d0*/  @P1 F2FP.F16.F32.PACK_AB R61, RZ, R66 ;  /* 0x00000042ff3d123e */ /* 0x000fe400000000ff */
        /* <DEDUP_REMOVED lines=12> */
[----:B------:R-:W-:Y:S02]  /*23a0*/  F2FP.F16.F32.PACK_AB R44, R64, R65 ;  /* 0x00000041402c723e */ /* 0x000fe400000000ff */
[----:B------:R-:W-:Y:S02]  /*23b0*/  F2FP.F16.F32.PACK_AB R45, R66, R67 ;  /* 0x00000043422d723e */ /* 0x000fe400000000ff */
[----:B------:R-:W-:-:S02]  /*23c0*/  F2FP.F16.F32.PACK_AB R46, R68, R71 ;  /* 0x00000047442e723e */ /* 0x000fc400000000ff */
[----:B------:R-:W-:Y:S02]  /*23d0*/  F2FP.F16.F32.PACK_AB R47, R70, R157 ;  /* 0x0000009d462f723e */ /* 0x000fe400000000ff */
[----:B------:R-:W-:Y:S02]  /*23e0*/  @P1 PRMT R31, R31, 0x5410, R72 ;  /* 0x000054101f1f1816 */ /* 0x000fe40000000048 */
[----:B------:R-:W-:Y:S01]  /*23f0*/  @P1 PRMT R30, R30, 0x5410, R63 ;  /* 0x000054101e1e1816 */ /* 0x000fe2000000003f */
[----:B------:R0:W-:Y:S01]  /*2400*/  STG.E.128 desc[UR4][R56.64], R44 ;  /* 0x0000002c38007986 */ /* 0x0001e2000c101d04 */
[----:B------:R-:W-:Y:S02]  /*2410*/  @P1 F2FP.F16.F32.PACK_AB R63, RZ, R171 ;  /* 0x000000abff3f123e */ /* 0x000fe400000000ff */
[----:B------:R-:W-:Y:S01]  /*2420*/  @P1 F2FP.F16.F32.PACK_AB R0, RZ, R161 ;  /* 0x000000a1ff00123e */ /* 0x000fe200000000ff */
[----:B------:R3:W-:Y:S01]  /*2430*/  @P1 STG.E.128 desc[UR4][R54.64], R28 ;  /* 0x0000001c36001986 */ /* 0x0007e2000c101d04 */
[----:B------:R-:W-:-:S02]  /*2440*/  @P1 F2FP.F16.F32.PACK_AB R64, RZ, R154 ;  /* 0x0000009aff40123e */ /* 0x000fc400000000ff */
[----:B--2---:R-:W-:Y:S02]  /*2450*/  @P1 F2FP.F16.F32.PACK_AB R53, RZ, R163 ;  /* 0x000000a3ff35123e */ /* 0x004fe400000000ff */
[----:B------:R-:W-:Y:S02]  /*2460*/  @P1 F2FP.F16.F32.PACK_AB R62, RZ, R158 ;  /* 0x0000009eff3e123e */ /* 0x000fe400000000ff */
[----:B------:R-:W-:Y:S02]  /*2470*/  @P1 F2FP.F16.F32.PACK_AB R48, RZ, R74 ;  /* 0x0000004aff30123e */ /* 0x000fe400000000ff */
[----:B------:R-:W-:Y:S02]  /*2480*/  SEL R33, R74, R33, P3 ;  /* 0x000000214a217207 */ /* 0x000fe40001800000 */
[----:B------:R-:W-:Y:S02]  /*2490*/  SEL R34, R163, R34, P3 ;  /* 0x00000022a3227207 */ /* 0x000fe40001800000 */
[----:B------:R-:W-:Y:S01]  /*24a0*/  SEL R35, R156, R35, P3 ;  /* 0x000000239c237207 */ /* 0x000fe20001800000 */
[----:B0-----:R-:W-:Y:S01]  /*24b0*/  @P2 IMAD.WIDE.U32 R44, R151, 0x20, R58 ;  /* 0x00000020972c2825 */ /* 0x001fe200078e003a */
[----:B------:R-:W-:-:S02]  /*24c0*/  @P1 F2FP.F16.F32.PACK_AB R57, RZ, R169 ;  /* 0x000000a9ff39123e */ /* 0x000fc400000000ff */
[----:B------:R-:W-:Y:S01]  /*24d0*/  SEL R36, R169, R36, P3 ;  /* 0x00000024a9247207 */ /* 0x000fe20001800000 */
[----:B-1----:R-:W-:Y:S01]  /*24e0*/  @P1 IMAD.WIDE.U32 R46, R151, 0x10, R60 ;  /* 0x00000010972e1825 */ /* 0x002fe200078e003c */
[----:B---3--:R-:W-:Y:S01]  /*24f0*/  @P1 F2FP.F16.F32.PACK_AB R55, RZ, R156 ;  /* 0x0000009cff37123e */ /* 0x008fe200000000ff */
        /* <DEDUP_REMOVED lines=49> */
.L_x_1921:
[----:B------:R-:W1:Y:S01]  /*2810*/  S2UR UR6, SR_CTAID.X ;  /* 0x00000000000679c3 */ /* 0x000e620000002500 */
[----:B------:R-:W-:-:S07]  /*2820*/  LOP3.LUT R15, R76, 0x7f, RZ, 0xc0, !PT ;  /* 0x0000007f4c0f7812 */ /* 0x000fce00078ec0ff */
[----:B0-----:R-:W0:Y:S08]  /*2830*/  LDC.64 R2, c[0x0][0x2d0] ;  /* 0x0000b400ff027b82 */ /* 0x001e300000000a00 */
[----:B------:R-:W2:Y:S01]  /*2840*/  LDC.64 R12, c[0x0][0x2d8] ;  /* 0x0000b600ff0c7b82 */ /* 0x000ea20000000a00 */
[----:B-1----:R-:W-:Y:S01]  /*2850*/  LEA.HI R0, R76, UR6, RZ, 0x19 ;  /* 0x000000064c007c11 */ /* 0x002fe2000f8fc8ff */
[----:B------:R-:W-:-:S04]  /*2860*/  ULDC UR6, c[0x0][0x218] ;  /* 0x0000860000067ab9 */ /* 0x000fc80000000800 */
[----:B------:R-:W-:-:S05]  /*2870*/  IMAD R0, R0, UR6, RZ ;  /* 0x0000000600007c24 */ /* 0x000fca000f8e02ff */
[----:B------:R-:W-:-:S05]  /*2880*/  LEA.HI R15, R0, R15, RZ, 0x1d ;  /* 0x0000000f000f7211 */ /* 0x000fca00078fe8ff */
[----:B0-----:R-:W-:-:S04]  /*2890*/  IMAD.WIDE.U32 R2, R15, 0x20, R2 ;  /* 0x000000200f027825 */ /* 0x001fc800078e0002 */
        /* <DEDUP_REMOVED lines=14> */
.L_x_1922:
[----:B------:R-:W-:Y:S01]  /*2980*/  HFMA2.MMA R179, -RZ, RZ, 0, 9.5367431640625e-07 ;  /* 0x00000010ffb37435 */ /* 0x000fe200000001ff */
[----:B------:R-:W-:Y:S02]  /*2990*/  MOV R178, R42 ;  /* 0x0000002a00b27202 */ /* 0x000fe40000000f00 */
[----:B------:R-:W-:Y:S02]  /*29a0*/  MOV R180, 0x1f ;  /* 0x0000001f00b47802 */ /* 0x000fe40000000f00 */
[----:B------:R-:W-:Y:S02]  /*29b0*/  MOV R177, 0xffffffff ;  /* 0xffffffff00b17802 */ /* 0x000fe40000000f00 */
[----:B------:R-:W-:Y:S02]  /*29c0*/  MOV R133, R46 ;  /* 0x0000002e00857202 */ /* 0x000fe40000000f00 */
[----:B------:R-:W-:-:S07]  /*29d0*/  MOV R109, R174 ;  /* 0x000000ae006d7202 */ /* 0x000fce0000000f00 */
[----:B-----5:R-:W-:Y:S05]  /*29e0*/  WARPSYNC.COLLECTIVE R177, `(.L_x_1924) ;  /* 0x00000000b1087348 */ /* 0x020fea0003c00000 */
[----:B------:R0:W1:Y:S02]  /*29f0*/  SHFL.DOWN P2, R107, R178, R179, R180 ;  /* 0x080000b3b26b7389 */ /* 0x00006400000400b4 */
[----:B01---5:R-:W-:Y:S01]  /*2a00*/  ENDCOLLECTIVE ;  /* 0x000000000000791b */ /* 0x023fe20003800000 */
.L_x_1924:
[----:B------:R-:W-:Y:S02]  /*2a10*/  MOV R178, R44 ;  /* 0x0000002c00b27202 */ /* 0x000fe40000000f00 */
[----:B------:R-:W-:-:S07]  /*2a20*/  MOV R3, R107 ;  /* 0x0000006b00037202 */ /* 0x000fce0000000f00 */
[----:B------:R-:W-:Y:S05]  /*2a30*/  WARPSYNC.COLLECTIVE R177, `(.L_x_1925) ;  /* 0x00000000b1087348 */ /* 0x000fea0003c00000 */
[----:B------:R0:W1:Y:S02]  /*2a40*/  SHFL.DOWN P2, R107, R178, R179, R180 ;  /* 0x080000b3b26b7389 */ /* 0x00006400000400b4 */
[----:B01----:R-:W-:Y:S01]  /*2a50*/  ENDCOLLECTIVE ;  /* 0x000000000000791b */ /* 0x003fe20003800000 */
.L_x_1925:
[----:B------:R-:W-:Y:S01]  /*2a60*/  FADD.FTZ R3, R42, R3 ;  /* 0x000000032a037221 */ /* 0x000fe20000010000 */
[----:B------:R-:W-:-:S04]  /*2a70*/  HFMA2.MMA R179, -RZ, RZ, 0, 4.76837158203125e-07 ;  /* 0x00000008ffb37435 */ /* 0x000fc800000001ff */
[----:B------:R-:W-:Y:S02]  /*2a80*/  MOV R178, R3 ;  /* 0x0000000300b27202 */ /* 0x000fe40000000f00 */
[----:B------:R-:W-:-:S07]  /*2a90*/  MOV R43, R107 ;  /* 0x0000006b002b7202 */ /* 0x000fce0000000f00 */
[----:B------:R-:W-:Y:S05]  /*2aa0*/  WARPSYNC.COLLECTIVE R177, `(.L_x_1926) ;  /* 0x00000000b1087348 */ /* 0x000fea0003c00000 */
[----:B------:R0:W1:Y:S02]  /*2ab0*/  SHFL.DOWN P2, R107, R178, R179, R180 ;  /* 0x080000b3b26b7389 */ /* 0x00006400000400b4 */
[----:B01----:R-:W-:Y:S01]  /*2ac0*/  ENDCOLLECTIVE ;  /* 0x000000000000791b */ /* 0x003fe20003800000 */
.L_x_1926:
[----:B------:R-:W-:-:S05]  /*2ad0*/  FADD.FTZ R43, R44, R43 ;  /* 0x0000002b2c2b7221 */ /* 0x000fca0000010000 */
[----:B------:R-:W-:Y:S02]  /*2ae0*/  MOV R178, R43 ;  /* 0x0000002b00b27202 */ /* 0x000fe40000000f00 */
[----:B------:R-:W-:-:S07]  /*2af0*/  MOV R40, R107 ;  /* 0x0000006b00287202 */ /* 0x000fce0000000f00 */
[----:B------:R-:W-:Y:S05]  /*2b00*/  WARPSYNC.COLLECTIVE R177, `(.L_x_1927) ;  /* 0x00000000b1087348 */ /* 0x000fea0003c00000 */
[----:B------:R0:W1:Y:S02]  /*2b10*/  SHFL.DOWN P2, R107, R178, R179, R180 ;  /* 0x080000b3b26b7389 */ /* 0x00006400000400b4 */
[----:B01----:R-:W-:Y:S01]  /*2b20*/  ENDCOLLECTIVE ;  /* 0x000000000000791b */ /* 0x003fe20003800000 */
.L_x_1927:
[----:B------:R-:W-:Y:S01]  /*2b30*/  FADD.FTZ R40, R3, R40 ;  /* 0x0000002803287221 */ /* 0x000fe20000010000 */
[----:B------:R-:W-:-:S04]  /*2b40*/  HFMA2.MMA R179, -RZ, RZ, 0, 2.384185791015625e-07 ;  /* 0x00000004ffb37435 */ /* 0x000fc800000001ff */
[----:B------:R-:W-:Y:S02]  /*2b50*/  MOV R178, R40 ;  /* 0x0000002800b27202 */ /* 0x000fe40000000f00 */
[----:B------:R-:W-:-:S07]  /*2b60*/  MOV R176, R107 ;  /* 0x0000006b00b07202 */ /* 0x000fce0000000f00 */
[----:B------:R-:W-:Y:S05]  /*2b70*/  WARPSYNC.COLLECTIVE R177, `(.L_x_1928) ;  /* 0x00000000b1087348 */ /* 0x000fea0003c00000 */
[----:B------:R0:W1:Y:S02]  /*2b80*/  SHFL.DOWN P2, R107, R178, R179, R180 ;  /* 0x080000b3b26b7389 */ /* 0x00006400000400b4 */
[----:B01----:R-:W-:Y:S01]  /*2b90*/  ENDCOLLECTIVE ;  /* 0x000000000000791b */ /* 0x003fe20003800000 */
.L_x_1928:
[----:B------:R-:W-:-:S05]  /*2ba0*/  FADD.FTZ R176, R43, R176 ;  /* 0x000000b02bb07221 */ /* 0x000fca0000010000 */
[----:B------:R-:W-:Y:S02]  /*2bb0*/  MOV R178, R176 ;  /* 0x000000b000b27202 */ /* 0x000fe40000000f00 */
[----:B------:R-:W-:-:S07]  /*2bc0*/  MOV R45, R107 ;  /* 0x0000006b002d7202 */ /* 0x000fce0000000f00 */
[----:B------:R-:W-:Y:S05]  /*2bd0*/  WARPSYNC.COLLECTIVE R177, `(.L_x_1929) ;  /* 0x00000000b1087348 */ /* 0x000fea0003c00000 */
[----:B------:R0:W1:Y:S02]  /*2be0*/  SHFL.DOWN P2, R107, R178, R179, R180 ;  /* 0x080000b3b26b7389 */ /* 0x00006400000400b4 */
[----:B01----:R-:W-:Y:S01]  /*2bf0*/  ENDCOLLECTIVE ;  /* 0x000000000000791b */ /* 0x003fe20003800000 */
.L_x_1929:
[----:B------:R-:W-:Y:S01]  /*2c00*/  FADD.FTZ R45, R40, R45 ;  /* 0x0000002d282d7221 */ /* 0x000fe20000010000 */
[----:B------:R-:W-:-:S04]  /*2c10*/  HFMA2.MMA R179, -RZ, RZ, 0, 1.1920928955078125e-07 ;  /* 0x00000002ffb37435 */ /* 0x000fc800000001ff */
[----:B------:R-:W-:Y:S02]  /*2c20*/  MOV R178, R45 ;  /* 0x0000002d00b27202 */ /* 0x000fe40000000f00 */
[----:B------:R-:W-:-:S07]  /*2c30*/  MOV R47, R107 ;  /* 0x0000006b002f7202 */ /* 0x000fce0000000f00 */
[----:B------:R-:W-:Y:S05]  /*2c40*/  WARPSYNC.COLLECTIVE R177, `(.L_x_1930) ;  /* 0x00000000b1087348 */ /* 0x000fea0003c00000 */
[----:B------:R0:W1:Y:S02]  /*2c50*/  SHFL.DOWN P2, R107, R178, R179, R180 ;  /* 0x080000b3b26b7389 */ /* 0x00006400000400b4 */
[----:B01----:R-:W-:Y:S01]  /*2c60*/  ENDCOLLECTIVE ;  /* 0x000000000000791b */ /* 0x003fe20003800000 */
.L_x_1930:
[----:B------:R-:W-:-:S05]  /*2c70*/  FADD.FTZ R47, R176, R47 ;  /* 0x0000002fb02f7221 */ /* 0x000fca0000010000 */
[----:B------:R-:W-:Y:S02]  /*2c80*/  MOV R178, R47 ;  /* 0x0000002f00b27202 */ /* 0x000fe40000000f00 */
[----:B------:R-:W-:-:S07]  /*2c90*/  MOV R42, R107 ;  /* 0x0000006b002a7202 */ /* 0x000fce0000000f00 */
[----:B------:R-:W-:Y:S05]  /*2ca0*/  WARPSYNC.COLLECTIVE R177, `(.L_x_1931) ;  /* 0x00000000b1087348 */ /* 0x000fea0003c00000 */
[----:B------:R0:W1:Y:S02]  /*2cb0*/  SHFL.DOWN P2, R107, R178, R179, R180 ;  /* 0x080000b3b26b7389 */ /* 0x00006400000400b4 */
[----:B01----:R-:W-:Y:S01]  /*2cc0*/  ENDCOLLECTIVE ;  /* 0x000000000000791b */ /* 0x003fe20003800000 */
.L_x_1931:
[----:B------:R-:W-:Y:S01]  /*2cd0*/  FADD.FTZ R42, R45, R42 ;  /* 0x0000002a2d2a7221 */ /* 0x000fe20000010000 */
[----:B------:R-:W-:-:S04]  /*2ce0*/  HFMA2.MMA R179, -RZ, RZ, 0, 5.9604644775390625e-08 ;  /* 0x00000001ffb37435 */ /* 0x000fc800000001ff */
[----:B------:R-:W-:Y:S02]  /*2cf0*/  MOV R178, R42 ;  /* 0x0000002a00b27202 */ /* 0x000fe40000000f00 */
[----:B------:R-:W-:-:S07]  /*2d00*/  MOV R44, R107 ;  /* 0x0000006b002c7202 */ /* 0x000fce0000000f00 */
[----:B------:R-:W-:Y:S05]  /*2d10*/  WARPSYNC.COLLECTIVE R177, `(.L_x_1932) ;  /* 0x00000000b1087348 */ /* 0x000fea0003c00000 */
[----:B------:R0:W1:Y:S02]  /*2d20*/  SHFL.DOWN P2, R107, R178, R179, R180 ;  /* 0x080000b3b26b7389 */ /* 0x00006400000400b4 */
[----:B01----:R-:W-:Y:S01]  /*2d30*/  ENDCOLLECTIVE ;  /* 0x000000000000791b */ /* 0x003fe20003800000 */
.L_x_1932:
[----:B------:R-:W-:-:S05]  /*2d40*/  FADD.FTZ R44, R47, R44 ;  /* 0x0000002c2f2c7221 */ /* 0x000fca0000010000 */
[----:B------:R-:W-:Y:S02]  /*2d50*/  MOV R178, R44 ;  /* 0x0000002c00b27202 */ /* 0x000fe40000000f00 */
[----:B------:R-:W-:-:S07]  /*2d60*/  MOV R43, R107 ;  /* 0x0000006b002b7202 */ /* 0x000fce0000000f00 */
[----:B------:R-:W-:Y:S05]  /*2d70*/  WARPSYNC.COLLECTIVE R177, `(.L_x_1933) ;  /* 0x00000000b1087348 */ /* 0x000fea0003c00000 */
[----:B------:R0:W1:Y:S02]  /*2d80*/  SHFL.DOWN P2, R107, R178, R179, R180 ;  /* 0x080000b3b26b7389 */ /* 0x00006400000400b4 */
[----:B01----:R-:W-:Y:S01]  /*2d90*/  ENDCOLLECTIVE ;  /* 0x000000000000791b */ /* 0x003fe20003800000 */
.L_x_1933:
[----:B------:R-:W-:Y:S02]  /*2da0*/  MOV R3, R107 ;  /* 0x0000006b00037202 */ /* 0x000fe40000000f00 */
[----:B------:R-:W-:Y:S01]  /*2db0*/  MOV R107, R175 ;  /* 0x000000af006b7202 */ /* 0x000fe20000000f00 */
[----:B------:R-:W-:Y:S06]  /*2dc0*/  BRA `(.L_x_1934) ;  /* 0xffffffe8004c7947 */ /* 0x000fec000383ffff */
.L_x_1935:
        /* <DEDUP_REMOVED lines=11> */
.L_x_3289:


//--------------------- .text._ZN10layer_norm31ln_parallel_residual_bwd_kernelINS_13Kernel_traitsI6__halfS2_fS2_fjLj3072ELj1ELj1ELj4ELj16ENS_18Kernel_traits_baseILj3072ES2_S2_fS2_fjLj128EEEEELb1ELb0ELb0EEEvNS_9BwdParamsE --------------------------
	.section	.text._ZN10layer_norm31ln_parallel_residual_bwd_kernelINS_13Kernel_traitsI6__halfS2_fS2_fjLj3072ELj1ELj1ELj4ELj16ENS_18Kernel_traits_baseILj3072ES2_S2_fS2_fjLj128EEEEELb1ELb0ELb0EEEvNS_9BwdParamsE,"ax",@progbits
	.align	128
        .global         _ZN10layer_norm31ln_parallel_residual_bwd_kernelINS_13Kernel_traitsI6__halfS2_fS2_fjLj3072ELj1ELj1ELj4ELj16ENS_18Kernel_traits_baseILj3072ES2_S2_fS2_fjLj128EEEEELb1ELb0ELb0EEEvNS_9BwdParamsE
        .type           _ZN10layer_norm31ln_parallel_residual_bwd_kernelINS_13Kernel_traitsI6__halfS2_fS2_fjLj3072ELj1ELj1ELj4ELj16ENS_18Kernel_traits_baseILj3072ES2_S2_fS2_fjLj128EEEEELb1ELb0ELb0EEEvNS_9BwdParamsE,@function
        .size           _ZN10layer_norm31ln_parallel_residual_bwd_kernelINS_13Kernel_traitsI6__halfS2_fS2_fjLj3072ELj1ELj1ELj4ELj16ENS_18Kernel_traits_baseILj3072ES2_S2_fS2_fjLj128EEEEELb1ELb0ELb0EEEvNS_9BwdParamsE,(.L_x_3290 - _ZN10layer_norm31ln_parallel_residual_bwd_kernelINS_13Kernel_traitsI6__halfS2_fS2_fjLj3072ELj1ELj1ELj4ELj16ENS_18Kernel_traits_baseILj3072ES2_S2_fS2_fjLj128EEEEELb1ELb0ELb0EEEvNS_9BwdParamsE)
        .other          _ZN10layer_norm31ln_parallel_residual_bwd_kernelINS_13Kernel_traitsI6__halfS2_fS2_fjLj3072ELj1ELj1ELj4ELj16ENS_18Kernel_traits_baseILj3072ES2_S2_fS2_fjLj128EEEEELb1ELb0ELb0EEEvNS_9BwdParamsE,@"STO_CUDA_ENTRY STV_DEFAULT"
_ZN10layer_norm31ln_parallel_residual_bwd_kernelINS_13Kernel_traitsI6__halfS2_fS2_fjLj3072ELj1ELj1ELj4ELj16ENS_18Kernel_traits_baseILj3072ES2_S2_fS2_fjLj128EEEEELb1ELb0ELb0EEEvNS_9BwdParamsE:
.text._ZN10layer_norm31ln_parallel_residual_bwd_kernelINS_13Kernel_traitsI6__halfS2_fS2_fjLj3072ELj1ELj1ELj4ELj16ENS_18Kernel_traits_baseILj3072ES2_S2_fS2_fjLj128EEEEELb1ELb0ELb0EEEvNS_9BwdParamsE:
[----:B------:R-:W0:Y:S01]  /*0000*/  LDC R1, c[0x0][0x28] ;  /* 0x00000a00ff017b82 */ /* 0x000e220000000800 */
[----:B------:R-:W1:Y:S01]  /*0010*/  S2R R48, SR_TID.X ;  /* 0x0000000000307919 */ /* 0x000e620000002100 */
[----:B------:R-:W-:-:S06]  /*0020*/  ULDC UR4, c[0x0][0x218] ;  /* 0x0000860000047ab9 */ /* 0x000fcc0000000800 */
[----:B------:R-:W2:Y:S01]  /*0030*/  S2UR UR6, SR_CTAID.X ;  /* 0x00000000000679c3 */ /* 0x000ea20000002500 */
        /* <DEDUP_REMOVED lines=21> */
[----:B------:R-:W-:Y:S02]  /*0190*/  P2R R210, PR, RZ, 0x4 ;  /* 0x00000004ffd27803 */ /* 0x000fe40000000000 */
[----:B------:R-:W-:-:S03]  /*01a0*/  P2R R209, PR, RZ, 0x2 ;  /* 0x00000002ffd17803 */ /* 0x000fc60000000000 */
[----:B------:R-:W0:Y:S08]  /*01b0*/  @P2 LDC.64 R2, c[0x0][0x260] ;  /* 0x00009800ff022b82 */ /* 0x000e300000000a00 */
[----:B------:R-:W1:Y:S08]  /*01c0*/  @P2 LDC.64 R16, c[0x0][0x268] ;  /* 0x00009a00ff102b82 */ /* 0x000e700000000a00 */
[----:B------:R-:W3:Y:S08]  /*01d0*/  @P0 LDC.64 R18, c[0x0][0x260] ;  /* 0x00009800ff120b82 */ /* 0x000ef00000000a00 */
[----:B------:R-:W4:Y:S01]  /*01e0*/  @P0 LDC.64 R20, c[0x0][0x268] ;  /* 0x00009a00ff140b82 */ /* 0x000f220000000a00 */
[----:B0-----:R-:W-:-:S05]  /*01f0*/  @P2 IMAD.WIDE.U32 R2, R31, 0x10, R2 ;  /* 0x000000101f022825 */ /* 0x001fca00078e0002 */
[----:B------:R2:W5:Y:S01]  /*0200*/  @P2 LDG.E.128 R44, desc[UR4][R2.64] ;  /* 0x00000004022c2981 */ /* 0x000562000c1e1d00 */
[C---:B-1----:R-:W-:Y:S01]  /*0210*/  @P2 IMAD.WIDE.U32 R16, R31.reuse, 0x10, R16 ;  /* 0x000000101f102825 */ /* 0x042fe200078e0010 */
[----:B------:R-:W-:Y:S01]  /*0220*/  @P2 LOP3.LUT R31, R31, 0x80, RZ, 0xfc, !PT ;  /* 0x000000801f1f2812 */ /* 0x000fe200078efcff */
[----:B------:R-:W0:Y:S03]  /*0230*/  @P1 LDC.64 R26, c[0x0][0x260] ;  /* 0x00009800ff1a1b82 */ /* 0x000e260000000a00 */
[----:B------:R1:W5:Y:S01]  /*0240*/  @P2 LDG.E.128 R244, desc[UR4][R16.64] ;  /* 0x0000000410f42981 */ /* 0x000362000c1e1d00 */
[----:B---3--:R-:W-:-:S04]  /*0250*/  @P0 IMAD.WIDE.U32 R22, R31, 0x10, R18 ;  /* 0x000000101f160825 */ /* 0x008fc800078e0012 */
[----:B------:R-:W3:Y:S01]  /*0260*/  @P1 LDC.64 R28, c[0x0][0x268] ;  /* 0x00009a00ff1c1b82 */ /* 0x000ee20000000a00 */
[----:B------:R1:W5:Y:S01]  /*0270*/  @P0 LDG.E.128 R12, desc[UR4][R22.64] ;  /* 0x00000004160c0981 */ /* 0x000362000c1e1d00 */
[C---:B----4-:R-:W-:Y:S01]  /*0280*/  @P0 IMAD.WIDE.U32 R24, R31.reuse, 0x10, R20 ;  /* 0x000000101f180825 */ /* 0x050fe200078e0014 */
[----:B------:R-:W-:-:S04]  /*0290*/  @P0 IADD3 R31, R31, 0x80, RZ ;  /* 0x000000801f1f0810 */ /* 0x000fc80007ffe0ff */
[----:B------:R1:W5:Y:S01]  /*02a0*/  @P0 LDG.E.128 R228, desc[UR4][R24.64] ;  /* 0x0000000418e40981 */ /* 0x000362000c1e1d00 */
[----:B--2---:R-:W-:Y:S01]  /*02b0*/  LEA.HI R3, R48, UR6, RZ, 0x19 ;  /* 0x0000000630037c11 */ /* 0x004fe2000f8fc8ff */
[----:B0-----:R-:W-:-:S05]  /*02c0*/  @P1 IMAD.WIDE.U32 R18, R31, 0x10, R26 ;  /* 0x000000101f121825 */ /* 0x001fca00078e001a */
[----:B------:R1:W5:Y:S01]  /*02d0*/  @P1 LDG.E.128 R8, desc[UR4][R18.64] ;  /* 0x0000000412081981 */ /* 0x000362000c1e1d00 */
[----:B---3--:R-:W-:-:S05]  /*02e0*/  @P1 IMAD.WIDE.U32 R20, R31, 0x10, R28 ;  /* 0x000000101f141825 */ /* 0x008fca00078e001c */
[----:B------:R1:W5:Y:S01]  /*02f0*/  @P1 LDG.E.128 R4, desc[UR4][R20.64] ;  /* 0x0000000414041981 */ /* 0x000362000c1e1d00 */
        /* <DEDUP_REMOVED lines=49> */
[----:B-1----:R-:W-:Y:S06]  /*0610*/  @P1 BRA `(.L_x_1936) ;  /* 0x00000038001c1947 */ /* 0x002fec0003800000 */
[--C-:B-----5:R-:W-:Y:S01]  /*0620*/  HADD2.F32 R2, -RZ, R44.reuse.H0_H0 ;  /* 0x2000002cff027230 */ /* 0x120fe20000004100 */
[----:B------:R-:W-:Y:S01]  /*0630*/  MOV R53, RZ ;  /* 0x000000ff00357202 */ /* 0x000fe20000000f00 */
[----:B------:R-:W-:Y:S02]  /*0640*/  HADD2.F32 R0, -RZ, R44.H1_H1 ;  /* 0x3000002cff007230 */ /* 0x000fe40000004100 */
[----:B------:R-:W-:Y:S01]  /*0650*/  HADD2.F32 R16, -RZ, R45.H0_H0 ;  /* 0x2000002dff107230 */ /* 0x000fe20000004100 */
[----:B------:R0:W-:Y:S01]  /*0660*/  STL [R1+0x24], R2 ;  /* 0x0000240201007387 */ /* 0x0001e20000100800 */
[----:B------:R-:W-:Y:S02]  /*0670*/  HADD2.F32 R251, -RZ, R246.H1_H1 ;  /* 0x300000f6fffb7230 */ /* 0x000fe40000004100 */
[----:B------:R-:W-:Y:S01]  /*0680*/  HADD2.F32 R249, -RZ, R247.H0_H0 ;  /* 0x200000f7fff97230 */ /* 0x000fe20000004100 */
[----:B------:R1:W-:Y:S01]  /*0690*/  STL [R1+0x1c], R0 ;  /* 0x00001c0001007387 */ /* 0x0003e20000100800 */
[----:B------:R-:W-:-:S02]  /*06a0*/  HADD2.F32 R243, -RZ, R228.H1_H1 ;  /* 0x300000e4fff37230 */ /* 0x000fc40000004100 */
[--C-:B------:R-:W-:Y:S01]  /*06b0*/  HADD2.F32 R241, -RZ, R229.reuse.H0_H0 ;  /* 0x200000e5fff17230 */ /* 0x100fe20000004100 */
[----:B------:R2:W-:Y:S01]  /*06c0*/  STL [R1+0x14], R16 ;  /* 0x0000141001007387 */ /* 0x0005e20000100800 */
[----:B------:R-:W-:Y:S02]  /*06d0*/  HADD2.F32 R239, -RZ, R229.H1_H1 ;  /* 0x300000e5ffef7230 */ /* 0x000fe40000004100 */
[----:B0-----:R-:W-:Y:S02]  /*06e0*/  HADD2.F32 R2, -RZ, R45.H1_H1 ;  /* 0x3000002dff027230 */ /* 0x001fe40000004100 */
[----:B------:R-:W-:Y:S02]  /*06f0*/  HADD2.F32 R237, -RZ, R230.H0_H0 ;  /* 0x200000e6ffed7230 */ /* 0x000fe40000004100 */
[----:B-1----:R-:W-:Y:S01]  /*0700*/  HADD2.F32 R0, -RZ, R46.H0_H0 ;  /* 0x2000002eff007230 */ /* 0x002fe20000004100 */
[----:B------:R0:W-:Y:S01]  /*0710*/  STL [R1+0xc], R2 ;  /* 0x00000c0201007387 */ /* 0x0001e20000100800 */
[----:B------:R-:W-:-:S02]  /*0720*/  HADD2.F32 R235, -RZ, R230.H1_H1 ;  /* 0x300000e6ffeb7230 */ /* 0x000fc40000004100 */
[----:B--2---:R-:W-:Y:S01]  /*0730*/  HADD2.F32 R16, -RZ, R245.H0_H0 ;  /* 0x200000f5ff107230 */ /* 0x004fe20000004100 */
[----:B------:R1:W-:Y:S01]  /*0740*/  STL [R1+0x4], R0 ;  /* 0x0000040001007387 */ /* 0x0003e20000100800 */
[----:B------:R-:W-:Y:S02]  /*0750*/  HADD2.F32 R233, -RZ, R231.H0_H0 ;  /* 0x200000e7ffe97230 */ /* 0x000fe40000004100 */
[----:B------:R-:W-:Y:S02]  /*0760*/  HADD2.F32 R252, -RZ, R46.H1_H1 ;  /* 0x3000002efffc7230 */ /* 0x000fe40000004100 */
[--C-:B------:R-:W-:Y:S02]  /*0770*/  HADD2.F32 R250, -RZ, R47.reuse.H0_H0 ;  /* 0x2000002ffffa7230 */ /* 0x100fe40000004100 */
[----:B0-----:R-:W-:Y:S02]  /*0780*/  HADD2.F32 R2, -RZ, R244.H0_H0 ;  /* 0x200000f4ff027230 */ /* 0x001fe40000004100 */
[----:B------:R-:W-:-:S02]  /*0790*/  HADD2.F32 R248, -RZ, R47.H1_H1 ;  /* 0x3000002ffff87230 */ /* 0x000fc40000004100 */
[----:B-1----:R-:W-:Y:S01]  /*07a0*/  HADD2.F32 R0, -RZ, R244.H1_H1 ;  /* 0x300000f4ff007230 */ /* 0x002fe20000004100 */
[----:B------:R0:W-:Y:S01]  /*07b0*/  STL [R1+0x20], R2 ;  /* 0x0000200201007387 */ /* 0x0001e20000100800 */
[----:B------:R-:W-:Y:S02]  /*07c0*/  HADD2.F32 R247, -RZ, R247.H1_H1 ;  /* 0x300000f7fff77230 */ /* 0x000fe40000004100 */
[----:B------:R-:W-:Y:S01]  /*07d0*/  HADD2.F32 R244, -RZ, R12.H1_H1 ;  /* 0x3000000cfff47230 */ /* 0x000fe20000004100 */
[----:B------:R1:W-:Y:S01]  /*07e0*/  STL [R1+0x18], R0 ;  /* 0x0000180001007387 */ /* 0x0003e20000100800 */
[--C-:B------:R-:W-:Y:S02]  /*07f0*/  HADD2.F32 R242, -RZ, R13.reuse.H0_H0 ;  /* 0x2000000dfff27230 */ /* 0x100fe40000004100 */
[----:B------:R-:W-:Y:S01]  /*0800*/  HADD2.F32 R240, -RZ, R13.H1_H1 ;  /* 0x3000000dfff07230 */ /* 0x000fe20000004100 */
[----:B------:R-:W-:Y:S01]  /*0810*/  STL [R1+0x10], R16 ;  /* 0x0000101001007387 */ /* 0x000fe20000100800 */
[----:B------:R-:W-:-:S02]  /*0820*/  HADD2.F32 R238, -RZ, R14.H0_H0 ;  /* 0x2000000effee7230 */ /* 0x000fc40000004100 */
[----:B0-----:R-:W-:Y:S02]  /*0830*/  HADD2.F32 R2, -RZ, R245.H1_H1 ;  /* 0x300000f5ff027230 */ /* 0x001fe40000004100 */
[----:B------:R-:W-:Y:S02]  /*0840*/  HADD2.F32 R245, -RZ, R228.H0_H0 ;  /* 0x200000e4fff57230 */ /* 0x000fe40000004100 */
[----:B-1----:R-:W-:Y:S01]  /*0850*/  HADD2.F32 R0, -RZ, R246.H0_H0 ;  /* 0x200000f6ff007230 */ /* 0x002fe20000004100 */
[----:B------:R0:W-:Y:S01]  /*0860*/  STL [R1+0x8], R2 ;  /* 0x0000080201007387 */ /* 0x0001e20000100800 */
[----:B------:R-:W-:Y:S02]  /*0870*/  HADD2.F32 R246, -RZ, R12.H0_H0 ;  /* 0x2000000cfff67230 */ /* 0x000fe40000004100 */
[----:B------:R-:W-:Y:S01]  /*0880*/  HADD2.F32 R236, -RZ, R14.H1_H1 ;  /* 0x3000000effec7230 */ /* 0x000fe20000004100 */
[----:B------:R1:W-:Y:S01]  /*0890*/  STL [R1], R0 ;  /* 0x0000000001007387 */ /* 0x0003e20000100800 */
[----:B------:R-:W-:-:S02]  /*08a0*/  HADD2.F32 R234, -RZ, R15.H0_H0 ;  /* 0x2000000fffea7230 */ /* 0x000fc40000004100 */
[----:B------:R-:W-:Y:S02]  /*08b0*/  HADD2.F32 R232, -RZ, R15.H1_H1 ;  /* 0x3000000fffe87230 */ /* 0x000fe40000004100 */
[----:B------:R-:W-:Y:S01]  /*08c0*/  HADD2.F32 R231, -RZ, R231.H1_H1 ;  /* 0x300000e7ffe77230 */ /* 0x000fe20000004100 */
[----:B0-----:R-:W-:Y:S01]  /*08d0*/  HFMA2.MMA R2, -RZ, RZ, 0, 5.9604644775390625e-08 ;  /* 0x00000001ff027435 */ /* 0x001fe200000001ff */
        /* <DEDUP_REMOVED lines=15> */
[----:B-1----:R-:W-:-:S07]  /*09d0*/  HADD2.F32 R211, -RZ, R7.H1_H1 ;  /* 0x30000007ffd37230 */ /* 0x002fce0000004100 */
.L_x_1950:
[----:B012---:R-:W0:Y:S01]  /*09e0*/  LDC.64 R160, c[0x0][0x250] ;  /* 0x00009400ffa07b82 */ /* 0x007e220000000a00 */
[----:B------:R-:W-:-:S07]  /*09f0*/  ISETP.NE.AND P5, PT, R210, RZ, PT ;  /* 0x000000ffd200720c */ /* 0x000fce0003fa5270 */
        /* <DEDUP_REMOVED lines=12> */
[----:B------:R-:W-:Y:S02]  /*0ac0*/  CS2R R216, SRZ ;  /* 0x0000000000d87805 */ /* 0x000fe4000001ff00 */
[----:B-1----:R-:W-:-:S04]  /*0ad0*/  LOP3.LUT R165, R164, 0x7f, RZ, 0xc0, !PT ;  /* 0x0000007fa4a57812 */ /* 0x002fc800078ec0ff */
[----:B------:R-:W-:-:S04]  /*0ae0*/  LEA.HI.SX32 R2, R2, R165, 0x1d ;  /* 0x000000a502027211 */ /* 0x000fc800078feaff */
[----:B------:R-:W-:Y:S01]  /*0af0*/  MOV R218, R2 ;  /* 0x0000000200da7202 */ /* 0x000fe20000000f00 */
[----:B0-----:R-:W-:Y:S06]  /*0b00*/  @!P5 BRA `(.L_x_1938) ;  /* 0x000000080024d947 */ /* 0x001fec0003800000 */
[----:B------:R-:W0:Y:S01]  /*0b10*/  LDC.64 R160, c[0x0][0x2c0] ;  /* 0x0000b000ffa07b82 */ /* 0x000e220000000a00 */
[----:B------:R-:W2:Y:S04]  /*0b20*/  LDL R199, [R1+0x20] ;  /* 0x0000200001c77983 */ /* 0x000ea80000100800 */
[----:B------:R-:W3:Y:S01]  /*0b30*/  LDL R198, [R1+0x24] ;  /* 0x0000240001c67983 */ /* 0x000ee20000100800 */
[C---:B------:R-:W-:Y:S02]  /*0b40*/  LEA R176, P2, R2.reuse, UR10, 0x5 ;  /* 0x0000000a02b07c11 */ /* 0x040fe4000f8428ff */
[----:B------:R-:W1:Y:S01]  /*0b50*/  LDC.64 R164, c[0x0][0x2b8] ;  /* 0x0000ae00ffa47b82 */ /* 0x000e620000000a00 */
[----:B------:R-:W-:Y:S01]  /*0b60*/  ISETP.NE.U32.AND P3, PT, RZ, UR14, PT ;  /* 0x0000000eff007c0c */ /* 0x000fe2000bf65070 */
[----:B------:R-:W4:Y:S01]  /*0b70*/  LDL R216, [R1+0x18] ;  /* 0x0000180001d87983 */ /* 0x000f220000100800 */
[----:B------:R-:W-:-:S02]  /*0b80*/  LEA.HI.X R177, R2, UR11, RZ, 0x5, P2 ;  /* 0x0000000b02b17c11 */ /* 0x000fc400090f2cff */
[C---:B------:R-:W-:Y:S01]  /*0b90*/  SHF.L.U32 R184, R2.reuse, 0x3, RZ ;  /* 0x0000000302b87819 */ /* 0x040fe200000006ff */
[----:B------:R-:W4:Y:S01]  /*0ba0*/  LDL R202, [R1+0x10] ;  /* 0x0000100001ca7983 */ /* 0x000f220000100800 */
[C---:B------:R-:W-:Y:S01]  /*0bb0*/  SHF.L.U64.HI R0, R2.reuse, 0x3, RZ ;  /* 0x0000000302007819 */ /* 0x040fe200000102ff */
[----:B------:R-:W1:Y:S02]  /*0bc0*/  LDC.U8 R203, c[0x0][0x2a0] ;  /* 0x0000a800ffcb7b82 */ /* 0x000e640000000000 */
[----:B------:R-:W2:Y:S04]  /*0bd0*/  LDG.E.128 R20, desc[UR4][R176.64] ;  /* 0x00000004b0147981 */ /* 0x000ea8000c1e1d00 */
[----:B------:R-:W4:Y:S01]  /*0be0*/  LDL R201, [R1+0x14] ;  /* 0x0000140001c97983 */ /* 0x000f220000100800 */
[----:B0-----:R-:W-:-:S03]  /*0bf0*/  IMAD.WIDE.U32 R160, R2, 0x10, R160 ;  /* 0x0000001002a07825 */ /* 0x001fc600078e00a0 */
[----:B------:R-:W4:Y:S04]  /*0c00*/  LDL R200, [R1+0x8] ;  /* 0x0000080001c87983 */ /* 0x000f280000100800 */
        /* <DEDUP_REMOVED lines=23> */
[--C-:B------:R-:W-:Y:S01]  /*0d80*/  FADD.FTZ R12, R22, -R0.reuse ;  /* 0x80000000160c7221 */ /* 0x100fe20000010000 */
[----:B------:R-:W2:Y:S01]  /*0d90*/  LDL R23, [R1+0xc] ;  /* 0x00000c0001177983 */ /* 0x000ea20000100800 */
[----:B0-----:R-:W-:Y:S01]  /*0da0*/  FADD.FTZ R10, R21, -R0 ;  /* 0x80000000150a7221 */ /* 0x001fe20000010000 */
[----:B---3--:R-:W-:-:S02]  /*0db0*/  HADD2.F32 R11, -RZ, R160.H0_H0 ;  /* 0x200000a0ff0b7230 */ /* 0x008fc40000004100 */
[----:B----4-:R-:W-:-:S03]  /*0dc0*/  FADD.FTZ R22, R176, -R0 ;  /* 0x80000000b0167221 */ /* 0x010fc60000010000 */
[----:B------:R-:W-:Y:S01]  /*0dd0*/  FMUL.FTZ R176, R199, R11 ;  /* 0x0000000bc7b07220 */ /* 0x000fe20000410000 */
[----:B------:R-:W-:Y:S01]  /*0de0*/  HADD2.F32 R13, -RZ, R164.H0_H0 ;  /* 0x200000a4ff0d7230 */ /* 0x000fe20000004100 */
[----:B------:R-:W3:Y:S01]  /*0df0*/  LDL R199, [R1] ;  /* 0x0000000001c77983 */ /* 0x000ee20000100800 */
[--C-:B------:R-:W-:Y:S01]  /*0e00*/  FADD.FTZ R177, R177, -R0.reuse ;  /* 0x80000000b1b17221 */ /* 0x100fe20000010000 */
[--C-:B------:R-:W-:Y:S01]  /*0e10*/  FADD.FTZ R178, R178, -R0.reuse ;  /* 0x80000000b2b27221 */ /* 0x100fe20000010000 */
[----:B------:R-:W-:Y:S01]  /*0e20*/  FADD.FTZ R179, R179, -R0 ;  /* 0x80000000b3b37221 */ /* 0x000fe20000010000 */
[----:B------:R-:W-:Y:S01]  /*0e30*/  FMUL.FTZ R0, R4, R7 ;  /* 0x0000000704007220 */ /* 0x000fe20000410000 */
[----:B------:R-:W-:Y:S02]  /*0e40*/  FFMA.FTZ R7, R198, R13, R176 ;  /* 0x0000000dc6077223 */ /* 0x000fe400000100b0 */
[----:B------:R-:W4:Y:S01]  /*0e50*/  LDL R198, [R1+0x4] ;  /* 0x0000040001c67983 */ /* 0x000f220000100800 */
[----:B------:R-:W-:-:S02]  /*0e60*/  HADD2.F32 R160, -RZ, R160.H1_H1 ;  /* 0x300000a0ffa07230 */ /* 0x000fc40000004100 */
[----:B------:R-:W-:Y:S01]  /*0e70*/  FMUL.FTZ R10, R4, R10 ;  /* 0x0000000a040a7220 */ /* 0x000fe20000410000 */
[----:B------:R-:W-:Y:S02]  /*0e80*/  HADD2.F32 R21, -RZ, R161.H0_H0 ;  /* 0x200000a1ff157230 */ /* 0x000fe40000004100 */
[----:B------:R-:W-:Y:S01]  /*0e90*/  FADD.FTZ R72, R72, R13 ;  /* 0x0000000d48487221 */ /* 0x000fe20000010000 */
[----:B------:R-:W-:Y:S01]  /*0ea0*/  FFMA.FTZ R52, R0, R13, R52 ;  /* 0x0000000d00347223 */ /* 0x000fe20000010034 */
[----:B------:R-:W-:Y:S01]  /*0eb0*/  FADD.FTZ R108, R108, R11 ;  /* 0x0000000b6c6c7221 */ /* 0x000fe20000010000 */
[----:B------:R-:W-:Y:S01]  /*0ec0*/  FFMA.FTZ R92, R0, R11, R92 ;  /* 0x0000000b005c7223 */ /* 0x000fe2000001005c */
[----:B------:R-:W-:Y:S02]  /*0ed0*/  HADD2.F32 R13, -RZ, R165.H0_H0 ;  /* 0x200000a5ff0d7230 */ /* 0x000fe40000004100 */
[-C--:B------:R-:W-:Y:S01]  /*0ee0*/  FMUL.FTZ R11, R216, R160.reuse ;  /* 0x000000a0d80b7220 */ /* 0x080fe20000410000 */
[----:B------:R-:W-:Y:S01]  /*0ef0*/  FADD.FTZ R109, R109, R160 ;  /* 0x000000a06d6d7221 */ /* 0x000fe20000010000 */
[----:B------:R-:W-:Y:S01]  /*0f00*/  FFMA.FTZ R93, R10, R160, R93 ;  /* 0x000000a00a5d7223 */ /* 0x000fe2000001005d */
[----:B------:R-:W-:Y:S01]  /*0f10*/  FMUL.FTZ R12, R4, R12 ;  /* 0x0000000c040c7220 */ /* 0x000fe20000410000 */
[----:B------:R-:W-:Y:S01]  /*0f20*/  FMUL.FTZ R160, R202, R21 ;  /* 0x00000015caa07220 */ /* 0x000fe20000410000 */
[----:B------:R-:W-:-:S02]  /*0f30*/  HADD2.F32 R164, -RZ, R164.H1_H1 ;  /* 0x300000a4ffa47230 */ /* 0x000fc40000004100 */
        /* <DEDUP_REMOVED lines=8> */
[----:B------:R-:W-:Y:S01]  /*0fc0*/  FMUL.FTZ R21, R200, R160 ;  /* 0x000000a0c8157220 */ /* 0x000fe20000410000 */
[----:B------:R-:W-:Y:S01]  /*0fd0*/  FMUL.FTZ R20, R4, R20 ;  /* 0x0000001404147220 */ /* 0x000fe20000410000 */
[----:B------:R-:W-:-:S02]  /*0fe0*/  HADD2.F32 R161, -RZ, R162.H0_H0 ;  /* 0x200000a2ffa17230 */ /* 0x000fc40000004100 */
[----:B------:R-:W-:Y:S01]  /*0ff0*/  FMUL.FTZ R22, R4, R22 ;  /* 0x0000001604167220 */ /* 0x000fe20000410000 */
[----:B------:R-:W-:Y:S02]  /*1000*/  HADD2.F32 R162, -RZ, R162.H1_H1 ;  /* 0x300000a2ffa27230 */ /* 0x000fe40000004100 */
[----:B------:R-:W-:Y:S01]  /*1010*/  FADD.FTZ R111, R111, R160 ;  /* 0x000000a06f6f7221 */ /* 0x000fe20000010000 */
[----:B------:R-:W-:Y:S01]  /*1020*/  FFMA.FTZ R95, R20, R160, R95 ;  /* 0x000000a0145f7223 */ /* 0x000fe2000001005f */
[----:B------:R-:W-:Y:S01]  /*1030*/  FADD.FTZ R112, R112, R161 ;  /* 0x000000a170707221 */ /* 0x000fe20000010000 */
[----:B------:R-:W-:Y:S01]  /*1040*/  FFMA.FTZ R96, R22, R161, R96 ;  /* 0x000000a116607223 */ /* 0x000fe20000010060 */
[C---:B------:R-:W-:Y:S01]  /*1050*/  FMUL.FTZ R202, R4.reuse, R179 ;  /* 0x000000b304ca7220 */ /* 0x040fe20000410000 */
[----:B------:R-:W-:Y:S01]  /*1060*/  FMUL.FTZ R201, R4, R177 ;  /* 0x000000b104c97220 */ /* 0x000fe20000410000 */
[----:B------:R-:W-:Y:S01]  /*1070*/  FFMA.FTZ R11, R203, R164, R11 ;  /* 0x000000a4cb0b7223 */ /* 0x000fe2000001000b */
[----:B------:R-:W-:-:S02]  /*1080*/  HADD2.F32 R164, -RZ, R165.H1_H1 ;  /* 0x300000a5ffa47230 */ /* 0x000fc40000004100 */
[--C-:B------:R-:W-:Y:S02]  /*1090*/  HADD2.F32 R165, -RZ, R167.reuse.H0_H0 ;  /* 0x200000a7ffa57230 */ /* 0x100fe40000004100 */
[----:B------:R-:W-:Y:S02]  /*10a0*/  HADD2.F32 R167, -RZ, R167.H1_H1 ;  /* 0x300000a7ffa77230 */ /* 0x000fe40000004100 */
[----:B------:R-:W-:Y:S01]  /*10b0*/  FADD.FTZ R75, R75, R164 ;  /* 0x000000a44b4b7221 */ /* 0x000fe20000010000 */
[----:B------:R-:W-:Y:S01]  /*10c0*/  FFMA.FTZ R55, R20, R164, R55 ;  /* 0x000000a414377223 */ /* 0x000fe20000010037 */
[----:B------:R-:W-:Y:S01]  /*10d0*/  FADD.FTZ R113, R113, R162 ;  /* 0x000000a271717221 */ /* 0x000fe20000010000 */
[----:B------:R-:W-:Y:S01]  /*10e0*/  FFMA.FTZ R97, R201, R162, R97 ;  /* 0x000000a2c9617223 */ /* 0x000fe20000010061 */
[----:B------:R-:W-:Y:S01]  /*10f0*/  FADD.FTZ R78, R78, R165 ;  /* 0x000000a54e4e7221 */ /* 0x000fe20000010000 */
[----:B------:R-:W-:Y:S01]  /*1100*/  FADD.FTZ R79, R79, R167 ;  /* 0x000000a74f4f7221 */ /* 0x000fe20000010000 */
[----:B------:R-:W-:Y:S01]  /*1110*/  FFMA.FTZ R59, R202, R167, R59 ;  /* 0x000000a7ca3b7223 */ /* 0x000fe2000001003b */
[----:B------:R-:W-:Y:S01]  /*1120*/  IADD3 R218, R2, 0x80, RZ ;  /* 0x0000008002da7810 */ /* 0x000fe20007ffe0ff */
[----:B--2---:R-:W-:Y:S01]  /*1130*/  FFMA.FTZ R21, R23, R164, R21 ;  /* 0x000000a417157223 */ /* 0x004fe20000010015 */
[----:B------:R-:W-:-:S02]  /*1140*/  HADD2.F32 R23, -RZ, R166.H0_H0 ;  /* 0x200000a6ff177230 */ /* 0x000fc40000004100 */
[----:B------:R-:W-:-:S03]  /*1150*/  HADD2.F32 R166, -RZ, R166.H1_H1 ;  /* 0x300000a6ffa67230 */ /* 0x000fc60000004100 */
[----:B------:R-:W-:Y:S01]  /*1160*/  FADD.FTZ R76, R76, R23 ;  /* 0x000000174c4c7221 */ /* 0x000fe20000010000 */
[----:B------:R-:W-:Y:S01]  /*1170*/  FFMA.FTZ R56, R22, R23, R56 ;  /* 0x0000001716387223 */ /* 0x000fe20000010038 */
[----:B---3--:R-:W-:Y:S01]  /*1180*/  FMUL.FTZ R160, R199, R161 ;  /* 0x000000a1c7a07220 */ /* 0x008fe20000410000 */
[----:B------:R-:W-:Y:S01]  /*1190*/  FMUL.FTZ R161, R251, R162 ;  /* 0x000000a2fba17220 */ /* 0x000fe20000410000 */
[----:B------:R-:W-:-:S03]  /*11a0*/  FMUL.FTZ R199, R4, R178 ;  /* 0x000000b204c77220 */ /* 0x000fc60000410000 */
[----:B------:R-:W-:Y:S01]  /*11b0*/  FFMA.FTZ R200, R252, R166, R161 ;  /* 0x000000a6fcc87223 */ /* 0x000fe200000100a1 */
[----:B----4-:R-:W-:Y:S01]  /*11c0*/  FFMA.FTZ R23, R198, R23, R160 ;  /* 0x00000017c6177223 */ /* 0x010fe200000100a0 */
[--C-:B------:R-:W-:Y:S02]  /*11d0*/  HADD2.F32 R160, -RZ, R163.reuse.H1_H1 ;  /* 0x300000a3ffa07230 */ /* 0x100fe40000004100 */
[----:B------:R-:W-:-:S03]  /*11e0*/  HADD2.F32 R161, -RZ, R163.H0_H0 ;  /* 0x200000a3ffa17230 */ /* 0x000fc60000004100 */
[-C--:B------:R-:W-:Y:S01]  /*11f0*/  FMUL.FTZ R203, R247, R160.reuse ;  /* 0x000000a0f7cb7220 */ /* 0x080fe20000410000 */
[----:B------:R-:W-:Y:S01]  /*1200*/  FADD.FTZ R115, R115, R160 ;  /* 0x000000a073737221 */ /* 0x000fe20000010000 */
[----:B------:R-:W-:Y:S01]  /*1210*/  FFMA.FTZ R99, R202, R160, R99 ;  /* 0x000000a0ca637223 */ /* 0x000fe20000010063 */
[-C--:B------:R-:W-:Y:S01]  /*1220*/  FMUL.FTZ R177, R249, R161.reuse ;  /* 0x000000a1f9b17220 */ /* 0x080fe20000410000 */
[----:B------:R-:W-:Y:S01]  /*1230*/  FADD.FTZ R114, R114, R161 ;  /* 0x000000a172727221 */ /* 0x000fe20000010000 */
        /* <DEDUP_REMOVED lines=22> */
.L_x_1938:
[----:B------:R-:W-:Y:S05]  /*13a0*/  BSYNC B0 ;  /* 0x0000000000007941 */ /* 0x000fea0003800000 */
.L_x_1937:
[----:B------:R-:W-:Y:S04]  /*13b0*/  BSSY B0, `(.L_x_1939) ;  /* 0x0000081000007945 */ /* 0x000fe80003800000 */
[----:B------:R-:W-:Y:S05]  /*13c0*/  @!P0 BRA `(.L_x_1940) ;  /* 0x0000000400fc8947 */ /* 0x000fea0003800000 */
[----:B------:R-:W0:Y:S08]  /*13d0*/  LDC.64 R160, c[0x0][0x2c0] ;  /* 0x0000b000ffa07b82 */ /* 0x000e300000000a00 */
[----:B------:R-:W1:Y:S01]  /*13e0*/  LDC.64 R164, c[0x0][0x2b8] ;  /* 0x0000ae00ffa47b82 */ /* 0x000e620000000a00 */
[----:B------:R-:W-:Y:S02]  /*13f0*/  ISETP.NE.U32.AND P3, PT, RZ, UR14, PT ;  /* 0x0000000eff007c0c */ /* 0x000fe4000bf65070 */
[----:B------:R-:W-:-:S02]  /*1400*/  LEA R176, P2, R218, UR10, 0x5 ;  /* 0x0000000adab07c11 */ /* 0x000fc4000f8428ff */
[----:B------:R-:W-:Y:S02]  /*1410*/  ISETP.NE.AND.EX P3, PT, RZ, UR15, PT, P3 ;  /* 0x0000000fff007c0c */ /* 0x000fe4000bf65330 */
[C---:B------:R-:W-:Y:S01]  /*1420*/  LEA.HI.X R177, R218.reuse, UR11, RZ, 0x5, P2 ;  /* 0x0000000bdab17c11 */ /* 0x040fe200090f2cff */
[----:B------:R-:W2:Y:S04]  /*1430*/  LDC.U8 R205, c[0x0][0x2a0] ;  /* 0x0000a800ffcd7b82 */ /* 0x000ea80000000000 */
[----:B------:R-:W3:Y:S01]  /*1440*/  LDG.E.128 R24, desc[UR4][R176.64] ;  /* 0x00000004b0187981 */ /* 0x000ee2000c1e1d00 */
[----:B0-----:R-:W-:-:S05]  /*1450*/  IMAD.WIDE.U32 R160, R218, 0x10, R160 ;  /* 0x00000010daa07825 */ /* 0x001fca00078e00a0 */
[----:B------:R-:W0:Y:S01]  /*1460*/  @P3 LDC.64 R14, c[0x0][0x248] ;  /* 0x00009200ff0e3b82 */ /* 0x000e220000000a00 */
[----:B------:R-:W4:Y:S01]  /*1470*/  LDG.E.128 R160, desc[UR4][R160.64] ;  /* 0x00000004a0a07981 */ /* 0x000f22000c1e1d00 */
[----:B-1----:R-:W-:-:S03]  /*1480*/  IMAD.WIDE.U32 R164, R218, 0x10, R164 ;  /* 0x00000010daa47825 */ /* 0x002fc600078e00a4 */
[----:B------:R-:W4:Y:S04]  /*1490*/  LDG.E.128 R176, desc[UR4][R176.64+0x10] ;  /* 0x00001004b0b07981 */ /* 0x000f28000c1e1d00 */
[----:B------:R-:W4:Y:S01]  /*14a0*/  LDG.E.128 R164, desc[UR4][R164.64] ;  /* 0x00000004a4a47981 */ /* 0x000f22000c1e1d00 */
[----:B------:R-:W-:Y:S02]  /*14b0*/  ISETP.NE.U32.AND P2, PT, RZ, UR8, PT ;  /* 0x00000008ff007c0c */ /* 0x000fe4000bf45070 */
[C---:B------:R-:W-:Y:S02]  /*14c0*/  SHF.L.U32 R180, R218.reuse, 0x3, RZ ;  /* 0x00000003dab47819 */ /* 0x040fe400000006ff */
[----:B------:R-:W-:Y:S02]  /*14d0*/  ISETP.NE.AND.EX P2, PT, RZ, UR9, PT, P2 ;  /* 0x00000009ff007c0c */ /* 0x000fe4000bf45320 */
[----:B------:R-:W-:-:S02]  /*14e0*/  SHF.L.U64.HI R5, R218, 0x3, RZ ;  /* 0x00000003da057819 */ /* 0x000fc400000102ff */
        /* <DEDUP_REMOVED lines=10> */
[----:B--2---:R-:W-:-:S04]  /*1590*/  ISETP.NE.AND P2, PT, R205, RZ, PT ;  /* 0x000000ffcd00720c */ /* 0x004fc80003f45270 */
[----:B-----5:R-:W-:Y:S02]  /*15a0*/  FSEL R5, R214, RZ, !P2 ;  /* 0x000000ffd6057208 */ /* 0x020fe40005000000 */
[----:B------:R-:W-:-:S03]  /*15b0*/  IADD3 R218, R218, 0x80, RZ ;  /* 0x00000080dada7810 */ /* 0x000fc60007ffe0ff */
[C---:B---3--:R-:W-:Y:S01]  /*15c0*/  FADD.FTZ R6, -R5.reuse, R24 ;  /* 0x0000001805067221 */ /* 0x048fe20000010100 */
[C---:B------:R-:W-:Y:S01]  /*15d0*/  FADD.FTZ R16, -R5.reuse, R26 ;  /* 0x0000001a05107221 */ /* 0x040fe20000010100 */
[C---:B0-----:R-:W-:Y:S01]  /*15e0*/  FADD.FTZ R14, -R5.reuse, R25 ;  /* 0x00000019050e7221 */ /* 0x041fe20000010100 */
[C---:B------:R-:W-:Y:S01]  /*15f0*/  FADD.FTZ R24, -R5.reuse, R27 ;  /* 0x0000001b05187221 */ /* 0x040fe20000010100 */
[----:B------:R-:W-:Y:S01]  /*1600*/  FMUL.FTZ R6, R4, R6 ;  /* 0x0000000604067220 */ /* 0x000fe20000410000 */
[----:B----4-:R-:W-:Y:S02]  /*1610*/  HADD2.F32 R15, -RZ, R160.H0_H0 ;  /* 0x200000a0ff0f7230 */ /* 0x010fe40000004100 */
[C---:B------:R-:W-:Y:S01]  /*1620*/  FADD.FTZ R26, -R5.reuse, R176 ;  /* 0x000000b0051a7221 */ /* 0x040fe20000010100 */
[C---:B------:R-:W-:Y:S01]  /*1630*/  FADD.FTZ R177, -R5.reuse, R177 ;  /* 0x000000b105b17221 */ /* 0x040fe20000010100 */
[C---:B------:R-:W-:Y:S01]  /*1640*/  FADD.FTZ R178, -R5.reuse, R178 ;  /* 0x000000b205b27221 */ /* 0x040fe20000010100 */
[----:B------:R-:W-:Y:S01]  /*1650*/  FADD.FTZ R179, -R5, R179 ;  /* 0x000000b305b37221 */ /* 0x000fe20000010100 */
[----:B------:R-:W-:-:S02]  /*1660*/  HADD2.F32 R5, -RZ, R164.H0_H0 ;  /* 0x200000a4ff057230 */ /* 0x000fc40000004100 */
[-C--:B------:R-:W-:Y:S01]  /*1670*/  FMUL.FTZ R17, R245, R15.reuse ;  /* 0x0000000ff5117220 */ /* 0x080fe20000410000 */
[----:B------:R-:W-:Y:S02]  /*1680*/  HADD2.F32 R160, -RZ, R160.H1_H1 ;  /* 0x300000a0ffa07230 */ /* 0x000fe40000004100 */
[----:B------:R-:W-:Y:S01]  /*1690*/  FADD.FTZ R32, R32, R15 ;  /* 0x0000000f20207221 */ /* 0x000fe20000010000 */
[----:B------:R-:W-:Y:S01]  /*16a0*/  FFMA.FTZ R28, R6, R15, R28 ;  /* 0x0000000f061c7223 */ /* 0x000fe2000001001c */
[----:B------:R-:W-:Y:S01]  /*16b0*/  FADD.FTZ R40, R40, R5 ;  /* 0x0000000528287221 */ /* 0x000fe20000010000 */
[-C--:B------:R-:W-:Y:S01]  /*16c0*/  FFMA.FTZ R36, R6, R5.reuse, R36 ;  /* 0x0000000506247223 */ /* 0x080fe20000010024 */
[----:B------:R-:W-:Y:S02]  /*16d0*/  HADD2.F32 R15, -RZ, R164.H1_H1 ;  /* 0x300000a4ff0f7230 */ /* 0x000fe40000004100 */
        /* <DEDUP_REMOVED lines=9> */
[-C--:B------:R-:W-:Y:S01]  /*1770*/  FMUL.FTZ R27, R241, R25.reuse ;  /* 0x00000019f11b7220 */ /* 0x080fe20000410000 */
[----:B------:R-:W-:Y:S02]  /*1780*/  HADD2.F32 R161, -RZ, R161.H1_H1 ;  /* 0x300000a1ffa17230 */ /* 0x000fe40000004100 */
[----:B------:R-:W-:Y:S01]  /*1790*/  FADD.FTZ R34, R34, R25 ;  /* 0x0000001922227221 */ /* 0x000fe20000010000 */
[----:B------:R-:W-:Y:S01]  /*17a0*/  FFMA.FTZ R30, R16, R25, R30 ;  /* 0x00000019101e7223 */ /* 0x000fe2000001001e */
[----:B------:R-:W-:Y:S01]  /*17b0*/  FADD.FTZ R42, R42, R17 ;  /* 0x000000112a2a7221 */ /* 0x000fe20000010000 */
[----:B------:R-:W-:Y:S01]  /*17c0*/  FFMA.FTZ R38, R16, R17, R38 ;  /* 0x0000001110267223 */ /* 0x000fe20000010026 */
[----:B------:R-:W-:-:S02]  /*17d0*/  HADD2.F32 R25, -RZ, R165.H1_H1 ;  /* 0x300000a5ff197230 */ /* 0x000fc40000004100 */
[----:B------:R-:W-:Y:S01]  /*17e0*/  FFMA.FTZ R17, R242, R17, R27 ;  /* 0x00000011f2117223 */ /* 0x000fe2000001001b */
[----:B------:R-:W-:Y:S01]  /*17f0*/  FMUL.FTZ R24, R4, R24 ;  /* 0x0000001804187220 */ /* 0x000fe20000410000 */
[----:B------:R-:W-:Y:S01]  /*1800*/  FADD.FTZ R216, R216, R5 ;  /* 0x00000005d8d87221 */ /* 0x000fe20000010000 */
[----:B------:R-:W-:Y:S01]  /*1810*/  FFMA.FTZ R217, R6, R5, R217 ;  /* 0x0000000506d97223 */ /* 0x000fe200000100d9 */
[----:B------:R-:W-:Y:S01]  /*1820*/  FMUL.FTZ R27, R239, R161 ;  /* 0x000000a1ef1b7220 */ /* 0x000fe20000410000 */
[----:B------:R-:W-:Y:S01]  /*1830*/  FADD.FTZ R33, R33, R160 ;  /* 0x000000a021217221 */ /* 0x000fe20000010000 */
[----:B------:R-:W-:Y:S01]  /*1840*/  FFMA.FTZ R29, R14, R160, R29 ;  /* 0x000000a00e1d7223 */ /* 0x000fe2000001001d */
[----:B------:R-:W-:Y:S02]  /*1850*/  HADD2.F32 R160, -RZ, R162.H0_H0 ;  /* 0x200000a2ffa07230 */ /* 0x000fe40000004100 */
[----:B------:R-:W-:Y:S01]  /*1860*/  FADD.FTZ R43, R43, R25 ;  /* 0x000000192b2b7221 */ /* 0x000fe20000010000 */
[----:B------:R-:W-:Y:S01]  /*1870*/  FFMA.FTZ R39, R24, R25, R39 ;  /* 0x0000001918277223 */ /* 0x000fe20000010027 */
[----:B------:R-:W-:Y:S01]  /*1880*/  FADD.FTZ R216, R216, R15 ;  /* 0x0000000fd8d87221 */ /* 0x000fe20000010000 */
[----:B------:R-:W-:Y:S01]  /*1890*/  FFMA.FTZ R217, R14, R15, R217 ;  /* 0x0000000f0ed97223 */ /* 0x000fe200000100d9 */
[----:B------:R-:W-:Y:S01]  /*18a0*/  FFMA.FTZ R25, R240, R25, R27 ;  /* 0x00000019f0197223 */ /* 0x000fe2000001001b */
[----:B------:R-:W-:-:S02]  /*18b0*/  HADD2.F32 R27, -RZ, R166.H0_H0 ;  /* 0x200000a6ff1b7230 */ /* 0x000fc40000004100 */
[----:B------:R-:W-:Y:S01]  /*18c0*/  FMUL.FTZ R26, R4, R26 ;  /* 0x0000001a041a7220 */ /* 0x000fe20000410000 */
[----:B------:R-:W-:Y:S01]  /*18d0*/  FADD.FTZ R35, R35, R161 ;  /* 0x000000a123237221 */ /* 0x000fe20000010000 */
[----:B------:R-:W-:Y:S01]  /*18e0*/  FFMA.FTZ R31, R24, R161, R31 ;  /* 0x000000a1181f7223 */ /* 0x000fe2000001001f */
[----:B------:R-:W-:Y:S02]  /*18f0*/  HADD2.F32 R162, -RZ, R162.H1_H1 ;  /* 0x300000a2ffa27230 */ /* 0x000fe40000004100 */
[-C--:B------:R-:W-:Y:S01]  /*1900*/  FMUL.FTZ R161, R237, R160.reuse ;  /* 0x000000a0eda17220 */ /* 0x080fe20000410000 */
[----:B------:R-:W-:Y:S01]  /*1910*/  FADD.FTZ R216, R216, R17 ;  /* 0x00000011d8d87221 */ /* 0x000fe20000010000 */
[----:B------:R-:W-:Y:S01]  /*1920*/  FFMA.FTZ R217, R16, R17, R217 ;  /* 0x0000001110d97223 */ /* 0x000fe200000100d9 */
[----:B------:R-:W-:Y:S01]  /*1930*/  FADD.FTZ R136, R136, R160 ;  /* 0x000000a088887221 */ /* 0x000fe20000010000 */
[----:B------:R-:W-:Y:S01]  /*1940*/  FFMA.FTZ R116, R26, R160, R116 ;  /* 0x000000a01a747223 */ /* 0x000fe20000010074 */
[----:B------:R-:W-:Y:S01]  /*1950*/  FADD.FTZ R60, R60, R27 ;  /* 0x0000001b3c3c7221 */ /* 0x000fe20000010000 */
[----:B------:R-:W-:Y:S01]  /*1960*/  FFMA.FTZ R80, R26, R27, R80 ;  /* 0x0000001b1a507223 */ /* 0x000fe20000010050 */
[----:B------:R-:W-:-:S02]  /*1970*/  HADD2.F32 R166, -RZ, R166.H1_H1 ;  /* 0x300000a6ffa67230 */ /* 0x000fc40000004100 */
[----:B------:R-:W-:Y:S01]  /*1980*/  FFMA.FTZ R27, R238, R27, R161 ;  /* 0x0000001bee1b7223 */ /* 0x000fe200000100a1 */
[----:B------:R-:W-:Y:S02]  /*1990*/  HADD2.F32 R160, -RZ, R163.H0_H0 ;  /* 0x200000a3ffa07230 */ /* 0x000fe40000004100 */
[----:B------:R-:W-:Y:S01]  /*19a0*/  FMUL.FTZ R196, R235, R162 ;  /* 0x000000a2ebc47220 */ /* 0x000fe20000410000 */
[----:B------:R-:W-:Y:S01]  /*19b0*/  FADD.FTZ R216, R216, R25 ;  /* 0x00000019d8d87221 */ /* 0x000fe20000010000 */
[----:B------:R-:W-:Y:S01]  /*19c0*/  FFMA.FTZ R217, R24, R25, R217 ;  /* 0x0000001918d97223 */ /* 0x000fe200000100d9 */
[----:B------:R-:W-:Y:S02]  /*19d0*/  HADD2.F32 R194, -RZ, R167.H0_H0 ;  /* 0x200000a7ffc27230 */ /* 0x000fe40000004100 */
[C---:B------:R-:W-:Y:S01]  /*19e0*/  FMUL.FTZ R195, R4.reuse, R178 ;  /* 0x000000b204c37220 */ /* 0x040fe20000410000 */
[----:B------:R-:W-:Y:S02]  /*19f0*/  HADD2.F32 R163, -RZ, R163.H1_H1 ;  /* 0x300000a3ffa37230 */ /* 0x000fe40000004100 */
[----:B------:R-:W-:Y:S01]  /*1a00*/  FMUL.FTZ R197, R4, R177 ;  /* 0x000000b104c57220 */ /* 0x000fe20000410000 */
[----:B------:R-:W-:Y:S01]  /*1a10*/  FFMA.FTZ R196, R236, R166, R196 ;  /* 0x000000a6ecc47223 */ /* 0x000fe200000100c4 */
[----:B------:R-:W-:Y:S01]  /*1a20*/  FMUL.FTZ R161, R233, R160 ;  /* 0x000000a0e9a17220 */ /* 0x000fe20000410000 */
        /* <DEDUP_REMOVED lines=10> */
[-C--:B------:R-:W-:Y:S01]  /*1ad0*/  FFMA.FTZ R205, R232, R167.reuse, R205 ;  /* 0x000000a7e8cd7223 */ /* 0x080fe200000100cd */
        /* <DEDUP_REMOVED lines=14> */
.L_x_1940:
[----:B------:R-:W-:Y:S05]  /*1bc0*/  BSYNC B0 ;  /* 0x0000000000007941 */ /* 0x000fea0003800000 */
.L_x_1939:
[----:B------:R-:W-:Y:S01]  /*1bd0*/  ISETP.NE.AND P2, PT, R209, RZ, PT ;  /* 0x000000ffd100720c */ /* 0x000fe20003f45270 */
[----:B------:R-:W-:-:S12]  /*1be0*/  BSSY B0, `(.L_x_1941) ;  /* 0x0000080000007945 */ /* 0x000fd80003800000 */
        /* <DEDUP_REMOVED lines=12> */
[C---:B-1----:R-:W-:Y:S01]  /*1cb0*/  IMAD.WIDE.U32 R164, R218.reuse, 0x10, R164 ;  /* 0x00000010daa47825 */ /* 0x042fe200078e00a4 */
[----:B------:R-:W-:Y:S02]  /*1cc0*/  ISETP.NE.U32.AND P2, PT, RZ, UR8, PT ;  /* 0x00000008ff007c0c */ /* 0x000fe4000bf45070 */
[----:B------:R-:W4:Y:S04]  /*1cd0*/  LDG.E.128 R176, desc[UR4][R176.64+0x10] ;  /* 0x00001004b0b07981 */ /* 0x000f28000c1e1d00 */
[----:B------:R-:W4:Y:S01]  /*1ce0*/  LDG.E.128 R164, desc[UR4][R164.64] ;  /* 0x00000004a4a47981 */ /* 0x000f22000c1e1d00 */
[----:B------:R-:W-:-:S02]  /*1cf0*/  SHF.L.U32 R168, R218, 0x3, RZ ;  /* 0x00000003daa87819 */ /* 0x000fc400000006ff */
[----:B------:R-:W-:Y:S02]  /*1d00*/  ISETP.NE.AND.EX P2, PT, RZ, UR9, PT, P2 ;  /* 0x00000009ff007c0c */ /* 0x000fe4000bf45320 */
[----:B------:R-:W-:Y:S02]  /*1d10*/  SHF.R.U32.HI R18, RZ, 0x1d, R218 ;  /* 0x0000001dff127819 */ /* 0x000fe400000116da */
        /* <DEDUP_REMOVED lines=11> */
[----:B-----5:R-:W-:-:S05]  /*1dd0*/  FSEL R214, R214, RZ, !P2 ;  /* 0x000000ffd6d67208 */ /* 0x020fca0005000000 */
[C---:B---3--:R-:W-:Y:S01]  /*1de0*/  FADD.FTZ R8, -R214.reuse, R172 ;  /* 0x000000acd6087221 */ /* 0x048fe20000010100 */
[----:B------:R-:W-:-:S03]  /*1df0*/  FADD.FTZ R18, -R214, R173 ;  /* 0x000000add6127221 */ /* 0x000fc60000010100 */
[C---:B------:R-:W-:Y:S01]  /*1e00*/  FMUL.FTZ R8, R4.reuse, R8 ;  /* 0x0000000804087220 */ /* 0x040fe20000410000 */
[--C-:B----4-:R-:W-:Y:S02]  /*1e10*/  HADD2.F32 R19, -RZ, R160.reuse.H0_H0 ;  /* 0x200000a0ff137230 */ /* 0x110fe40000004100 */
[----:B------:R-:W-:Y:S01]  /*1e20*/  FMUL.FTZ R18, R4, R18 ;  /* 0x0000001204127220 */ /* 0x000fe20000410000 */
[----:B------:R-:W-:Y:S02]  /*1e30*/  HADD2.F32 R160, -RZ, R160.H1_H1 ;  /* 0x300000a0ffa07230 */ /* 0x000fe40000004100 */
[----:B------:R-:W-:Y:S01]  /*1e40*/  FMUL.FTZ R173, R229, R19 ;  /* 0x00000013e5ad7220 */ /* 0x000fe20000410000 */
[----:B------:R-:W-:Y:S02]  /*1e50*/  HADD2.F32 R9, -RZ, R164.H0_H0 ;  /* 0x200000a4ff097230 */ /* 0x000fe40000004100 */
[----:B------:R-:W-:Y:S01]  /*1e60*/  FADD.FTZ R172, -R214, R174 ;  /* 0x000000aed6ac7221 */ /* 0x000fe20000010100 */
[----:B------:R-:W-:Y:S01]  /*1e70*/  FADD.FTZ R121, R121, R160 ;  /* 0x000000a079797221 */ /* 0x000fe20000010000 */
[-C--:B------:R-:W-:Y:S01]  /*1e80*/  FFMA.FTZ R101, R18, R160.reuse, R101 ;  /* 0x000000a012657223 */ /* 0x080fe20000010065 */
[----:B------:R-:W-:Y:S01]  /*1e90*/  FADD.FTZ R84, R84, R9 ;  /* 0x0000000954547221 */ /* 0x000fe20000010000 */
[-C--:B------:R-:W-:Y:S01]  /*1ea0*/  FFMA.FTZ R64, R8, R9.reuse, R64 ;  /* 0x0000000908407223 */ /* 0x080fe20000010040 */
[----:B------:R-:W-:Y:S01]  /*1eb0*/  FFMA.FTZ R9, R230, R9, R173 ;  /* 0x00000009e6097223 */ /* 0x000fe200000100ad */
[----:B------:R-:W-:Y:S01]  /*1ec0*/  FMUL.FTZ R173, R227, R160 ;  /* 0x000000a0e3ad7220 */ /* 0x000fe20000410000 */
[----:B------:R-:W-:Y:S01]  /*1ed0*/  FADD.FTZ R120, R120, R19 ;  /* 0x0000001378787221 */ /* 0x000fe20000010000 */
[----:B------:R-:W-:Y:S01]  /*1ee0*/  FFMA.FTZ R100, R8, R19, R100 ;  /* 0x0000001308647223 */ /* 0x000fe20000010064 */
[----:B------:R-:W-:-:S02]  /*1ef0*/  HADD2.F32 R160, -RZ, R161.H0_H0 ;  /* 0x200000a1ffa07230 */ /* 0x000fc40000004100 */
[----:B------:R-:W-:Y:S01]  /*1f00*/  FMUL.FTZ R172, R4, R172 ;  /* 0x000000ac04ac7220 */ /* 0x000fe20000410000 */
[----:B------:R-:W-:Y:S02]  /*1f10*/  HADD2.F32 R19, -RZ, R164.H1_H1 ;  /* 0x300000a4ff137230 */ /* 0x000fe40000004100 */
[----:B------:R-:W-:Y:S01]  /*1f20*/  FADD.FTZ R174, -R214, R175 ;  /* 0x000000afd6ae7221 */ /* 0x000fe20000010100 */
[----:B------:R-:W-:Y:S02]  /*1f30*/  HADD2.F32 R161, -RZ, R161.H1_H1 ;  /* 0x300000a1ffa17230 */ /* 0x000fe40000004100 */
[-C--:B------:R-:W-:Y:S01]  /*1f40*/  FMUL.FTZ R164, R225, R160.reuse ;  /* 0x000000a0e1a47220 */ /* 0x080fe20000410000 */
[----:B------:R-:W-:Y:S01]  /*1f50*/  FADD.FTZ R122, R122, R160 ;  /* 0x000000a07a7a7221 */ /* 0x000fe20000010000 */
[----:B------:R-:W-:Y:S01]  /*1f60*/  FFMA.FTZ R102, R172, R160, R102 ;  /* 0x000000a0ac667223 */ /* 0x000fe20000010066 */
[----:B------:R-:W-:Y:S01]  /*1f70*/  FADD.FTZ R176, -R214, R176 ;  /* 0x000000b0d6b07221 */ /* 0x000fe20000010100 */
[----:B------:R-:W-:Y:S01]  /*1f80*/  FADD.FTZ R85, R85, R19 ;  /* 0x0000001355557221 */ /* 0x000fe20000010000 */
[----:B------:R-:W-:Y:S01]  /*1f90*/  FFMA.FTZ R65, R18, R19, R65 ;  /* 0x0000001312417223 */ /* 0x000fe20000010041 */
[----:B------:R-:W-:Y:S01]  /*1fa0*/  FMUL.FTZ R174, R4, R174 ;  /* 0x000000ae04ae7220 */ /* 0x000fe20000410000 */
[----:B------:R-:W-:-:S02]  /*1fb0*/  HADD2.F32 R160, -RZ, R162.H0_H0 ;  /* 0x200000a2ffa07230 */ /* 0x000fc40000004100 */
[----:B------:R-:W-:Y:S01]  /*1fc0*/  FFMA.FTZ R19, R228, R19, R173 ;  /* 0x00000013e4137223 */ /* 0x000fe200000100ad */
[----:B------:R-:W-:Y:S02]  /*1fd0*/  HADD2.F32 R173, -RZ, R165.H0_H0 ;  /* 0x200000a5ffad7230 */ /* 0x000fe40000004100 */
[-C--:B------:R-:W-:Y:S01]  /*1fe0*/  FMUL.FTZ R175, R223, R161.reuse ;  /* 0x000000a1dfaf7220 */ /* 0x080fe20000410000 */
[----:B------:R-:W-:Y:S02]  /*1ff0*/  HADD2.F32 R189, -RZ, R166.H0_H0 ;  /* 0x200000a6ffbd7230 */ /* 0x000fe40000004100 */
[----:B------:R-:W-:Y:S01]  /*2000*/  FADD.FTZ R123, R123, R161 ;  /* 0x000000a17b7b7221 */ /* 0x000fe20000010000 */
[----:B------:R-:W-:Y:S01]  /*2010*/  FFMA.FTZ R103, R174, R161, R103 ;  /* 0x000000a1ae677223 */ /* 0x000fe20000010067 */
[----:B------:R-:W-:Y:S01]  /*2020*/  FMUL.FTZ R188, R4, R176 ;  /* 0x000000b004bc7220 */ /* 0x000fe20000410000 */
[----:B------:R-:W-:Y:S01]  /*2030*/  FADD.FTZ R216, R216, R9 ;  /* 0x00000009d8d87221 */ /* 0x000fe20000010000 */
[----:B------:R-:W-:Y:S01]  /*2040*/  FFMA.FTZ R217, R8, R9, R217 ;  /* 0x0000000908d97223 */ /* 0x000fe200000100d9 */
[----:B------:R-:W-:Y:S01]  /*2050*/  FMUL.FTZ R161, R221, R160 ;  /* 0x000000a0dda17220 */ /* 0x000fe20000410000 */
[----:B------:R-:W-:-:S02]  /*2060*/  HADD2.F32 R162, -RZ, R162.H1_H1 ;  /* 0x300000a2ffa27230 */ /* 0x000fc40000004100 */
[----:B------:R-:W-:Y:S01]  /*2070*/  FADD.FTZ R86, R86, R173 ;  /* 0x000000ad56567221 */ /* 0x000fe20000010000 */
[-C--:B------:R-:W-:Y:S01]  /*2080*/  FFMA.FTZ R66, R172, R173.reuse, R66 ;  /* 0x000000adac427223 */ /* 0x080fe20000010042 */
[----:B------:R-:W-:Y:S02]  /*2090*/  HADD2.F32 R165, -RZ, R165.H1_H1 ;  /* 0x300000a5ffa57230 */ /* 0x000fe40000004100 */
        /* <DEDUP_REMOVED lines=8> */
[----:B------:R-:W-:-:S02]  /*2120*/  HADD2.F32 R166, -RZ, R166.H1_H1 ;  /* 0x300000a6ffa67230 */ /* 0x000fc40000004100 */
[----:B------:R-:W-:Y:S01]  /*2130*/  FADD.FTZ R178, -R214, R178 ;  /* 0x000000b2d6b27221 */ /* 0x000fe20000010100 */
[----:B------:R-:W-:Y:S01]  /*2140*/  FMUL.FTZ R161, R219, R162 ;  /* 0x000000a2dba17220 */ /* 0x000fe20000410000 */
[----:B------:R-:W-:Y:S02]  /*2150*/  HADD2.F32 R160, -RZ, R163.H0_H0 ;  /* 0x200000a3ffa07230 */ /* 0x000fe40000004100 */
[----:B------:R-:W-:Y:S01]  /*2160*/  FFMA.FTZ R175, R224, R165, R175 ;  /* 0x000000a5e0af7223 */ /* 0x000fe200000100af */
[----:B------:R-:W-:Y:S01]  /*2170*/  FADD.FTZ R216, R216, R173 ;  /* 0x000000add8d87221 */ /* 0x000fe20000010000 */
[----:B------:R-:W-:Y:S01]  /*2180*/  FFMA.FTZ R217, R172, R173, R217 ;  /* 0x000000adacd97223 */ /* 0x000fe200000100d9 */
[----:B------:R-:W-:Y:S02]  /*2190*/  HADD2.F32 R190, -RZ, R167.H0_H0 ;  /* 0x200000a7ffbe7230 */ /* 0x000fe40000004100 */
[----:B------:R-:W-:Y:S01]  /*21a0*/  FFMA.FTZ R192, R220, R166, R161 ;  /* 0x000000a6dcc07223 */ /* 0x000fe200000100a1 */
[----:B------:R-:W-:Y:S01]  /*21b0*/  FMUL.FTZ R191, R4, R178 ;  /* 0x000000b204bf7220 */ /* 0x000fe20000410000 */
        /* <DEDUP_REMOVED lines=9> */
[----:B------:R-:W-:-:S02]  /*2250*/  HADD2.F32 R163, -RZ, R163.H1_H1 ;  /* 0x300000a3ffa37230 */ /* 0x000fc40000004100 */
[----:B------:R-:W-:Y:S01]  /*2260*/  FMUL.FTZ R193, R4, R177 ;  /* 0x000000b104c17220 */ /* 0x000fe20000410000 */
[----:B------:R-:W-:Y:S01]  /*2270*/  FADD.FTZ R161, R216, R189 ;  /* 0x000000bdd8a17221 */ /* 0x000fe20000010000 */
[----:B------:R-:W-:Y:S01]  /*2280*/  FFMA.FTZ R160, R188, R189, R217 ;  /* 0x000000bdbca07223 */ /* 0x000fe200000100d9 */
[----:B------:R-:W-:Y:S02]  /*2290*/  HADD2.F32 R167, -RZ, R167.H1_H1 ;  /* 0x300000a7ffa77230 */ /* 0x000fe40000004100 */
[----:B------:R-:W-:Y:S01]  /*22a0*/  FADD.FTZ R179, -R214, R179 ;  /* 0x000000b3d6b37221 */ /* 0x000fe20000010100 */
        /* <DEDUP_REMOVED lines=19> */
.L_x_1942:
[----:B------:R-:W-:Y:S05]  /*23e0*/  BSYNC B0 ;  /* 0x0000000000007941 */ /* 0x000fea0003800000 */
.L_x_1941:
        /* <DEDUP_REMOVED lines=25> */
.L_x_1965:
        /* <DEDUP_REMOVED lines=10> */
[-C--:B------:R-:W-:Y:S02]  /*2620*/  @!P2 LEA R177, R177, R165.reuse, 0x3 ;  /* 0x000000a5b1b1a211 */ /* 0x080fe400078e18ff */
[----:B------:R-:W-:-:S03]  /*2630*/  LEA R165, R162, R165, 0x3 ;  /* 0x000000a5a2a57211 */ /* 0x000fc600078e18ff */
        /* <DEDUP_REMOVED lines=51> */
[----:B------:R-:W-:Y:S02]  /*2970*/  @P2 F2FP.F16.F32.PACK_AB R165, RZ, R165 ;  /* 0x000000a5ffa5223e */ /* 0x000fe400000000ff */
[----:B------:R-:W-:Y:S02]  /*2980*/  @P2 F2FP.F16.F32.PACK_AB R164, RZ, R164 ;  /* 0x000000a4ffa4223e */ /* 0x000fe400000000ff */
        /* <DEDUP_REMOVED lines=10> */
[----:B------:R-:W-:Y:S01]  /*2a30*/  @P2 F2FP.F16.F32.PACK_AB R160, RZ, R160 ;  /* 0x000000a0ffa0223e */ /* 0x000fe200000000ff */
[----:B------:R-:W-:Y:S01]  /*2a40*/  @P5 FADD.FTZ R165, R132, R165 ;  /* 0x000000a584a55221 */ /* 0x000fe20000010000 */
[----:B------:R-:W-:Y:S02]  /*2a50*/  @P2 FSEL R164, R176, RZ, P3 ;  /* 0x000000ffb0a42208 */ /* 0x000fe40001800000 */
[----:B------:R-:W-:Y:S01]  /*2a60*/  @P2 LOP3.LUT P3, RZ, R187, 0xff, RZ, 0xc0, !PT ;  /* 0x000000ffbbff2812 */ /* 0x000fe2000786c0ff */
[----:B------:R-:W-:Y:S01]  /*2a70*/  FMUL.FTZ R178, R165, UR17 ;  /* 0x00000011a5b27c20 */ /* 0x000fe20008410000 */
[----:B------:R-:W-:-:S02]  /*2a80*/  @P2 PRMT R152, R152, 0x5410, R160 ;  /* 0x0000541098982816 */ /* 0x000fc400000000a0 */
[----:B------:R-:W-:Y:S02]  /*2a90*/  @P2 F2FP.F16.F32.PACK_AB R164, RZ, R164 ;  /* 0x000000a4ffa4223e */ /* 0x000fe400000000ff */
[----:B------:R-:W-:Y:S02]  /*2aa0*/  @P2 FSEL R160, R178, RZ, P3 ;  /* 0x000000ffb2a02208 */ /* 0x000fe40001800000 */
[----:B------:R-:W-:Y:S02]  /*2ab0*/  @P2 PRMT R153, R153, 0x5410, R164 ;  /* 0x0000541099992816 */ /* 0x000fe400000000a4 */
[----:B------:R-:W-:Y:S02]  /*2ac0*/  @P2 F2FP.F16.F32.PACK_AB R160, RZ, R160 ;  /* 0x000000a0ffa0223e */ /* 0x000fe400000000ff */
        /* <DEDUP_REMOVED lines=12> */
[----:B------:R-:W-:-:S04]  /*2b90*/  @P2 F2FP.F16.F32.PACK_AB R160, RZ, R160 ;  /* 0x000000a0ffa0223e */ /* 0x000fc800000000ff */
        /* <DEDUP_REMOVED lines=13> */
[----:B------:R-:W-:-:S04]  /*2c70*/  @P2 F2FP.F16.F32.PACK_AB R160, RZ, R160 ;  /* 0x000000a0ffa0223e */ /* 0x000fc800000000ff */
        /* <DEDUP_REMOVED lines=13> */
[----:B------:R-:W-:Y:S02]  /*2d50*/  F2FP.F16.F32.PACK_AB R162, R179, R162 ;  /* 0x000000a2b3a2723e */ /* 0x000fe400000000ff */
[----:B------:R-:W-:Y:S02]  /*2d60*/  FSEL R176, R176, RZ, P3 ;  /* 0x000000ffb0b07208 */ /* 0x000fe40001800000 */
[----:B------:R-:W-:Y:S02]  /*2d70*/  LOP3.LUT P3, RZ, R184, 0xff00, RZ, 0xc0, !PT ;  /* 0x0000ff00b8ff7812 */ /* 0x000fe4000786c0ff */
[----:B------:R-:W-:Y:S01]  /*2d80*/  F2FP.F16.F32.PACK_AB R161, R176, R161 ;  /* 0x000000a1b0a1723e */ /* 0x000fe200000000ff */
[----:B------:R-:W-:Y:S01]  /*2d90*/  FMUL.FTZ R176, R165, UR17 ;  /* 0x00000011a5b07c20 */ /* 0x000fe20008410000 */
[----:B------:R-:W-:-:S02]  /*2da0*/  FSEL R163, R163, RZ, P3 ;  /* 0x000000ffa3a37208 */ /* 0x000fc40001800000 */
[----:B------:R-:W-:Y:S02]  /*2db0*/  LOP3.LUT P3, RZ, R185, 0xff0000, RZ, 0xc0, !PT ;  /* 0x00ff0000b9ff7812 */ /* 0x000fe4000786c0ff */
[----:B------:R-:W-:Y:S02]  /*2dc0*/  F2FP.F16.F32.PACK_AB R160, R163, R160 ;  /* 0x000000a0a3a0723e */ /* 0x000fe400000000ff */
[----:B------:R-:W-:Y:S02]  /*2dd0*/  FSEL R164, R164, RZ, P3 ;  /* 0x000000ffa4a47208 */ /* 0x000fe40001800000 */
[----:B------:R-:W-:-:S04]  /*2de0*/  LOP3.LUT P3, RZ, R185, 0xff000000, RZ, 0xc0, !PT ;  /* 0xff000000b9ff7812 */ /* 0x000fc8000786c0ff */
[C---:B------:R-:W-:Y:S02]  /*2df0*/  FSEL R163, R176.reuse, RZ, P3 ;  /* 0x000000ffb0a37208 */ /* 0x040fe40001800000 */
[----:B------:R-:W-:Y:S02]  /*2e00*/  @P2 LOP3.LUT P3, RZ, R187, 0xff000000, RZ, 0xc0, !PT ;  /* 0xff000000bbff2812 */ /* 0x000fe4000786c0ff */
[----:B------:R-:W-:Y:S02]  /*2e10*/  F2FP.F16.F32.PACK_AB R163, R163, R164 ;  /* 0x000000a4a3a3723e */ /* 0x000fe400000000ff */
[----:B------:R-:W0:Y:S01]  /*2e20*/  LDC.64 R164, c[0x0][0x2f8] ;  /* 0x0000be00ffa47b82 */ /* 0x000e220000000a00 */
[----:B------:R-:W-:-:S04]  /*2e30*/  @P2 FSEL R176, R176, RZ, P3 ;  /* 0x000000ffb0b02208 */ /* 0x000fc80001800000 */
[----:B------:R-:W-:-:S04]  /*2e40*/  @P2 F2FP.F16.F32.PACK_AB R176, RZ, R176 ;  /* 0x000000b0ffb0223e */ /* 0x000fc800000000ff */
[----:B------:R-:W-:Y:S01]  /*2e50*/  @P2 PRMT R155, R155, 0x5410, R176 ;  /* 0x000054109b9b2816 */ /* 0x000fe200000000b0 */
[----:B0-----:R-:W-:-:S05]  /*2e60*/  IMAD.WIDE.U32 R164, R2, 0x10, R164 ;  /* 0x0000001002a47825 */ /* 0x001fca00078e00a4 */
[----:B------:R0:W-:Y:S02]  /*2e70*/  STG.E.128 desc[UR4][R164.64], R160 ;  /* 0x000000a0a4007986 */ /* 0x0001e4000c101d04 */
[----:B0-----:R-:W-:-:S04]  /*2e80*/  @P2 LEA R160, P3, R2, UR14, 0x4 ;  /* 0x0000000e02a02c11 */ /* 0x001fc8000f8620ff */
[C---:B------:R-:W-:Y:S02]  /*2e90*/  @P2 LEA.HI.X R161, R2.reuse, UR15, RZ, 0x4, P3 ;  /* 0x0000000f02a12c11 */ /* 0x040fe400098f24ff */
[----:B------:R-:W-:-:S03]  /*2ea0*/  IADD3 R2, R2, 0x80, RZ ;  /* 0x0000008002027810 */ /* 0x000fc60007ffe0ff */
[----:B------:R0:W-:Y:S04]  /*2eb0*/  @P2 STG.E.128 desc[UR4][R160.64], R152 ;  /* 0x00000098a0002986 */ /* 0x0001e8000c101d04 */
.L_x_1945:
[----:B------:R-:W-:Y:S05]  /*2ec0*/  BSYNC B0 ;  /* 0x0000000000007941 */ /* 0x000fea0003800000 */
.L_x_1944:
        /* <DEDUP_REMOVED lines=123> */
.L_x_1947:
[----:B------:R-:W-:Y:S05]  /*3680*/  BSYNC B0 ;  /* 0x0000000000007941 */ /* 0x000fea0003800000 */
.L_x_1946:
        /* <DEDUP_REMOVED lines=35> */
[----:B------:R-:W-:Y:S02]  /*38c0*/  @P2 F2FP.F16.F32.PACK_AB R160, RZ, R160 ;  /* 0x000000a0ffa0223e */ /* 0x000fe400000000ff */
[----:B------:R-:W-:Y:S01]  /*38d0*/  @P2 FSEL R162, R164, RZ, P3 ;  /* 0x000000ffa4a22208 */ /* 0x000fe20001800000 */
[----:B------:R-:W-:Y:S01]  /*38e0*/  FMUL.FTZ R161, R4, R161 ;  /* 0x000000a104a17220 */ /* 0x000fe20000410000 */
[----:B------:R-:W-:-:S02]  /*38f0*/  @P2 PRMT R152, R160, 0x7610, R152 ;  /* 0x00007610a0982816 */ /* 0x000fc40000000098 */
[----:B------:R-:W-:Y:S01]  /*3900*/  @P2 LOP3.LUT P3, RZ, R170, 0xff0000, RZ, 0xc0, !PT ;  /* 0x00ff0000aaff2812 */ /* 0x000fe2000786c0ff */
[----:B------:R-:W-:Y:S01]  /*3910*/  @P5 FADD.FTZ R161, R142, R161 ;  /* 0x000000a18ea15221 */ /* 0x000fe20000010000 */
[----:B------:R-:W-:Y:S02]  /*3920*/  @P2 F2FP.F16.F32.PACK_AB R162, RZ, R162 ;  /* 0x000000a2ffa2223e */ /* 0x000fe400000000ff */
[----:B------:R-:W-:Y:S01]  /*3930*/  SEL R151, R163, R151, P4 ;  /* 0x00000097a3977207 */ /* 0x000fe20002000000 */
[C---:B------:R-:W-:Y:S01]  /*3940*/  FMUL.FTZ R160, R161.reuse, UR17 ;  /* 0x00000011a1a07c20 */ /* 0x040fe20008410000 */
[----:B------:R-:W-:Y:S02]  /*3950*/  SEL R150, R161, R150, P4 ;  /* 0x00000096a1967207 */ /* 0x000fe40002000000 */
[----:B------:R-:W-:Y:S02]  /*3960*/  @P2 PRMT R152, R152, 0x5410, R162 ;  /* 0x0000541098982816 */ /* 0x000fe400000000a2 */
[----:B------:R-:W-:-:S02]  /*3970*/  @P2 FSEL R161, R160, RZ, P3 ;  /* 0x000000ffa0a12208 */ /* 0x000fc40001800000 */
[----:B------:R-:W-:Y:S02]  /*3980*/  @P2 LOP3.LUT P3, RZ, R170, 0xff000000, RZ, 0xc0, !PT ;  /* 0xff000000aaff2812 */ /* 0x000fe4000786c0ff */
[----:B------:R-:W-:-:S04]  /*3990*/  @P2 F2FP.F16.F32.PACK_AB R161, RZ, R161 ;  /* 0x000000a1ffa1223e */ /* 0x000fc800000000ff */
[----:B------:R-:W-:Y:S02]  /*39a0*/  @P2 PRMT R153, R161, 0x7610, R153 ;  /* 0x00007610a1992816 */ /* 0x000fe40000000099 */
[----:B------:R-:W-:-:S04]  /*39b0*/  @P2 FSEL R161, R166, RZ, P3 ;  /* 0x000000ffa6a12208 */ /* 0x000fc80001800000 */
[----:B------:R-:W-:-:S04]  /*39c0*/  @P2 F2FP.F16.F32.PACK_AB R161, RZ, R161 ;  /* 0x000000a1ffa1223e */ /* 0x000fc800000000ff */
        /* <DEDUP_REMOVED lines=37> */
[----:B------:R-:W-:Y:S02]  /*3c20*/  @P2 F2FP.F16.F32.PACK_AB R161, RZ, R161 ;  /* 0x000000a1ffa1223e */ /* 0x000fe400000000ff */
        /* <DEDUP_REMOVED lines=9> */
[----:B------:R-:W-:Y:S01]  /*3cc0*/  F2FP.F16.F32.PACK_AB R162, R176, R162 ;  /* 0x000000a2b0a2723e */ /* 0x000fe200000000ff */
[----:B0-----:R-:W-:-:S05]  /*3cd0*/  @P4 IMAD.WIDE.U32 R160, R2, 0x20, R160 ;  /* 0x0000002002a04825 */ /* 0x001fca00078e00a0 */
[----:B------:R-:W-:Y:S04]  /*3ce0*/  @P4 STG.E.128 desc[UR4][R160.64], R148 ;  /* 0x00000094a0004986 */ /* 0x000fe8000c101d04 */
[----:B------:R0:W-:Y:S02]  /*3cf0*/  @P4 STG.E.128 desc[UR4][R160.64+0x10], R156 ;  /* 0x0000109ca0004986 */ /* 0x0001e4000c101d04 */
[----:B0-----:R-:W-:Y:S02]  /*3d00*/  F2FP.F16.F32.PACK_AB R161, R166, R167 ;  /* 0x000000a7a6a1723e */ /* 0x001fe400000000ff */
[----:B------:R-:W0:Y:S01]  /*3d10*/  LDC.64 R166, c[0x0][0x2f8] ;  /* 0x0000be00ffa67b82 */ /* 0x000e220000000a00 */
[----:B------:R-:W-:Y:S02]  /*3d20*/  FSEL R160, R165, RZ, P3 ;  /* 0x000000ffa5a07208 */ /* 0x000fe40001800000 */
[----:B------:R-:W-:-:S04]  /*3d30*/  LOP3.LUT P3, RZ, R168, 0xff00, RZ, 0xc0, !PT ;  /* 0x0000ff00a8ff7812 */ /* 0x000fc8000786c0ff */
[----:B------:R-:W-:Y:S02]  /*3d40*/  FSEL R164, R164, RZ, P3 ;  /* 0x000000ffa4a47208 */ /* 0x000fe40001800000 */
[----:B------:R-:W-:Y:S02]  /*3d50*/  LOP3.LUT P3, RZ, R169, 0xff0000, RZ, 0xc0, !PT ;  /* 0x00ff0000a9ff7812 */ /* 0x000fe4000786c0ff */
[----:B------:R-:W-:Y:S02]  /*3d60*/  F2FP.F16.F32.PACK_AB R160, R164, R160 ;  /* 0x000000a0a4a0723e */ /* 0x000fe400000000ff */
[----:B------:R-:W-:Y:S02]  /*3d70*/  FSEL R163, R163, RZ, P3 ;  /* 0x000000ffa3a37208 */ /* 0x000fe40001800000 */
[----:B------:R-:W-:-:S04]  /*3d80*/  LOP3.LUT P3, RZ, R169, 0xff000000, RZ, 0xc0, !PT ;  /* 0xff000000a9ff7812 */ /* 0x000fc8000786c0ff */
[----:B------:R-:W-:Y:S02]  /*3d90*/  FSEL R164, R4, RZ, P3 ;  /* 0x000000ff04a47208 */ /* 0x000fe40001800000 */
[----:B------:R-:W-:Y:S02]  /*3da0*/  @P2 LOP3.LUT P3, RZ, R171, 0xff000000, RZ, 0xc0, !PT ;  /* 0xff000000abff2812 */ /* 0x000fe4000786c0ff */
[----:B------:R-:W-:Y:S01]  /*3db0*/  F2FP.F16.F32.PACK_AB R163, R164, R163 ;  /* 0x000000a3a4a3723e */ /* 0x000fe200000000ff */
[----:B0-----:R-:W-:Y:S01]  /*3dc0*/  IMAD.WIDE.U32 R164, R2, 0x10, R166 ;  /* 0x0000001002a47825 */ /* 0x001fe200078e00a6 */
[----:B------:R-:W-:-:S04]  /*3dd0*/  @P2 FSEL R4, R4, RZ, P3 ;  /* 0x000000ff04042208 */ /* 0x000fc80001800000 */
[----:B------:R0:W-:Y:S01]  /*3de0*/  STG.E.128 desc[UR4][R164.64], R160 ;  /* 0x000000a0a4007986 */ /* 0x0001e2000c101d04 */
[----:B------:R-:W-:-:S04]  /*3df0*/  @P2 F2FP.F16.F32.PACK_AB R4, RZ, R4 ;  /* 0x00000004ff04223e */ /* 0x000fc800000000ff */
[----:B------:R-:W-:Y:S02]  /*3e00*/  @P2 PRMT R155, R155, 0x5410, R4 ;  /* 0x000054109b9b2816 */ /* 0x000fe40000000004 */
[----:B0-----:R-:W-:-:S04]  /*3e10*/  @P2 LEA R160, P3, R2, UR14, 0x4 ;  /* 0x0000000e02a02c11 */ /* 0x001fc8000f8620ff */
[----:B------:R-:W-:-:S05]  /*3e20*/  @P2 LEA.HI.X R161, R2, UR15, RZ, 0x4, P3 ;  /* 0x0000000f02a12c11 */ /* 0x000fca00098f24ff */
[----:B------:R2:W-:Y:S04]  /*3e30*/  @P2 STG.E.128 desc[UR4][R160.64], R152 ;  /* 0x00000098a0002986 */ /* 0x0005e8000c101d04 */
.L_x_1949:
[----:B------:R-:W-:Y:S05]  /*3e40*/  BSYNC B0 ;  /* 0x0000000000007941 */ /* 0x000fea0003800000 */
.L_x_1948:
[----:B------:R-:W-:Y:S02]  /*3e50*/  IADD3 R3, R3, UR18, RZ ;  /* 0x0000001203037c10 */ /* 0x000fe4000fffe0ff */
[----:B------:R-:W-:Y:S02]  /*3e60*/  SEL R2, RZ, 0x1, P1 ;  /* 0x00000001ff027807 */ /* 0x000fe40000800000 */
[----:B------:R-:W-:-:S13]  /*3e70*/  ISETP.GE.AND P2, PT, R3, UR19, PT ;  /* 0x0000001303007c0c */ /* 0x000fda000bf46270 */
[----:B------:R-:W-:Y:S05]  /*3e80*/  @!P2 BRA `(.L_x_1950) ;  /* 0xffffffc800d4a947 */ /* 0x000fea000383ffff */
.L_x_1936:
[----:B------:R-:W3:Y:S01]  /*3e90*/  S2R R0, SR_TID.X ;  /* 0x0000000000007919 */ /* 0x000ee20000002100 */
[----:B------:R-:W3:Y:S01]  /*3ea0*/  S2UR UR20, SR_CTAID.X ;  /* 0x00000000001479c3 */ /* 0x000ee20000002500 */
[----:B------:R-:W-:Y:S01]  /*3eb0*/  ISETP.NE.AND P1, PT, R210, RZ, PT ;  /* 0x000000ffd200720c */ /* 0x000fe20003f25270 */
        /* <DEDUP_REMOVED lines=23> */
.L_x_1952:
[----:B------:R-:W-:Y:S05]  /*4030*/  BSYNC B0 ;  /* 0x0000000000007941 */ /* 0x000fea0003800000 */
.L_x_1951:
        /* <DEDUP_REMOVED lines=19> */
.L_x_1954:
[----:B------:R-:W-:Y:S05]  /*4170*/  BSYNC B0 ;  /* 0x0000000000007941 */ /* 0x000fea0003800000 */
.L_x_1953:
        /* <DEDUP_REMOVED lines=19> */
.L_x_1943:
[----:B------:R-:W-:Y:S01]  /*42b0*/  HFMA2.MMA R160, -RZ, RZ, 0, 9.5367431640625e-07 ;  /* 0x00000010ffa07435 */ /* 0x000fe200000001ff */
[----:B------:R-:W-:Y:S02]  /*42c0*/  MOV R164, R216 ;  /* 0x000000d800a47202 */ /* 0x000fe40000000f00 */
[----:B------:R-:W-:Y:S02]  /*42d0*/  MOV R161, 0x1f ;  /* 0x0000001f00a17802 */ /* 0x000fe40000000f00 */
[----:B------:R-:W-:-:S07]  /*42e0*/  MOV R163, 0xffffffff ;  /* 0xffffffff00a37802 */ /* 0x000fce0000000f00 */
[----:B-----5:R-:W-:Y:S05]  /*42f0*/  WARPSYNC.COLLECTIVE R163, `(.L_x_1955) ;  /* 0x00000000a3087348 */ /* 0x020fea0003c00000 */
[----:B------:R0:W1:Y:S02]  /*4300*/  SHFL.DOWN P3, R167, R164, R160, R161 ;  /* 0x080000a0a4a77389 */ /* 0x00006400000600a1 */
[----:B01---5:R-:W-:Y:S01]  /*4310*/  ENDCOLLECTIVE ;  /* 0x000000000000791b */ /* 0x023fe20003800000 */
.L_x_1955:
[----:B------:R-:W-:Y:S01]  /*4320*/  MOV R164, R217 ;  /* 0x000000d900a47202 */ /* 0x000fe20000000f00 */
[----:B------:R-:W-:-:S07]  /*4330*/  FADD.FTZ R216, R167, R216 ;  /* 0x000000d8a7d87221 */ /* 0x000fce0000010000 */
[----:B------:R-:W-:Y:S05]  /*4340*/  WARPSYNC.COLLECTIVE R163, `(.L_x_1956) ;  /* 0x00000000a3087348 */ /* 0x000fea0003c00000 */
[----:B------:R0:W1:Y:S02]  /*4350*/  SHFL.DOWN P3, R167, R164, R160, R161 ;  /* 0x080000a0a4a77389 */ /* 0x00006400000600a1 */
[----:B01----:R-:W-:Y:S01]  /*4360*/  ENDCOLLECTIVE ;  /* 0x000000000000791b */ /* 0x003fe20003800000 */
.L_x_1956:
[----:B------:R-:W-:Y:S01]  /*4370*/  HFMA2.MMA R160, -RZ, RZ, 0, 4.76837158203125e-07 ;  /* 0x00000008ffa07435 */ /* 0x000fe200000001ff */
[----:B------:R-:W-:Y:S01]  /*4380*/  MOV R164, R216 ;  /* 0x000000d800a47202 */ /* 0x000fe20000000f00 */
[----:B------:R-:W-:-:S09]  /*4390*/  FADD.FTZ R217, R167, R217 ;  /* 0x000000d9a7d97221 */ /* 0x000fd20000010000 */
[----:B------:R-:W-:Y:S05]  /*43a0*/  WARPSYNC.COLLECTIVE R163, `(.L_x_1957) ;  /* 0x00000000a3087348 */ /* 0x000fea0003c00000 */
[----:B------:R0:W1:Y:S02]  /*43b0*/  SHFL.DOWN P3, R167, R164, R160, R161 ;  /* 0x080000a0a4a77389 */ /* 0x00006400000600a1 */
[----:B01----:R-:W-:Y:S01]  /*43c0*/  ENDCOLLECTIVE ;  /* 0x000000000000791b */ /* 0x003fe20003800000 */
.L_x_1957:
[----:B------:R-:W-:Y:S01]  /*43d0*/  MOV R164, R217 ;  /* 0x000000d900a47202 */ /* 0x000fe20000000f00 */
[----:B------:R-:W-:-:S07]  /*43e0*/  FADD.FTZ R216, R216, R167 ;  /* 0x000000a7d8d87221 */ /* 0x000fce0000010000 */
[----:B------:R-:W-:Y:S05]  /*43f0*/  WARPSYNC.COLLECTIVE R163, `(.L_x_1958) ;  /* 0x00000000a3087348 */ /* 0x000fea0003c00000 */
[----:B------:R0:W1:Y:S02]  /*4400*/  SHFL.DOWN P3, R167, R164, R160, R161 ;  /* 0x080000a0a4a77389 */ /* 0x00006400000600a1 */
[----:B01----:R-:W-:Y:S01]  /*4410*/  ENDCOLLECTIVE ;  /* 0x000000000000791b */ /* 0x003fe20003800000 */
.L_x_1958:
[----:B------:R-:W-:Y:S01]  /*4420*/  HFMA2.MMA R160, -RZ, RZ, 0, 2.384185791015625e-07 ;  /* 0x00000004ffa07435 */ /* 0x000fe200000001ff */
[----:B------:R-:W-:Y:S01]  /*4430*/  MOV R164, R216 ;  /* 0x000000d800a47202 */ /* 0x000fe20000000f00 */
[----:B------:R-:W-:-:S09]  /*4440*/  FADD.FTZ R217, R217, R167 ;  /* 0x000000a7d9d97221 */ /* 0x000fd20000010000 */
[----:B------:R-:W-:Y:S05]  /*4450*/  WARPSYNC.COLLECTIVE R163, `(.L_x_1959) ;  /* 0x00000000a3087348 */ /* 0x000fea0003c00000 */
[----:B------:R0:W1:Y:S02]  /*4460*/  SHFL.DOWN P3, R167, R164, R160, R161 ;  /* 0x080000a0a4a77389 */ /* 0x00006400000600a1 */
[----:B01----:R-:W-:Y:S01]  /*4470*/  ENDCOLLECTIVE ;  /* 0x000000000000791b */ /* 0x003fe20003800000 */
.L_x_1959:
[----:B------:R-:W-:Y:S02]  /*4480*/  MOV R164, R217 ;  /* 0x000000d900a47202 */ /* 0x000fe40000000f00 */
[----:B------:R-:W-:-:S07]  /*4490*/  MOV R166, R167 ;  /* 0x000000a700a67202 */ /* 0x000fce0000000f00 */
[----:B------:R-:W-:Y:S05]  /*44a0*/  WARPSYNC.COLLECTIVE R163, `(.L_x_1960) ;  /* 0x00000000a3087348 */ /* 0x000fea0003c00000 */
[----:B------:R0:W1:Y:S02]  /*44b0*/  SHFL.DOWN P3, R167, R164, R160, R161 ;  /* 0x080000a0a4a77389 */ /* 0x00006400000600a1 */
[----:B01----:R-:W-:Y:S01]  /*44c0*/  ENDCOLLECTIVE ;  /* 0x000000000000791b */ /* 0x003fe20003800000 */
.L_x_1960:
[----:B------:R-:W-:Y:S01]  /*44d0*/  FADD.FTZ R166, R216, R166 ;  /* 0x000000a6d8a67221 */ /* 0x000fe20000010000 */
[----:B------:R-:W-:-:S04]  /*44e0*/  HFMA2.MMA R160, -RZ, RZ, 0, 1.1920928955078125e-07 ;  /* 0x00000002ffa07435 */ /* 0x000fc800000001ff */
[----:B------:R-:W-:Y:S02]  /*44f0*/  MOV R164, R166 ;  /* 0x000000a600a47202 */ /* 0x000fe40000000f00 */
[----:B------:R-:W-:-:S07]  /*4500*/  MOV R165, R167 ;  /* 0x000000a700a57202 */ /* 0x000fce0000000f00 */
[----:B------:R-:W-:Y:S05]  /*4510*/  WARPSYNC.COLLECTIVE R163, `(.L_x_1961) ;  /* 0x00000000a3087348 */ /* 0x000fea0003c00000 */
[----:B------:R0:W1:Y:S02]  /*4520*/  SHFL.DOWN P3, R167, R164, R160, R161 ;  /* 0x080000a0a4a77389 */ /* 0x00006400000600a1 */
[----:B01----:R-:W-:Y:S01]  /*4530*/  ENDCOLLECTIVE ;  /* 0x000000000000791b */ /* 0x003fe20003800000 */
.L_x_1961:
[----:B------:R-:W-:-:S05]  /*4540*/  FADD.FTZ R165, R217, R165 ;  /* 0x000000a5d9a57221 */ /* 0x000fca0000010000 */
[----:B------:R-:W-:Y:S01]  /*4550*/  MOV R164, R165 ;  /* 0x000000a500a47202 */ /* 0x000fe20000000f00 */
[----:B------:R-:W-:-:S07]  /*4560*/  FADD.FTZ R166, R166, R167 ;  /* 0x000000a7a6a67221 */ /* 0x000fce0000010000 */
[----:B------:R-:W-:Y:S05]  /*4570*/  WARPSYNC.COLLECTIVE R163, `(.L_x_1962) ;  /* 0x00000000a3087348 */ /* 0x000fea0003c00000 */
[----:B------:R0:W1:Y:S02]  /*4580*/  SHFL.DOWN P3, R167, R164, R160, R161 ;  /* 0x080000a0a4a77389 */ /* 0x00006400000600a1 */
[----:B01----:R-:W-:Y:S01]  /*4590*/  ENDCOLLECTIVE ;  /* 0x000000000000791b */ /* 0x003fe20003800000 */
.L_x_1962:
[----:B------:R-:W-:Y:S01]  /*45a0*/  HFMA2.MMA R160, -RZ, RZ, 0, 5.9604644775390625e-08 ;  /* 0x00000001ffa07435 */ /* 0x000fe200000001ff */
[----:B------:R-:W-:Y:S01]  /*45b0*/  MOV R164, R166 ;  /* 0x000000a600a47202 */ /* 0x000fe20000000f00 */
[----:B------:R-:W-:-:S09]  /*45c0*/  FADD.FTZ R165, R165, R167 ;  /* 0x000000a7a5a57221 */ /* 0x000fd20000010000 */
[----:B------:R-:W-:Y:S05]  /*45d0*/  WARPSYNC.COLLECTIVE R163, `(.L_x_1963) ;  /* 0x00000000a3087348 */ /* 0x000fea0003c00000 */
[----:B------:R0:W1:Y:S02]  /*45e0*/  SHFL.DOWN P3, R167, R164, R160, R161 ;  /* 0x080000a0a4a77389 */ /* 0x00006400000600a1 */
[----:B01----:R-:W-:Y:S01]  /*45f0*/  ENDCOLLECTIVE ;  /* 0x000000000000791b */ /* 0x003fe20003800000 */
.L_x_1963:
[----:B------:R-:W-:Y:S02]  /*4600*/  MOV R164, R165 ;  /* 0x000000a500a47202 */ /* 0x000fe40000000f00 */
[----:B------:R-:W-:-:S07]  /*4610*/  MOV R176, R167 ;  /* 0x000000a700b07202 */ /* 0x000fce0000000f00 */
[----:B------:R-:W-:Y:S05]  /*4620*/  WARPSYNC.COLLECTIVE R163, `(.L_x_1964) ;  /* 0x00000000a3087348 */ /* 0x000fea0003c00000 */
[----:B------:R0:W1:Y:S02]  /*4630*/  SHFL.DOWN P3, R167, R164, R160, R161 ;  /* 0x080000a0a4a77389 */ /* 0x00006400000600a1 */
[----:B01----:R-:W-:Y:S01]  /*4640*/  ENDCOLLECTIVE ;  /* 0x000000000000791b */ /* 0x003fe20003800000 */
.L_x_1964:
[----:B------:R-:W-:Y:S01]  /*4650*/  MOV R161, R167 ;  /* 0x000000a700a17202 */ /* 0x000fe20000000f00 */
[----:B------:R-:W-:Y:S06]  /*4660*/  BRA `(.L_x_1965) ;  /* 0xffffffdc00c47947 */ /* 0x000fec000383ffff */
.L_x_1966:
        /* <DEDUP_REMOVED lines=9> */
.L_x_3290:


//--------------------- .text._ZN10layer_norm31ln_parallel_residual_bwd_kernelINS_13Kernel_traitsI6__halfS2_fS2_fjLj3072ELj1ELj1ELj4ELj16ENS_18Kernel_traits_baseILj3072ES2_S2_fS2_fjLj128EEEEELb1ELb0ELb1EEEvNS_9BwdParamsE --------------------------
	.section	.text._ZN10layer_norm31ln_parallel_residual_bwd_kernelINS_13Kernel_traitsI6__halfS2_fS2_fjLj3072ELj1ELj1ELj4ELj16ENS_18Kernel_traits_baseILj3072ES2_S2_fS2_fjLj128EEEEELb1ELb0ELb1EEEvNS_9BwdParamsE,"ax",@progbits
	.align	128
        .global         _ZN10layer_norm31ln_parallel_residual_bwd_kernelINS_13Kernel_traitsI6__halfS2_fS2_fjLj3072ELj1ELj1ELj4ELj16ENS_18Kernel_traits_baseILj3072ES2_S2_fS2_fjLj128EEEEELb1ELb0ELb1EEEvNS_9BwdParamsE
        .type           _ZN10layer_norm31ln_parallel_residual_bwd_kernelINS_13Kernel_traitsI6__halfS2_fS2_fjLj3072ELj1ELj1ELj4ELj16ENS_18Kernel_traits_baseILj3072ES2_S2_fS2_fjLj128EEEEELb1ELb0ELb1EEEvNS_9BwdParamsE,@function
        .size           _ZN10layer_norm31ln_parallel_residual_bwd_kernelINS_13Kernel_traitsI6__halfS2_fS2_fjLj3072ELj1ELj1ELj4ELj16ENS_18Kernel_traits_baseILj3072ES2_S2_fS2_fjLj128EEEEELb1ELb0ELb1EEEvNS_9BwdParamsE,(.L_x_3291 - _ZN10layer_norm31ln_parallel_residual_bwd_kernelINS_13Kernel_traitsI6__halfS2_fS2_fjLj3072ELj1ELj1ELj4ELj16ENS_18Kernel_traits_baseILj3072ES2_S2_fS2_fjLj128EEEEELb1ELb0ELb1EEEvNS_9BwdParamsE)
        .other          _ZN10layer_norm31ln_parallel_residual_bwd_kernelINS_13Kernel_traitsI6__halfS2_fS2_fjLj3072ELj1ELj1ELj4ELj16ENS_18Kernel_traits_baseILj3072ES2_S2_fS2_fjLj128EEEEELb1ELb0ELb1EEEvNS_9BwdParamsE,@"STO_CUDA_ENTRY STV_DEFAULT"
_ZN10layer_norm31ln_parallel_residual_bwd_kernelINS_13Kernel_traitsI6__halfS2_fS2_fjLj3072ELj1ELj1ELj4ELj16ENS_18Kernel_traits_baseILj3072ES2_S2_fS2_fjLj128EEEEELb1ELb0ELb1EEEvNS_9BwdParamsE:
.text._ZN10layer_norm31ln_parallel_residual_bwd_kernelINS_13Kernel_traitsI6__halfS2_fS2_fjLj3072ELj1ELj1ELj4ELj16ENS_18Kernel_traits_baseILj3072ES2_S2_fS2_fjLj128EEEEELb1ELb0ELb1EEEvNS_9BwdParamsE:
        /* <DEDUP_REMOVED lines=66> */
.L_x_1967:
        /* <DEDUP_REMOVED lines=17> */
[----:B------:R-:W-:-:S02]  /*0530*/  MOV R192, RZ ;  /* 0x000000ff00c07202 */ /* 0x000fc40000000f00 */
[----:B------:R-:W-:Y:S02]  /*0540*/  CS2R R188, SRZ ;  /* 0x0000000000bc7805 */ /* 0x000fe4000001ff00 */
        /* <DEDUP_REMOVED lines=11> */
[----:B------:R-:W-:Y:S02]  /*0600*/  MOV R171, RZ ;  /* 0x000000ff00ab7202 */ /* 0x000fe40000000f00 */
        /* <DEDUP_REMOVED lines=24> */
[--C-:B--2---:R-:W-:Y:S02]  /*0790*/  HADD2.F32 R3, -RZ, R8.reuse.H0_H0 ;  /* 0x20000008ff037230 */ /* 0x104fe40000004100 */
[----:B------:R-:W-:Y:S02]  /*07a0*/  HADD2.F32 R2, -RZ, R8.H1_H1 ;  /* 0x30000008ff027230 */ /* 0x000fe40000004100 */
[--C-:B------:R-:W-:Y:S01]  /*07b0*/  HADD2.F32 R0, -RZ, R9.reuse.H0_H0 ;  /* 0x20000009ff007230 */ /* 0x100fe20000004100 */
[----:B------:R0:W-:Y:S04]  /*07c0*/  STL [R1+0x28], R3 ;  /* 0x0000280301007387 */ /* 0x0001e80000100800 */
[----:B------:R1:W-:Y:S04]  /*07d0*/  STL [R1+0x20], R2 ;  /* 0x0000200201007387 */ /* 0x0003e80000100800 */
[----:B------:R2:W-:Y:S01]  /*07e0*/  STL [R1+0x18], R0 ;  /* 0x0000180001007387 */ /* 0x0005e20000100800 */
[----:B0-----:R-:W-:-:S02]  /*07f0*/  HADD2.F32 R3, -RZ, R9.H1_H1 ;  /* 0x30000009ff037230 */ /* 0x001fc40000004100 */
[----:B-1----:R-:W-:-:S03]  /*0800*/  HADD2.F32 R2, -RZ, R10.H0_H0 ;  /* 0x2000000aff027230 */ /* 0x002fc60000004100 */
[----:B------:R-:W-:Y:S01]  /*0810*/  STL [R1+0x10], R3 ;  /* 0x0000100301007387 */ /* 0x000fe20000100800 */
[----:B--2---:R-:W-:-:S03]  /*0820*/  HADD2.F32 R0, -RZ, R10.H1_H1 ;  /* 0x3000000aff007230 */ /* 0x004fc60000004100 */
[----:B------:R4:W-:Y:S04]  /*0830*/  STL [R1+0x8], R2 ;  /* 0x0000080201007387 */ /* 0x0009e80000100800 */
[----:B------:R0:W-:Y:S01]  /*0840*/  STL [R1], R0 ;  /* 0x0000000001007387 */ /* 0x0001e20000100800 */
[--C-:B----4-:R-:W-:Y:S02]  /*0850*/  HADD2.F32 R2, -RZ, R12.reuse.H0_H0 ;  /* 0x2000000cff027230 */ /* 0x110fe40000004100 */
[----:B0-----:R-:W-:-:S03]  /*0860*/  HADD2.F32 R0, -RZ, R12.H1_H1 ;  /* 0x3000000cff007230 */ /* 0x001fc60000004100 */
[----:B------:R0:W-:Y:S01]  /*0870*/  STL [R1+0x24], R2 ;  /* 0x0000240201007387 */ /* 0x0001e20000100800 */
[----:B------:R-:W-:-:S03]  /*0880*/  HADD2.F32 R3, -RZ, R13.H0_H0 ;  /* 0x2000000dff037230 */ /* 0x000fc60000004100 */
[----:B------:R1:W-:Y:S01]  /*0890*/  STL [R1+0x1c], R0 ;  /* 0x00001c0001007387 */ /* 0x0003e20000100800 */
[----:B0-----:R-:W-:-:S03]  /*08a0*/  HADD2.F32 R2, -RZ, R13.H1_H1 ;  /* 0x3000000dff027230 */ /* 0x001fc60000004100 */
[----:B------:R-:W-:Y:S01]  /*08b0*/  STL [R1+0x14], R3 ;  /* 0x0000140301007387 */ /* 0x000fe20000100800 */
[----:B-1----:R-:W-:-:S03]  /*08c0*/  HADD2.F32 R0, -RZ, R14.H0_H0 ;  /* 0x2000000eff007230 */ /* 0x002fc60000004100 */
[----:B------:R-:W-:Y:S01]  /*08d0*/  STL [R1+0xc], R2 ;  /* 0x00000c0201007387 */ /* 0x000fe20000100800 */
[--C-:B---3--:R-:W-:Y:S02]  /*08e0*/  HADD2.F32 R210, -RZ, R213.reuse.H0_H0 ;  /* 0x200000d5ffd27230 */ /* 0x108fe40000004100 */
[----:B------:R-:W-:Y:S01]  /*08f0*/  HADD2.F32 R208, -RZ, R213.H1_H1 ;  /* 0x300000d5ffd07230 */ /* 0x000fe20000004100 */
[----:B------:R0:W-:Y:S01]  /*0900*/  STL [R1+0x4], R0 ;  /* 0x0000040001007387 */ /* 0x0001e20000100800 */
[--C-:B------:R-:W-:Y:S01]  /*0910*/  HADD2.F32 R206, -RZ, R214.reuse.H0_H0 ;  /* 0x200000d6ffce7230 */ /* 0x100fe20000004100 */
[----:B------:R-:W-:Y:S01]  /*0920*/  HFMA2.MMA R213, -RZ, RZ, 0, 5.9604644775390625e-08 ;  /* 0x00000001ffd57435 */ /* 0x000fe200000001ff */
[----:B------:R-:W-:Y:S01]  /*0930*/  HADD2.F32 R204, -RZ, R214.H1_H1 ;  /* 0x300000d6ffcc7230 */ /* 0x000fe20000004100 */
[----:B------:R-:W-:Y:S01]  /*0940*/  CS2R R12, SRZ ;  /* 0x00000000000c7805 */ /* 0x000fe2000001ff00 */
[--C-:B------:R-:W-:Y:S01]  /*0950*/  HADD2.F32 R251, -RZ, R11.reuse.H0_H0 ;  /* 0x2000000bfffb7230 */ /* 0x100fe20000004100 */
[----:B------:R-:W-:Y:S01]  /*0960*/  CS2R R8, SRZ ;  /* 0x0000000000087805 */ /* 0x000fe2000001ff00 */
[----:B------:R-:W-:Y:S01]  /*0970*/  HADD2.F32 R249, -RZ, R11.H1_H1 ;  /* 0x3000000bfff97230 */ /* 0x000fe20000004100 */
[----:B------:R-:W-:Y:S01]  /*0980*/  CS2R R10, SRZ ;  /* 0x00000000000a7805 */ /* 0x000fe2000001ff00 */
[----:B------:R-:W-:Y:S01]  /*0990*/  HADD2.F32 R252, -RZ, R14.H1_H1 ;  /* 0x3000000efffc7230 */ /* 0x000fe20000004100 */
[----:B0-----:R-:W-:Y:S01]  /*09a0*/  HFMA2.MMA R0, -RZ, RZ, 0, 0 ;  /* 0x00000000ff007435 */ /* 0x001fe200000001ff */
[--C-:B------:R-:W-:Y:S01]  /*09b0*/  HADD2.F32 R250, -RZ, R15.reuse.H0_H0 ;  /* 0x2000000ffffa7230 */ /* 0x100fe20000004100 */
[----:B------:R-:W-:Y:S01]  /*09c0*/  CS2R R2, SRZ ;  /* 0x0000000000027805 */ /* 0x000fe2000001ff00 */
[----:B------:R-:W-:Y:S01]  /*09d0*/  HADD2.F32 R248, -RZ, R15.H1_H1 ;  /* 0x3000000ffff87230 */ /* 0x000fe20000004100 */
[----:B------:R-:W-:Y:S01]  /*09e0*/  CS2R R14, SRZ ;  /* 0x00000000000e7805 */ /* 0x000fe2000001ff00 */
[----:B-----5:R-:W-:-:S02]  /*09f0*/  HADD2.F32 R247, -RZ, R16.H0_H0 ;  /* 0x20000010fff77230 */ /* 0x020fc40000004100 */
        /* <DEDUP_REMOVED lines=19> */
[----:B------:R-:W-:Y:S02]  /*0b30*/  HADD2.F32 R216, -RZ, R212.H0_H0 ;  /* 0x200000d4ffd87230 */ /* 0x000fe40000004100 */
        /* <DEDUP_REMOVED lines=10> */
[----:B------:R-:W-:-:S02]  /*0be0*/  HADD2.F32 R212, -RZ, R212.H1_H1 ;  /* 0x300000d4ffd47230 */ /* 0x000fc40000004100 */
[--C-:B------:R-:W-:Y:S02]  /*0bf0*/  HADD2.F32 R202, -RZ, R215.reuse.H0_H0 ;  /* 0x200000d7ffca7230 */ /* 0x100fe40000004100 */
[----:B------:R-:W-:-:S07]  /*0c00*/  HADD2.F32 R200, -RZ, R215.H1_H1 ;  /* 0x300000d7ffc87230 */ /* 0x000fce0000004100 */
.L_x_1970:
[----:B------:R-:W0:Y:S01]  /*0c10*/  S2R R229, SR_TID.X ;  /* 0x0000000000e57919 */ /* 0x000e220000002100 */
[----:B-1----:R-:W1:Y:S01]  /*0c20*/  LDC.64 R80, c[0x0][0x250] ;  /* 0x00009400ff507b82 */ /* 0x002e620000000a00 */
[----:B------:R-:W-:Y:S01]  /*0c30*/  IMAD R82, R170, UR8, RZ ;  /* 0x00000008aa527c24 */ /* 0x000fe2000f8e02ff */
[----:B------:R-:W2:Y:S04]  /*0c40*/  LDL R224, [R1+0x24] ;  /* 0x0000240001e07983 */ /* 0x000ea80000100800 */
[----:B------:R-:W3:Y:S02]  /*0c50*/  LDL R231, [R1+0x28] ;  /* 0x0000280001e77983 */ /* 0x000ee40000100800 */
[----:B------:R-:W4:Y:S02]  /*0c60*/  LDC.64 R124, c[0x0][0x238] ;  /* 0x00008e00ff7c7b82 */ /* 0x000f240000000a00 */
[----:B------:R-:W3:Y:S04]  /*0c70*/  LDL R223, [R1+0x1c] ;  /* 0x00001c0001df7983 */ /* 0x000ee80000100800 */
[----:B------:R-:W3:Y:S02]  /*0c80*/  LDL R226, [R1+0x14] ;  /* 0x0000140001e27983 */ /* 0x000ee40000100800 */
[----:B------:R-:W4:Y:S01]  /*0c90*/  LDC.64 R116, c[0x0][0x2c0] ;  /* 0x0000b000ff747b82 */ /* 0x000f220000000a00 */
[----:B------:R-:W-:Y:S01]  /*0ca0*/  SHF.R.S32.HI R83, RZ, 0x1f, R82 ;  /* 0x0000001fff537819 */ /* 0x000fe20000011452 */
[----:B------:R-:W3:Y:S04]  /*0cb0*/  LDL R225, [R1+0x18] ;  /* 0x0000180001e17983 */ /* 0x000ee80000100800 */
[----:B------:R-:W3:Y:S02]  /*0cc0*/  LDL R230, [R1+0x20] ;  /* 0x0000200001e67983 */ /* 0x000ee40000100800 */
[----:B------:R-:W4:Y:S01]  /*0cd0*/  LDC.64 R122, c[0x0][0x2b8] ;  /* 0x0000ae00ff7a7b82 */ /* 0x000f220000000a00 */
[----:B------:R-:W-:-:S07]  /*0ce0*/  LEA.HI R83, R83, R82, RZ, 0x3 ;  /* 0x0000005253537211 */ /* 0x000fce00078f18ff */
[----:B------:R-:W4:Y:S01]  /*0cf0*/  LDC.64 R190, c[0x0][0x258] ;  /* 0x00009600ffbe7b82 */ /* 0x000f220000000a00 */
[----:B0-----:R-:W-:Y:S01]  /*0d00*/  LOP3.LUT R82, R229, 0x7f, RZ, 0xc0, !PT ;  /* 0x0000007fe5527812 */ /* 0x001fe200078ec0ff */
[----:B-1----:R-:W-:-:S03]  /*0d10*/  IMAD.WIDE R80, R170, 0x4, R80 ;  /* 0x00000004aa507825 */ /* 0x002fc600078e0250 */
[----:B------:R-:W-:Y:S02]  /*0d20*/  LEA.HI.SX32 R187, R83, R82, 0x1d ;  /* 0x0000005253bb7211 */ /* 0x000fe400078feaff */
[----:B------:R-:W2:Y:S01]  /*0d30*/  LDG.E R215, desc[UR4][R80.64] ;  /* 0x0000000450d77981 */ /* 0x000ea2000c1e1900 */
[----:B------:R-:W-:Y:S01]  /*0d40*/  ISETP.NE.U32.AND P2, PT, RZ, UR12, PT ;  /* 0x0000000cff007c0c */ /* 0x000fe2000bf45070 */
[----:B------:R-:W0:Y:S01]  /*0d50*/  @P0 LDC.64 R194, c[0x0][0x2c8] ;  /* 0x0000b200ffc20b82 */ /* 0x000e220000000a00 */
[----:B----4-:R-:W-:-:S04]  /*0d60*/  IMAD.WIDE.U32 R92, R187, 0x20, R124 ;  /* 0x00000020bb5c7825 */ /* 0x010fc800078e007c */
[C---:B------:R-:W-:Y:S01]  /*0d70*/  IMAD.WIDE.U32 R84, R187.reuse, 0x10, R116 ;  /* 0x00000010bb547825 */ /* 0x040fe200078e0074 */
[----:B------:R-:W4:Y:S03]  /*0d80*/  LDG.E.128 R80, desc[UR4][R92.64] ;  /* 0x000000045c507981 */ /* 0x000f26000c1e1d00 */
[----:B------:R-:W-:Y:S01]  /*0d90*/  IMAD.WIDE.U32 R88, R187, 0x10, R122 ;  /* 0x00000010bb587825 */ /* 0x000fe200078e007a */
[----:B------:R-:W1:Y:S01]  /*0da0*/  @P0 LDC.64 R196, c[0x0][0x2c8] ;  /* 0x0000b200ffc40b82 */ /* 0x000e620000000a00 */
[----:B------:R-:W3:Y:S02]  /*0db0*/  LDG.E.128 R84, desc[UR4][R84.64] ;  /* 0x0000000454547981 */ /* 0x000ee4000c1e1d00 */
[----:B------:R-:W-:Y:S02]  /*0dc0*/  IMAD.WIDE R190, R170, 0x4, R190 ;  /* 0x00000004aabe7825 */ /* 0x000fe400078e02be */
[----:B------:R-:W3:Y:S01]  /*0dd0*/  LDG.E.128 R88, desc[UR4][R88.64] ;  /* 0x0000000458587981 */ /* 0x000ee2000c1e1d00 */
[----:B------:R-:W-:-:S02]  /*0de0*/  ISETP.NE.AND.EX P2, PT, RZ, UR13, PT, P2 ;  /* 0x0000000dff007c0c */ /* 0x000fc4000bf45320 */
[----:B------:R-:W3:Y:S01]  /*0df0*/  @P0 LDC.64 R198, c[0x0][0x2c8] ;  /* 0x0000b200ffc60b82 */ /* 0x000ee20000000a00 */
[----:B------:R-:W-:Y:S01]  /*0e00*/  ISETP.NE.AND P4, PT, RZ, UR9, PT ;  /* 0x00000009ff007c0c */ /* 0x000fe2000bf85270 */
[----:B------:R-:W3:Y:S04]  /*0e10*/  LDG.E.128 R92, desc[UR4][R92.64+0x10] ;  /* 0x000010045c5c7981 */ /* 0x000ee8000c1e1d00 */
[----:B------:R-:W3:Y:S05]  /*0e20*/  LDG.E R190, desc[UR4][R190.64] ;  /* 0x00000004bebe7981 */ /* 0x000eea000c1e1900 */
[----:B------:R-:W0:Y:S01]  /*0e30*/  @P2 LDC.64 R126, c[0x0][0x248] ;  /* 0x00009200ff7e2b82 */ /* 0x000e220000000a00 */
[----:B------:R-:W-:-:S02]  /*0e40*/  IADD3 R185, R187, 0x100, RZ ;  /* 0x00000100bbb97810 */ /* 0x000fc40007ffe0ff */
[----:B------:R-:W-:-:S05]  /*0e50*/  IADD3 R184, R187, 0x80, RZ ;  /* 0x00000080bbb87810 */ /* 0x000fca0007ffe0ff */
[----:B------:R-:W3:Y:S08]  /*0e60*/  @P2 LDC.64 R112, c[0x0][0x248] ;  /* 0x00009200ff702b82 */ /* 0x000ef00000000a00 */
[----:B------:R-:W3:Y:S01]  /*0e70*/  @P2 LDC.64 R120, c[0x0][0x248] ;  /* 0x00009200ff782b82 */ /* 0x000ee20000000a00 */
[----:B0-----:R-:W-:-:S05]  /*0e80*/  @P2 IMAD.WIDE.U32 R126, R185, 0x8, R126 ;  /* 0x00000008b97e2825 */ /* 0x001fca00078e007e */
[----:B------:R0:W5:Y:S02]  /*0e90*/  @P2 LDG.E.64 R152, desc[UR4][R126.64] ;  /* 0x000000047e982981 */ /* 0x000164000c1e1b00 */
[----:B0-----:R-:W-:-:S05]  /*0ea0*/  @P0 IMAD.WIDE.U32 R126, R187, 0x20, R194 ;  /* 0x00000020bb7e0825 */ /* 0x001fca00078e00c2 */
[----:B------:R-:W5:Y:S04]  /*0eb0*/  @P0 LDG.E.128 R44, desc[UR4][R126.64] ;  /* 0x000000047e2c0981 */ /* 0x000f68000c1e1d00 */
[----:B------:R1:W5:Y:S02]  /*0ec0*/  @P0 LDG.E.128 R48, desc[UR4][R126.64+0x10] ;  /* 0x000010047e300981 */ /* 0x000364000c1e1d00 */
[----:B-1----:R-:W-:-:S04]  /*0ed0*/  @P0 IMAD.WIDE.U32 R126, R184, 0x20, R196 ;  /* 0x00000020b87e0825 */ /* 0x002fc800078e00c4 */
[C---:B------:R-:W-:Y:S01]  /*0ee0*/  IMAD.WIDE.U32 R100, R184.reuse, 0x10, R116 ;  /* 0x00000010b8647825 */ /* 0x040fe200078e0074 */
[----:B------:R-:W5:Y:S03]  /*0ef0*/  @P0 LDG.E.128 R52, desc[UR4][R126.64] ;  /* 0x000000047e340981 */ /* 0x000f66000c1e1d00 */
[C---:B------:R-:W-:Y:S01]  /*0f00*/  IMAD.WIDE.U32 R108, R184.reuse, 0x20, R124 ;  /* 0x00000020b86c7825 */ /* 0x040fe200078e007c */
[----:B------:R0:W5:Y:S03]  /*0f10*/  @P0 LDG.E.128 R56, desc[UR4][R126.64+0x10] ;  /* 0x000010047e380981 */ /* 0x000166000c1e1d00 */
[----:B------:R-:W-:Y:S01]  /*0f20*/  IMAD.WIDE.U32 R104, R184, 0x10, R122 ;  /* 0x00000010b8687825 */ /* 0x000fe200078e007a */
[----:B------:R-:W3:Y:S04]  /*0f30*/  LDG.E.128 R100, desc[UR4][R100.64] ;  /* 0x0000000464647981 */ /* 0x000ee8000c1e1d00 */
[----:B------:R-:W3:Y:S04]  /*0f40*/  LDG.E.128 R96, desc[UR4][R108.64] ;  /* 0x000000046c607981 */ /* 0x000ee8000c1e1d00 */
[----:B------:R-:W3:Y:S04]  /*0f50*/  LDG.E.128 R104, desc[UR4][R104.64] ;  /* 0x0000000468687981 */ /* 0x000ee8000c1e1d00 */
[----:B------:R-:W3:Y:S01]  /*0f60*/  LDG.E.128 R108, desc[UR4][R108.64+0x10] ;  /* 0x000010046c6c7981 */ /* 0x000ee2000c1e1d00 */
[----:B--2---:R-:W-:-:S03]  /*0f70*/  FSEL R222, R215, RZ, !P4 ;  /* 0x000000ffd7de7208 */ /* 0x004fc60006000000 */
[----:B------:R-:W2:Y:S02]  /*0f80*/  LDL R215, [R1+0x10] ;  /* 0x0000100001d77983 */ /* 0x000ea40000100800 */
[----:B----4-:R-:W-:Y:S01]  /*0f90*/  FADD.FTZ R191, R80, -R222 ;  /* 0x800000de50bf7221 */ /* 0x010fe20000010000 */
[----:B---3--:R-:W-:-:S05]  /*0fa0*/  HADD2.F32 R80, -RZ, R84.H0_H0 ;  /* 0x20000054ff507230 */ /* 0x008fca0000004100 */
[----:B------:R-:W-:Y:S02]  /*0fb0*/  FMUL.FTZ R194, R224, R80 ;  /* 0x00000050e0c27220 */ /* 0x000fe40000410000 */
[----:B------:R-:W3:Y:S01]  /*0fc0*/  LDL R224, [R1+0xc] ;  /* 0x00000c0001e07983 */ /* 0x000ee20000100800 */
[----:B------:R-:W-:Y:S02]  /*0fd0*/  HADD2.F32 R195, -RZ, R88.H0_H0 ;  /* 0x20000058ffc37230 */ /* 0x000fe40000004100 */
[----:B------:R-:W-:Y:S02]  /*0fe0*/  HADD2.F32 R197, -RZ, R84.H1_H1 ;  /* 0x30000054ffc57230 */ /* 0x000fe40000004100 */
[----:B------:R-:W-:Y:S01]  /*0ff0*/  FMUL.FTZ R191, R190, R191 ;  /* 0x000000bfbebf7220 */ /* 0x000fe20000410000 */
[----:B------:R-:W-:Y:S01]  /*1000*/  FADD.FTZ R134, R195, R134 ;  /* 0x00000086c3867221 */ /* 0x000fe20000010000 */
[-C--:B------:R-:W-:Y:S01]  /*1010*/  FFMA.FTZ R194, R231, R195.reuse, R194 ;  /* 0x000000c3e7c27223 */ /* 0x080fe200000100c2 */
[----:B------:R-:W4:Y:S01]  /*1020*/  LDL R84, [R1+0x8] ;  /* 0x0000080001547983 */ /* 0x000f220000100800 */
[----:B------:R-:W-:Y:S01]  /*1030*/  FFMA.FTZ R34, R191, R195, R34 ;  /* 0x000000c3bf227223 */ /* 0x000fe20000010022 */
[----:B------:R-:W-:-:S02]  /*1040*/  FMUL.FTZ R195, R223, R197 ;  /* 0x000000c5dfc37220 */ /* 0x000fc40000410000 */
[----:B------:R-:W4:Y:S01]  /*1050*/  LDL R223, [R1+0x4] ;  /* 0x0000040001df7983 */ /* 0x000f220000100800 */
[----:B------:R-:W-:-:S04]  /*1060*/  FADD.FTZ R81, R81, -R222 ;  /* 0x800000de51517221 */ /* 0x000fc80000010000 */
[----:B------:R-:W-:Y:S01]  /*1070*/  FMUL.FTZ R196, R190, R81 ;  /* 0x00000051bec47220 */ /* 0x000fe20000410000 */
[----:B------:R-:W-:Y:S02]  /*1080*/  FADD.FTZ R81, R82, -R222 ;  /* 0x800000de52517221 */ /* 0x000fe40000010000 */
[----:B------:R-:W4:Y:S01]  /*1090*/  LDL R82, [R1] ;  /* 0x0000000001527983 */ /* 0x000f220000100800 */
[----:B------:R-:W-:-:S04]  /*10a0*/  IMAD.WIDE.U32 R116, R185, 0x10, R116 ;  /* 0x00000010b9747825 */ /* 0x000fc800078e0074 */
[----:B------:R-:W-:Y:S02]  /*10b0*/  @P2 IMAD.WIDE.U32 R112, R187, 0x8, R112 ;  /* 0x00000008bb702825 */ /* 0x000fe400078e0070 */
[----:B------:R-:W4:Y:S02]  /*10c0*/  LDG.E.128 R116, desc[UR4][R116.64] ;  /* 0x0000000474747981 */ /* 0x000f24000c1e1d00 */
[----:B------:R-:W-:Y:S02]  /*10d0*/  IMAD.WIDE.U32 R124, R185, 0x20, R124 ;  /* 0x00000020b97c7825 */ /* 0x000fe400078e007c */
[----:B------:R1:W5:Y:S02]  /*10e0*/  @P2 LDG.E.64 R148, desc[UR4][R112.64] ;  /* 0x0000000470942981 */ /* 0x000364000c1e1b00 */
[----:B------:R-:W-:-:S04]  /*10f0*/  @P2 IMAD.WIDE.U32 R120, R184, 0x8, R120 ;  /* 0x00000008b8782825 */ /* 0x000fc800078e0078 */
[C---:B------:R-:W-:Y:S01]  /*1100*/  IMAD.WIDE.U32 R122, R185.reuse, 0x10, R122 ;  /* 0x00000010b97a7825 */ /* 0x040fe200078e007a */
[----:B------:R1:W5:Y:S04]  /*1110*/  @P2 LDG.E.64 R150, desc[UR4][R120.64] ;  /* 0x0000000478962981 */ /* 0x000368000c1e1b00 */
[----:B------:R-:W4:Y:S04]  /*1120*/  LDG.E.128 R112, desc[UR4][R124.64] ;  /* 0x000000047c707981 */ /* 0x000f28000c1e1d00 */
[----:B------:R-:W4:Y:S01]  /*1130*/  LDG.E.128 R120, desc[UR4][R122.64] ;  /* 0x000000047a787981 */ /* 0x000f22000c1e1d00 */
[----:B0-----:R-:W-:-:S05]  /*1140*/  @P0 IMAD.WIDE.U32 R126, R185, 0x20, R198 ;  /* 0x00000020b97e0825 */ /* 0x001fca00078e00c6 */
[----:B------:R-:W5:Y:S04]  /*1150*/  @P0 LDG.E.128 R60, desc[UR4][R126.64] ;  /* 0x000000047e3c0981 */ /* 0x000f68000c1e1d00 */
[----:B------:R0:W5:Y:S04]  /*1160*/  @P0 LDG.E.128 R64, desc[UR4][R126.64+0x10] ;  /* 0x000010047e400981 */ /* 0x000168000c1e1d00 */
[----:B------:R-:W4:Y:S01]  /*1170*/  LDG.E.128 R124, desc[UR4][R124.64+0x10] ;  /* 0x000010047c7c7981 */ /* 0x000f22000c1e1d00 */
[----:B------:R-:W-:Y:S02]  /*1180*/  HADD2.F32 R199, -RZ, R85.H0_H0 ;  /* 0x20000055ffc77230 */ /* 0x000fe40000004100 */
[----:B------:R-:W-:Y:S01]  /*1190*/  FADD.FTZ R138, R197, R138 ;  /* 0x0000008ac58a7221 */ /* 0x000fe20000010000 */
[----:B------:R-:W-:Y:S01]  /*11a0*/  FFMA.FTZ R16, R196, R197, R16 ;  /* 0x000000c5c4107223 */ /* 0x000fe20000010010 */
[----:B------:R-:W-:-:S02]  /*11b0*/  HADD2.F32 R197, -RZ, R89.H0_H0 ;  /* 0x20000059ffc57230 */ /* 0x000fc40000004100 */
[----:B------:R-:W-:Y:S01]  /*11c0*/  FADD.FTZ R137, R80, R137 ;  /* 0x0000008950897221 */ /* 0x000fe20000010000 */
[----:B------:R-:W-:Y:S01]  /*11d0*/  FFMA.FTZ R15, R191, R80, R15 ;  /* 0x00000050bf0f7223 */ /* 0x000fe2000001000f */
[----:B------:R-:W-:Y:S01]  /*11e0*/  FMUL.FTZ R198, R190, R81 ;  /* 0x00000051bec67220 */ /* 0x000fe20000410000 */
[----:B------:R-:W-:Y:S01]  /*11f0*/  FMUL.FTZ R80, R226, R199 ;  /* 0x000000c7e2507220 */ /* 0x000fe20000410000 */
[----:B------:R-:W-:Y:S02]  /*1200*/  HADD2.F32 R85, -RZ, R85.H1_H1 ;  /* 0x30000055ff557230 */ /* 0x000fe40000004100 */
[----:B------:R-:W-:Y:S01]  /*1210*/  FADD.FTZ R83, R83, -R222 ;  /* 0x800000de53537221 */ /* 0x000fe20000010000 */
[----:B------:R-:W-:Y:S02]  /*1220*/  HADD2.F32 R88, -RZ, R88.H1_H1 ;  /* 0x30000058ff587230 */ /* 0x000fe40000004100 */
[----:B------:R-:W-:Y:S01]  /*1230*/  FADD.FTZ R132, R197, R132 ;  /* 0x00000084c5847221 */ /* 0x000fe20000010000 */
[CC--:B------:R-:W-:Y:S01]  /*1240*/  FFMA.FTZ R32, R198.reuse, R197.reuse, R32 ;  /* 0x000000c5c6207223 */ /* 0x0c0fe20000010020 */
[----:B------:R-:W-:Y:S01]  /*1250*/  FFMA.FTZ R197, R225, R197, R80 ;  /* 0x000000c5e1c57223 */ /* 0x000fe20000010050 */
[----:B------:R-:W-:Y:S01]  /*1260*/  LOP3.LUT P1, RZ, R213, 0xff, RZ, 0xc0, !PT ;  /* 0x000000ffd5ff7812 */ /* 0x000fe2000782c0ff */
[----:B------:R-:W-:Y:S01]  /*1270*/  FADD.FTZ R192, R199, R192 ;  /* 0x000000c0c7c07221 */ /* 0x000fe20000010000 */
[----:B------:R-:W-:Y:S01]  /*1280*/  FFMA.FTZ R0, R198, R199, R0 ;  /* 0x000000c7c6007223 */ /* 0x000fe20000010000 */
[----:B------:R-:W-:-:S02]  /*1290*/  HADD2.F32 R80, -RZ, R89.H1_H1 ;  /* 0x30000059ff507230 */ /* 0x000fc40000004100 */
[----:B------:R-:W-:Y:S01]  /*12a0*/  FMUL.FTZ R213, R190, R83 ;  /* 0x00000053bed57220 */ /* 0x000fe20000410000 */
[----:B------:R-:W-:Y:S01]  /*12b0*/  FADD.FTZ R135, R88, R135 ;  /* 0x0000008758877221 */ /* 0x000fe20000010000 */
[-C--:B------:R-:W-:Y:S01]  /*12c0*/  FFMA.FTZ R35, R196, R88.reuse, R35 ;  /* 0x00000058c4237223 */ /* 0x080fe20000010023 */
[----:B------:R-:W-:Y:S02]  /*12d0*/  FFMA.FTZ R195, R230, R88, R195 ;  /* 0x00000058e6c37223 */ /* 0x000fe400000100c3 */
[----:B------:R-:W1:Y:S01]  /*12e0*/  LDC.64 R88, c[0x0][0x240] ;  /* 0x00009000ff587b82 */ /* 0x000e620000000a00 */
[----:B------:R-:W-:Y:S01]  /*12f0*/  FADD.FTZ R133, R80, R133 ;  /* 0x0000008550857221 */ /* 0x000fe20000010000 */
[----:B------:R-:W-:Y:S01]  /*1300*/  FFMA.FTZ R33, R213, R80, R33 ;  /* 0x00000050d5217223 */ /* 0x000fe20000010021 */
[----:B------:R-:W-:Y:S02]  /*1310*/  HADD2.F32 R81, -RZ, R90.H0_H0 ;  /* 0x2000005aff517230 */ /* 0x000fe40000004100 */
[--C-:B------:R-:W-:Y:S01]  /*1320*/  FADD.FTZ R93, R93, -R222.reuse ;  /* 0x800000de5d5d7221 */ /* 0x100fe20000010000 */
[----:B------:R-:W-:-:S02]  /*1330*/  FADD.FTZ R95, R95, -R222 ;  /* 0x800000de5f5f7221 */ /* 0x000fc40000010000 */
[----:B------:R-:W-:Y:S01]  /*1340*/  FADD.FTZ R130, R81, R130 ;  /* 0x0000008251827221 */ /* 0x000fe20000010000 */
[----:B------:R-:W-:Y:S02]  /*1350*/  HADD2.F32 R90, -RZ, R90.H1_H1 ;  /* 0x3000005aff5a7230 */ /* 0x000fe40000004100 */
[----:B------:R-:W-:Y:S01]  /*1360*/  FMUL.FTZ R226, R190, R95 ;  /* 0x0000005fbee27220 */ /* 0x000fe20000410000 */
[----:B------:R-:W-:Y:S01]  /*1370*/  FADD.FTZ R139, R85, R139 ;  /* 0x0000008b558b7221 */ /* 0x000fe20000010000 */
[----:B------:R-:W-:Y:S01]  /*1380*/  FFMA.FTZ R14, R213, R85, R14 ;  /* 0x00000055d50e7223 */ /* 0x000fe2000001000e */
[----:B------:R-:W-:Y:S02]  /*1390*/  HADD2.F32 R83, -RZ, R91.H0_H0 ;  /* 0x2000005bff537230 */ /* 0x000fe40000004100 */
[----:B------:R-:W-:-:S03]  /*13a0*/  FADD.FTZ R131, R90, R131 ;  /* 0x000000835a837221 */ /* 0x000fc60000010000 */
[----:B------:R-:W-:Y:S01]  /*13b0*/  FADD.FTZ R128, R83, R128 ;  /* 0x0000008053807221 */ /* 0x000fe20000010000 */
[----:B------:R-:W-:-:S04]  /*13c0*/  FADD.FTZ R99, -R222, R99 ;  /* 0x00000063de637221 */ /* 0x000fc80000010100 */
[----:B------:R-:W-:Y:S01]  /*13d0*/  FMUL.FTZ R99, R190, R99 ;  /* 0x00000063be637220 */ /* 0x000fe20000410000 */
[----:B------:R-:W-:Y:S01]  /*13e0*/  FADD.FTZ R111, -R222, R111 ;  /* 0x0000006fde6f7221 */ /* 0x000fe20000010100 */
[----:B---3--:R-:W-:-:S04]  /*13f0*/  FMUL.FTZ R199, R224, R85 ;  /* 0x00000055e0c77220 */ /* 0x008fc80000410000 */
[----:B--2---:R-:W-:Y:S01]  /*1400*/  FFMA.FTZ R199, R215, R80, R199 ;  /* 0x00000050d7c77223 */ /* 0x004fe200000100c7 */
[----:B------:R-:W-:Y:S02]  /*1410*/  HADD2.F32 R80, -RZ, R86.H0_H0 ;  /* 0x20000056ff507230 */ /* 0x000fe40000004100 */
[----:B------:R-:W-:-:S04]  /*1420*/  FADD.FTZ R215, R92, -R222 ;  /* 0x800000de5cd77221 */ /* 0x000fc80000010000 */
[----:B------:R-:W-:Y:S01]  /*1430*/  FMUL.FTZ R215, R190, R215 ;  /* 0x000000d7bed77220 */ /* 0x000fe20000410000 */
[----:B----4-:R-:W-:-:S03]  /*1440*/  FMUL.FTZ R92, R223, R80 ;  /* 0x00000050df5c7220 */ /* 0x010fc60000410000 */
[CC--:B------:R-:W-:Y:S01]  /*1450*/  FFMA.FTZ R30, R215.reuse, R81.reuse, R30 ;  /* 0x00000051d71e7223 */ /* 0x0c0fe2000001001e */
[----:B------:R-:W-:Y:S01]  /*1460*/  FFMA.FTZ R92, R84, R81, R92 ;  /* 0x00000051545c7223 */ /* 0x000fe2000001005c */
[----:B------:R-:W-:Y:S02]  /*1470*/  HADD2.F32 R81, -RZ, R86.H1_H1 ;  /* 0x30000056ff517230 */ /* 0x000fe40000004100 */
[----:B------:R-:W-:Y:S01]  /*1480*/  FADD.FTZ R188, R80, R188 ;  /* 0x000000bc50bc7221 */ /* 0x000fe20000010000 */
[----:B------:R-:W-:Y:S01]  /*1490*/  FFMA.FTZ R3, R215, R80, R3 ;  /* 0x00000050d7037223 */ /* 0x000fe20000010003 */
[----:B------:R-:W-:Y:S01]  /*14a0*/  FMUL.FTZ R223, R190, R93 ;  /* 0x0000005dbedf7220 */ /* 0x000fe20000410000 */
[--C-:B------:R-:W-:Y:S02]  /*14b0*/  HADD2.F32 R80, -RZ, R87.reuse.H0_H0 ;  /* 0x20000057ff507230 */ /* 0x100fe40000004100 */
[----:B------:R-:W-:Y:S01]  /*14c0*/  FMUL.FTZ R93, R252, R81 ;  /* 0x00000051fc5d7220 */ /* 0x000fe20000410000 */
[----:B------:R-:W-:-:S03]  /*14d0*/  HADD2.F32 R87, -RZ, R87.H1_H1 ;  /* 0x30000057ff577230 */ /* 0x000fc60000004100 */
[----:B------:R-:W-:Y:S01]  /*14e0*/  FFMA.FTZ R93, R82, R90, R93 ;  /* 0x0000005a525d7223 */ /* 0x000fe2000001005d */
[----:B-1----:R-:W-:-:S04]  /*14f0*/  IMAD.WIDE.U32 R84, R184, 0x8, R88 ;  /* 0x00000008b8547825 */ /* 0x002fc800078e0058 */
[-C--:B------:R-:W-:Y:S01]  /*1500*/  FMUL.FTZ R82, R248, R87.reuse ;  /* 0x00000057f8527220 */ /* 0x080fe20000410000 */
[----:B------:R-:W-:Y:S01]  /*1510*/  FADD.FTZ R186, R87, R186 ;  /* 0x000000ba57ba7221 */ /* 0x000fe20000010000 */
[----:B------:R-:W-:Y:S01]  /*1520*/  FFMA.FTZ R4, R226, R87, R4 ;  /* 0x00000057e2047223 */ /* 0x000fe20000010004 */
[--C-:B------:R-:W-:Y:S01]  /*1530*/  IMAD.WIDE.U32 R86, R187, 0x8, R88.reuse ;  /* 0x00000008bb567825 */ /* 0x100fe200078e0058 */
[----:B------:R-:W5:Y:S03]  /*1540*/  LDG.E.64 R84, desc[UR4][R84.64] ;  /* 0x0000000454547981 */ /* 0x000f66000c1e1b00 */
[----:B------:R-:W-:Y:S02]  /*1550*/  IMAD.WIDE.U32 R88, R185, 0x8, R88 ;  /* 0x00000008b9587825 */ /* 0x000fe400078e0058 */
[----:B------:R-:W5:Y:S04]  /*1560*/  LDG.E.64 R86, desc[UR4][R86.64] ;  /* 0x0000000456567981 */ /* 0x000f68000c1e1b00 */
[----:B------:R-:W5:Y:S01]  /*1570*/  LDG.E.64 R88, desc[UR4][R88.64] ;  /* 0x0000000458587981 */ /* 0x000f62000c1e1b00 */
[----:B------:R-:W-:Y:S01]  /*1580*/  FADD.FTZ R189, R81, R189 ;  /* 0x000000bd51bd7221 */ /* 0x000fe20000010000 */
[----:B------:R-:W-:Y:S01]  /*1590*/  FFMA.FTZ R2, R223, R81, R2 ;  /* 0x00000051df027223 */ /* 0x000fe20000010002 */
[----:B------:R-:W-:-:S04]  /*15a0*/  FADD.FTZ R81, R94, -R222 ;  /* 0x800000de5e517221 */ /* 0x000fc80000010000 */
[----:B------:R-:W-:Y:S01]  /*15b0*/  FMUL.FTZ R224, R190, R81 ;  /* 0x00000051bee07220 */ /* 0x000fe20000410000 */
[-C--:B------:R-:W-:Y:S01]  /*15c0*/  FMUL.FTZ R94, R250, R80.reuse ;  /* 0x00000050fa5e7220 */ /* 0x080fe20000410000 */
[----:B------:R-:W-:Y:S02]  /*15d0*/  FADD.FTZ R183, R80, R183 ;  /* 0x000000b750b77221 */ /* 0x000fe40000010000 */
[----:B------:R-:W-:Y:S01]  /*15e0*/  FFMA.FTZ R5, R224, R80, R5 ;  /* 0x00000050e0057223 */ /* 0x000fe20000010005 */
[----:B------:R-:W-:Y:S02]  /*15f0*/  HADD2.F32 R80, -RZ, R91.H1_H1 ;  /* 0x3000005bff507230 */ /* 0x000fe40000004100 */
[----:B------:R-:W-:-:S03]  /*1600*/  FADD.FTZ R91, -R222, R96 ;  /* 0x00000060de5b7221 */ /* 0x000fc60000010100 */
[----:B------:R-:W-:Y:S01]  /*1610*/  FADD.FTZ R129, R80, R129 ;  /* 0x0000008150817221 */ /* 0x000fe20000010000 */
[-C--:B------:R-:W-:Y:S01]  /*1620*/  FFMA.FTZ R29, R226, R80.reuse, R29 ;  /* 0x00000050e21d7223 */ /* 0x080fe2000001001d */
[----:B------:R-:W-:Y:S01]  /*1630*/  FFMA.FTZ R225, R249, R80, R82 ;  /* 0x00000050f9e17223 */ /* 0x000fe20000010052 */
[----:B------:R-:W-:Y:S02]  /*1640*/  HADD2.F32 R80, -RZ, R100.H0_H0 ;  /* 0x20000064ff507230 */ /* 0x000fe40000004100 */
[----:B------:R-:W-:Y:S01]  /*1650*/  FFMA.FTZ R31, R223, R90, R31 ;  /* 0x0000005adf1f7223 */ /* 0x000fe2000001001f */
[----:B------:R-:W-:Y:S02]  /*1660*/  HADD2.F32 R81, -RZ, R104.H0_H0 ;  /* 0x20000068ff517230 */ /* 0x000fe40000004100 */
[----:B------:R-:W-:Y:S01]  /*1670*/  FMUL.FTZ R91, R190, R91 ;  /* 0x0000005bbe5b7220 */ /* 0x000fe20000410000 */
[----:B------:R-:W-:Y:S02]  /*1680*/  HADD2.F32 R100, -RZ, R100.H1_H1 ;  /* 0x30000064ff647230 */ /* 0x000fe40000004100 */
[-C--:B------:R-:W-:Y:S01]  /*1690*/  FMUL.FTZ R90, R246, R80.reuse ;  /* 0x00000050f65a7220 */ /* 0x080fe20000410000 */
[-C--:B------:R-:W-:Y:S01]  /*16a0*/  FFMA.FTZ R28, R224, R83.reuse, R28 ;  /* 0x00000053e01c7223 */ /* 0x080fe2000001001c */
[----:B------:R-:W-:Y:S01]  /*16b0*/  FFMA.FTZ R94, R251, R83, R94 ;  /* 0x00000053fb5e7223 */ /* 0x000fe2000001005e */
[----:B------:R-:W-:Y:S01]  /*16c0*/  FADD.FTZ R140, R80, R140 ;  /* 0x0000008c508c7221 */ /* 0x000fe20000010000 */
[----:B------:R-:W-:Y:S01]  /*16d0*/  FFMA.FTZ R7, R91, R80, R7 ;  /* 0x000000505b077223 */ /* 0x000fe20000010007 */
[----:B------:R-:W-:Y:S01]  /*16e0*/  FADD.FTZ R42, R81, R42 ;  /* 0x0000002a512a7221 */ /* 0x000fe20000010000 */
[-C--:B------:R-:W-:Y:S01]  /*16f0*/  FFMA.FTZ R26, R91, R81.reuse, R26 ;  /* 0x000000515b1a7223 */ /* 0x080fe2000001001a */
[----:B------:R-:W-:Y:S01]  /*1700*/  FFMA.FTZ R90, R247, R81, R90 ;  /* 0x00000051f75a7223 */ /* 0x000fe2000001005a */
[----:B------:R-:W-:Y:S01]  /*1710*/  FADD.FTZ R96, -R222, R97 ;  /* 0x00000061de607221 */ /* 0x000fe20000010100 */
[----:B------:R-:W-:-:S02]  /*1720*/  HADD2.F32 R104, -RZ, R104.H1_H1 ;  /* 0x30000068ff687230 */ /* 0x000fc40000004100 */
[----:B------:R-:W-:Y:S01]  /*1730*/  FMUL.FTZ R80, R244, R100 ;  /* 0x00000064f4507220 */ /* 0x000fe20000410000 */
[----:B------:R-:W-:Y:S01]  /*1740*/  FADD.FTZ R81, -R222, R98 ;  /* 0x00000062de517221 */ /* 0x000fe20000010100 */
[----:B------:R-:W-:Y:S02]  /*1750*/  HADD2.F32 R83, -RZ, R101.H0_H0 ;  /* 0x20000065ff537230 */ /* 0x000fe40000004100 */
[C---:B------:R-:W-:Y:S01]  /*1760*/  FMUL.FTZ R96, R190.reuse, R96 ;  /* 0x00000060be607220 */ /* 0x040fe20000410000 */
[----:B------:R-:W-:Y:S02]  /*1770*/  HADD2.F32 R97, -RZ, R105.H0_H0 ;  /* 0x20000069ff617230 */ /* 0x000fe40000004100 */
[----:B------:R-:W-:Y:S01]  /*1780*/  FFMA.FTZ R95, R245, R104, R80 ;  /* 0x00000068f55f7223 */ /* 0x000fe20000010050 */
[----:B------:R-:W-:Y:S01]  /*1790*/  FMUL.FTZ R98, R190, R81 ;  /* 0x00000051be627220 */ /* 0x000fe20000410000 */
[----:B------:R-:W-:Y:S01]  /*17a0*/  FMUL.FTZ R80, R242, R83 ;  /* 0x00000053f2507220 */ /* 0x000fe20000410000 */
[----:B------:R-:W-:-:S02]  /*17b0*/  HADD2.F32 R101, -RZ, R101.H1_H1 ;  /* 0x30000065ff657230 */ /* 0x000fc40000004100 */
[----:B------:R-:W-:Y:S01]  /*17c0*/  FADD.FTZ R143, R100, R143 ;  /* 0x0000008f648f7221 */ /* 0x000fe20000010000 */
[----:B------:R-:W-:Y:S01]  /*17d0*/  FFMA.FTZ R6, R96, R100, R6 ;  /* 0x0000006460067223 */ /* 0x000fe20000010006 */
[----:B------:R-:W-:Y:S01]  /*17e0*/  FADD.FTZ R40, R97, R40 ;  /* 0x0000002861287221 */ /* 0x000fe20000010000 */
[-C--:B------:R-:W-:Y:S01]  /*17f0*/  FFMA.FTZ R24, R98, R97.reuse, R24 ;  /* 0x0000006162187223 */ /* 0x080fe20000010018 */
[----:B------:R-:W-:Y:S02]  /*1800*/  HADD2.F32 R100, -RZ, R105.H1_H1 ;  /* 0x30000069ff647230 */ /* 0x000fe40000004100 */
[----:B------:R-:W-:Y:S01]  /*1810*/  FFMA.FTZ R97, R243, R97, R80 ;  /* 0x00000061f3617223 */ /* 0x000fe20000010050 */
[----:B------:R-:W-:Y:S01]  /*1820*/  FMUL.FTZ R80, R240, R101 ;  /* 0x00000065f0507220 */ /* 0x000fe20000410000 */
        /* <DEDUP_REMOVED lines=8> */
[----:B------:R-:W-:Y:S01]  /*18b0*/  FADD.FTZ R18, R101, R18 ;  /* 0x0000001265127221 */ /* 0x000fe20000010000 */
[----:B------:R-:W-:Y:S01]  /*18c0*/  FFMA.FTZ R8, R99, R101, R8 ;  /* 0x0000006563087223 */ /* 0x000fe20000010008 */
[----:B------:R-:W-:Y:S01]  /*18d0*/  FADD.FTZ R105, -R222, R109 ;  /* 0x0000006dde697221 */ /* 0x000fe20000010100 */
[----:B------:R-:W-:Y:S02]  /*18e0*/  HADD2.F32 R101, -RZ, R106.H0_H0 ;  /* 0x2000006aff657230 */ /* 0x000fe40000004100 */
[-C--:B------:R-:W-:Y:S01]  /*18f0*/  FMUL.FTZ R82, R228, R80.reuse ;  /* 0x00000050e4527220 */ /* 0x080fe20000410000 */
[----:B------:R-:W-:Y:S01]  /*1900*/  FADD.FTZ R155, R80, R155 ;  /* 0x0000009b509b7221 */ /* 0x000fe20000010000 */
[----:B------:R-:W-:Y:S01]  /*1910*/  FFMA.FTZ R11, R104, R80, R11 ;  /* 0x00000050680b7223 */ /* 0x000fe2000001000b */
[----:B------:R-:W-:Y:S02]  /*1920*/  HADD2.F32 R80, -RZ, R102.H1_H1 ;  /* 0x30000066ff507230 */ /* 0x000fe40000004100 */
[----:B------:R-:W-:Y:S01]  /*1930*/  FMUL.FTZ R105, R190, R105 ;  /* 0x00000069be697220 */ /* 0x000fe20000410000 */
[----:B------:R-:W-:Y:S01]  /*1940*/  FADD.FTZ R38, R101, R38 ;  /* 0x0000002665267221 */ /* 0x000fe20000010000 */
[-C--:B------:R-:W-:Y:S01]  /*1950*/  FFMA.FTZ R22, R104, R101.reuse, R22 ;  /* 0x0000006568167223 */ /* 0x080fe20000010016 */
[----:B------:R-:W-:Y:S01]  /*1960*/  FFMA.FTZ R101, R239, R101, R82 ;  /* 0x00000065ef657223 */ /* 0x000fe20000010052 */
[-C--:B------:R-:W-:Y:S01]  /*1970*/  FMUL.FTZ R82, R221, R80.reuse ;  /* 0x00000050dd527220 */ /* 0x080fe20000410000 */
[----:B------:R-:W-:Y:S01]  /*1980*/  FADD.FTZ R157, R80, R157 ;  /* 0x0000009d509d7221 */ /* 0x000fe20000010000 */
[----:B------:R-:W-:Y:S01]  /*1990*/  FFMA.FTZ R10, R105, R80, R10 ;  /* 0x00000050690a7223 */ /* 0x000fe2000001000a */
[----:B------:R-:W-:Y:S01]  /*19a0*/  FADD.FTZ R81, -R222, R110 ;  /* 0x0000006ede517221 */ /* 0x000fe20000010100 */
[----:B------:R-:W-:-:S02]  /*19b0*/  HADD2.F32 R80, -RZ, R103.H0_H0 ;  /* 0x20000067ff507230 */ /* 0x000fc40000004100 */
[----:B------:R-:W-:Y:S01]  /*19c0*/  FADD.FTZ R144, R83, R144 ;  /* 0x0000009053907221 */ /* 0x000fe20000010000 */
[----:B------:R-:W-:Y:S01]  /*19d0*/  FFMA.FTZ R9, R98, R83, R9 ;  /* 0x0000005362097223 */ /* 0x000fe20000010009 */
[----:B------:R-:W-:Y:S02]  /*19e0*/  HADD2.F32 R83, -RZ, R107.H0_H0 ;  /* 0x2000006bff537230 */ /* 0x000fe40000004100 */
[----:B------:R-:W-:Y:S01]  /*19f0*/  FMUL.FTZ R108, R190, R81 ;  /* 0x00000051be6c7220 */ /* 0x000fe20000410000 */
[-C--:B------:R-:W-:Y:S01]  /*1a00*/  FMUL.FTZ R81, R219, R80.reuse ;  /* 0x00000050db517220 */ /* 0x080fe20000410000 */
[----:B------:R-:W-:Y:S02]  /*1a10*/  HADD2.F32 R102, -RZ, R106.H1_H1 ;  /* 0x3000006aff667230 */ /* 0x000fe40000004100 */
[----:B------:R-:W-:Y:S01]  /*1a20*/  FADD.FTZ R158, R80, R158 ;  /* 0x0000009e509e7221 */ /* 0x000fe20000010000 */
[----:B------:R-:W-:Y:S01]  /*1a30*/  FFMA.FTZ R13, R108, R80, R13 ;  /* 0x000000506c0d7223 */ /* 0x000fe2000001000d */
[----:B------:R-:W-:Y:S01]  /*1a40*/  FFMA.FTZ R106, R220, R83, R81 ;  /* 0x00000053dc6a7223 */ /* 0x000fe20000010051 */
[----:B------:R-:W-:-:S02]  /*1a50*/  HADD2.F32 R81, -RZ, R103.H1_H1 ;  /* 0x30000067ff517230 */ /* 0x000fc40000004100 */
[----:B------:R-:W-:Y:S02]  /*1a60*/  HADD2.F32 R80, -RZ, R107.H1_H1 ;  /* 0x3000006bff507230 */ /* 0x000fe40000004100 */
[----:B------:R-:W-:Y:S01]  /*1a70*/  FMUL.FTZ R107, R190, R111 ;  /* 0x0000006fbe6b7220 */ /* 0x000fe20000410000 */
[----:B------:R-:W-:Y:S01]  /*1a80*/  FADD.FTZ R36, R83, R36 ;  /* 0x0000002453247221 */ /* 0x000fe20000010000 */
[----:B------:R-:W-:Y:S01]  /*1a90*/  FFMA.FTZ R20, R108, R83, R20 ;  /* 0x000000536c147223 */ /* 0x000fe20000010014 */
[-C--:B------:R-:W-:Y:S01]  /*1aa0*/  FMUL.FTZ R103, R217, R81.reuse ;  /* 0x00000051d9677220 */ /* 0x080fe20000410000 */
[----:B------:R-:W-:Y:S01]  /*1ab0*/  FADD.FTZ R160, R81, R160 ;  /* 0x000000a051a07221 */ /* 0x000fe20000010000 */
[----:B------:R-:W-:Y:S01]  /*1ac0*/  FFMA.FTZ R12, R107, R81, R12 ;  /* 0x000000516b0c7223 */ /* 0x000fe2000001000c */
[--C-:B------:R-:W-:Y:S02]  /*1ad0*/  HADD2.F32 R83, -RZ, R116.reuse.H0_H0 ;  /* 0x20000074ff537230 */ /* 0x100fe40000004100 */
[C---:B------:R-:W-:Y:S01]  /*1ae0*/  FADD.FTZ R81, -R222.reuse, R112 ;  /* 0x00000070de517221 */ /* 0x040fe20000010100 */
[----:B------:R-:W-:Y:S01]  /*1af0*/  FADD.FTZ R113, -R222, R113 ;  /* 0x00000071de717221 */ /* 0x000fe20000010100 */
[----:B------:R-:W-:-:S02]  /*1b00*/  HADD2.F32 R116, -RZ, R116.H1_H1 ;  /* 0x30000074ff747230 */ /* 0x000fc40000004100 */
[----:B------:R-:W-:Y:S02]  /*1b10*/  HADD2.F32 R111, -RZ, R120.H1_H1 ;  /* 0x30000078ff6f7230 */ /* 0x000fe40000004100 */
[C---:B------:R-:W-:Y:S01]  /*1b20*/  FMUL.FTZ R110, R190.reuse, R81 ;  /* 0x00000051be6e7220 */ /* 0x040fe20000410000 */
[----:B------:R-:W-:Y:S01]  /*1b30*/  FMUL.FTZ R112, R190, R113 ;  /* 0x00000071be707220 */ /* 0x000fe20000410000 */
[----:B------:R-:W-:Y:S01]  /*1b40*/  FMUL.FTZ R81, R211, R116 ;  /* 0x00000074d3517220 */ /* 0x000fe20000410000 */
[----:B------:R-:W-:Y:S02]  /*1b50*/  FADD.FTZ R167, R111, R167 ;  /* 0x000000a76fa77221 */ /* 0x000fe40000010000 */
[-C--:B------:R-:W-:Y:S01]  /*1b60*/  FFMA.FTZ R166, R112, R111.reuse, R166 ;  /* 0x0000006f70a67223 */ /* 0x080fe200000100a6 */
[----:B------:R-:W-:Y:S01]  /*1b70*/  FFMA.FTZ R111, R212, R111, R81 ;  /* 0x0000006fd46f7223 */ /* 0x000fe20000010051 */
[----:B------:R-:W-:Y:S01]  /*1b80*/  FADD.FTZ R81, -R222, R114 ;  /* 0x00000072de517221 */ /* 0x000fe20000010100 */
[----:B------:R-:W-:Y:S01]  /*1b90*/  FADD.FTZ R37, R80, R37 ;  /* 0x0000002550257221 */ /* 0x000fe20000010000 */
[-C--:B------:R-:W-:Y:S01]  /*1ba0*/  FFMA.FTZ R21, R107, R80.reuse, R21 ;  /* 0x000000506b157223 */ /* 0x080fe20000010015 */
[----:B------:R-:W-:Y:S01]  /*1bb0*/  FFMA.FTZ R103, R218, R80, R103 ;  /* 0x00000050da677223 */ /* 0x000fe20000010067 */
[----:B------:R-:W-:-:S02]  /*1bc0*/  HADD2.F32 R80, -RZ, R117.H0_H0 ;  /* 0x20000075ff507230 */ /* 0x000fc40000004100 */
[----:B------:R-:W-:Y:S01]  /*1bd0*/  FMUL.FTZ R114, R190, R81 ;  /* 0x00000051be727220 */ /* 0x000fe20000410000 */
[----:B------:R-:W-:Y:S02]  /*1be0*/  HADD2.F32 R113, -RZ, R121.H0_H0 ;  /* 0x20000079ff717230 */ /* 0x000fe40000004100 */
[----:B------:R-:W-:Y:S01]  /*1bf0*/  FADD.FTZ R115, -R222, R115 ;  /* 0x00000073de737221 */ /* 0x000fe20000010100 */
[----:B------:R-:W-:Y:S02]  /*1c00*/  HADD2.F32 R109, -RZ, R120.H0_H0 ;  /* 0x20000078ff6d7230 */ /* 0x000fe40000004100 */
[----:B------:R-:W-:Y:S01]  /*1c10*/  FADD.FTZ R171, R80, R171 ;  /* 0x000000ab50ab7221 */ /* 0x000fe20000010000 */
[-C--:B------:R-:W-:Y:S01]  /*1c20*/  FFMA.FTZ R172, R114, R80.reuse, R172 ;  /* 0x0000005072ac7223 */ /* 0x080fe200000100ac */
[----:B------:R-:W-:Y:S01]  /*1c30*/  FMUL.FTZ R81, R209, R80 ;  /* 0x00000050d1517220 */ /* 0x000fe20000410000 */
[----:B------:R-:W-:Y:S02]  /*1c40*/  HADD2.F32 R80, -RZ, R117.H1_H1 ;  /* 0x30000075ff507230 */ /* 0x000fe40000004100 */
[----:B------:R-:W-:Y:S01]  /*1c50*/  FADD.FTZ R161, R83, R161 ;  /* 0x000000a153a17221 */ /* 0x000fe20000010000 */
[-C--:B------:R-:W-:Y:S01]  /*1c60*/  FFMA.FTZ R162, R110, R83.reuse, R162 ;  /* 0x000000536ea27223 */ /* 0x080fe200000100a2 */
        /* <DEDUP_REMOVED lines=9> */
[-C--:B------:R-:W-:Y:S01]  /*1d00*/  FFMA.FTZ R164, R110, R109.reuse, R164 ;  /* 0x0000006d6ea47223 */ /* 0x080fe200000100a4 */
[----:B------:R-:W-:Y:S01]  /*1d10*/  FMUL.FTZ R81, R207, R80 ;  /* 0x00000050cf517220 */ /* 0x000fe20000410000 */
[----:B------:R-:W-:Y:S01]  /*1d20*/  FFMA.FTZ R109, R216, R109, R83 ;  /* 0x0000006dd86d7223 */ /* 0x000fe20000010053 */
[----:B------:R-:W-:Y:S01]  /*1d30*/  FADD.FTZ R83, -R222, R124 ;  /* 0x0000007cde537221 */ /* 0x000fe20000010100 */
[----:B------:R-:W-:Y:S01]  /*1d40*/  FADD.FTZ R178, R116, R178 ;  /* 0x000000b274b27221 */ /* 0x000fe20000010000 */
[CC--:B------:R-:W-:Y:S01]  /*1d50*/  FFMA.FTZ R177, R115.reuse, R116.reuse, R177 ;  /* 0x0000007473b17223 */ /* 0x0c0fe200000100b1 */
[----:B------:R-:W-:Y:S01]  /*1d60*/  FFMA.FTZ R116, R208, R116, R81 ;  /* 0x00000074d0747223 */ /* 0x000fe20000010051 */
[----:B------:R-:W-:Y:S01]  /*1d70*/  FADD.FTZ R173, R80, R173 ;  /* 0x000000ad50ad7221 */ /* 0x000fe20000010000 */
[----:B------:R-:W-:Y:S01]  /*1d80*/  FFMA.FTZ R176, R115, R80, R176 ;  /* 0x0000005073b07223 */ /* 0x000fe200000100b0 */
[----:B------:R-:W-:-:S02]  /*1d90*/  HADD2.F32 R81, -RZ, R118.H0_H0 ;  /* 0x20000076ff517230 */ /* 0x000fc40000004100 */
[----:B------:R-:W-:Y:S01]  /*1da0*/  FADD.FTZ R80, -R222, R125 ;  /* 0x0000007dde507221 */ /* 0x000fe20000010100 */
[----:B------:R-:W-:Y:S01]  /*1db0*/  FMUL.FTZ R120, R190, R83 ;  /* 0x00000053be787220 */ /* 0x000fe20000410000 */
[----:B------:R-:W-:Y:S02]  /*1dc0*/  HADD2.F32 R118, -RZ, R118.H1_H1 ;  /* 0x30000076ff767230 */ /* 0x000fe40000004100 */
[--C-:B------:R-:W-:Y:S02]  /*1dd0*/  HADD2.F32 R121, -RZ, R122.reuse.H0_H0 ;  /* 0x2000007aff797230 */ /* 0x100fe40000004100 */
[-C--:B------:R-:W-:Y:S01]  /*1de0*/  FMUL.FTZ R83, R205, R81.reuse ;  /* 0x00000051cd537220 */ /* 0x080fe20000410000 */
[----:B------:R-:W-:Y:S02]  /*1df0*/  HADD2.F32 R124, -RZ, R122.H1_H1 ;  /* 0x3000007aff7c7230 */ /* 0x000fe40000004100 */
[----:B------:R-:W-:Y:S01]  /*1e00*/  FADD.FTZ R181, R81, R181 ;  /* 0x000000b551b57221 */ /* 0x000fe20000010000 */
[----:B------:R-:W-:Y:S01]  /*1e10*/  FFMA.FTZ R182, R120, R81, R182 ;  /* 0x0000005178b67223 */ /* 0x000fe200000100b6 */
[----:B------:R-:W-:Y:S01]  /*1e20*/  FMUL.FTZ R122, R190, R80 ;  /* 0x00000050be7a7220 */ /* 0x000fe20000410000 */
[----:B------:R-:W-:Y:S01]  /*1e30*/  FMUL.FTZ R81, R203, R118 ;  /* 0x00000076cb517220 */ /* 0x000fe20000410000 */
[----:B------:R-:W-:Y:S01]  /*1e40*/  FADD.FTZ R125, -R222, R126 ;  /* 0x0000007ede7d7221 */ /* 0x000fe20000010100 */
[----:B------:R-:W-:Y:S01]  /*1e50*/  FADD.FTZ R19, R124, R19 ;  /* 0x000000137c137221 */ /* 0x000fe20000010000 */
[-C--:B------:R-:W-:Y:S01]  /*1e60*/  FFMA.FTZ R145, R122, R124.reuse, R145 ;  /* 0x0000007c7a917223 */ /* 0x080fe20000010091 */
[----:B------:R-:W-:Y:S01]  /*1e70*/  FFMA.FTZ R124, R204, R124, R81 ;  /* 0x0000007ccc7c7223 */ /* 0x000fe20000010051 */
[----:B------:R-:W-:-:S02]  /*1e80*/  HADD2.F32 R81, -RZ, R119.H0_H0 ;  /* 0x20000077ff517230 */ /* 0x000fc40000004100 */
[----:B------:R-:W-:Y:S01]  /*1e90*/  FADD.FTZ R117, -R222, R127 ;  /* 0x0000007fde757221 */ /* 0x000fe20000010100 */
[----:B------:R-:W-:Y:S01]  /*1ea0*/  FMUL.FTZ R125, R190, R125 ;  /* 0x0000007dbe7d7220 */ /* 0x000fe20000410000 */
[----:B------:R-:W-:Y:S02]  /*1eb0*/  HADD2.F32 R80, -RZ, R119.H1_H1 ;  /* 0x30000077ff507230 */ /* 0x000fe40000004100 */
[----:B------:R-:W-:Y:S01]  /*1ec0*/  FADD.FTZ R180, R121, R180 ;  /* 0x000000b479b47221 */ /* 0x000fe20000010000 */
[-C--:B------:R-:W-:Y:S01]  /*1ed0*/  FFMA.FTZ R179, R120, R121.reuse, R179 ;  /* 0x0000007978b37223 */ /* 0x080fe200000100b3 */
[----:B------:R-:W-:Y:S01]  /*1ee0*/  FADD.FTZ R142, R118, R142 ;  /* 0x0000008e768e7221 */ /* 0x000fe20000010000 */
[----:B------:R-:W-:Y:S01]  /*1ef0*/  FFMA.FTZ R17, R122, R118, R17 ;  /* 0x000000767a117223 */ /* 0x000fe20000010011 */
[----:B------:R-:W-:Y:S01]  /*1f00*/  FFMA.FTZ R121, R206, R121, R83 ;  /* 0x00000079ce797223 */ /* 0x000fe20000010053 */
[----:B------:R-:W-:Y:S02]  /*1f10*/  HADD2.F32 R118, -RZ, R123.H1_H1 ;  /* 0x3000007bff767230 */ /* 0x000fe40000004100 */
[-C--:B------:R-:W-:Y:S01]  /*1f20*/  FMUL.FTZ R83, R201, R81.reuse ;  /* 0x00000051c9537220 */ /* 0x080fe20000410000 */
[----:B------:R-:W-:Y:S01]  /*1f30*/  FADD.FTZ R156, R81, R156 ;  /* 0x0000009c519c7221 */ /* 0x000fe20000010000 */
[----:B------:R-:W-:Y:S01]  /*1f40*/  FFMA.FTZ R146, R125, R81, R146 ;  /* 0x000000517d927223 */ /* 0x000fe20000010092 */
[----:B------:R-:W-:Y:S01]  /*1f50*/  FMUL.FTZ R117, R190, R117 ;  /* 0x00000075be757220 */ /* 0x000fe20000410000 */
[----:B------:R-:W-:Y:S01]  /*1f60*/  FMUL.FTZ R81, R193, R80 ;  /* 0x00000050c1517220 */ /* 0x000fe20000410000 */
[----:B------:R-:W-:Y:S01]  /*1f70*/  FADD.FTZ R147, R118, R147 ;  /* 0x0000009376937221 */ /* 0x000fe20000010000 */
[----:B------:R-:W-:Y:S01]  /*1f80*/  FADD.FTZ R136, R80, R136 ;  /* 0x0000008850887221 */ /* 0x000fe20000010000 */
[C---:B------:R-:W-:Y:S01]  /*1f90*/  FFMA.FTZ R154, R117.reuse, R118, R154 ;  /* 0x00000076759a7223 */ /* 0x040fe2000001009a */
[----:B------:R-:W-:Y:S01]  /*1fa0*/  FFMA.FTZ R163, R117, R80, R163 ;  /* 0x0000005075a37223 */ /* 0x000fe200000100a3 */
[----:B------:R-:W-:Y:S01]  /*1fb0*/  FFMA.FTZ R118, R200, R118, R81 ;  /* 0x00000076c8767223 */ /* 0x000fe20000010051 */
[----:B------:R-:W-:Y:S01]  /*1fc0*/  FADD.FTZ R80, RZ, R194 ;  /* 0x000000c2ff507221 */ /* 0x000fe20000010000 */
[----:B------:R-:W-:Y:S01]  /*1fd0*/  FFMA.FTZ R81, R191, R194, RZ ;  /* 0x000000c2bf517223 */ /* 0x000fe200000100ff */
[----:B------:R-:W-:-:S02]  /*1fe0*/  FADD.FTZ R39, R102, R39 ;  /* 0x0000002766277221 */ /* 0x000fc40000010000 */
[----:B------:R-:W-:Y:S01]  /*1ff0*/  FADD.FTZ R80, R195, R80 ;  /* 0x00000050c3507221 */ /* 0x000fe20000010000 */
[----:B------:R-:W-:Y:S01]  /*2000*/  FFMA.FTZ R81, R196, R195, R81 ;  /* 0x000000c3c4517223 */ /* 0x000fe20000010051 */
[-C--:B------:R-:W-:Y:S01]  /*2010*/  FFMA.FTZ R23, R105, R102.reuse, R23 ;  /* 0x0000006669177223 */ /* 0x080fe20000010017 */
[----:B------:R-:W-:Y:S01]  /*2020*/  FFMA.FTZ R102, R227, R102, R82 ;  /* 0x00000066e3667223 */ /* 0x000fe20000010052 */
[----:B------:R-:W-:Y:S01]  /*2030*/  FADD.FTZ R82, R197, R80 ;  /* 0x00000050c5527221 */ /* 0x000fe20000010000 */
[----:B------:R-:W-:Y:S01]  /*2040*/  FFMA.FTZ R80, R198, R197, R81 ;  /* 0x000000c5c6507223 */ /* 0x000fe20000010051 */
[----:B0-----:R-:W-:Y:S02]  /*2050*/  HADD2.F32 R126, -RZ, R123.H0_H0 ;  /* 0x2000007bff7e7230 */ /* 0x001fe40000004100 */
        /* <DEDUP_REMOVED lines=39> */
[----:B------:R-:W-:Y:S02]  /*22d0*/  IADD3 R170, R170, UR10, RZ ;  /* 0x0000000aaaaa7c10 */ /* 0x000fe4000fffe0ff */
[----:B------:R-:W-:Y:S01]  /*22e0*/  FADD.FTZ R83, R83, R124 ;  /* 0x0000007c53537221 */ /* 0x000fe20000010000 */
[----:B------:R-:W-:Y:S01]  /*22f0*/  SHF.R.U32.HI R231, RZ, 0x5, R229 ;  /* 0x00000005ffe77819 */ /* 0x000fe200000116e5 */
[----:B------:R-:W-:Y:S01]  /*2300*/  FFMA.FTZ R82, R122, R124, R81 ;  /* 0x0000007c7a527223 */ /* 0x000fe20000010051 */
[----:B------:R-:W-:Y:S01]  /*2310*/  UMOV UR6, 0xffffffff ;  /* 0xffffffff00067882 */ /* 0x000fe20000000000 */
[----:B------:R-:W-:Y:S01]  /*2320*/  ISETP.GE.AND P5, PT, R170, UR11, PT ;  /* 0x0000000baa007c0c */ /* 0x000fe2000bfa6270 */
[----:B------:R-:W-:Y:S01]  /*2330*/  FADD.FTZ R83, R83, R126 ;  /* 0x0000007e53537221 */ /* 0x000fe20000010000 */
[----:B------:R-:W-:Y:S01]  /*2340*/  LOP3.LUT R80, R231, 0x7fffffc, RZ, 0xc0, !PT ;  /* 0x07fffffce7507812 */ /* 0x000fe200078ec0ff */
        /* <DEDUP_REMOVED lines=25> */
.L_x_1981:
        /* <DEDUP_REMOVED lines=15> */
[----:B0-----:R-:W-:Y:S01]  /*25d0*/  FADD.FTZ R229, RZ, R80 ;  /* 0x00000050ffe57221 */ /* 0x001fe20000010000 */
[----:B------:R-:W-:-:S03]  /*25e0*/  FADD.FTZ R222, RZ, R81 ;  /* 0x00000051ffde7221 */ /* 0x000fc60000010000 */
[----:B------:R-:W-:Y:S01]  /*25f0*/  FADD.FTZ R127, R82, R229 ;  /* 0x000000e5527f7221 */ /* 0x000fe20000010000 */
[----:B------:R-:W-:Y:S02]  /*2600*/  FADD.FTZ R222, R83, R222 ;  /* 0x000000de53de7221 */ /* 0x000fe40000010000 */
[----:B------:R-:W0:Y:S02]  /*2610*/  LDS.128 R80, [R123+0x3010] ;  /* 0x003010007b507984 */ /* 0x000e240000000c00 */
[----:B0-----:R-:W-:Y:S01]  /*2620*/  FADD.FTZ R229, R127, R80 ;  /* 0x000000507fe57221 */ /* 0x001fe20000010000 */
        /* <DEDUP_REMOVED lines=14> */
[----:B------:R-:W-:Y:S01]  /*2710*/  FMUL.FTZ R80, R190, R80 ;  /* 0x00000050be507220 */ /* 0x000fe20000410000 */
[----:B------:R-:W-:Y:S01]  /*2720*/  FADD.FTZ R83, R199, -R194 ;  /* 0x800000c2c7537221 */ /* 0x000fe20000010000 */
[----:B------:R-:W-:Y:S01]  /*2730*/  FADD.FTZ R199, R92, -R215 ;  /* 0x800000d75cc77221 */ /* 0x000fe20000010000 */
[----:B-----5:R-:W-:Y:S01]  /*2740*/  MOV R92, R86 ;  /* 0x00000056005c7202 */ /* 0x020fe20000000f00 */
[----:B------:R-:W-:Y:S01]  /*2750*/  @P5 FADD.FTZ R80, R44, R80 ;  /* 0x000000502c505221 */ /* 0x000fe20000010000 */
[----:B------:R-:W-:Y:S01]  /*2760*/  FMUL.FTZ R81, R190, R81 ;  /* 0x00000051be517220 */ /* 0x000fe20000410000 */
[----:B------:R-:W-:Y:S01]  /*2770*/  FFMA.FTZ R194, R223, R123, R222 ;  /* 0x0000007bdfc27223 */ /* 0x000fe200000100de */
[----:B------:R-:W-:Y:S01]  /*2780*/  LOP3.LUT P4, RZ, R92, 0xff, RZ, 0xc0, !PT ;  /* 0x000000ff5cff7812 */ /* 0x000fe2000788c0ff */
[----:B------:R-:W-:Y:S01]  /*2790*/  FMUL.FTZ R223, R80, UR15 ;  /* 0x0000000f50df7c20 */ /* 0x000fe20008410000 */
[----:B------:R-:W-:Y:S01]  /*27a0*/  @P2 MOV R92, R148 ;  /* 0x00000094005c2202 */ /* 0x000fe20000000f00 */
[----:B------:R-:W-:Y:S01]  /*27b0*/  @P5 FADD.FTZ R81, R45, R81 ;  /* 0x000000512d515221 */ /* 0x000fe20000010000 */
[C---:B------:R-:W-:Y:S01]  /*27c0*/  FMUL.FTZ R82, R190.reuse, R82 ;  /* 0x00000052be527220 */ /* 0x040fe20000410000 */
[----:B------:R-:W-:Y:S01]  /*27d0*/  FMUL.FTZ R83, R190, R83 ;  /* 0x00000053be537220 */ /* 0x000fe20000410000 */
[----:B------:R-:W-:Y:S01]  /*27e0*/  @P2 LOP3.LUT P3, RZ, R92, 0xff, RZ, 0xc0, !PT ;  /* 0x000000ff5cff2812 */ /* 0x000fe2000786c0ff */
[----:B------:R-:W-:Y:S01]  /*27f0*/  FMUL.FTZ R231, R81, UR15 ;  /* 0x0000000f51e77c20 */ /* 0x000fe20008410000 */
[----:B------:R-:W-:Y:S01]  /*2800*/  FSEL R92, R223, RZ, P4 ;  /* 0x000000ffdf5c7208 */ /* 0x000fe20002000000 */
[----:B------:R-:W-:Y:S01]  /*2810*/  @P5 FADD.FTZ R82, R46, R82 ;  /* 0x000000522e525221 */ /* 0x000fe20000010000 */
[----:B------:R-:W-:Y:S01]  /*2820*/  LOP3.LUT P4, RZ, R86, 0xff00, RZ, 0xc0, !PT ;  /* 0x0000ff0056ff7812 */ /* 0x000fe2000788c0ff */
[----:B------:R-:W-:Y:S01]  /*2830*/  FADD.FTZ R194, R93, -R194 ;  /* 0x800000c25dc27221 */ /* 0x000fe20000010000 */
[----:B------:R-:W-:Y:S01]  /*2840*/  @P2 FSEL R223, R223, RZ, P3 ;  /* 0x000000ffdfdf2208 */ /* 0x000fe20001800000 */
[--C-:B------:R-:W-:Y:S01]  /*2850*/  FFMA.FTZ R127, R224, R123, R222.reuse ;  /* 0x0000007be07f7223 */ /* 0x100fe200000100de */
[----:B------:R-:W-:Y:S01]  /*2860*/  @P2 LOP3.LUT P3, RZ, R148, 0xff00, RZ, 0xc0, !PT ;  /* 0x0000ff0094ff2812 */ /* 0x000fe2000786c0ff */
        /* <DEDUP_REMOVED lines=8> */
[----:B------:R-:W-:Y:S01]  /*28f0*/  FFMA.FTZ R226, R226, R123, R222 ;  /* 0x0000007be2e27223 */ /* 0x000fe200000100de */
[----:B------:R-:W-:Y:S01]  /*2900*/  FSEL R94, R233, RZ, P4 ;  /* 0x000000ffe95e7208 */ /* 0x000fe20002000000 */
[----:B------:R-:W-:Y:S01]  /*2910*/  FMUL.FTZ R229, R83, UR15 ;  /* 0x0000000f53e57c20 */ /* 0x000fe20008410000 */
[----:B------:R-:W-:Y:S01]  /*2920*/  LOP3.LUT P4, RZ, R86, 0xff000000, RZ, 0xc0, !PT ;  /* 0xff00000056ff7812 */ /* 0x000fe2000788c0ff */
[----:B------:R-:W-:Y:S01]  /*2930*/  @P5 FADD.FTZ R199, R48, R199 ;  /* 0x000000c730c75221 */ /* 0x000fe20000010000 */
[----:B------:R-:W-:Y:S01]  /*2940*/  @P2 FSEL R233, R233, RZ, P3 ;  /* 0x000000ffe9e92208 */ /* 0x000fe20001800000 */
[----:B------:R-:W-:Y:S01]  /*2950*/  FMUL.FTZ R194, R190, R194 ;  /* 0x000000c2bec27220 */ /* 0x000fe20000410000 */
[----:B------:R-:W-:Y:S01]  /*2960*/  @P2 LOP3.LUT P3, RZ, R148, 0xff000000, RZ, 0xc0, !PT ;  /* 0xff00000094ff2812 */ /* 0x000fe2000786c0ff */
[----:B------:R-:W-:Y:S01]  /*2970*/  FADD.FTZ R195, R225, -R226 ;  /* 0x800000e2e1c37221 */ /* 0x000fe20000010000 */
[----:B------:R-:W-:Y:S01]  /*2980*/  FSEL R196, R229, RZ, P4 ;  /* 0x000000ffe5c47208 */ /* 0x000fe20002000000 */
[----:B------:R-:W-:Y:S01]  /*2990*/  FMUL.FTZ R230, R199, UR15 ;  /* 0x0000000fc7e67c20 */ /* 0x000fe20008410000 */
[----:B------:R-:W-:Y:S01]  /*29a0*/  LOP3.LUT P4, RZ, R87, 0xff, RZ, 0xc0, !PT ;  /* 0x000000ff57ff7812 */ /* 0x000fe2000788c0ff */
[----:B------:R-:W-:Y:S01]  /*29b0*/  @P5 FADD.FTZ R194, R49, R194 ;  /* 0x000000c231c25221 */ /* 0x000fe20000010000 */
[----:B------:R-:W-:Y:S01]  /*29c0*/  @P2 FSEL R229, R229, RZ, P3 ;  /* 0x000000ffe5e52208 */ /* 0x000fe20001800000 */
[----:B------:R-:W-:Y:S01]  /*29d0*/  FMUL.FTZ R195, R190, R195 ;  /* 0x000000c3bec37220 */ /* 0x000fe20000410000 */
        /* <DEDUP_REMOVED lines=11> */
[-CC-:B------:R-:W-:Y:S01]  /*2a90*/  FFMA.FTZ R91, R91, R123.reuse, R222.reuse ;  /* 0x0000007b5b5b7223 */ /* 0x180fe200000100de */
[----:B------:R-:W-:Y:S01]  /*2aa0*/  @P2 FSEL R213, R213, RZ, P3 ;  /* 0x000000ffd5d52208 */ /* 0x000fe20001800000 */
[----:B------:R-:W-:Y:S01]  /*2ab0*/  FMUL.FTZ R225, R232, UR15 ;  /* 0x0000000fe8e17c20 */ /* 0x000fe20008410000 */
[C---:B------:R-:W-:Y:S01]  /*2ac0*/  LOP3.LUT P3, RZ, R87.reuse, 0xff000000, RZ, 0xc0, !PT ;  /* 0xff00000057ff7812 */ /* 0x040fe2000786c0ff */
[----:B------:R-:W-:Y:S01]  /*2ad0*/  FADD.FTZ R91, R90, -R91 ;  /* 0x8000005b5a5b7221 */ /* 0x000fe20000010000 */
[----:B------:R-:W-:Y:S01]  /*2ae0*/  LOP3.LUT P4, RZ, R87, 0xff0000, RZ, 0xc0, !PT ;  /* 0x00ff000057ff7812 */ /* 0x000fe2000788c0ff */
[----:B------:R-:W-:Y:S01]  /*2af0*/  FFMA.FTZ R96, R96, R123, R222 ;  /* 0x0000007b60607223 */ /* 0x000fe200000100de */
[----:B------:R-:W-:Y:S01]  /*2b00*/  FSEL R215, R226, RZ, P3 ;  /* 0x000000ffe2d77208 */ /* 0x000fe20001800000 */
[----:B------:R-:W-:Y:S01]  /*2b10*/  FMUL.FTZ R90, R190, R91 ;  /* 0x0000005bbe5a7220 */ /* 0x000fe20000410000 */
[----:B------:R-:W-:Y:S01]  /*2b20*/  @P2 LOP3.LUT P3, RZ, R149, 0xff000000, RZ, 0xc0, !PT ;  /* 0xff00000095ff2812 */ /* 0x000fe2000786c0ff */
[----:B------:R-:W-:Y:S01]  /*2b30*/  FADD.FTZ R95, R95, -R96 ;  /* 0x800000605f5f7221 */ /* 0x000fe20000010000 */
[----:B------:R-:W-:Y:S01]  /*2b40*/  FSEL R224, R225, RZ, P4 ;  /* 0x000000ffe1e07208 */ /* 0x000fe20002000000 */
[----:B------:R-:W-:Y:S01]  /*2b50*/  @P5 FADD.FTZ R90, R52, R90 ;  /* 0x0000005a345a5221 */ /* 0x000fe20000010000 */
[----:B------:R-:W-:Y:S01]  /*2b60*/  @P2 FSEL R226, R226, RZ, P3 ;  /* 0x000000ffe2e22208 */ /* 0x000fe20001800000 */
[-C--:B------:R-:W-:Y:S01]  /*2b70*/  FFMA.FTZ R98, R98, R123.reuse, R222 ;  /* 0x0000007b62627223 */ /* 0x080fe200000100de */
[----:B------:R-:W-:Y:S01]  /*2b80*/  ISETP.NE.U32.AND P3, PT, RZ, UR16, PT ;  /* 0x00000010ff007c0c */ /* 0x000fe2000bf65070 */
[----:B------:R-:W-:Y:S01]  /*2b90*/  FMUL.FTZ R191, R90, UR15 ;  /* 0x0000000f5abf7c20 */ /* 0x000fe20008410000 */
[----:B------:R-:W-:Y:S01]  /*2ba0*/  @P2 LOP3.LUT P4, RZ, R149, 0xff0000, RZ, 0xc0, !PT ;  /* 0x00ff000095ff2812 */ /* 0x000fe2000788c0ff */
[----:B------:R-:W-:Y:S01]  /*2bb0*/  FADD.FTZ R91, R97, -R98 ;  /* 0x80000062615b7221 */ /* 0x000fe20000010000 */
[----:B------:R-:W-:Y:S01]  /*2bc0*/  ISETP.NE.AND.EX P3, PT, RZ, UR17, PT, P3 ;  /* 0x00000011ff007c0c */ /* 0x000fe2000bf65330 */
[--C-:B------:R-:W-:Y:S01]  /*2bd0*/  FFMA.FTZ R99, R99, R123, R222.reuse ;  /* 0x0000007b63637223 */ /* 0x100fe200000100de */
[----:B------:R-:W-:Y:S01]  /*2be0*/  @P2 FSEL R225, R225, RZ, P4 ;  /* 0x000000ffe1e12208 */ /* 0x000fe20002000000 */
[----:B------:R-:W-:Y:S01]  /*2bf0*/  FMUL.FTZ R91, R190, R91 ;  /* 0x0000005bbe5b7220 */ /* 0x000fe20000410000 */
[----:B------:R-:W-:Y:S01]  /*2c00*/  ISETP.NE.U32.AND P4, PT, RZ, UR16, PT ;  /* 0x00000010ff007c0c */ /* 0x000fe2000bf85070 */
[----:B------:R-:W-:Y:S01]  /*2c10*/  FADD.FTZ R99, R100, -R99 ;  /* 0x8000006364637221 */ /* 0x000fe20000010000 */
[-CC-:B------:R-:W-:Y:S01]  /*2c20*/  FFMA.FTZ R104, R104, R123.reuse, R222.reuse ;  /* 0x0000007b68687223 */ /* 0x180fe200000100de */
[----:B------:R-:W-:Y:S01]  /*2c30*/  @P5 FADD.FTZ R91, R54, R91 ;  /* 0x0000005b365b5221 */ /* 0x000fe20000010000 */
[----:B------:R-:W-:Y:S01]  /*2c40*/  ISETP.NE.AND.EX P4, PT, RZ, UR17, PT, P4 ;  /* 0x00000011ff007c0c */ /* 0x000fe2000bf85340 */
[--C-:B------:R-:W-:Y:S01]  /*2c50*/  FFMA.FTZ R105, R105, R123, R222.reuse ;  /* 0x0000007b69697223 */ /* 0x100fe200000100de */
[----:B------:R-:W-:Y:S01]  /*2c60*/  @P2 F2FP.F16.F32.PACK_AB R223, RZ, R223 ;  /* 0x000000dfffdf223e */ /* 0x000fe200000000ff */
[----:B------:R-:W-:Y:S01]  /*2c70*/  FFMA.FTZ R110, R110, R123, R222 ;  /* 0x0000007b6e6e7223 */ /* 0x000fe200000100de */
[----:B------:R-:W-:Y:S01]  /*2c80*/  SEL R80, R80, R68, P4 ;  /* 0x0000004450507207 */ /* 0x000fe20002000000 */
[----:B------:R-:W0:Y:S01]  /*2c90*/  @P3 LDC.64 R86, c[0x0][0x308] ;  /* 0x0000c200ff563b82 */ /* 0x000e220000000a00 */
[----:B------:R-:W-:Y:S01]  /*2ca0*/  SEL R81, R81, R69, P4 ;  /* 0x0000004551517207 */ /* 0x000fe20002000000 */
[----:B------:R-:W-:Y:S01]  /*2cb0*/  FADD.FTZ R105, R102, -R105 ;  /* 0x8000006966697221 */ /* 0x000fe20000010000 */
[----:B------:R-:W-:Y:S01]  /*2cc0*/  SEL R82, R82, R70, P4 ;  /* 0x0000004652527207 */ /* 0x000fe20002000000 */
[----:B------:R-:W-:Y:S01]  /*2cd0*/  FADD.FTZ R109, R109, -R110 ;  /* 0x8000006e6d6d7221 */ /* 0x000fe20000010000 */
[----:B------:R-:W-:Y:S01]  /*2ce0*/  SEL R83, R83, R71, P4 ;  /* 0x0000004753537207 */ /* 0x000fe20002000000 */
[----:B------:R-:W-:Y:S01]  /*2cf0*/  FMUL.FTZ R236, R190, R105 ;  /* 0x00000069beec7220 */ /* 0x000fe20000410000 */
[----:B------:R-:W-:Y:S01]  /*2d00*/  @P2 PRMT R76, R223, 0x7610, R76 ;  /* 0x00007610df4c2816 */ /* 0x000fe2000000004c */
[----:B------:R-:W-:Y:S01]  /*2d10*/  FFMA.FTZ R114, R114, R123, R222 ;  /* 0x0000007b72727223 */ /* 0x000fe200000100de */
[----:B------:R-:W-:Y:S01]  /*2d20*/  @P2 F2FP.F16.F32.PACK_AB R231, RZ, R231 ;  /* 0x000000e7ffe7223e */ /* 0x000fe200000000ff */
[----:B------:R-:W-:Y:S01]  /*2d30*/  @P5 FADD.FTZ R236, R57, R236 ;  /* 0x000000ec39ec5221 */ /* 0x000fe20000010000 */
[----:B------:R-:W-:Y:S01]  /*2d40*/  @P2 F2FP.F16.F32.PACK_AB R233, RZ, R233 ;  /* 0x000000e9ffe9223e */ /* 0x000fe200000000ff */
[----:B------:R-:W-:Y:S01]  /*2d50*/  FADD.FTZ R113, R113, -R114 ;  /* 0x8000007271717221 */ /* 0x000fe20000010000 */
[----:B------:R-:W-:Y:S01]  /*2d60*/  @P2 PRMT R76, R76, 0x5410, R231 ;  /* 0x000054104c4c2816 */ /* 0x000fe200000000e7 */
[----:B------:R-:W-:Y:S01]  /*2d70*/  FMUL.FTZ R231, R236, UR15 ;  /* 0x0000000fece77c20 */ /* 0x000fe20008410000 */
[----:B------:R-:W-:Y:S01]  /*2d80*/  @P2 PRMT R77, R233, 0x7610, R77 ;  /* 0x00007610e94d2816 */ /* 0x000fe2000000004d */
[----:B------:R-:W-:Y:S01]  /*2d90*/  FMUL.FTZ R233, R190, R109 ;  /* 0x0000006dbee97220 */ /* 0x000fe20000410000 */
[-CC-:B------:R-:W-:Y:S01]  /*2da0*/  FFMA.FTZ R115, R115, R123.reuse, R222.reuse ;  /* 0x0000007b73737223 */ /* 0x180fe200000100de */
[-CC-:B------:R-:W-:Y:S01]  /*2db0*/  FFMA.FTZ R120, R120, R123.reuse, R222.reuse ;  /* 0x0000007b78787223 */ /* 0x180fe200000100de */
[----:B------:R-:W-:Y:S01]  /*2dc0*/  FFMA.FTZ R122, R122, R123, R222 ;  /* 0x0000007b7a7a7223 */ /* 0x000fe200000100de */
[----:B------:R-:W-:Y:S01]  /*2dd0*/  @P5 FADD.FTZ R233, R60, R233 ;  /* 0x000000e93ce95221 */ /* 0x000fe20000010000 */
[----:B------:R-:W-:Y:S01]  /*2de0*/  FADD.FTZ R115, R116, -R115 ;  /* 0x8000007374737221 */ /* 0x000fe20000010000 */
[----:B------:R-:W-:Y:S01]  /*2df0*/  FADD.FTZ R121, R121, -R120 ;  /* 0x8000007879797221 */ /* 0x000fe20000010000 */
[----:B------:R-:W-:Y:S01]  /*2e00*/  @P2 F2FP.F16.F32.PACK_AB R225, RZ, R225 ;  /* 0x000000e1ffe1223e */ /* 0x000fe200000000ff */
[----:B0-----:R-:W-:-:S04]  /*2e10*/  @P3 IMAD.WIDE.U32 R86, R187, 0x20, R86 ;  /* 0x00000020bb563825 */ /* 0x001fc800078e0056 */
[C---:B------:R-:W-:Y:S01]  /*2e20*/  FMUL.FTZ R116, R190.reuse, R115 ;  /* 0x00000073be747220 */ /* 0x040fe20000410000 */
[----:B------:R-:W-:Y:S01]  /*2e30*/  FMUL.FTZ R120, R190, R121 ;  /* 0x00000079be787220 */ /* 0x000fe20000410000 */
[----:B------:R-:W-:Y:S01]  /*2e40*/  FADD.FTZ R121, R124, -R122 ;  /* 0x8000007a7c797221 */ /* 0x000fe20000010000 */
[----:B------:R-:W-:Y:S01]  /*2e50*/  FFMA.FTZ R125, R125, R123, R222 ;  /* 0x0000007b7d7d7223 */ /* 0x000fe200000100de */
[----:B------:R0:W-:Y:S01]  /*2e60*/  @P3 STG.E.128 desc[UR4][R86.64], R80 ;  /* 0x0000005056003986 */ /* 0x0001e2000c101d04 */
[----:B------:R-:W-:Y:S01]  /*2e70*/  @P5 FADD.FTZ R116, R63, R116 ;  /* 0x000000743f745221 */ /* 0x000fe20000010000 */
[----:B------:R-:W-:Y:S01]  /*2e80*/  @P5 FADD.FTZ R120, R64, R120 ;  /* 0x0000007840785221 */ /* 0x000fe20000010000 */
[----:B------:R-:W-:Y:S01]  /*2e90*/  FMUL.FTZ R121, R190, R121 ;  /* 0x00000079be797220 */ /* 0x000fe20000410000 */
[----:B------:R-:W-:Y:S01]  /*2ea0*/  @P2 F2FP.F16.F32.PACK_AB R229, RZ, R229 ;  /* 0x000000e5ffe5223e */ /* 0x000fe200000000ff */
[--C-:B------:R-:W-:Y:S01]  /*2eb0*/  FFMA.FTZ R124, R112, R123, R222.reuse ;  /* 0x0000007b707c7223 */ /* 0x100fe200000100de */
[----:B------:R-:W-:Y:S01]  /*2ec0*/  FMUL.FTZ R109, R120, UR15 ;  /* 0x0000000f786d7c20 */ /* 0x000fe20008410000 */
[----:B------:R-:W-:Y:S01]  /*2ed0*/  @P2 F2FP.F16.F32.PACK_AB R213, RZ, R213 ;  /* 0x000000d5ffd5223e */ /* 0x000fe200000000ff */
[----:B------:R-:W-:Y:S01]  /*2ee0*/  @P5 FADD.FTZ R121, R65, R121 ;  /* 0x0000007941795221 */ /* 0x000fe20000010000 */
[----:B------:R-:W-:Y:S01]  /*2ef0*/  @P2 F2FP.F16.F32.PACK_AB R226, RZ, R226 ;  /* 0x000000e2ffe2223e */ /* 0x000fe200000000ff */
[----:B------:R-:W-:Y:S01]  /*2f00*/  FFMA.FTZ R117, R117, R123, R222 ;  /* 0x0000007b75757223 */ /* 0x000fe200000100de */
[----:B------:R-:W-:Y:S01]  /*2f10*/  @P2 PRMT R79, R225, 0x7610, R79 ;  /* 0x00007610e14f2816 */ /* 0x000fe2000000004f */
[----:B------:R-:W-:Y:S01]  /*2f20*/  FADD.FTZ R125, R126, -R125 ;  /* 0x8000007d7e7d7221 */ /* 0x000fe20000010000 */
[----:B------:R-:W-:Y:S01]  /*2f30*/  FADD.FTZ R124, R111, -R124 ;  /* 0x8000007c6f7c7221 */ /* 0x000fe20000010000 */
[----:B------:R-:W-:Y:S01]  /*2f40*/  @P2 PRMT R77, R77, 0x5410, R229 ;  /* 0x000054104d4d2816 */ /* 0x000fe200000000e5 */
[----:B------:R-:W-:Y:S01]  /*2f50*/  FADD.FTZ R117, R118, -R117 ;  /* 0x8000007576757221 */ /* 0x000fe20000010000 */
[----:B------:R-:W-:Y:S01]  /*2f60*/  @P2 PRMT R79, R79, 0x5410, R226 ;  /* 0x000054104f4f2816 */ /* 0x000fe200000000e2 */
[C---:B------:R-:W-:Y:S01]  /*2f70*/  FMUL.FTZ R122, R190.reuse, R125 ;  /* 0x0000007dbe7a7220 */ /* 0x040fe20000410000 */
[----:B0-----:R-:W-:Y:S01]  /*2f80*/  MOV R80, R84 ;  /* 0x0000005400507202 */ /* 0x001fe20000000f00 */
[----:B------:R-:W-:Y:S01]  /*2f90*/  FMUL.FTZ R124, R190, R124 ;  /* 0x0000007cbe7c7220 */ /* 0x000fe20000410000 */
[----:B------:R-:W-:Y:S01]  /*2fa0*/  SEL R81, R194, R73, P4 ;  /* 0x00000049c2517207 */ /* 0x000fe20002000000 */
[----:B------:R-:W-:Y:S01]  /*2fb0*/  @P5 FADD.FTZ R122, R66, R122 ;  /* 0x0000007a427a5221 */ /* 0x000fe20000010000 */
[----:B------:R-:W-:Y:S01]  /*2fc0*/  LOP3.LUT P6, RZ, R80, 0xff, RZ, 0xc0, !PT ;  /* 0x000000ff50ff7812 */ /* 0x000fe200078cc0ff */
[----:B------:R-:W-:Y:S01]  /*2fd0*/  @P5 FADD.FTZ R124, R61, R124 ;  /* 0x0000007c3d7c5221 */ /* 0x000fe20000010000 */
[----:B------:R-:W-:Y:S01]  /*2fe0*/  @P2 MOV R80, R150 ;  /* 0x0000009600502202 */ /* 0x000fe20000000f00 */
[----:B------:R-:W-:Y:S01]  /*2ff0*/  FMUL.FTZ R112, R122, UR15 ;  /* 0x0000000f7a707c20 */ /* 0x000fe20008410000 */
[----:B------:R-:W-:Y:S01]  /*3000*/  FSEL R127, R191, RZ, P6 ;  /* 0x000000ffbf7f7208 */ /* 0x000fe20003000000 */
[----:B------:R-:W-:Y:S01]  /*3010*/  FMUL.FTZ R114, R124, UR15 ;  /* 0x0000000f7c727c20 */ /* 0x000fe20008410000 */
[----:B------:R-:W-:-:S02]  /*3020*/  @P2 LOP3.LUT P6, RZ, R80, 0xff, RZ, 0xc0, !PT ;  /* 0x000000ff50ff2812 */ /* 0x000fc400078cc0ff */
[----:B------:R-:W-:Y:S02]  /*3030*/  SEL R80, R199, R72, P4 ;  /* 0x00000048c7507207 */ /* 0x000fe40002000000 */
[----:B------:R-:W-:Y:S02]  /*3040*/  SEL R82, R232, R74, P4 ;  /* 0x0000004ae8527207 */ /* 0x000fe40002000000 */
[----:B------:R-:W-:Y:S01]  /*3050*/  SEL R83, R195, R75, P4 ;  /* 0x0000004bc3537207 */ /* 0x000fe20002000000 */
[----:B------:R-:W-:Y:S01]  /*3060*/  FMUL.FTZ R195, R91, UR15 ;  /* 0x0000000f5bc37c20 */ /* 0x000fe20008410000 */
[----:B------:R-:W-:Y:S02]  /*3070*/  @P2 FSEL R191, R191, RZ, P6 ;  /* 0x000000ffbfbf2208 */ /* 0x000fe40003000000 */
[----:B------:R-:W-:Y:S01]  /*3080*/  LOP3.LUT P6, RZ, R84, 0xff00, RZ, 0xc0, !PT ;  /* 0x0000ff0054ff7812 */ /* 0x000fe200078cc0ff */
[----:B------:R0:W-:Y:S01]  /*3090*/  @P3 STG.E.128 desc[UR4][R86.64+0x10], R80 ;  /* 0x0000105056003986 */ /* 0x0001e2000c101d04 */
[----:B------:R-:W-:Y:S01]  /*30a0*/  @P2 F2FP.F16.F32.PACK_AB R191, RZ, R191 ;  /* 0x000000bfffbf223e */ /* 0x000fe200000000ff */
[C---:B0-----:R-:W-:Y:S01]  /*30b0*/  FMUL.FTZ R86, R190.reuse, R95 ;  /* 0x0000005fbe567220 */ /* 0x041fe20000410000 */
[----:B------:R-:W-:Y:S01]  /*30c0*/  FMUL.FTZ R87, R190, R99 ;  /* 0x00000063be577220 */ /* 0x000fe20000410000 */
[----:B------:R-:W-:Y:S01]  /*30d0*/  FADD.FTZ R95, R101, -R104 ;  /* 0x80000068655f7221 */ /* 0x000fe20000010000 */
[----:B------:R-:W-:Y:S01]  /*30e0*/  FFMA.FTZ R81, R108, R123, R222 ;  /* 0x0000007b6c517223 */ /* 0x000fe200000100de */
[----:B------:R-:W-:Y:S01]  /*30f0*/  @P5 FADD.FTZ R86, R53, R86 ;  /* 0x0000005635565221 */ /* 0x000fe20000010000 */
[----:B------:R-:W-:Y:S01]  /*3100*/  @P5 FADD.FTZ R87, R55, R87 ;  /* 0x0000005737575221 */ /* 0x000fe20000010000 */
[----:B------:R-:W-:Y:S01]  /*3110*/  FMUL.FTZ R95, R190, R95 ;  /* 0x0000005fbe5f7220 */ /* 0x000fe20000410000 */
[----:B------:R-:W-:Y:S01]  /*3120*/  FADD.FTZ R81, R106, -R81 ;  /* 0x800000516a517221 */ /* 0x000fe20000010000 */
[----:B------:R-:W-:Y:S01]  /*3130*/  FMUL.FTZ R194, R86, UR15 ;  /* 0x0000000f56c27c20 */ /* 0x000fe20008410000 */
[----:B------:R-:W-:Y:S01]  /*3140*/  FMUL.FTZ R199, R87, UR15 ;  /* 0x0000000f57c77c20 */ /* 0x000fe20008410000 */
[----:B------:R-:W-:Y:S01]  /*3150*/  @P5 FADD.FTZ R95, R56, R95 ;  /* 0x0000005f385f5221 */ /* 0x000fe20000010000 */
[----:B------:R-:W-:Y:S01]  /*3160*/  FMUL.FTZ R237, R190, R81 ;  /* 0x00000051beed7220 */ /* 0x000fe20000410000 */
[----:B------:R-:W-:Y:S01]  /*3170*/  FFMA.FTZ R80, R107, R123, R222 ;  /* 0x0000007b6b507223 */ /* 0x000fe200000100de */
[----:B------:R-:W-:Y:S01]  /*3180*/  FSEL R96, R194, RZ, P6 ;  /* 0x000000ffc2607208 */ /* 0x000fe20003000000 */
[----:B------:R-:W-:Y:S01]  /*3190*/  FMUL.FTZ R223, R95, UR15 ;  /* 0x0000000f5fdf7c20 */ /* 0x000fe20008410000 */
[----:B------:R-:W-:Y:S01]  /*31a0*/  @P2 LOP3.LUT P6, RZ, R150, 0xff00, RZ, 0xc0, !PT ;  /* 0x0000ff0096ff2812 */ /* 0x000fe200078cc0ff */
[----:B------:R-:W-:Y:S01]  /*31b0*/  @P5 FADD.FTZ R237, R58, R237 ;  /* 0x000000ed3aed5221 */ /* 0x000fe20000010000 */
[----:B------:R-:W-:Y:S01]  /*31c0*/  FADD.FTZ R103, R103, -R80 ;  /* 0x8000005067677221 */ /* 0x000fe20000010000 */
[----:B------:R-:W-:Y:S01]  /*31d0*/  F2FP.F16.F32.PACK_AB R82, R198, R197 ;  /* 0x000000c5c652723e */ /* 0x000fe200000000ff */
[----:B------:R-:W-:Y:S01]  /*31e0*/  FMUL.FTZ R101, R233, UR15 ;  /* 0x0000000fe9657c20 */ /* 0x000fe20008410000 */
[----:B------:R-:W-:Y:S01]  /*31f0*/  @P2 FSEL R194, R194, RZ, P6 ;  /* 0x000000ffc2c22208 */ /* 0x000fe20003000000 */
[----:B------:R-:W-:Y:S01]  /*3200*/  FMUL.FTZ R232, R237, UR15 ;  /* 0x0000000fede87c20 */ /* 0x000fe20008410000 */
[----:B------:R-:W-:Y:S01]  /*3210*/  LOP3.LUT P6, RZ, R84, 0xff0000, RZ, 0xc0, !PT ;  /* 0x00ff000054ff7812 */ /* 0x000fe200078cc0ff */
[----:B------:R-:W-:Y:S01]  /*3220*/  FMUL.FTZ R238, R190, R103 ;  /* 0x00000067beee7220 */ /* 0x000fe20000410000 */
[----:B------:R-:W-:Y:S01]  /*3230*/  F2FP.F16.F32.PACK_AB R81, R196, R94 ;  /* 0x0000005ec451723e */ /* 0x000fe200000000ff */
[----:B------:R-:W-:Y:S01]  /*3240*/  FMUL.FTZ R106, R116, UR15 ;  /* 0x0000000f746a7c20 */ /* 0x000fe20008410000 */
[----:B------:R-:W-:Y:S01]  /*3250*/  FSEL R97, R195, RZ, P6 ;  /* 0x000000ffc3617208 */ /* 0x000fe20003000000 */
[----:B------:R-:W-:Y:S01]  /*3260*/  @P5 FADD.FTZ R238, R59, R238 ;  /* 0x000000ee3bee5221 */ /* 0x000fe20000010000 */
[----:B------:R-:W-:Y:S01]  /*3270*/  @P2 LOP3.LUT P6, RZ, R150, 0xff0000, RZ, 0xc0, !PT ;  /* 0x00ff000096ff2812 */ /* 0x000fe200078cc0ff */
[----:B------:R-:W0:Y:S01]  /*3280*/  LDC.64 R196, c[0x0][0x2f8] ;  /* 0x0000be00ffc47b82 */ /* 0x000e220000000a00 */
[----:B------:R-:W-:Y:S01]  /*3290*/  MOV R80, R88 ;  /* 0x0000005800507202 */ /* 0x000fe20000000f00 */
[----:B------:R-:W-:Y:S01]  /*32a0*/  FMUL.FTZ R235, R238, UR15 ;  /* 0x0000000feeeb7c20 */ /* 0x000fe20008410000 */
[----:B------:R-:W-:-:S02]  /*32b0*/  @P2 FSEL R195, R195, RZ, P6 ;  /* 0x000000ffc3c32208 */ /* 0x000fc40003000000 */
[----:B------:R-:W-:Y:S02]  /*32c0*/  LOP3.LUT P6, RZ, R84, 0xff000000, RZ, 0xc0, !PT ;  /* 0xff00000054ff7812 */ /* 0x000fe400078cc0ff */
[----:B------:R-:W-:Y:S02]  /*32d0*/  F2FP.F16.F32.PACK_AB R83, R215, R224 ;  /* 0x000000e0d753723e */ /* 0x000fe400000000ff */
[C---:B------:R-:W-:Y:S02]  /*32e0*/  FSEL R99, R199.reuse, RZ, P6 ;  /* 0x000000ffc7637208 */ /* 0x040fe40003000000 */
[----:B------:R-:W-:Y:S02]  /*32f0*/  @P2 LOP3.LUT P6, RZ, R150, 0xff000000, RZ, 0xc0, !PT ;  /* 0xff00000096ff2812 */ /* 0x000fe400078cc0ff */
[----:B------:R-:W-:Y:S02]  /*3300*/  @P2 F2FP.F16.F32.PACK_AB R195, RZ, R195 ;  /* 0x000000c3ffc3223e */ /* 0x000fe400000000ff */
[----:B------:R-:W-:-:S02]  /*3310*/  @P2 FSEL R199, R199, RZ, P6 ;  /* 0x000000ffc7c72208 */ /* 0x000fc40003000000 */
[----:B------:R-:W-:Y:S02]  /*3320*/  LOP3.LUT P6, RZ, R85, 0xff, RZ, 0xc0, !PT ;  /* 0x000000ff55ff7812 */ /* 0x000fe400078cc0ff */
[----:B------:R-:W-:Y:S02]  /*3330*/  @P2 F2FP.F16.F32.PACK_AB R194, RZ, R194 ;  /* 0x000000c2ffc2223e */ /* 0x000fe400000000ff */
[----:B------:R-:W-:Y:S02]  /*3340*/  FSEL R104, R223, RZ, P6 ;  /* 0x000000ffdf687208 */ /* 0x000fe40003000000 */
[----:B------:R-:W-:Y:S02]  /*3350*/  @P2 LOP3.LUT P6, RZ, R151, 0xff, RZ, 0xc0, !PT ;  /* 0x000000ff97ff2812 */ /* 0x000fe400078cc0ff */
[----:B------:R-:W-:Y:S02]  /*3360*/  @P2 F2FP.F16.F32.PACK_AB R199, RZ, R199 ;  /* 0x000000c7ffc7223e */ /* 0x000fe400000000ff */
[----:B------:R-:W-:-:S02]  /*3370*/  @P2 FSEL R223, R223, RZ, P6 ;  /* 0x000000ffdfdf2208 */ /* 0x000fc40003000000 */
[----:B------:R-:W-:Y:S02]  /*3380*/  LOP3.LUT P6, RZ, R85, 0xff00, RZ, 0xc0, !PT ;  /* 0x0000ff0055ff7812 */ /* 0x000fe400078cc0ff */
[----:B------:R-:W-:Y:S02]  /*3390*/  @P2 F2FP.F16.F32.PACK_AB R223, RZ, R223 ;  /* 0x000000dfffdf223e */ /* 0x000fe400000000ff */
[----:B------:R-:W-:Y:S02]  /*33a0*/  FSEL R105, R231, RZ, P6 ;  /* 0x000000ffe7697208 */ /* 0x000fe40003000000 */
[----:B------:R-:W-:-:S04]  /*33b0*/  @P2 LOP3.LUT P6, RZ, R151, 0xff00, RZ, 0xc0, !PT ;  /* 0x0000ff0097ff2812 */ /* 0x000fc800078cc0ff */
[----:B------:R-:W-:Y:S02]  /*33c0*/  @P2 FSEL R231, R231, RZ, P6 ;  /* 0x000000ffe7e72208 */ /* 0x000fe40003000000 */
[----:B------:R-:W-:Y:S02]  /*33d0*/  LOP3.LUT P6, RZ, R85, 0xff0000, RZ, 0xc0, !PT ;  /* 0x00ff000055ff7812 */ /* 0x000fe400078cc0ff */
[----:B------:R-:W-:Y:S02]  /*33e0*/  @P2 F2FP.F16.F32.PACK_AB R231, RZ, R231 ;  /* 0x000000e7ffe7223e */ /* 0x000fe400000000ff */
[----:B------:R-:W-:Y:S02]  /*33f0*/  FSEL R108, R232, RZ, P6 ;  /* 0x000000ffe86c7208 */ /* 0x000fe40003000000 */
[----:B------:R-:W-:-:S04]  /*3400*/  @P2 LOP3.LUT P6, RZ, R151, 0xff0000, RZ, 0xc0, !PT ;  /* 0x00ff000097ff2812 */ /* 0x000fc800078cc0ff */
[----:B------:R-:W-:Y:S02]  /*3410*/  @P2 FSEL R232, R232, RZ, P6 ;  /* 0x000000ffe8e82208 */ /* 0x000fe40003000000 */
[----:B------:R-:W-:Y:S01]  /*3420*/  LOP3.LUT P6, RZ, R85, 0xff000000, RZ, 0xc0, !PT ;  /* 0xff00000055ff7812 */ /* 0x000fe200078cc0ff */
[----:B0-----:R-:W-:Y:S01]  /*3430*/  IMAD.WIDE.U32 R84, R187, 0x10, R196 ;  /* 0x00000010bb547825 */ /* 0x001fe200078e00c4 */
[----:B------:R-:W-:Y:S02]  /*3440*/  @P2 F2FP.F16.F32.PACK_AB R232, RZ, R232 ;  /* 0x000000e8ffe8223e */ /* 0x000fe400000000ff */
[----:B------:R-:W-:Y:S02]  /*3450*/  FSEL R234, R235, RZ, P6 ;  /* 0x000000ffebea7208 */ /* 0x000fe40003000000 */
[----:B------:R-:W-:-:S04]  /*3460*/  @P2 LOP3.LUT P6, RZ, R151, 0xff000000, RZ, 0xc0, !PT ;  /* 0xff00000097ff2812 */ /* 0x000fc800078cc0ff */
[----:B------:R-:W-:Y:S02]  /*3470*/  @P2 FSEL R235, R235, RZ, P6 ;  /* 0x000000ffebeb2208 */ /* 0x000fe40003000000 */
[----:B------:R-:W-:Y:S02]  /*3480*/  LOP3.LUT P6, RZ, R80, 0xff, RZ, 0xc0, !PT ;  /* 0x000000ff50ff7812 */ /* 0x000fe400078cc0ff */
[----:B------:R-:W-:Y:S02]  /*3490*/  @P2 MOV R80, R152 ;  /* 0x0000009800502202 */ /* 0x000fe40000000f00 */
[C---:B------:R-:W-:Y:S02]  /*34a0*/  FSEL R98, R101.reuse, RZ, P6 ;  /* 0x000000ff65627208 */ /* 0x040fe40003000000 */
[----:B------:R-:W-:Y:S02]  /*34b0*/  @P2 LOP3.LUT P6, RZ, R80, 0xff, RZ, 0xc0, !PT ;  /* 0x000000ff50ff2812 */ /* 0x000fe400078cc0ff */
[----:B------:R-:W-:Y:S01]  /*34c0*/  @P2 F2FP.F16.F32.PACK_AB R80, RZ, R230 ;  /* 0x000000e6ff50223e */ /* 0x000fe200000000ff */
[----:B------:R-:W-:Y:S01]  /*34d0*/  FMUL.FTZ R230, R190, R113 ;  /* 0x00000071bee67220 */ /* 0x000fe20000410000 */
[----:B------:R-:W-:Y:S01]  /*34e0*/  @P2 FSEL R101, R101, RZ, P6 ;  /* 0x000000ff65652208 */ /* 0x000fe20003000000 */
[----:B------:R-:W-:Y:S01]  /*34f0*/  FMUL.FTZ R113, R121, UR15 ;  /* 0x0000000f79717c20 */ /* 0x000fe20008410000 */
[----:B------:R-:W-:Y:S01]  /*3500*/  @P2 PRMT R78, R80, 0x7610, R78 ;  /* 0x00007610504e2816 */ /* 0x000fe2000000004e */
[----:B------:R-:W-:Y:S01]  /*3510*/  @P5 FADD.FTZ R230, R62, R230 ;  /* 0x000000e63ee65221 */ /* 0x000fe20000010000 */
[----:B------:R-:W-:Y:S01]  /*3520*/  F2FP.F16.F32.PACK_AB R80, R93, R92 ;  /* 0x0000005c5d50723e */ /* 0x000fe200000000ff */
[----:B------:R-:W-:Y:S01]  /*3530*/  FMUL.FTZ R190, R190, R117 ;  /* 0x00000075bebe7220 */ /* 0x000fe20000410000 */
[----:B------:R-:W-:Y:S01]  /*3540*/  LOP3.LUT P6, RZ, R88, 0xff0000, RZ, 0xc0, !PT ;  /* 0x00ff000058ff7812 */ /* 0x000fe200078cc0ff */
[----:B------:R-:W-:Y:S01]  /*3550*/  FMUL.FTZ R102, R230, UR15 ;  /* 0x0000000fe6667c20 */ /* 0x000fe20008410000 */
[----:B------:R-:W0:Y:S01]  /*3560*/  @P2 LDC.64 R92, c[0x0][0x300] ;  /* 0x0000c000ff5c2b82 */ /* 0x000e220000000a00 */
[----:B------:R1:W-:Y:S01]  /*3570*/  STG.E.128 desc[UR4][R84.64], R80 ;  /* 0x0000005054007986 */ /* 0x0003e2000c101d04 */
[----:B------:R-:W-:Y:S01]  /*3580*/  @P2 PRMT R78, R78, 0x5410, R213 ;  /* 0x000054104e4e2816 */ /* 0x000fe200000000d5 */
[----:B------:R-:W-:Y:S01]  /*3590*/  @P5 FADD.FTZ R190, R67, R190 ;  /* 0x000000be43be5221 */ /* 0x000fe20000010000 */
[----:B------:R-:W-:-:S02]  /*35a0*/  FSEL R100, R102, RZ, P6 ;  /* 0x000000ff66647208 */ /* 0x000fc40003000000 */
[----:B------:R-:W-:Y:S02]  /*35b0*/  @P2 LOP3.LUT P6, RZ, R152, 0xff0000, RZ, 0xc0, !PT ;  /* 0x00ff000098ff2812 */ /* 0x000fe400078cc0ff */
[----:B------:R-:W-:Y:S02]  /*35c0*/  LOP3.LUT P5, RZ, R88, 0xff00, RZ, 0xc0, !PT ;  /* 0x0000ff0058ff7812 */ /* 0x000fe400078ac0ff */
[----:B------:R-:W-:Y:S02]  /*35d0*/  @P2 FSEL R102, R102, RZ, P6 ;  /* 0x000000ff66662208 */ /* 0x000fe40003000000 */
[----:B------:R-:W-:Y:S02]  /*35e0*/  LOP3.LUT P6, RZ, R88, 0xff000000, RZ, 0xc0, !PT ;  /* 0xff00000058ff7812 */ /* 0x000fe400078cc0ff */
[----:B------:R-:W-:Y:S02]  /*35f0*/  @P2 F2FP.F16.F32.PACK_AB R235, RZ, R235 ;  /* 0x000000ebffeb223e */ /* 0x000fe400000000ff */
[----:B------:R-:W-:-:S02]  /*3600*/  FSEL R103, R106, RZ, P6 ;  /* 0x000000ff6a677208 */ /* 0x000fc40003000000 */
[----:B------:R-:W-:Y:S02]  /*3610*/  @P2 LOP3.LUT P6, RZ, R152, 0xff000000, RZ, 0xc0, !PT ;  /* 0xff00000098ff2812 */ /* 0x000fe400078cc0ff */
[----:B-1----:R-:W-:Y:S02]  /*3620*/  SEL R80, R90, R68, P4 ;  /* 0x000000445a507207 */ /* 0x002fe40002000000 */
[----:B------:R-:W-:Y:S02]  /*3630*/  SEL R82, R91, R70, P4 ;  /* 0x000000465b527207 */ /* 0x000fe40002000000 */
[----:B------:R-:W1:Y:S01]  /*3640*/  @P2 LDC.64 R90, c[0x0][0x300] ;  /* 0x0000c000ff5a2b82 */ /* 0x000e620000000a00 */
[----:B------:R-:W-:Y:S01]  /*3650*/  SEL R84, R95, R72, P4 ;  /* 0x000000485f547207 */ /* 0x000fe20002000000 */
[----:B0-----:R-:W-:Y:S01]  /*3660*/  @P2 IMAD.WIDE.U32 R92, R184, 0x10, R92 ;  /* 0x00000010b85c2825 */ /* 0x001fe200078e005c */
[----:B------:R-:W-:Y:S02]  /*3670*/  @P2 FSEL R106, R106, RZ, P6 ;  /* 0x000000ff6a6a2208 */ /* 0x000fe40003000000 */
[----:B------:R-:W-:-:S02]  /*3680*/  LOP3.LUT P6, RZ, R89, 0xff, RZ, 0xc0, !PT ;  /* 0x000000ff59ff7812 */ /* 0x000fc400078cc0ff */
[----:B------:R-:W-:Y:S01]  /*3690*/  SEL R81, R86, R69, P4 ;  /* 0x0000004556517207 */ /* 0x000fe20002000000 */
[----:B------:R-:W0:Y:S01]  /*36a0*/  @P3 LDC.64 R94, c[0x0][0x308] ;  /* 0x0000c200ff5e3b82 */ /* 0x000e220000000a00 */
[----:B------:R-:W-:Y:S02]  /*36b0*/  FSEL R107, R109, RZ, P6 ;  /* 0x000000ff6d6b7208 */ /* 0x000fe40003000000 */
[----:B------:R-:W-:Y:S02]  /*36c0*/  @P2 LOP3.LUT P6, RZ, R153, 0xff, RZ, 0xc0, !PT ;  /* 0x000000ff99ff2812 */ /* 0x000fe400078cc0ff */
[----:B------:R-:W-:Y:S02]  /*36d0*/  SEL R83, R87, R71, P4 ;  /* 0x0000004757537207 */ /* 0x000fe40002000000 */
[----:B------:R-:W-:Y:S02]  /*36e0*/  @P2 FSEL R109, R109, RZ, P6 ;  /* 0x000000ff6d6d2208 */ /* 0x000fe40003000000 */
[----:B------:R-:W-:-:S02]  /*36f0*/  LOP3.LUT P6, RZ, R89, 0xff00, RZ, 0xc0, !PT ;  /* 0x0000ff0059ff7812 */ /* 0x000fc400078cc0ff */
[----:B------:R-:W-:Y:S02]  /*3700*/  SEL R85, R236, R73, P4 ;  /* 0x00000049ec557207 */ /* 0x000fe40002000000 */
[----:B------:R-:W-:Y:S02]  /*3710*/  SEL R86, R237, R74, P4 ;  /* 0x0000004aed567207 */ /* 0x000fe40002000000 */
[-C--:B------:R-:W-:Y:S01]  /*3720*/  SEL R87, R238, R75.reuse, P4 ;  /* 0x0000004bee577207 */ /* 0x080fe20002000000 */
[----:B-1----:R-:W-:Y:S01]  /*3730*/  @P2 IMAD.WIDE.U32 R90, R187, 0x10, R90 ;  /* 0x00000010bb5a2825 */ /* 0x002fe200078e005a */
[----:B------:R-:W-:Y:S02]  /*3740*/  FSEL R110, R113, RZ, P6 ;  /* 0x000000ff716e7208 */ /* 0x000fe40003000000 */
[----:B------:R-:W-:Y:S02]  /*3750*/  @P2 LOP3.LUT P6, RZ, R153, 0xff00, RZ, 0xc0, !PT ;  /* 0x0000ff0099ff2812 */ /* 0x000fe400078cc0ff */
[----:B------:R-:W-:Y:S01]  /*3760*/  @P2 STG.E.128 desc[UR4][R90.64], R76 ;  /* 0x0000004c5a002986 */ /* 0x000fe2000c101d04 */
[C---:B------:R-:W-:Y:S01]  /*3770*/  SEL R75, R190.reuse, R75, P4 ;  /* 0x0000004bbe4b7207 */ /* 0x040fe20002000000 */
[----:B------:R-:W-:Y:S01]  /*3780*/  FMUL.FTZ R190, R190, UR15 ;  /* 0x0000000fbebe7c20 */ /* 0x000fe20008410000 */
[----:B0-----:R-:W-:Y:S01]  /*3790*/  @P3 IMAD.WIDE.U32 R94, R184, 0x20, R94 ;  /* 0x00000020b85e3825 */ /* 0x001fe200078e005e */
[----:B------:R-:W-:-:S02]  /*37a0*/  @P2 FSEL R113, R113, RZ, P6 ;  /* 0x000000ff71712208 */ /* 0x000fc40003000000 */
[----:B------:R-:W-:Y:S02]  /*37b0*/  LOP3.LUT P6, RZ, R89, 0xff0000, RZ, 0xc0, !PT ;  /* 0x00ff000059ff7812 */ /* 0x000fe400078cc0ff */
[----:B------:R0:W-:Y:S01]  /*37c0*/  @P3 STG.E.128 desc[UR4][R94.64+0x10], R84 ;  /* 0x000010545e003986 */ /* 0x0001e2000c101d04 */
[----:B------:R-:W-:Y:S02]  /*37d0*/  SEL R68, R233, R68, P4 ;  /* 0x00000044e9447207 */ /* 0x000fe40002000000 */
[----:B------:R-:W-:Y:S01]  /*37e0*/  FSEL R111, R112, RZ, P6 ;  /* 0x000000ff706f7208 */ /* 0x000fe20003000000 */
[----:B------:R1:W-:Y:S01]  /*37f0*/  @P3 STG.E.128 desc[UR4][R94.64], R80 ;  /* 0x000000505e003986 */ /* 0x0003e2000c101d04 */
[----:B------:R-:W-:Y:S02]  /*3800*/  SEL R69, R124, R69, P4 ;  /* 0x000000457c457207 */ /* 0x000fe40002000000 */
[----:B------:R-:W-:Y:S02]  /*3810*/  SEL R70, R230, R70, P4 ;  /* 0x00000046e6467207 */ /* 0x000fe40002000000 */
[----:B------:R-:W-:-:S02]  /*3820*/  SEL R71, R116, R71, P4 ;  /* 0x0000004774477207 */ /* 0x000fc40002000000 */
[----:B------:R-:W-:Y:S02]  /*3830*/  SEL R72, R120, R72, P4 ;  /* 0x0000004878487207 */ /* 0x000fe40002000000 */
[----:B------:R-:W-:Y:S02]  /*3840*/  SEL R73, R121, R73, P4 ;  /* 0x0000004979497207 */ /* 0x000fe40002000000 */
[----:B------:R-:W-:Y:S02]  /*3850*/  SEL R74, R122, R74, P4 ;  /* 0x0000004a7a4a7207 */ /* 0x000fe40002000000 */
[----:B------:R-:W-:Y:S01]  /*3860*/  @P2 LOP3.LUT P6, RZ, R153, 0xff0000, RZ, 0xc0, !PT ;  /* 0x00ff000099ff2812 */ /* 0x000fe200078cc0ff */
[----:B0-----:R-:W0:Y:S01]  /*3870*/  @P3 LDC.64 R86, c[0x0][0x308] ;  /* 0x0000c200ff563b82 */ /* 0x001e220000000a00 */
[----:B------:R-:W-:Y:S02]  /*3880*/  LOP3.LUT P4, RZ, R89, 0xff000000, RZ, 0xc0, !PT ;  /* 0xff00000059ff7812 */ /* 0x000fe4000788c0ff */
[----:B------:R-:W-:-:S02]  /*3890*/  F2FP.F16.F32.PACK_AB R90, R105, R104 ;  /* 0x00000068695a723e */ /* 0x000fc400000000ff */
[----:B------:R-:W-:Y:S02]  /*38a0*/  @P2 PRMT R76, R191, 0x7610, R76 ;  /* 0x00007610bf4c2816 */ /* 0x000fe4000000004c */
[----:B------:R-:W-:Y:S01]  /*38b0*/  @P2 PRMT R77, R195, 0x7610, R77 ;  /* 0x00007610c34d2816 */ /* 0x000fe2000000004d */
[----:B------:R-:W2:Y:S01]  /*38c0*/  @P2 LDC.64 R84, c[0x0][0x300] ;  /* 0x0000c000ff542b82 */ /* 0x000ea20000000a00 */
[----:B------:R-:W-:Y:S02]  /*38d0*/  @P2 PRMT R78, R223, 0x7610, R78 ;  /* 0x00007610df4e2816 */ /* 0x000fe4000000004e */
[----:B------:R-:W-:Y:S02]  /*38e0*/  @P2 PRMT R79, R232, 0x7610, R79 ;  /* 0x00007610e84f2816 */ /* 0x000fe4000000004f */
[----:B------:R-:W-:Y:S02]  /*38f0*/  @P2 FSEL R112, R112, RZ, P6 ;  /* 0x000000ff70702208 */ /* 0x000fe40003000000 */
[----:B------:R-:W-:-:S02]  /*3900*/  F2FP.F16.F32.PACK_AB R89, R99, R97 ;  /* 0x000000616359723e */ /* 0x000fc400000000ff */
[----:B------:R-:W-:Y:S01]  /*3910*/  F2FP.F16.F32.PACK_AB R88, R96, R127 ;  /* 0x0000007f6058723e */ /* 0x000fe200000000ff */
[----:B------:R-:W-:Y:S01]  /*3920*/  IMAD.WIDE.U32 R96, R184, 0x10, R196 ;  /* 0x00000010b8607825 */ /* 0x000fe200078e00c4 */
[----:B------:R-:W-:Y:S02]  /*3930*/  FSEL R104, R190, RZ, P4 ;  /* 0x000000ffbe687208 */ /* 0x000fe40002000000 */
[----:B------:R-:W-:Y:S02]  /*3940*/  @P2 LOP3.LUT P6, RZ, R152, 0xff00, RZ, 0xc0, !PT ;  /* 0x0000ff0098ff2812 */ /* 0x000fe400078cc0ff */
[----:B------:R-:W-:Y:S01]  /*3950*/  F2FP.F16.F32.PACK_AB R91, R234, R108 ;  /* 0x0000006cea5b723e */ /* 0x000fe200000000ff */
[----:B0-----:R-:W-:Y:S01]  /*3960*/  @P3 IMAD.WIDE.U32 R86, R185, 0x20, R86 ;  /* 0x00000020b9563825 */ /* 0x001fe200078e0056 */
[----:B------:R-:W-:Y:S02]  /*3970*/  @P2 LOP3.LUT P4, RZ, R153, 0xff000000, RZ, 0xc0, !PT ;  /* 0xff00000099ff2812 */ /* 0x000fe4000788c0ff */
[----:B------:R-:W-:Y:S01]  /*3980*/  @P2 PRMT R76, R76, 0x5410, R194 ;  /* 0x000054104c4c2816 */ /* 0x000fe200000000c2 */
[----:B------:R0:W-:Y:S01]  /*3990*/  STG.E.128 desc[UR4][R96.64], R88 ;  /* 0x0000005860007986 */ /* 0x0001e2000c101d04 */
[----:B------:R-:W-:-:S02]  /*39a0*/  @P2 PRMT R77, R77, 0x5410, R199 ;  /* 0x000054104d4d2816 */ /* 0x000fc400000000c7 */
[----:B------:R-:W-:Y:S01]  /*39b0*/  @P2 PRMT R78, R78, 0x5410, R231 ;  /* 0x000054104e4e2816 */ /* 0x000fe200000000e7 */
[----:B--2---:R-:W-:Y:S01]  /*39c0*/  @P2 IMAD.WIDE.U32 R84, R185, 0x10, R84 ;  /* 0x00000010b9542825 */ /* 0x004fe200078e0054 */
[----:B------:R-:W-:Y:S02]  /*39d0*/  @P2 PRMT R79, R79, 0x5410, R235 ;  /* 0x000054104f4f2816 */ /* 0x000fe400000000eb */
[----:B------:R-:W-:Y:S02]  /*39e0*/  @P2 FSEL R115, R114, RZ, P6 ;  /* 0x000000ff72732208 */ /* 0x000fe40003000000 */
[----:B------:R-:W-:Y:S01]  /*39f0*/  @P2 F2FP.F16.F32.PACK_AB R101, RZ, R101 ;  /* 0x00000065ff65223e */ /* 0x000fe200000000ff */
[----:B------:R2:W-:Y:S01]  /*3a00*/  @P2 STG.E.128 desc[UR4][R92.64], R76 ;  /* 0x0000004c5c002986 */ /* 0x0005e2000c101d04 */
[----:B------:R-:W-:Y:S02]  /*3a10*/  @P2 F2FP.F16.F32.PACK_AB R102, RZ, R102 ;  /* 0x00000066ff66223e */ /* 0x000fe400000000ff */
[----:B-1----:R-:W-:Y:S01]  /*3a20*/  @P2 FSEL R80, R190, RZ, P4 ;  /* 0x000000ffbe502208 */ /* 0x002fe20002000000 */
[----:B------:R1:W-:Y:S01]  /*3a30*/  @P3 STG.E.128 desc[UR4][R86.64], R68 ;  /* 0x0000004456003986 */ /* 0x0003e2000c101d04 */
[----:B------:R-:W-:-:S02]  /*3a40*/  @P2 F2FP.F16.F32.PACK_AB R109, RZ, R109 ;  /* 0x0000006dff6d223e */ /* 0x000fc400000000ff */
[----:B------:R-:W-:Y:S01]  /*3a50*/  @P2 F2FP.F16.F32.PACK_AB R112, RZ, R112 ;  /* 0x00000070ff70223e */ /* 0x000fe200000000ff */
[----:B------:R1:W-:Y:S01]  /*3a60*/  @P3 STG.E.128 desc[UR4][R86.64+0x10], R72 ;  /* 0x0000104856003986 */ /* 0x0003e2000c101d04 */
[----:B0-----:R-:W-:Y:S02]  /*3a70*/  FSEL R89, R114, RZ, P5 ;  /* 0x000000ff72597208 */ /* 0x001fe40002800000 */
        /* <DEDUP_REMOVED lines=8> */
[----:B------:R-:W-:Y:S01]  /*3b00*/  F2FP.F16.F32.PACK_AB R80, R89, R98 ;  /* 0x000000625950723e */ /* 0x000fe200000000ff */
[----:B------:R-:W-:Y:S01]  /*3b10*/  IMAD.WIDE.U32 R88, R185, 0x10, R196 ;  /* 0x00000010b9587825 */ /* 0x000fe200078e00c4 */
[----:B------:R-:W-:-:S02]  /*3b20*/  F2FP.F16.F32.PACK_AB R83, R104, R111 ;  /* 0x0000006f6853723e */ /* 0x000fc400000000ff */
[----:B------:R-:W-:Y:S02]  /*3b30*/  F2FP.F16.F32.PACK_AB R82, R110, R107 ;  /* 0x0000006b6e52723e */ /* 0x000fe400000000ff */
[----:B------:R-:W-:Y:S02]  /*3b40*/  F2FP.F16.F32.PACK_AB R81, R103, R100 ;  /* 0x000000646751723e */ /* 0x000fe400000000ff */
[----:B------:R-:W-:Y:S02]  /*3b50*/  @P2 PRMT R76, R76, 0x5410, R115 ;  /* 0x000054104c4c2816 */ /* 0x000fe40000000073 */
[----:B------:R-:W-:Y:S01]  /*3b60*/  @P2 PRMT R77, R77, 0x5410, R106 ;  /* 0x000054104d4d2816 */ /* 0x000fe2000000006a */
[----:B------:R1:W-:Y:S01]  /*3b70*/  STG.E.128 desc[UR4][R88.64], R80 ;  /* 0x0000005058007986 */ /* 0x0003e2000c101d04 */
[----:B------:R-:W-:Y:S02]  /*3b80*/  @P2 PRMT R78, R78, 0x5410, R113 ;  /* 0x000054104e4e2816 */ /* 0x000fe40000000071 */
[----:B------:R-:W-:-:S02]  /*3b90*/  @P2 PRMT R79, R79, 0x5410, R90 ;  /* 0x000054104f4f2816 */ /* 0x000fc4000000005a */
[----:B------:R-:W-:Y:S02]  /*3ba0*/  ISETP.NE.AND P6, PT, R119, RZ, PT ;  /* 0x000000ff7700720c */ /* 0x000fe40003fc5270 */
[----:B------:R-:W-:Y:S01]  /*3bb0*/  SEL R213, RZ, 0x1, P1 ;  /* 0x00000001ffd57807 */ /* 0x000fe20000800000 */
[----:B------:R1:W-:Y:S10]  /*3bc0*/  @P2 STG.E.128 desc[UR4][R84.64], R76 ;  /* 0x0000004c54002986 */ /* 0x0003f4000c101d04 */
[----:B------:R-:W-:Y:S05]  /*3bd0*/  @!P6 BRA `(.L_x_1970) ;  /* 0xffffffd0000ce947 */ /* 0x000fea000383ffff */
[----:B-1----:R-:W-:Y:S02]  /*3be0*/  MOV R75, R33 ;  /* 0x00000021004b7202 */ /* 0x002fe40000000f00 */
        /* <DEDUP_REMOVED lines=90> */
.L_x_1968:
        /* <DEDUP_REMOVED lines=40> */
.L_x_1969:
[----:B------:R-:W-:Y:S01]  /*4410*/  HFMA2.MMA R127, -RZ, RZ, 0, 9.5367431640625e-07 ;  /* 0x00000010ff7f7435 */ /* 0x000fe200000001ff */
[----:B------:R-:W-:Y:S02]  /*4420*/  MOV R123, R82 ;  /* 0x00000052007b7202 */ /* 0x000fe40000000f00 */
[----:B------:R-:W-:Y:S02]  /*4430*/  MOV R222, 0x1f ;  /* 0x0000001f00de7802 */ /* 0x000fe40000000f00 */
[----:B------:R-:W-:-:S07]  /*4440*/  MOV R229, 0xffffffff ;  /* 0xffffffff00e57802 */ /* 0x000fce0000000f00 */
[----:B-----5:R-:W-:Y:S05]  /*4450*/  WARPSYNC.COLLECTIVE R229, `(.L_x_1971) ;  /* 0x00000000e5087348 */ /* 0x020fea0003c00000 */
[----:B------:R0:W1:Y:S02]  /*4460*/  SHFL.DOWN P5, R230, R123, R127, R222 ;  /* 0x0800007f7be67389 */ /* 0x00006400000a00de */
[----:B01---5:R-:W-:Y:S01]  /*4470*/  ENDCOLLECTIVE ;  /* 0x000000000000791b */ /* 0x023fe20003800000 */
.L_x_1971:
[----:B------:R-:W-:Y:S01]  /*4480*/  MOV R123, R81 ;  /* 0x00000051007b7202 */ /* 0x000fe20000000f00 */
[----:B------:R-:W-:-:S07]  /*4490*/  FADD.FTZ R82, R82, R230 ;  /* 0x000000e652527221 */ /* 0x000fce0000010000 */
[----:B------:R-:W-:Y:S05]  /*44a0*/  WARPSYNC.COLLECTIVE R229, `(.L_x_1972) ;  /* 0x00000000e5087348 */ /* 0x000fea0003c00000 */
[----:B------:R0:W1:Y:S02]  /*44b0*/  SHFL.DOWN P5, R230, R123, R127, R222 ;  /* 0x0800007f7be67389 */ /* 0x00006400000a00de */
[----:B01----:R-:W-:Y:S01]  /*44c0*/  ENDCOLLECTIVE ;  /* 0x000000000000791b */ /* 0x003fe20003800000 */
.L_x_1972:
[----:B------:R-:W-:Y:S01]  /*44d0*/  HFMA2.MMA R127, -RZ, RZ, 0, 4.76837158203125e-07 ;  /* 0x00000008ff7f7435 */ /* 0x000fe200000001ff */
[----:B------:R-:W-:Y:S01]  /*44e0*/  MOV R123, R82 ;  /* 0x00000052007b7202 */ /* 0x000fe20000000f00 */
[----:B------:R-:W-:-:S09]  /*44f0*/  FADD.FTZ R81, R81, R230 ;  /* 0x000000e651517221 */ /* 0x000fd20000010000 */
[----:B------:R-:W-:Y:S05]  /*4500*/  WARPSYNC.COLLECTIVE R229, `(.L_x_1973) ;  /* 0x00000000e5087348 */ /* 0x000fea0003c00000 */
[----:B------:R0:W1:Y:S02]  /*4510*/  SHFL.DOWN P5, R230, R123, R127, R222 ;  /* 0x0800007f7be67389 */ /* 0x00006400000a00de */
[----:B01----:R-:W-:Y:S01]  /*4520*/  ENDCOLLECTIVE ;  /* 0x000000000000791b */ /* 0x003fe20003800000 */
.L_x_1973:
[----:B------:R-:W-:Y:S01]  /*4530*/  MOV R123, R81 ;  /* 0x00000051007b7202 */ /* 0x000fe20000000f00 */
[----:B------:R-:W-:-:S07]  /*4540*/  FADD.FTZ R82, R82, R230 ;  /* 0x000000e652527221 */ /* 0x000fce0000010000 */
[----:B------:R-:W-:Y:S05]  /*4550*/  WARPSYNC.COLLECTIVE R229, `(.L_x_1974) ;  /* 0x00000000e5087348 */ /* 0x000fea0003c00000 */
[----:B------:R0:W1:Y:S02]  /*4560*/  SHFL.DOWN P5, R230, R123, R127, R222 ;  /* 0x0800007f7be67389 */ /* 0x00006400000a00de */
[----:B01----:R-:W-:Y:S01]  /*4570*/  ENDCOLLECTIVE ;  /* 0x000000000000791b */ /* 0x003fe20003800000 */
.L_x_1974:
[----:B------:R-:W-:Y:S01]  /*4580*/  HFMA2.MMA R127, -RZ, RZ, 0, 2.384185791015625e-07 ;  /* 0x00000004ff7f7435 */ /* 0x000fe200000001ff */
[----:B------:R-:W-:Y:S01]  /*4590*/  MOV R123, R82 ;  /* 0x00000052007b7202 */ /* 0x000fe20000000f00 */
[----:B------:R-:W-:-:S09]  /*45a0*/  FADD.FTZ R81, R81, R230 ;  /* 0x000000e651517221 */ /* 0x000fd20000010000 */
[----:B------:R-:W-:Y:S05]  /*45b0*/  WARPSYNC.COLLECTIVE R229, `(.L_x_1975) ;  /* 0x00000000e5087348 */ /* 0x000fea0003c00000 */
[----:B------:R0:W1:Y:S02]  /*45c0*/  SHFL.DOWN P5, R230, R123, R127, R222 ;  /* 0x0800007f7be67389 */ /* 0x00006400000a00de */
[----:B01----:R-:W-:Y:S01]  /*45d0*/  ENDCOLLECTIVE ;  /* 0x000000000000791b */ /* 0x003fe20003800000 */
.L_x_1975:
[----:B------:R-:W-:Y:S01]  /*45e0*/  MOV R123, R81 ;  /* 0x00000051007b7202 */ /* 0x000fe20000000f00 */
[----:B------:R-:W-:-:S07]  /*45f0*/  FADD.FTZ R82, R82, R230 ;  /* 0x000000e652527221 */ /* 0x000fce0000010000 */
[----:B------:R-:W-:Y:S05]  /*4600*/  WARPSYNC.COLLECTIVE R229, `(.L_x_1976) ;  /* 0x00000000e5087348 */ /* 0x000fea0003c00000 */
[----:B------:R0:W1:Y:S02]  /*4610*/  SHFL.DOWN P5, R230, R123, R127, R222 ;  /* 0x0800007f7be67389 */ /* 0x00006400000a00de */
[----:B01----:R-:W-:Y:S01]  /*4620*/  ENDCOLLECTIVE ;  /* 0x000000000000791b */ /* 0x003fe20003800000 */
.L_x_1976:
[----:B------:R-:W-:Y:S01]  /*4630*/  HFMA2.MMA R127, -RZ, RZ, 0, 1.1920928955078125e-07 ;  /* 0x00000002ff7f7435 */ /* 0x000fe200000001ff */
[----:B------:R-:W-:Y:S01]  /*4640*/  MOV R123, R82 ;  /* 0x00000052007b7202 */ /* 0x000fe20000000f00 */
[----:B------:R-:W-:-:S09]  /*4650*/  FADD.FTZ R81, R81, R230 ;  /* 0x000000e651517221 */ /* 0x000fd20000010000 */
[----:B------:R-:W-:Y:S05]  /*4660*/  WARPSYNC.COLLECTIVE R229, `(.L_x_1977) ;  /* 0x00000000e5087348 */ /* 0x000fea0003c00000 */
[----:B------:R0:W1:Y:S02]  /*4670*/  SHFL.DOWN P5, R230, R123, R127, R222 ;  /* 0x0800007f7be67389 */ /* 0x00006400000a00de */
[----:B01----:R-:W-:Y:S01]  /*4680*/  ENDCOLLECTIVE ;  /* 0x000000000000791b */ /* 0x003fe20003800000 */
.L_x_1977:
[----:B------:R-:W-:Y:S01]  /*4690*/  MOV R123, R81 ;  /* 0x00000051007b7202 */ /* 0x000fe20000000f00 */
[----:B------:R-:W-:-:S07]  /*46a0*/  FADD.FTZ R82, R82, R230 ;  /* 0x000000e652527221 */ /* 0x000fce0000010000 */
[----:B------:R-:W-:Y:S05]  /*46b0*/  WARPSYNC.COLLECTIVE R229, `(.L_x_1978) ;  /* 0x00000000e5087348 */ /* 0x000fea0003c00000 */
[----:B------:R0:W1:Y:S02]  /*46c0*/  SHFL.DOWN P5, R230, R123, R127, R222 ;  /* 0x0800007f7be67389 */ /* 0x00006400000a00de */
[----:B01----:R-:W-:Y:S01]  /*46d0*/  ENDCOLLECTIVE ;  /* 0x000000000000791b */ /* 0x003fe20003800000 */
.L_x_1978:
[----:B------:R-:W-:Y:S01]  /*46e0*/  HFMA2.MMA R127, -RZ, RZ, 0, 5.9604644775390625e-08 ;  /* 0x00000001ff7f7435 */ /* 0x000fe200000001ff */
[----:B------:R-:W-:Y:S01]  /*46f0*/  MOV R123, R82 ;  /* 0x00000052007b7202 */ /* 0x000fe20000000f00 */
[----:B------:R-:W-:-:S09]  /*4700*/  FADD.FTZ R81, R81, R230 ;  /* 0x000000e651517221 */ /* 0x000fd20000010000 */
[----:B------:R-:W-:Y:S05]  /*4710*/  WARPSYNC.COLLECTIVE R229, `(.L_x_1979) ;  /* 0x00000000e5087348 */ /* 0x000fea0003c00000 */
[----:B------:R0:W1:Y:S02]  /*4720*/  SHFL.DOWN P5, R230, R123, R127, R222 ;  /* 0x0800007f7be67389 */ /* 0x00006400000a00de */
[----:B01----:R-:W-:Y:S01]  /*4730*/  ENDCOLLECTIVE ;  /* 0x000000000000791b */ /* 0x003fe20003800000 */
.L_x_1979:
[----:B------:R-:W-:Y:S02]  /*4740*/  MOV R123, R81 ;  /* 0x00000051007b7202 */ /* 0x000fe40000000f00 */
[----:B------:R-:W-:-:S07]  /*4750*/  MOV R83, R230 ;  /* 0x000000e600537202 */ /* 0x000fce0000000f00 */
[----:B------:R-:W-:Y:S05]  /*4760*/  WARPSYNC.COLLECTIVE R229, `(.L_x_1980) ;  /* 0x00000000e5087348 */ /* 0x000fea0003c00000 */
[----:B------:R0:W1:Y:S02]  /*4770*/  SHFL.DOWN P5, R230, R123, R127, R222 ;  /* 0x0800007f7be67389 */ /* 0x00006400000a00de */
[----:B01----:R-:W-:Y:S01]  /*4780*/  ENDCOLLECTIVE ;  /* 0x000000000000791b */ /* 0x003fe20003800000 */
.L_x_1980:
[----:B------:R-:W-:Y:S01]  /*4790*/  MOV R123, R230 ;  /* 0x000000e6007b7202 */ /* 0x000fe20000000f00 */
[----:B------:R-:W-:Y:S06]  /*47a0*/  BRA `(.L_x_1981) ;  /* 0xffffffdc004c7947 */ /* 0x000fec000383ffff */
.L_x_1982:
        /* <DEDUP_REMOVED lines=13> */
.L_x_3291:


//--------------------- .text._ZN10layer_norm22ln_bwd_finalize_kernelINS_22Kernel_traits_finalizeILj3072E6__halfS2_fS2_fjLb0ELj1024ELj4ENS_18Kernel_traits_baseILj3072ES2_S2_fS2_fjLj1024EEEEELb0ELb0EEEvNS_9BwdParamsE --------------------------
	.section	.text._ZN10layer_norm22ln_bwd_finalize_kernelINS_22Kernel_traits_finalizeILj3072E6__halfS2_fS2_fjLb0ELj1024ELj4ENS_18Kernel_traits_baseILj3072ES2_S2_fS2_fjLj1024EEEEELb0ELb0EEEvNS_9BwdParamsE,"ax",@progbits
	.align	128
        .global         _ZN10layer_norm22ln_bwd_finalize_kernelINS_22Kernel_traits_finalizeILj3072E6__halfS2_fS2_fjLb0ELj1024ELj4ENS_18Kernel_traits_baseILj3072ES2_S2_fS2_fjLj1024EEEEELb0ELb0EEEvNS_9BwdParamsE
        .type           _ZN10layer_norm22ln_bwd_finalize_kernelINS_22Kernel_traits_finalizeILj3072E6__halfS2_fS2_fjLb0ELj1024ELj4ENS_18Kernel_traits_baseILj3072ES2_S2_fS2_fjLj1024EEEEELb0ELb0EEEvNS_9BwdParamsE,@function
        .size           _ZN10layer_norm22ln_bwd_finalize_kernelINS_22Kernel_traits_finalizeILj3072E6__halfS2_fS2_fjLb0ELj1024ELj4ENS_18Kernel_traits_baseILj3072ES2_S2_fS2_fjLj1024EEEEELb0ELb0EEEvNS_9BwdParamsE,(.L_x_3292 - _ZN10layer_norm22ln_bwd_finalize_kernelINS_22Kernel_traits_finalizeILj3072E6__halfS2_fS2_fjLb0ELj1024ELj4ENS_18Kernel_traits_baseILj3072ES2_S2_fS2_fjLj1024EEEEELb0ELb0EEEvNS_9BwdParamsE)
        .other          _ZN10layer_norm22ln_bwd_finalize_kernelINS_22Kernel_traits_finalizeILj3072E6__halfS2_fS2_fjLb0ELj1024ELj4ENS_18Kernel_traits_baseILj3072ES2_S2_fS2_fjLj1024EEEEELb0ELb0EEEvNS_9BwdParamsE,@"STO_CUDA_ENTRY STV_DEFAULT"
_ZN10layer_norm22ln_bwd_finalize_kernelINS_22Kernel_traits_finalizeILj3072E6__halfS2_fS2_fjLb0ELj1024ELj4ENS_18Kernel_traits_baseILj3072ES2_S2_fS2_fjLj1024EEEEELb0ELb0EEEvNS_9BwdParamsE:
.text._ZN10layer_norm22ln_bwd_finalize_kernelINS_22Kernel_traits_finalizeILj3072E6__halfS2_fS2_fjLb0ELj1024ELj4ENS_18Kernel_traits_baseILj3072ES2_S2_fS2_fjLj1024EEEEELb0ELb0EEEvNS_9BwdParamsE:
        /* <DEDUP_REMOVED lines=25> */
.L_x_1995:
        /* <DEDUP_REMOVED lines=30> */
.L_x_1987:
        /* <DEDUP_REMOVED lines=36> */
.L_x_1986:
[----:B------:R-:W-:Y:S05]  /*05b0*/  BSYNC B1 ;  /* 0x0000000000017941 */ /* 0x000fea0003800000 */
.L_x_1985:
        /* <DEDUP_REMOVED lines=24> */
.L_x_1989:
[----:B------:R-:W-:Y:S05]  /*0740*/  BSYNC B1 ;  /* 0x0000000000017941 */ /* 0x000fea0003800000 */
.L_x_1988:
        /* <DEDUP_REMOVED lines=12> */
.L_x_1990:
[----:B------:R-:W-:Y:S05]  /*0810*/  BSYNC B1 ;  /* 0x0000000000017941 */ /* 0x000fea0003800000 */
.L_x_1984:
[----:B------:R-:W-:Y:S05]  /*0820*/  BSYNC B0 ;  /* 0x0000000000007941 */ /* 0x000fea0003800000 */
.L_x_1983:
        /* <DEDUP_REMOVED lines=29> */
.L_x_2006:
[----:B---3--:R-:W-:Y:S01]  /*0a00*/  FADD.FTZ R9, R18, R9 ;  /* 0x0000000912097221 */ /* 0x008fe20000010000 */
[----:B--2---:R-:W-:-:S04]  /*0a10*/  FADD.FTZ R11, R10, R11 ;  /* 0x0000000b0a0b7221 */ /* 0x004fc80000010000 */
[----:B------:R2:W-:Y:S04]  /*0a20*/  @!P1 STS [R6+0x2000], R9 ;  /* 0x0020000906009388 */ /* 0x0005e80000000800 */
[----:B------:R2:W-:Y:S02]  /*0a30*/  @!P1 STS [R6+0x2080], R11 ;  /* 0x0020800b06009388 */ /* 0x0005e40000000800 */
.L_x_1991:
        /* <DEDUP_REMOVED lines=18> */
.L_x_1994:
[----:B------:R-:W-:Y:S05]  /*0b60*/  BSYNC B0 ;  /* 0x0000000000007941 */ /* 0x000fea0003800000 */
.L_x_1993:
[C---:B------:R-:W-:Y:S01]  /*0b70*/  ISETP.GT.U32.AND P1, PT, R3.reuse, -0xc01, PT ;  /* 0xfffff3ff0300780c */ /* 0x040fe20003f24070 */
[----:B------:R-:W-:Y:S01]  /*0b80*/  VIADD R4, R4, 0x600 ;  /* 0x0000060004047836 */ /* 0x000fe20000000000 */
[----:B------:R-:W-:-:S11]  /*0b90*/  IADD3 R3, R3, 0xc00, RZ ;  /* 0x00000c0003037810 */ /* 0x000fd60007ffe0ff */
[----:B------:R-:W-:Y:S05]  /*0ba0*/  @P1 BRA `(.L_x_1995) ;  /* 0xfffffff400781947 */ /* 0x000fea000383ffff */
[----:B------:R-:W-:Y:S05]  /*0bb0*/  EXIT ;  /* 0x000000000000794d */ /* 0x000fea0003800000 */
.L_x_1992:
[----:B------:R-:W-:Y:S01]  /*0bc0*/  HFMA2.MMA R21, -RZ, RZ, 0, 5.9604644775390625e-08 ;  /* 0x00000001ff157435 */ /* 0x000fe200000001ff */
[----:B0--3--:R-:W-:Y:S01]  /*0bd0*/  MOV R22, R10 ;  /* 0x0000000a00167202 */ /* 0x009fe20000000f00 */
[----:B------:R-:W-:Y:S01]  /*0be0*/  IMAD.MOV.U32 R19, RZ, RZ, -0x1 ;  /* 0xffffffffff137424 */ /* 0x000fe200078e00ff */
[----:B------:R-:W-:-:S08]  /*0bf0*/  MOV R24, 0x1f ;  /* 0x0000001f00187802 */ /* 0x000fd00000000f00 */
[----:B-12---:R-:W-:Y:S05]  /*0c00*/  WARPSYNC.COLLECTIVE R19, `(.L_x_1996) ;  /* 0x0000000013087348 */ /* 0x006fea0003c00000 */
[----:B------:R0:W3:Y:S02]  /*0c10*/  SHFL.BFLY P2, R20, R22, R21, R24 ;  /* 0x0c00001516147389 */ /* 0x0000e40000040018 */
[----:B0123--:R-:W-:Y:S01]  /*0c20*/  ENDCOLLECTIVE ;  /* 0x000000000000791b */ /* 0x00ffe20003800000 */
.L_x_1996:
[----:B------:R-:W-:Y:S01]  /*0c30*/  HFMA2.MMA R21, -RZ, RZ, 0, 1.1920928955078125e-07 ;  /* 0x00000002ff157435 */ /* 0x000fe200000001ff */
[----:B------:R-:W-:-:S05]  /*0c40*/  MOV R11, R20 ;  /* 0x00000014000b7202 */ /* 0x000fca0000000f00 */
[----:B------:R-:W-:-:S05]  /*0c50*/  FADD.FTZ R11, R10, R11 ;  /* 0x0000000b0a0b7221 */ /* 0x000fca0000010000 */
[----:B------:R-:W-:-:S07]  /*0c60*/  MOV R22, R11 ;  /* 0x0000000b00167202 */ /* 0x000fce0000000f00 */
[----:B------:R-:W-:Y:S05]  /*0c70*/  WARPSYNC.COLLECTIVE R19, `(.L_x_1997) ;  /* 0x0000000013087348 */ /* 0x000fea0003c00000 */
[----:B------:R0:W1:Y:S02]  /*0c80*/  SHFL.BFLY P2, R20, R22, R21, R24 ;  /* 0x0c00001516147389 */ /* 0x0000640000040018 */
[----:B01----:R-:W-:Y:S01]  /*0c90*/  ENDCOLLECTIVE ;  /* 0x000000000000791b */ /* 0x003fe20003800000 */
.L_x_1997:
[----:B------:R-:W-:Y:S01]  /*0ca0*/  HFMA2.MMA R21, -RZ, RZ, 0, 2.384185791015625e-07 ;  /* 0x00000004ff157435 */ /* 0x000fe200000001ff */
[----:B------:R-:W-:-:S04]  /*0cb0*/  IMAD.MOV.U32 R14, RZ, RZ, R20 ;  /* 0x000000ffff0e7224 */ /* 0x000fc800078e0014 */
[----:B------:R-:W-:-:S05]  /*0cc0*/  FADD.FTZ R14, R11, R14 ;  /* 0x0000000e0b0e7221 */ /* 0x000fca0000010000 */
[----:B------:R-:W-:-:S07]  /*0cd0*/  MOV R22, R14 ;  /* 0x0000000e00167202 */ /* 0x000fce0000000f00 */
[----:B------:R-:W-:Y:S05]  /*0ce0*/  WARPSYNC.COLLECTIVE R19, `(.L_x_1998) ;  /* 0x0000000013087348 */ /* 0x000fea0003c00000 */
[----:B------:R0:W1:Y:S02]  /*0cf0*/  SHFL.BFLY P2, R20, R22, R21, R24 ;  /* 0x0c00001516147389 */ /* 0x0000640000040018 */
[----:B01----:R-:W-:Y:S01]  /*0d00*/  ENDCOLLECTIVE ;  /* 0x000000000000791b */ /* 0x003fe20003800000 */
.L_x_1998:
[----:B------:R-:W-:Y:S01]  /*0d10*/  HFMA2.MMA R21, -RZ, RZ, 0, 4.76837158203125e-07 ;  /* 0x00000008ff157435 */ /* 0x000fe200000001ff */
[----:B------:R-:W-:-:S05]  /*0d20*/  MOV R13, R20 ;  /* 0x00000014000d7202 */ /* 0x000fca0000000f00 */
[----:B------:R-:W-:-:S04]  /*0d30*/  FADD.FTZ R13, R14, R13 ;  /* 0x0000000d0e0d7221 */ /* 0x000fc80000010000 */
[----:B------:R-:W-:-:S07]  /*0d40*/  IMAD.MOV.U32 R22, RZ, RZ, R13 ;  /* 0x000000ffff167224 */ /* 0x000fce00078e000d */
[----:B------:R-:W-:Y:S05]  /*0d50*/  WARPSYNC.COLLECTIVE R19, `(.L_x_1999) ;  /* 0x0000000013087348 */ /* 0x000fea0003c00000 */
[----:B------:R0:W1:Y:S02]  /*0d60*/  SHFL.BFLY P2, R20, R22, R21, R24 ;  /* 0x0c00001516147389 */ /* 0x0000640000040018 */
[----:B01----:R-:W-:Y:S01]  /*0d70*/  ENDCOLLECTIVE ;  /* 0x000000000000791b */ /* 0x003fe20003800000 */
.L_x_1999:
[----:B------:R-:W-:Y:S01]  /*0d80*/  IMAD.MOV.U32 R21, RZ, RZ, 0x10 ;  /* 0x00000010ff157424 */ /* 0x000fe200078e00ff */
[----:B------:R-:W-:-:S05]  /*0d90*/  MOV R10, R20 ;  /* 0x00000014000a7202 */ /* 0x000fca0000000f00 */
[----:B------:R-:W-:-:S05]  /*0da0*/  FADD.FTZ R10, R13, R10 ;  /* 0x0000000a0d0a7221 */ /* 0x000fca0000010000 */
[----:B------:R-:W-:-:S07]  /*0db0*/  MOV R22, R10 ;  /* 0x0000000a00167202 */ /* 0x000fce0000000f00 */
[----:B------:R-:W-:Y:S05]  /*0dc0*/  WARPSYNC.COLLECTIVE R19, `(.L_x_2000) ;  /* 0x0000000013087348 */ /* 0x000fea0003c00000 */
[----:B------:R0:W1:Y:S02]  /*0dd0*/  SHFL.BFLY P2, R20, R22, R21, R24 ;  /* 0x0c00001516147389 */ /* 0x0000640000040018 */
[----:B01----:R-:W-:Y:S01]  /*0de0*/  ENDCOLLECTIVE ;  /* 0x000000000000791b */ /* 0x003fe20003800000 */
.L_x_2000:
[----:B------:R-:W-:Y:S01]  /*0df0*/  HFMA2.MMA R21, -RZ, RZ, 0, 5.9604644775390625e-08 ;  /* 0x00000001ff157435 */ /* 0x000fe200000001ff */
[----:B------:R-:W-:Y:S02]  /*0e00*/  MOV R22, R9 ;  /* 0x0000000900167202 */ /* 0x000fe40000000f00 */
[----:B------:R-:W-:-:S08]  /*0e10*/  MOV R11, R20 ;  /* 0x00000014000b7202 */ /* 0x000fd00000000f00 */
[----:B------:R-:W-:Y:S05]  /*0e20*/  WARPSYNC.COLLECTIVE R19, `(.L_x_2001) ;  /* 0x0000000013087348 */ /* 0x000fea0003c00000 */
[----:B------:R0:W1:Y:S02]  /*0e30*/  SHFL.BFLY P2, R20, R22, R21, R24 ;  /* 0x0c00001516147389 */ /* 0x0000640000040018 */
[----:B01----:R-:W-:Y:S01]  /*0e40*/  ENDCOLLECTIVE ;  /* 0x000000000000791b */ /* 0x003fe20003800000 */
.L_x_2001:
[----:B------:R-:W-:Y:S01]  /*0e50*/  HFMA2.MMA R21, -RZ, RZ, 0, 1.1920928955078125e-07 ;  /* 0x00000002ff157435 */ /* 0x000fe200000001ff */
[----:B------:R-:W-:-:S04]  /*0e60*/  IMAD.MOV.U32 R14, RZ, RZ, R20 ;  /* 0x000000ffff0e7224 */ /* 0x000fc800078e0014 */
[----:B------:R-:W-:-:S05]  /*0e70*/  FADD.FTZ R15, R9, R14 ;  /* 0x0000000e090f7221 */ /* 0x000fca0000010000 */
[----:B------:R-:W-:-:S07]  /*0e80*/  MOV R22, R15 ;  /* 0x0000000f00167202 */ /* 0x000fce0000000f00 */
[----:B------:R-:W-:Y:S05]  /*0e90*/  WARPSYNC.COLLECTIVE R19, `(.L_x_2002) ;  /* 0x0000000013087348 */ /* 0x000fea0003c00000 */
[----:B------:R0:W1:Y:S02]  /*0ea0*/  SHFL.BFLY P2, R20, R22, R21, R24 ;  /* 0x0c00001516147389 */ /* 0x0000640000040018 */
[----:B01----:R-:W-:Y:S01]  /*0eb0*/  ENDCOLLECTIVE ;  /* 0x000000000000791b */ /* 0x003fe20003800000 */
.L_x_2002:
[----:B------:R-:W-:Y:S01]  /*0ec0*/  HFMA2.MMA R21, -RZ, RZ, 0, 2.384185791015625e-07 ;  /* 0x00000004ff157435 */ /* 0x000fe200000001ff */
[----:B------:R-:W-:-:S05]  /*0ed0*/  MOV R16, R20 ;  /* 0x0000001400107202 */ /* 0x000fca0000000f00 */
[----:B------:R-:W-:-:S04]  /*0ee0*/  FADD.FTZ R16, R15, R16 ;  /* 0x000000100f107221 */ /* 0x000fc80000010000 */
[----:B------:R-:W-:-:S07]  /*0ef0*/  IMAD.MOV.U32 R22, RZ, RZ, R16 ;  /* 0x000000ffff167224 */ /* 0x000fce00078e0010 */
[----:B------:R-:W-:Y:S05]  /*0f00*/  WARPSYNC.COLLECTIVE R19, `(.L_x_2003) ;  /* 0x0000000013087348 */ /* 0x000fea0003c00000 */
[----:B------:R0:W1:Y:S02]  /*0f10*/  SHFL.BFLY P2, R20, R22, R21, R24 ;  /* 0x0c00001516147389 */ /* 0x0000640000040018 */
[----:B01----:R-:W-:Y:S01]  /*0f20*/  ENDCOLLECTIVE ;  /* 0x000000000000791b */ /* 0x003fe20003800000 */
.L_x_2003:
[----:B------:R-:W-:Y:S01]  /*0f30*/  IMAD.MOV.U32 R21, RZ, RZ, 0x8 ;  /* 0x00000008ff157424 */ /* 0x000fe200078e00ff */
[----:B------:R-:W-:-:S05]  /*0f40*/  MOV R17, R20 ;  /* 0x0000001400117202 */ /* 0x000fca0000000f00 */
[----:B------:R-:W-:-:S05]  /*0f50*/  FADD.FTZ R17, R16, R17 ;  /* 0x0000001110117221 */ /* 0x000fca0000010000 */
[----:B------:R-:W-:-:S07]  /*0f60*/  MOV R22, R17 ;  /* 0x0000001100167202 */ /* 0x000fce0000000f00 */
[----:B------:R-:W-:Y:S05]  /*0f70*/  WARPSYNC.COLLECTIVE R19, `(.L_x_2004) ;  /* 0x0000000013087348 */ /* 0x000fea0003c00000 */
[----:B------:R0:W1:Y:S02]  /*0f80*/  SHFL.BFLY P2, R20, R22, R21, R24 ;  /* 0x0c00001516147389 */ /* 0x0000640000040018 */
[----:B01----:R-:W-:Y:S01]  /*0f90*/  ENDCOLLECTIVE ;  /* 0x000000000000791b */ /* 0x003fe20003800000 */
.L_x_2004:
[----:B------:R-:W-:Y:S01]  /*0fa0*/  HFMA2.MMA R21, -RZ, RZ, 0, 9.5367431640625e-07 ;  /* 0x00000010ff157435 */ /* 0x000fe200000001ff */
[----:B------:R-:W-:-:S05]  /*0fb0*/  MOV R18, R20 ;  /* 0x0000001400127202 */ /* 0x000fca0000000f00 */
[----:B------:R-:W-:-:S05]  /*0fc0*/  FADD.FTZ R18, R17, R18 ;  /* 0x0000001211127221 */ /* 0x000fca0000010000 */
[----:B------:R-:W-:-:S07]  /*0fd0*/  MOV R22, R18 ;  /* 0x0000001200167202 */ /* 0x000fce0000000f00 */
[----:B------:R-:W-:Y:S05]  /*0fe0*/  WARPSYNC.COLLECTIVE R19, `(.L_x_2005) ;  /* 0x0000000013087348 */ /* 0x000fea0003c00000 */
[----:B------:R0:W1:Y:S02]  /*0ff0*/  SHFL.BFLY P2, R20, R22, R21, R24 ;  /* 0x0c00001516147389 */ /* 0x0000640000040018 */
[----:B01----:R-:W-:Y:S01]  /*1000*/  ENDCOLLECTIVE ;  /* 0x000000000000791b */ /* 0x003fe20003800000 */
.L_x_2005:
[----:B------:R-:W-:Y:S01]  /*1010*/  MOV R9, R20 ;  /* 0x0000001400097202 */ /* 0x000fe20000000f00 */
[----:B------:R-:W-:Y:S06]  /*1020*/  BRA `(.L_x_2006) ;  /* 0xfffffff800747947 */ /* 0x000fec000383ffff */
.L_x_2007:
        /* <DEDUP_REMOVED lines=13> */
.L_x_3292:


//--------------------- .text._ZN10layer_norm40ln_parallel_residual_bwd_finalize_kernelINS_22Kernel_traits_finalizeILj3072E6__halfS2_fS2_fjLb0ELj1024ELj4ENS_18Kernel_traits_baseILj3072ES2_S2_fS2_fjLj1024EEEEELb0EEEvNS_9BwdParamsE --------------------------
	.section	.text._ZN10layer_norm40ln_parallel_residual_bwd_finalize_kernelINS_22Kernel_traits_finalizeILj3072E6__halfS2_fS2_fjLb0ELj1024ELj4ENS_18Kernel_traits_baseILj3072ES2_S2_fS2_fjLj1024EEEEELb0EEEvNS_9BwdParamsE,"ax",@progbits
	.align	128
        .global         _ZN10layer_norm40ln_parallel_residual_bwd_finalize_kernelINS_22Kernel_traits_finalizeILj3072E6__halfS2_fS2_fjLb0ELj1024ELj4ENS_18Kernel_traits_baseILj3072ES2_S2_fS2_fjLj1024EEEEELb0EEEvNS_9BwdParamsE
        .type           _ZN10layer_norm40ln_parallel_residual_bwd_finalize_kernelINS_22Kernel_traits_finalizeILj3072E6__halfS2_fS2_fjLb0ELj1024ELj4ENS_18Kernel_traits_baseILj3072ES2_S2_fS2_fjLj1024EEEEELb0EEEvNS_9BwdParamsE,@function
        .size           _ZN10layer_norm40ln_parallel_residual_bwd_finalize_kernelINS_22Kernel_traits_finalizeILj3072E6__halfS2_fS2_fjLb0ELj1024ELj4ENS_18Kernel_traits_baseILj3072ES2_S2_fS2_fjLj1024EEEEELb0EEEvNS_9BwdParamsE,(.L_x_3293 - _ZN10layer_norm40ln_parallel_residual_bwd_finalize_kernelINS_22Kernel_traits_finalizeILj3072E6__halfS2_fS2_fjLb0ELj1024ELj4ENS_18Kernel_traits_baseILj3072ES2_S2_fS2_fjLj1024EEEEELb0EEEvNS_9BwdParamsE)
        .other          _ZN10layer_norm40ln_parallel_residual_bwd_finalize_kernelINS_22Kernel_traits_finalizeILj3072E6__halfS2_fS2_fjLb0ELj1024ELj4ENS_18Kernel_traits_baseILj3072ES2_S2_fS2_fjLj1024EEEEELb0EEEvNS_9BwdParamsE,@"STO_CUDA_ENTRY STV_DEFAULT"
_ZN10layer_norm40ln_parallel_residual_bwd_finalize_kernelINS_22Kernel_traits_finalizeILj3072E6__halfS2_fS2_fjLb0ELj1024ELj4ENS_18Kernel_traits_baseILj3072ES2_S2_fS2_fjLj1024EEEEELb0EEEvNS_9BwdParamsE:
.text._ZN10layer_norm40ln_parallel_residual_bwd_finalize_kernelINS_22Kernel_traits_finalizeILj3072E6__halfS2_fS2_fjLb0ELj1024ELj4ENS_18Kernel_traits_baseILj3072ES2_S2_fS2_fjLj1024EEEEELb0EEEvNS_9BwdParamsE:
        /* <DEDUP_REMOVED lines=22> */
.L_x_2020:
        /* <DEDUP_REMOVED lines=42> */
.L_x_2012:
        /* <DEDUP_REMOVED lines=62> */
.L_x_2011:
[----:B------:R-:W-:Y:S05]  /*07e0*/  BSYNC B1 ;  /* 0x0000000000017941 */ /* 0x000fea0003800000 */
.L_x_2010:
        /* <DEDUP_REMOVED lines=38> */
.L_x_2014:
[----:B------:R-:W-:Y:S05]  /*0a50*/  BSYNC B1 ;  /* 0x0000000000017941 */ /* 0x000fea0003800000 */
.L_x_2013:
        /* <DEDUP_REMOVED lines=20> */
.L_x_2015:
[----:B------:R-:W-:Y:S05]  /*0ba0*/  BSYNC B1 ;  /* 0x0000000000017941 */ /* 0x000fea0003800000 */
.L_x_2009:
[----:B------:R-:W-:Y:S05]  /*0bb0*/  BSYNC B0 ;  /* 0x0000000000007941 */ /* 0x000fea0003800000 */
.L_x_2008:
        /* <DEDUP_REMOVED lines=54> */
.L_x_2041:
        /* <DEDUP_REMOVED lines=10> */
.L_x_2016:
        /* <DEDUP_REMOVED lines=28> */
.L_x_2019:
[----:B------:R-:W-:Y:S05]  /*1180*/  BSYNC B0 ;  /* 0x0000000000007941 */ /* 0x000fea0003800000 */
.L_x_2018:
[C---:B------:R-:W-:Y:S02]  /*1190*/  ISETP.GT.U32.AND P1, PT, R4.reuse, -0xc01, PT ;  /* 0xfffff3ff0400780c */ /* 0x040fe40003f24070 */
[----:B------:R-:W-:Y:S02]  /*11a0*/  IADD3 R4, R4, 0xc00, RZ ;  /* 0x00000c0004047810 */ /* 0x000fe40007ffe0ff */
[----:B------:R-:W-:-:S09]  /*11b0*/  IADD3 R5, R5, 0x600, RZ ;  /* 0x0000060005057810 */ /* 0x000fd20007ffe0ff */
[----:B------:R-:W-:Y:S05]  /*11c0*/  @P1 BRA `(.L_x_2020) ;  /* 0xffffffec00e41947 */ /* 0x000fea000383ffff */
[----:B------:R-:W-:Y:S05]  /*11d0*/  EXIT ;  /* 0x000000000000794d */ /* 0x000fea0003800000 */
.L_x_2017:
[----:B------:R-:W-:Y:S01]  /*11e0*/  HFMA2.MMA R14, -RZ, RZ, 0, 5.9604644775390625e-08 ;  /* 0x00000001ff0e7435 */ /* 0x000fe200000001ff */
[----:B----4-:R-:W-:Y:S02]  /*11f0*/  MOV R27, R10 ;  /* 0x0000000a001b7202 */ /* 0x010fe40000000f00 */
[----:B------:R-:W-:Y:S02]  /*1200*/  MOV R13, 0x1f ;  /* 0x0000001f000d7802 */ /* 0x000fe40000000f00 */
[----:B------:R-:W-:-:S07]  /*1210*/  MOV R12, 0xffffffff ;  /* 0xffffffff000c7802 */ /* 0x000fce0000000f00 */
[----:B0123--:R-:W-:Y:S05]  /*1220*/  WARPSYNC.COLLECTIVE R12, `(.L_x_2021) ;  /* 0x000000000c087348 */ /* 0x00ffea0003c00000 */
[----:B------:R4:W0:Y:S02]  /*1230*/  SHFL.BFLY P2, R17, R27, R14, R13 ;  /* 0x0c00000e1b117389 */ /* 0x000824000004000d */
[----:B01234-:R-:W-:Y:S01]  /*1240*/  ENDCOLLECTIVE ;  /* 0x000000000000791b */ /* 0x01ffe20003800000 */
.L_x_2021:
[----:B------:R-:W-:Y:S01]  /*1250*/  HFMA2.MMA R14, -RZ, RZ, 0, 1.1920928955078125e-07 ;  /* 0x00000002ff0e7435 */ /* 0x000fe200000001ff */
[----:B------:R-:W-:-:S05]  /*1260*/  FADD.FTZ R11, R10, R17 ;  /* 0x000000110a0b7221 */ /* 0x000fca0000010000 */
[----:B------:R-:W-:-:S07]  /*1270*/  MOV R27, R11 ;  /* 0x0000000b001b7202 */ /* 0x000fce0000000f00 */
[----:B------:R-:W-:Y:S05]  /*1280*/  WARPSYNC.COLLECTIVE R12, `(.L_x_2022) ;  /* 0x000000000c087348 */ /* 0x000fea0003c00000 */
[----:B------:R0:W1:Y:S02]  /*1290*/  SHFL.BFLY P2, R17, R27, R14, R13 ;  /* 0x0c00000e1b117389 */ /* 0x000064000004000d */
[----:B01----:R-:W-:Y:S01]  /*12a0*/  ENDCOLLECTIVE ;  /* 0x000000000000791b */ /* 0x003fe20003800000 */
.L_x_2022:
[----:B------:R-:W-:Y:S01]  /*12b0*/  HFMA2.MMA R14, -RZ, RZ, 0, 2.384185791015625e-07 ;  /* 0x00000004ff0e7435 */ /* 0x000fe200000001ff */
[----:B------:R-:W-:-:S05]  /*12c0*/  FADD.FTZ R10, R11, R17 ;  /* 0x000000110b0a7221 */ /* 0x000fca0000010000 */
[----:B------:R-:W-:-:S07]  /*12d0*/  MOV R27, R10 ;  /* 0x0000000a001b7202 */ /* 0x000fce0000000f00 */
[----:B------:R-:W-:Y:S05]  /*12e0*/  WARPSYNC.COLLECTIVE R12, `(.L_x_2023) ;  /* 0x000000000c087348 */ /* 0x000fea0003c00000 */
[----:B------:R0:W1:Y:S02]  /*12f0*/  SHFL.BFLY P2, R17, R27, R14, R13 ;  /* 0x0c00000e1b117389 */ /* 0x000064000004000d */
[----:B01----:R-:W-:Y:S01]  /*1300*/  ENDCOLLECTIVE ;  /* 0x000000000000791b */ /* 0x003fe20003800000 */
.L_x_2023:
[----:B------:R-:W-:Y:S01]  /*1310*/  MOV R14, 0x8 ;  /* 0x00000008000e7802 */ /* 0x000fe20000000f00 */
[----:B------:R-:W-:-:S04]  /*1320*/  FADD.FTZ R19, R10, R17 ;  /* 0x000000110a137221 */ /* 0x000fc80000010000 */
[----:B------:R-:W-:-:S07]  /*1330*/  IMAD.MOV.U32 R27, RZ, RZ, R19 ;  /* 0x000000ffff1b7224 */ /* 0x000fce00078e0013 */
[----:B------:R-:W-:Y:S05]  /*1340*/  WARPSYNC.COLLECTIVE R12, `(.L_x_2024) ;  /* 0x000000000c087348 */ /* 0x000fea0003c00000 */
[----:B------:R0:W1:Y:S02]  /*1350*/  SHFL.BFLY P2, R17, R27, R14, R13 ;  /* 0x0c00000e1b117389 */ /* 0x000064000004000d */
[----:B01----:R-:W-:Y:S01]  /*1360*/  ENDCOLLECTIVE ;  /* 0x000000000000791b */ /* 0x003fe20003800000 */
.L_x_2024:
[----:B------:R-:W-:Y:S01]  /*1370*/  HFMA2.MMA R14, -RZ, RZ, 0, 9.5367431640625e-07 ;  /* 0x00000010ff0e7435 */ /* 0x000fe200000001ff */
[----:B------:R-:W-:-:S05]  /*1380*/  FADD.FTZ R11, R19, R17 ;  /* 0x00000011130b7221 */ /* 0x000fca0000010000 */
[----:B------:R-:W-:-:S07]  /*1390*/  MOV R27, R11 ;  /* 0x0000000b001b7202 */ /* 0x000fce0000000f00 */
[----:B------:R-:W-:Y:S05]  /*13a0*/  WARPSYNC.COLLECTIVE R12, `(.L_x_2025) ;  /* 0x000000000c087348 */ /* 0x000fea0003c00000 */
[----:B------:R0:W1:Y:S02]  /*13b0*/  SHFL.BFLY P2, R17, R27, R14, R13 ;  /* 0x0c00000e1b117389 */ /* 0x000064000004000d */
[----:B01----:R-:W-:Y:S01]  /*13c0*/  ENDCOLLECTIVE ;  /* 0x000000000000791b */ /* 0x003fe20003800000 */
.L_x_2025:
[----:B------:R-:W-:Y:S01]  /*13d0*/  HFMA2.MMA R14, -RZ, RZ, 0, 5.9604644775390625e-08 ;  /* 0x00000001ff0e7435 */ /* 0x000fe200000001ff */
[----:B------:R-:W-:Y:S02]  /*13e0*/  MOV R27, R15 ;  /* 0x0000000f001b7202 */ /* 0x000fe40000000f00 */
[----:B------:R-:W-:-:S08]  /*13f0*/  MOV R10, R17 ;  /* 0x00000011000a7202 */ /* 0x000fd00000000f00 */
[----:B------:R-:W-:Y:S05]  /*1400*/  WARPSYNC.COLLECTIVE R12, `(.L_x_2026) ;  /* 0x000000000c087348 */ /* 0x000fea0003c00000 */
[----:B------:R0:W1:Y:S02]  /*1410*/  SHFL.BFLY P2, R17, R27, R14, R13 ;  /* 0x0c00000e1b117389 */ /* 0x000064000004000d */
[----:B01----:R-:W-:Y:S01]  /*1420*/  ENDCOLLECTIVE ;  /* 0x000000000000791b */ /* 0x003fe20003800000 */
.L_x_2026:
[----:B------:R-:W-:Y:S01]  /*1430*/  HFMA2.MMA R14, -RZ, RZ, 0, 1.1920928955078125e-07 ;  /* 0x00000002ff0e7435 */ /* 0x000fe200000001ff */
[----:B------:R-:W-:-:S05]  /*1440*/  MOV R16, R17 ;  /* 0x0000001100107202 */ /* 0x000fca0000000f00 */
[----:B------:R-:W-:-:S05]  /*1450*/  FADD.FTZ R16, R15, R16 ;  /* 0x000000100f107221 */ /* 0x000fca0000010000 */
[----:B------:R-:W-:-:S07]  /*1460*/  MOV R27, R16 ;  /* 0x00000010001b7202 */ /* 0x000fce0000000f00 */
[----:B------:R-:W-:Y:S05]  /*1470*/  WARPSYNC.COLLECTIVE R12, `(.L_x_2027) ;  /* 0x000000000c087348 */ /* 0x000fea0003c00000 */
[----:B------:R0:W1:Y:S02]  /*1480*/  SHFL.BFLY P2, R17, R27, R14, R13 ;  /* 0x0c00000e1b117389 */ /* 0x000064000004000d */
[----:B01----:R-:W-:Y:S01]  /*1490*/  ENDCOLLECTIVE ;  /* 0x000000000000791b */ /* 0x003fe20003800000 */
.L_x_2027:
[----:B------:R-:W-:Y:S01]  /*14a0*/  HFMA2.MMA R14, -RZ, RZ, 0, 2.384185791015625e-07 ;  /* 0x00000004ff0e7435 */ /* 0x000fe200000001ff */
[----:B------:R-:W-:-:S05]  /*14b0*/  MOV R19, R17 ;  /* 0x0000001100137202 */ /* 0x000fca0000000f00 */
[----:B------:R-:W-:-:S05]  /*14c0*/  FADD.FTZ R15, R16, R19 ;  /* 0x00000013100f7221 */ /* 0x000fca0000010000 */
[----:B------:R-:W-:-:S07]  /*14d0*/  MOV R27, R15 ;  /* 0x0000000f001b7202 */ /* 0x000fce0000000f00 */
[----:B------:R-:W-:Y:S05]  /*14e0*/  WARPSYNC.COLLECTIVE R12, `(.L_x_2028) ;  /* 0x000000000c087348 */ /* 0x000fea0003c00000 */
[----:B------:R0:W1:Y:S02]  /*14f0*/  SHFL.BFLY P2, R17, R27, R14, R13 ;  /* 0x0c00000e1b117389 */ /* 0x000064000004000d */
[----:B01----:R-:W-:Y:S01]  /*1500*/  ENDCOLLECTIVE ;  /* 0x000000000000791b */ /* 0x003fe20003800000 */
.L_x_2028:
[----:B------:R-:W-:Y:S01]  /*1510*/  HFMA2.MMA R14, -RZ, RZ, 0, 4.76837158203125e-07 ;  /* 0x00000008ff0e7435 */ /* 0x000fe200000001ff */
[----:B------:R-:W-:-:S05]  /*1520*/  MOV R18, R17 ;  /* 0x0000001100127202 */ /* 0x000fca0000000f00 */
[----:B------:R-:W-:-:S05]  /*1530*/  FADD.FTZ R20, R15, R18 ;  /* 0x000000120f147221 */ /* 0x000fca0000010000 */
[----:B------:R-:W-:-:S07]  /*1540*/  MOV R27, R20 ;  /* 0x00000014001b7202 */ /* 0x000fce0000000f00 */
[----:B------:R-:W-:Y:S05]  /*1550*/  WARPSYNC.COLLECTIVE R12, `(.L_x_2029) ;  /* 0x000000000c087348 */ /* 0x000fea0003c00000 */
[----:B------:R0:W1:Y:S02]  /*1560*/  SHFL.BFLY P2, R17, R27, R14, R13 ;  /* 0x0c00000e1b117389 */ /* 0x000064000004000d */
[----:B01----:R-:W-:Y:S01]  /*1570*/  ENDCOLLECTIVE ;  /* 0x000000000000791b */ /* 0x003fe20003800000 */
.L_x_2029:
[----:B------:R-:W-:Y:S01]  /*1580*/  HFMA2.MMA R14, -RZ, RZ, 0, 9.5367431640625e-07 ;  /* 0x00000010ff0e7435 */ /* 0x000fe200000001ff */
[----:B------:R-:W-:-:S04]  /*1590*/  IMAD.MOV.U32 R21, RZ, RZ, R17 ;  /* 0x000000ffff157224 */ /* 0x000fc800078e0011 */
[----:B------:R-:W-:-:S05]  /*15a0*/  FADD.FTZ R16, R20, R21 ;  /* 0x0000001514107221 */ /* 0x000fca0000010000 */
[----:B------:R-:W-:-:S07]  /*15b0*/  MOV R27, R16 ;  /* 0x00000010001b7202 */ /* 0x000fce0000000f00 */
[----:B------:R-:W-:Y:S05]  /*15c0*/  WARPSYNC.COLLECTIVE R12, `(.L_x_2030) ;  /* 0x000000000c087348 */ /* 0x000fea0003c00000 */
[----:B------:R0:W1:Y:S02]  /*15d0*/  SHFL.BFLY P2, R17, R27, R14, R13 ;  /* 0x0c00000e1b117389 */ /* 0x000064000004000d */
[----:B01----:R-:W-:Y:S01]  /*15e0*/  ENDCOLLECTIVE ;  /* 0x000000000000791b */ /* 0x003fe20003800000 */
.L_x_2030:
[----:B------:R-:W-:Y:S01]  /*15f0*/  HFMA2.MMA R14, -RZ, RZ, 0, 5.9604644775390625e-08 ;  /* 0x00000001ff0e7435 */ /* 0x000fe200000001ff */
[----:B------:R-:W-:Y:S02]  /*1600*/  MOV R27, R9 ;  /* 0x00000009001b7202 */ /* 0x000fe40000000f00 */
[----:B------:R-:W-:-:S08]  /*1610*/  MOV R15, R17 ;  /* 0x00000011000f7202 */ /* 0x000fd00000000f00 */
[----:B------:R-:W-:Y:S05]  /*1620*/  WARPSYNC.COLLECTIVE R12, `(.L_x_2031) ;  /* 0x000000000c087348 */ /* 0x000fea0003c00000 */
[----:B------:R0:W1:Y:S02]  /*1630*/  SHFL.BFLY P2, R17, R27, R14, R13 ;  /* 0x0c00000e1b117389 */ /* 0x000064000004000d */
[----:B01----:R-:W-:Y:S01]  /*1640*/  ENDCOLLECTIVE ;  /* 0x000000000000791b */ /* 0x003fe20003800000 */
.L_x_2031:
[----:B------:R-:W-:Y:S01]  /*1650*/  HFMA2.MMA R14, -RZ, RZ, 0, 1.1920928955078125e-07 ;  /* 0x00000002ff0e7435 */ /* 0x000fe200000001ff */
[----:B------:R-:W-:-:S05]  /*1660*/  MOV R18, R17 ;  /* 0x0000001100127202 */ /* 0x000fca0000000f00 */
[----:B------:R-:W-:-:S05]  /*1670*/  FADD.FTZ R20, R9, R18 ;  /* 0x0000001209147221 */ /* 0x000fca0000010000 */
[----:B------:R-:W-:-:S07]  /*1680*/  MOV R27, R20 ;  /* 0x00000014001b7202 */ /* 0x000fce0000000f00 */
[----:B------:R-:W-:Y:S05]  /*1690*/  WARPSYNC.COLLECTIVE R12, `(.L_x_2032) ;  /* 0x000000000c087348 */ /* 0x000fea0003c00000 */
[----:B------:R0:W1:Y:S02]  /*16a0*/  SHFL.BFLY P2, R17, R27, R14, R13 ;  /* 0x0c00000e1b117389 */ /* 0x000064000004000d */
[----:B01----:R-:W-:Y:S01]  /*16b0*/  ENDCOLLECTIVE ;  /* 0x000000000000791b */ /* 0x003fe20003800000 */
.L_x_2032:
[----:B------:R-:W-:Y:S01]  /*16c0*/  HFMA2.MMA R14, -RZ, RZ, 0, 2.384185791015625e-07 ;  /* 0x00000004ff0e7435 */ /* 0x000fe200000001ff */
[----:B------:R-:W-:-:S05]  /*16d0*/  MOV R21, R17 ;  /* 0x0000001100157202 */ /* 0x000fca0000000f00 */
[----:B------:R-:W-:-:S05]  /*16e0*/  FADD.FTZ R9, R20, R21 ;  /* 0x0000001514097221 */ /* 0x000fca0000010000 */
[----:B------:R-:W-:-:S07]  /*16f0*/  MOV R27, R9 ;  /* 0x00000009001b7202 */ /* 0x000fce0000000f00 */
[----:B------:R-:W-:Y:S05]  /*1700*/  WARPSYNC.COLLECTIVE R12, `(.L_x_2033) ;  /* 0x000000000c087348 */ /* 0x000fea0003c00000 */
[----:B------:R0:W1:Y:S02]  /*1710*/  SHFL.BFLY P2, R17, R27, R14, R13 ;  /* 0x0c00000e1b117389 */ /* 0x000064000004000d */
[----:B01----:R-:W-:Y:S01]  /*1720*/  ENDCOLLECTIVE ;  /* 0x000000000000791b */ /* 0x003fe20003800000 */
.L_x_2033:
[----:B------:R-:W-:Y:S01]  /*1730*/  HFMA2.MMA R14, -RZ, RZ, 0, 4.76837158203125e-07 ;  /* 0x00000008ff0e7435 */ /* 0x000fe200000001ff */
[----:B------:R-:W-:-:S05]  /*1740*/  MOV R22, R17 ;  /* 0x0000001100167202 */ /* 0x000fca0000000f00 */
[----:B------:R-:W-:-:S05]  /*1750*/  FADD.FTZ R22, R9, R22 ;  /* 0x0000001609167221 */ /* 0x000fca0000010000 */
[----:B------:R-:W-:-:S07]  /*1760*/  MOV R27, R22 ;  /* 0x00000016001b7202 */ /* 0x000fce0000000f00 */
[----:B------:R-:W-:Y:S05]  /*1770*/  WARPSYNC.COLLECTIVE R12, `(.L_x_2034) ;  /* 0x000000000c087348 */ /* 0x000fea0003c00000 */
[----:B------:R0:W1:Y:S02]  /*1780*/  SHFL.BFLY P2, R17, R27, R14, R13 ;  /* 0x0c00000e1b117389 */ /* 0x000064000004000d */
[----:B01----:R-:W-:Y:S01]  /*1790*/  ENDCOLLECTIVE ;  /* 0x000000000000791b */ /* 0x003fe20003800000 */
.L_x_2034:
[----:B------:R-:W-:Y:S01]  /*17a0*/  HFMA2.MMA R14, -RZ, RZ, 0, 9.5367431640625e-07 ;  /* 0x00000010ff0e7435 */ /* 0x000fe200000001ff */
[----:B------:R-:W-:-:S05]  /*17b0*/  MOV R23, R17 ;  /* 0x0000001100177202 */ /* 0x000fca0000000f00 */
[----:B------:R-:W-:-:S04]  /*17c0*/  FADD.FTZ R18, R22, R23 ;  /* 0x0000001716127221 */ /* 0x000fc80000010000 */
[----:B------:R-:W-:-:S07]  /*17d0*/  IMAD.MOV.U32 R27, RZ, RZ, R18 ;  /* 0x000000ffff1b7224 */ /* 0x000fce00078e0012 */
[----:B------:R-:W-:Y:S05]  /*17e0*/  WARPSYNC.COLLECTIVE R12, `(.L_x_2035) ;  /* 0x000000000c087348 */ /* 0x000fea0003c00000 */
[----:B------:R0:W1:Y:S02]  /*17f0*/  SHFL.BFLY P2, R17, R27, R14, R13 ;  /* 0x0c00000e1b117389 */ /* 0x000064000004000d */
[----:B01----:R-:W-:Y:S01]  /*1800*/  ENDCOLLECTIVE ;  /* 0x000000000000791b */ /* 0x003fe20003800000 */
.L_x_2035:
[----:B------:R-:W-:Y:S01]  /*1810*/  HFMA2.MMA R14, -RZ, RZ, 0, 5.9604644775390625e-08 ;  /* 0x00000001ff0e7435 */ /* 0x000fe200000001ff */
[----:B------:R-:W-:Y:S02]  /*1820*/  MOV R27, R8 ;  /* 0x00000008001b7202 */ /* 0x000fe40000000f00 */
[----:B------:R-:W-:-:S08]  /*1830*/  MOV R9, R17 ;  /* 0x0000001100097202 */ /* 0x000fd00000000f00 */
[----:B------:R-:W-:Y:S05]  /*1840*/  WARPSYNC.COLLECTIVE R12, `(.L_x_2036) ;  /* 0x000000000c087348 */ /* 0x000fea0003c00000 */
[----:B------:R0:W1:Y:S02]  /*1850*/  SHFL.BFLY P2, R17, R27, R14, R13 ;  /* 0x0c00000e1b117389 */ /* 0x000064000004000d */
[----:B01----:R-:W-:Y:S01]  /*1860*/  ENDCOLLECTIVE ;  /* 0x000000000000791b */ /* 0x003fe20003800000 */
.L_x_2036:
[----:B------:R-:W-:Y:S01]  /*1870*/  HFMA2.MMA R14, -RZ, RZ, 0, 1.1920928955078125e-07 ;  /* 0x00000002ff0e7435 */ /* 0x000fe200000001ff */
[----:B------:R-:W-:-:S05]  /*1880*/  MOV R19, R17 ;  /* 0x0000001100137202 */ /* 0x000fca0000000f00 */
[----:B------:R-:W-:-:S05]  /*1890*/  FADD.FTZ R23, R8, R19 ;  /* 0x0000001308177221 */ /* 0x000fca0000010000 */
[----:B------:R-:W-:-:S07]  /*18a0*/  MOV R27, R23 ;  /* 0x00000017001b7202 */ /* 0x000fce0000000f00 */
[----:B------:R-:W-:Y:S05]  /*18b0*/  WARPSYNC.COLLECTIVE R12, `(.L_x_2037) ;  /* 0x000000000c087348 */ /* 0x000fea0003c00000 */
[----:B------:R0:W1:Y:S02]  /*18c0*/  SHFL.BFLY P2, R17, R27, R14, R13 ;  /* 0x0c00000e1b117389 */ /* 0x000064000004000d */
[----:B01----:R-:W-:Y:S01]  /*18d0*/  ENDCOLLECTIVE ;  /* 0x000000000000791b */ /* 0x003fe20003800000 */
.L_x_2037:
[----:B------:R-:W-:Y:S01]  /*18e0*/  HFMA2.MMA R14, -RZ, RZ, 0, 2.384185791015625e-07 ;  /* 0x00000004ff0e7435 */ /* 0x000fe200000001ff */
[----:B------:R-:W-:-:S05]  /*18f0*/  MOV R22, R17 ;  /* 0x0000001100167202 */ /* 0x000fca0000000f00 */
[----:B------:R-:W-:-:S05]  /*1900*/  FADD.FTZ R8, R23, R22 ;  /* 0x0000001617087221 */ /* 0x000fca0000010000 */
[----:B------:R-:W-:-:S07]  /*1910*/  MOV R27, R8 ;  /* 0x00000008001b7202 */ /* 0x000fce0000000f00 */
[----:B------:R-:W-:Y:S05]  /*1920*/  WARPSYNC.COLLECTIVE R12, `(.L_x_2038) ;  /* 0x000000000c087348 */ /* 0x000fea0003c00000 */
[----:B------:R0:W1:Y:S02]  /*1930*/  SHFL.BFLY P2, R17, R27, R14, R13 ;  /* 0x0c00000e1b117389 */ /* 0x000064000004000d */
[----:B01----:R-:W-:Y:S01]  /*1940*/  ENDCOLLECTIVE ;  /* 0x000000000000791b */ /* 0x003fe20003800000 */
.L_x_2038:
[----:B------:R-:W-:Y:S01]  /*1950*/  HFMA2.MMA R14, -RZ, RZ, 0, 4.76837158203125e-07 ;  /* 0x00000008ff0e7435 */ /* 0x000fe200000001ff */
[----:B------:R-:W-:-:S05]  /*1960*/  MOV R21, R17 ;  /* 0x0000001100157202 */ /* 0x000fca0000000f00 */
[----:B------:R-:W-:-:S05]  /*1970*/  FADD.FTZ R24, R8, R21 ;  /* 0x0000001508187221 */ /* 0x000fca0000010000 */
[----:B------:R-:W-:-:S07]  /*1980*/  MOV R27, R24 ;  /* 0x00000018001b7202 */ /* 0x000fce0000000f00 */
[----:B------:R-:W-:Y:S05]  /*1990*/  WARPSYNC.COLLECTIVE R12, `(.L_x_2039) ;  /* 0x000000000c087348 */ /* 0x000fea0003c00000 */
[----:B------:R0:W1:Y:S02]  /*19a0*/  SHFL.BFLY P2, R17, R27, R14, R13 ;  /* 0x0c00000e1b117389 */ /* 0x000064000004000d */
[----:B01----:R-:W-:Y:S01]  /*19b0*/  ENDCOLLECTIVE ;  /* 0x000000000000791b */ /* 0x003fe20003800000 */
.L_x_2039:
[----:B------:R-:W-:Y:S01]  /*19c0*/  HFMA2.MMA R14, -RZ, RZ, 0, 9.5367431640625e-07 ;  /* 0x00000010ff0e7435 */ /* 0x000fe200000001ff */
[----:B------:R-:W-:-:S05]  /*19d0*/  MOV R25, R17 ;  /* 0x0000001100197202 */ /* 0x000fca0000000f00 */
[----:B------:R-:W-:-:S05]  /*19e0*/  FADD.FTZ R25, R24, R25 ;  /* 0x0000001918197221 */ /* 0x000fca0000010000 */
[----:B------:R-:W-:-:S07]  /*19f0*/  MOV R27, R25 ;  /* 0x00000019001b7202 */ /* 0x000fce0000000f00 */
[----:B------:R-:W-:Y:S05]  /*1a00*/  WARPSYNC.COLLECTIVE R12, `(.L_x_2040) ;  /* 0x000000000c087348 */ /* 0x000fea0003c00000 */
[----:B------:R0:W1:Y:S02]  /*1a10*/  SHFL.BFLY P2, R17, R27, R14, R13 ;  /* 0x0c00000e1b117389 */ /* 0x000064000004000d */
[----:B01----:R-:W-:Y:S01]  /*1a20*/  ENDCOLLECTIVE ;  /* 0x000000000000791b */ /* 0x003fe20003800000 */
.L_x_2040:
[----:B------:R-:W-:Y:S05]  /*1a30*/  BRA `(.L_x_2041) ;  /* 0xfffffff400387947 */ /* 0x000fea000383ffff */
.L_x_2042:
        /* <DEDUP_REMOVED lines=12> */
.L_x_3293:


//--------------------- .text._ZN10layer_norm31ln_parallel_residual_bwd_kernelINS_13Kernel_traitsI6__halfS2_fS2_fjLj3072ELj1ELj1ELj4ELj16ENS_18Kernel_traits_baseILj3072ES2_S2_fS2_fjLj128EEEEELb1ELb1ELb0EEEvNS_9BwdParamsE --------------------------
	.section	.text._ZN10layer_norm31ln_parallel_residual_bwd_kernelINS_13Kernel_traitsI6__halfS2_fS2_fjLj3072ELj1ELj1ELj4ELj16ENS_18Kernel_traits_baseILj3072ES2_S2_fS2_fjLj128EEEEELb1ELb1ELb0EEEvNS_9BwdParamsE,"ax",@progbits
	.align	128
        .global         _ZN10layer_norm31ln_parallel_residual_bwd_kernelINS_13Kernel_traitsI6__halfS2_fS2_fjLj3072ELj1ELj1ELj4ELj16ENS_18Kernel_traits_baseILj3072ES2_S2_fS2_fjLj128EEEEELb1ELb1ELb0EEEvNS_9BwdParamsE
        .type           _ZN10layer_norm31ln_parallel_residual_bwd_kernelINS_13Kernel_traitsI6__halfS2_fS2_fjLj3072ELj1ELj1ELj4ELj16ENS_18Kernel_traits_baseILj3072ES2_S2_fS2_fjLj128EEEEELb1ELb1ELb0EEEvNS_9BwdParamsE,@function
        .size           _ZN10layer_norm31ln_parallel_residual_bwd_kernelINS_13Kernel_traitsI6__halfS2_fS2_fjLj3072ELj1ELj1ELj4ELj16ENS_18Kernel_traits_baseILj3072ES2_S2_fS2_fjLj128EEEEELb1ELb1ELb0EEEvNS_9BwdParamsE,(.L_x_3294 - _ZN10layer_norm31ln_parallel_residual_bwd_kernelINS_13Kernel_traitsI6__halfS2_fS2_fjLj3072ELj1ELj1ELj4ELj16ENS_18Kernel_traits_baseILj3072ES2_S2_fS2_fjLj128EEEEELb1ELb1ELb0EEEvNS_9BwdParamsE)
        .other          _ZN10layer_norm31ln_parallel_residual_bwd_kernelINS_13Kernel_traitsI6__halfS2_fS2_fjLj3072ELj1ELj1ELj4ELj16ENS_18Kernel_traits_baseILj3072ES2_S2_fS2_fjLj128EEEEELb1ELb1ELb0EEEvNS_9BwdParamsE,@"STO_CUDA_ENTRY STV_DEFAULT"
_ZN10layer_norm31ln_parallel_residual_bwd_kernelINS_13Kernel_traitsI6__halfS2_fS2_fjLj3072ELj1ELj1ELj4ELj16ENS_18Kernel_traits_baseILj3072ES2_S2_fS2_fjLj128EEEEELb1ELb1ELb0EEEvNS_9BwdParamsE:
.text._ZN10layer_norm31ln_parallel_residual_bwd_kernelINS_13Kernel_traitsI6__halfS2_fS2_fjLj3072ELj1ELj1ELj4ELj16ENS_18Kernel_traits_baseILj3072ES2_S2_fS2_fjLj128EEEEELb1ELb1ELb0EEEvNS_9BwdParamsE:
        /* <DEDUP_REMOVED lines=33> */
[----:B------:R-:W-:Y:S02]  /*0210*/  CS2R R48, SRZ ;  /* 0x0000000000307805 */ /* 0x000fe4000001ff00 */
[----:B------:R-:W-:Y:S02]  /*0220*/  CS2R R50, SRZ ;  /* 0x0000000000327805 */ /* 0x000fe4000001ff00 */
[----:B------:R-:W-:Y:S01]  /*0230*/  CS2R R44, SRZ ;  /* 0x00000000002c7805 */ /* 0x000fe2000001ff00 */
[----:B------:R-:W5:Y:S01]  /*0240*/  @P3 LDG.E.128 R56, desc[UR4][R6.64] ;  /* 0x0000000406383981 */ /* 0x000f62000c1e1d00 */
[----:B-1----:R-:W-:Y:S01]  /*0250*/  LEA.HI R2, R176, UR6, RZ, 0x19 ;  /* 0x00000006b0027c11 */ /* 0x002fe2000f8fc8ff */
[----:B---3--:R-:W-:-:S03]  /*0260*/  @P4 IMAD.WIDE.U32 R4, R11, 0x10, R8 ;  /* 0x000000100b044825 */ /* 0x008fc600078e0008 */
[----:B------:R-:W-:Y:S02]  /*0270*/  ISETP.GE.AND P0, PT, R2, UR7, PT ;  /* 0x0000000702007c0c */ /* 0x000fe4000bf06270 */
[----:B------:R-:W-:Y:S01]  /*0280*/  CS2R R46, SRZ ;  /* 0x00000000002e7805 */ /* 0x000fe2000001ff00 */
[----:B------:R0:W5:Y:S01]  /*0290*/  @P4 LDG.E.128 R60, desc[UR4][R4.64] ;  /* 0x00000004043c4981 */ /* 0x000162000c1e1d00 */
        /* <DEDUP_REMOVED lines=22> */
[----:B------:R-:W-:Y:S01]  /*0400*/  HFMA2.MMA R0, -RZ, RZ, 0, 5.9604644775390625e-08 ;  /* 0x00000001ff007435 */ /* 0x000fe200000001ff */
[----:B------:R-:W-:Y:S01]  /*0410*/  ISETP.NE.AND P0, PT, RZ, UR6, PT ;  /* 0x00000006ff007c0c */ /* 0x000fe2000bf05270 */
[--C-:B-----5:R-:W-:Y:S01]  /*0420*/  HADD2.F32 R135, -RZ, R52.reuse.H0_H0 ;  /* 0x20000034ff877230 */ /* 0x120fe20000004100 */
[----:B------:R-:W-:Y:S01]  /*0430*/  MOV R49, RZ ;  /* 0x000000ff00317202 */ /* 0x000fe20000000f00 */
[----:B------:R-:W-:Y:S01]  /*0440*/  HADD2.F32 R134, -RZ, R52.H1_H1 ;  /* 0x30000034ff867230 */ /* 0x000fe20000004100 */
[----:B------:R-:W-:Y:S01]  /*0450*/  P2R R174, PR, RZ, 0x1 ;  /* 0x00000001ffae7803 */ /* 0x000fe20000000000 */
[--C-:B------:R-:W-:Y:S02]  /*0460*/  HADD2.F32 R133, -RZ, R53.reuse.H0_H0 ;  /* 0x20000035ff857230 */ /* 0x100fe40000004100 */
[----:B------:R-:W-:Y:S02]  /*0470*/  HADD2.F32 R132, -RZ, R53.H1_H1 ;  /* 0x30000035ff847230 */ /* 0x000fe40000004100 */
[----:B------:R-:W-:-:S02]  /*0480*/  HADD2.F32 R131, -RZ, R54.H0_H0 ;  /* 0x20000036ff837230 */ /* 0x000fc40000004100 */
        /* <DEDUP_REMOVED lines=18> */
[----:B------:R-:W-:-:S07]  /*05b0*/  HADD2.F32 R112, -RZ, R63.H1_H1 ;  /* 0x3000003fff707230 */ /* 0x000fce0000004100 */
.L_x_2057:
[----:B012---:R-:W0:Y:S01]  /*05c0*/  LDC.64 R88, c[0x0][0x250] ;  /* 0x00009400ff587b82 */ /* 0x007e220000000a00 */
        /* <DEDUP_REMOVED lines=9> */
[----:B------:R-:W-:Y:S02]  /*0660*/  CS2R R190, SRZ ;  /* 0x0000000000be7805 */ /* 0x000fe4000001ff00 */
[----:B------:R-:W-:Y:S01]  /*0670*/  SHF.R.U32.HI R187, RZ, 0x5, R176 ;  /* 0x00000005ffbb7819 */ /* 0x000fe200000116b0 */
        /* <DEDUP_REMOVED lines=8> */
[C---:B------:R-:W-:Y:S02]  /*0700*/  LEA R100, P1, R0.reuse, UR10, 0x5 ;  /* 0x0000000a00647c11 */ /* 0x040fe4000f8228ff */
[----:B------:R-:W-:Y:S02]  /*0710*/  ISETP.NE.U32.AND P0, PT, RZ, UR14, PT ;  /* 0x0000000eff007c0c */ /* 0x000fe4000bf05070 */
[----:B------:R-:W-:Y:S02]  /*0720*/  LEA.HI.X R101, R0, UR11, RZ, 0x5, P1 ;  /* 0x0000000b00657c11 */ /* 0x000fe400088f2cff */
[----:B------:R-:W-:-:S03]  /*0730*/  ISETP.NE.AND.EX P0, PT, RZ, UR15, PT, P0 ;  /* 0x0000000fff007c0c */ /* 0x000fc6000bf05300 */
[----:B------:R-:W2:Y:S04]  /*0740*/  LDG.E.128 R92, desc[UR4][R100.64] ;  /* 0x00000004645c7981 */ /* 0x000ea8000c1e1d00 */
[----:B------:R-:W3:Y:S06]  /*0750*/  LDG.E.128 R88, desc[UR4][R100.64+0x10] ;  /* 0x0000100464587981 */ /* 0x000eec000c1e1d00 */
[----:B------:R-:W1:Y:S01]  /*0760*/  @P0 LDC.64 R142, c[0x0][0x248] ;  /* 0x00009200ff8e0b82 */ /* 0x000e620000000a00 */
[----:B0-----:R-:W-:-:S06]  /*0770*/  IMAD.WIDE.U32 R96, R0, 0x10, R96 ;  /* 0x0000001000607825 */ /* 0x001fcc00078e0060 */
[----:B------:R-:W4:Y:S01]  /*0780*/  LDG.E.128 R96, desc[UR4][R96.64] ;  /* 0x0000000460607981 */ /* 0x000f22000c1e1d00 */
[C---:B------:R-:W-:Y:S02]  /*0790*/  SHF.L.U32 R3, R0.reuse, 0x3, RZ ;  /* 0x0000000300037819 */ /* 0x040fe400000006ff */
[----:B------:R-:W-:Y:S02]  /*07a0*/  SHF.L.U64.HI R138, R0, 0x3, RZ ;  /* 0x00000003008a7819 */ /* 0x000fe400000102ff */
[----:B------:R-:W-:-:S04]  /*07b0*/  IADD3 R140, P1, R3, UR12, RZ ;  /* 0x0000000c038c7c10 */ /* 0x000fc8000ff3e0ff */
[----:B------:R-:W-:Y:S02]  /*07c0*/  IADD3.X R141, R138, UR13, RZ, P1, !PT ;  /* 0x0000000d8a8d7c10 */ /* 0x000fe40008ffe4ff */
[----:B-1----:R-:W-:-:S03]  /*07d0*/  @P0 IADD3 R142, P1, R3, R142, RZ ;  /* 0x0000008e038e0210 */ /* 0x002fc60007f3e0ff */
[----:B------:R-:W5:Y:S01]  /*07e0*/  LDG.E.64 R100, desc[UR4][R140.64] ;  /* 0x000000048c647981 */ /* 0x000f62000c1e1b00 */
        /* <DEDUP_REMOVED lines=17> */
[----:B0-----:R-:W-:Y:S01]  /*0900*/  FMUL.FTZ R138, R169, R144 ;  /* 0x00000090a98a7220 */ /* 0x001fe20000410000 */
[--C-:B----4-:R-:W-:Y:S02]  /*0910*/  HADD2.F32 R93, -RZ, R96.reuse.H0_H0 ;  /* 0x20000060ff5d7230 */ /* 0x110fe40000004100 */
[----:B------:R-:W-:-:S03]  /*0920*/  HADD2.F32 R96, -RZ, R96.H1_H1 ;  /* 0x30000060ff607230 */ /* 0x000fc60000004100 */
[----:B------:R-:W-:Y:S01]  /*0930*/  FMUL.FTZ R140, R135, R93 ;  /* 0x0000005d878c7220 */ /* 0x000fe20000410000 */
[--C-:B------:R-:W-:Y:S02]  /*0940*/  HADD2.F32 R95, -RZ, R97.reuse.H0_H0 ;  /* 0x20000061ff5f7230 */ /* 0x100fe40000004100 */
[----:B------:R-:W-:Y:S01]  /*0950*/  FMUL.FTZ R141, R134, R96 ;  /* 0x00000060868d7220 */ /* 0x000fe20000410000 */
[----:B------:R-:W-:Y:S01]  /*0960*/  FADD.FTZ R88, RZ, R140 ;  /* 0x0000008cff587221 */ /* 0x000fe20000010000 */
[----:B------:R-:W-:Y:S01]  /*0970*/  FFMA.FTZ R89, R3, R140, RZ ;  /* 0x0000008c03597223 */ /* 0x000fe200000100ff */
[----:B------:R-:W-:Y:S01]  /*0980*/  FADD.FTZ R152, -R189, R91 ;  /* 0x0000005bbd987221 */ /* 0x000fe20000010100 */
[----:B------:R-:W-:Y:S02]  /*0990*/  HADD2.F32 R97, -RZ, R97.H1_H1 ;  /* 0x30000061ff617230 */ /* 0x000fe40000004100 */
[----:B------:R-:W-:Y:S01]  /*09a0*/  FADD.FTZ R91, R88, R141 ;  /* 0x0000008d585b7221 */ /* 0x000fe20000010000 */
[----:B------:R-:W-:Y:S01]  /*09b0*/  FMUL.FTZ R139, R169, R94 ;  /* 0x0000005ea98b7220 */ /* 0x000fe20000410000 */
[----:B------:R-:W-:Y:S01]  /*09c0*/  FMUL.FTZ R144, R133, R95 ;  /* 0x0000005f85907220 */ /* 0x000fe20000410000 */
[----:B------:R-:W-:Y:S01]  /*09d0*/  FFMA.FTZ R88, R138, R141, R89 ;  /* 0x0000008d8a587223 */ /* 0x000fe20000010059 */
[----:B------:R-:W-:-:S02]  /*09e0*/  HADD2.F32 R147, -RZ, R98.H0_H0 ;  /* 0x20000062ff937230 */ /* 0x000fc40000004100 */
[----:B------:R-:W-:Y:S01]  /*09f0*/  FADD.FTZ R150, -R189, R90 ;  /* 0x0000005abd967221 */ /* 0x000fe20000010100 */
[----:B------:R-:W-:Y:S01]  /*0a00*/  FMUL.FTZ R142, R169, R146 ;  /* 0x00000092a98e7220 */ /* 0x000fe20000410000 */
[----:B------:R-:W-:Y:S01]  /*0a10*/  FMUL.FTZ R143, R132, R97 ;  /* 0x00000061848f7220 */ /* 0x000fe20000410000 */
[----:B------:R-:W-:Y:S01]  /*0a20*/  FADD.FTZ R90, R91, R144 ;  /* 0x000000905b5a7221 */ /* 0x000fe20000010000 */
[----:B------:R-:W-:Y:S01]  /*0a30*/  FFMA.FTZ R89, R139, R144, R88 ;  /* 0x000000908b597223 */ /* 0x000fe20000010058 */
[----:B------:R-:W-:Y:S02]  /*0a40*/  HADD2.F32 R98, -RZ, R98.H1_H1 ;  /* 0x30000062ff627230 */ /* 0x000fe40000004100 */
[----:B------:R-:W-:Y:S01]  /*0a50*/  FMUL.FTZ R146, R131, R147 ;  /* 0x0000009383927220 */ /* 0x000fe20000410000 */
[----:B------:R-:W-:Y:S01]  /*0a60*/  FADD.FTZ R91, R90, R143 ;  /* 0x0000008f5a5b7221 */ /* 0x000fe20000010000 */
[----:B------:R-:W-:Y:S01]  /*0a70*/  FFMA.FTZ R88, R142, R143, R89 ;  /* 0x0000008f8e587223 */ /* 0x000fe20000010059 */
[----:B------:R-:W-:-:S02]  /*0a80*/  HADD2.F32 R151, -RZ, R99.H0_H0 ;  /* 0x20000063ff977230 */ /* 0x000fc40000004100 */
[----:B------:R-:W-:Y:S01]  /*0a90*/  FADD.FTZ R20, R20, R147 ;  /* 0x0000009314147221 */ /* 0x000fe20000010000 */
[----:B------:R-:W-:Y:S01]  /*0aa0*/  FFMA.FTZ R44, R145, R147, R44 ;  /* 0x00000093912c7223 */ /* 0x000fe2000001002c */
[----:B------:R-:W-:Y:S01]  /*0ab0*/  FMUL.FTZ R148, R169, R148 ;  /* 0x00000094a9947220 */ /* 0x000fe20000410000 */
        /* <DEDUP_REMOVED lines=28> */
.L_x_2045:
[----:B------:R-:W-:Y:S05]  /*0c80*/  BSYNC B0 ;  /* 0x0000000000007941 */ /* 0x000fea0003800000 */
.L_x_2044:
[----:B------:R-:W-:Y:S04]  /*0c90*/  BSSY B0, `(.L_x_2046) ;  /* 0x000005b000007945 */ /* 0x000fe80003800000 */
[----:B------:R-:W-:Y:S05]  /*0ca0*/  @!P3 BRA `(.L_x_2047) ;  /* 0x000000040064b947 */ /* 0x000fea0003800000 */
[----:B------:R-:W0:Y:S01]  /*0cb0*/  LDC.64 R92, c[0x0][0x2b8] ;  /* 0x0000ae00ff5c7b82 */ /* 0x000e220000000a00 */
[C---:B------:R-:W-:Y:S02]  /*0cc0*/  LEA R158, P1, R192.reuse, UR10, 0x5 ;  /* 0x0000000ac09e7c11 */ /* 0x040fe4000f8228ff */
[----:B------:R-:W-:Y:S02]  /*0cd0*/  ISETP.NE.U32.AND P0, PT, RZ, UR14, PT ;  /* 0x0000000eff007c0c */ /* 0x000fe4000bf05070 */
[----:B------:R-:W-:Y:S02]  /*0ce0*/  LEA.HI.X R159, R192, UR11, RZ, 0x5, P1 ;  /* 0x0000000bc09f7c11 */ /* 0x000fe400088f2cff */
[----:B------:R-:W-:-:S03]  /*0cf0*/  ISETP.NE.AND.EX P0, PT, RZ, UR15, PT, P0 ;  /* 0x0000000fff007c0c */ /* 0x000fc6000bf05300 */
[----:B------:R-:W2:Y:S04]  /*0d00*/  LDG.E.128 R88, desc[UR4][R158.64] ;  /* 0x000000049e587981 */ /* 0x000ea8000c1e1d00 */
[----:B------:R2:W3:Y:S06]  /*0d10*/  LDG.E.128 R96, desc[UR4][R158.64+0x10] ;  /* 0x000010049e607981 */ /* 0x0004ec000c1e1d00 */
[----:B------:R-:W1:Y:S01]  /*0d20*/  @P0 LDC.64 R106, c[0x0][0x248] ;  /* 0x00009200ff6a0b82 */ /* 0x000e620000000a00 */
[----:B0-----:R-:W-:-:S06]  /*0d30*/  IMAD.WIDE.U32 R92, R192, 0x10, R92 ;  /* 0x00000010c05c7825 */ /* 0x001fcc00078e005c */
[----:B------:R-:W4:Y:S01]  /*0d40*/  LDG.E.128 R92, desc[UR4][R92.64] ;  /* 0x000000045c5c7981 */ /* 0x000f22000c1e1d00 */
[C---:B------:R-:W-:Y:S02]  /*0d50*/  SHF.L.U32 R161, R192.reuse, 0x3, RZ ;  /* 0x00000003c0a17819 */ /* 0x040fe400000006ff */
[----:B------:R-:W-:Y:S02]  /*0d60*/  SHF.L.U64.HI R156, R192, 0x3, RZ ;  /* 0x00000003c09c7819 */ /* 0x000fe400000102ff */
[----:B------:R-:W-:-:S04]  /*0d70*/  IADD3 R154, P1, R161, UR12, RZ ;  /* 0x0000000ca19a7c10 */ /* 0x000fc8000ff3e0ff */
[----:B------:R-:W-:Y:S02]  /*0d80*/  IADD3.X R155, R156, UR13, RZ, P1, !PT ;  /* 0x0000000d9c9b7c10 */ /* 0x000fe40008ffe4ff */
[----:B-1----:R-:W-:-:S04]  /*0d90*/  @P0 IADD3 R160, P1, R161, R106, RZ ;  /* 0x0000006aa1a00210 */ /* 0x002fc80007f3e0ff */
[----:B------:R-:W-:Y:S02]  /*0da0*/  @P0 IADD3.X R161, R156, R107, RZ, P1, !PT ;  /* 0x0000006b9ca10210 */ /* 0x000fe40000ffe4ff */
[----:B------:R-:W-:Y:S01]  /*0db0*/  ISETP.NE.U32.AND P1, PT, RZ, UR8, PT ;  /* 0x00000008ff007c0c */ /* 0x000fe2000bf25070 */
[----:B------:R0:W5:Y:S03]  /*0dc0*/  LDG.E.64 R106, desc[UR4][R154.64] ;  /* 0x000000049a6a7981 */ /* 0x000166000c1e1b00 */
[----:B------:R-:W-:Y:S01]  /*0dd0*/  ISETP.NE.AND.EX P1, PT, RZ, UR9, PT, P1 ;  /* 0x00000009ff007c0c */ /* 0x000fe2000bf25310 */
[----:B------:R1:W5:-:S12]  /*0de0*/  @P0 LDG.E.64 R104, desc[UR4][R160.64] ;  /* 0x00000004a0680981 */ /* 0x000358000c1e1b00 */
        /* <DEDUP_REMOVED lines=8> */
[----:B---3--:R-:W-:Y:S02]  /*0e70*/  FADD.FTZ R96, -R189, R96 ;  /* 0x00000060bd607221 */ /* 0x008fe40000010100 */
[----:B-----5:R-:W-:Y:S01]  /*0e80*/  FMUL.FTZ R153, R169, R88 ;  /* 0x00000058a9997220 */ /* 0x020fe20000410000 */
[----:B------:R-:W-:Y:S01]  /*0e90*/  FADD.FTZ R162, -R189, R91 ;  /* 0x0000005bbda27221 */ /* 0x000fe20000010100 */
[C---:B0-----:R-:W-:Y:S01]  /*0ea0*/  FMUL.FTZ R155, R169.reuse, R90 ;  /* 0x0000005aa99b7220 */ /* 0x041fe20000410000 */
[C---:B-1----:R-:W-:Y:S01]  /*0eb0*/  FMUL.FTZ R161, R169.reuse, R96 ;  /* 0x00000060a9a17220 */ /* 0x042fe20000410000 */
[----:B------:R-:W-:Y:S01]  /*0ec0*/  FMUL.FTZ R154, R169, R158 ;  /* 0x0000009ea99a7220 */ /* 0x000fe20000410000 */
[----:B----4-:R-:W-:-:S02]  /*0ed0*/  HADD2.F32 R89, -RZ, R92.H0_H0 ;  /* 0x2000005cff597230 */ /* 0x010fc40000004100 */
[----:B------:R-:W-:-:S03]  /*0ee0*/  HADD2.F32 R92, -RZ, R92.H1_H1 ;  /* 0x3000005cff5c7230 */ /* 0x000fc60000004100 */
[-C--:B------:R-:W-:Y:S01]  /*0ef0*/  FMUL.FTZ R156, R127, R89.reuse ;  /* 0x000000597f9c7220 */ /* 0x080fe20000410000 */
[----:B------:R-:W-:Y:S02]  /*0f00*/  HADD2.F32 R91, -RZ, R94.H0_H0 ;  /* 0x2000005eff5b7230 */ /* 0x000fe40000004100 */
[----:B------:R-:W-:Y:S01]  /*0f10*/  FADD.FTZ R16, R16, R89 ;  /* 0x0000005910107221 */ /* 0x000fe20000010000 */
[--C-:B------:R-:W-:Y:S02]  /*0f20*/  HADD2.F32 R160, -RZ, R93.reuse.H0_H0 ;  /* 0x2000005dffa07230 */ /* 0x100fe40000004100 */
[----:B------:R-:W-:Y:S01]  /*0f30*/  FFMA.FTZ R40, R153, R89, R40 ;  /* 0x0000005999287223 */ /* 0x000fe20000010028 */
[----:B------:R-:W-:Y:S01]  /*0f40*/  FMUL.FTZ R157, R126, R92 ;  /* 0x0000005c7e9d7220 */ /* 0x000fe20000410000 */
[----:B------:R-:W-:Y:S01]  /*0f50*/  FADD.FTZ R88, R191, R156 ;  /* 0x0000009cbf587221 */ /* 0x000fe20000010000 */
[----:B------:R-:W-:Y:S01]  /*0f60*/  FFMA.FTZ R89, R153, R156, R190 ;  /* 0x0000009c99597223 */ /* 0x000fe200000100be */
[----:B------:R-:W-:Y:S01]  /*0f70*/  FMUL.FTZ R158, R169, R162 ;  /* 0x000000a2a99e7220 */ /* 0x000fe20000410000 */
[----:B------:R-:W-:Y:S01]  /*0f80*/  FADD.FTZ R12, R12, R91 ;  /* 0x0000005b0c0c7221 */ /* 0x000fe20000010000 */
[-C--:B------:R-:W-:Y:S01]  /*0f90*/  FFMA.FTZ R36, R161, R91.reuse, R36 ;  /* 0x0000005ba1247223 */ /* 0x080fe20000010024 */
[----:B------:R-:W-:Y:S01]  /*0fa0*/  FMUL.FTZ R162, R123, R91 ;  /* 0x0000005b7ba27220 */ /* 0x000fe20000410000 */
[----:B------:R-:W-:-:S02]  /*0fb0*/  HADD2.F32 R93, -RZ, R93.H1_H1 ;  /* 0x3000005dff5d7230 */ /* 0x000fc40000004100 */
[----:B------:R-:W-:Y:S01]  /*0fc0*/  FADD.FTZ R18, R18, R160 ;  /* 0x000000a012127221 */ /* 0x000fe20000010000 */
[-C--:B------:R-:W-:Y:S01]  /*0fd0*/  FFMA.FTZ R42, R155, R160.reuse, R42 ;  /* 0x000000a09b2a7223 */ /* 0x080fe2000001002a */
[----:B------:R-:W-:Y:S01]  /*0fe0*/  FADD.FTZ R91, R88, R157 ;  /* 0x0000009d585b7221 */ /* 0x000fe20000010000 */
[----:B------:R-:W-:Y:S01]  /*0ff0*/  FMUL.FTZ R160, R125, R160 ;  /* 0x000000a07da07220 */ /* 0x000fe20000410000 */
[----:B------:R-:W-:Y:S01]  /*1000*/  FFMA.FTZ R88, R154, R157, R89 ;  /* 0x0000009d9a587223 */ /* 0x000fe20000010059 */
[----:B------:R-:W-:Y:S02]  /*1010*/  FMUL.FTZ R159, R124, R93 ;  /* 0x0000005d7c9f7220 */ /* 0x000fe40000410000 */
[----:B------:R-:W-:Y:S01]  /*1020*/  FADD.FTZ R90, R91, R160 ;  /* 0x000000a05b5a7221 */ /* 0x000fe20000010000 */
[----:B------:R-:W-:Y:S01]  /*1030*/  FFMA.FTZ R89, R155, R160, R88 ;  /* 0x000000a09b597223 */ /* 0x000fe20000010058 */
[----:B------:R-:W-:Y:S02]  /*1040*/  HADD2.F32 R94, -RZ, R94.H1_H1 ;  /* 0x3000005eff5e7230 */ /* 0x000fe40000004100 */
[C---:B------:R-:W-:Y:S01]  /*1050*/  FADD.FTZ R98, -R189.reuse, R98 ;  /* 0x00000062bd627221 */ /* 0x040fe20000010100 */
[----:B------:R-:W-:Y:S01]  /*1060*/  FADD.FTZ R164, -R189, R97 ;  /* 0x00000061bda47221 */ /* 0x000fe20000010100 */
[----:B------:R-:W-:Y:S01]  /*1070*/  FADD.FTZ R91, R90, R159 ;  /* 0x0000009f5a5b7221 */ /* 0x000fe20000010000 */
[----:B------:R-:W-:Y:S01]  /*1080*/  FFMA.FTZ R88, R158, R159, R89 ;  /* 0x0000009f9e587223 */ /* 0x000fe20000010059 */
[----:B------:R-:W-:-:S02]  /*1090*/  HADD2.F32 R166, -RZ, R95.H0_H0 ;  /* 0x2000005fffa67230 */ /* 0x000fc40000004100 */
[C---:B------:R-:W-:Y:S01]  /*10a0*/  FMUL.FTZ R165, R169.reuse, R98 ;  /* 0x00000062a9a57220 */ /* 0x040fe20000410000 */
[----:B------:R-:W-:Y:S01]  /*10b0*/  FMUL.FTZ R164, R169, R164 ;  /* 0x000000a4a9a47220 */ /* 0x000fe20000410000 */
[----:B------:R-:W-:Y:S01]  /*10c0*/  FMUL.FTZ R163, R122, R94 ;  /* 0x0000005e7aa37220 */ /* 0x000fe20000410000 */
[----:B------:R-:W-:Y:S01]  /*10d0*/  FADD.FTZ R90, R91, R162 ;  /* 0x000000a25b5a7221 */ /* 0x000fe20000010000 */
[----:B------:R-:W-:Y:S01]  /*10e0*/  FFMA.FTZ R89, R161, R162, R88 ;  /* 0x000000a2a1597223 */ /* 0x000fe20000010058 */
[----:B------:R-:W-:Y:S02]  /*10f0*/  HADD2.F32 R95, -RZ, R95.H1_H1 ;  /* 0x3000005fff5f7230 */ /* 0x000fe40000004100 */
[----:B------:R-:W-:Y:S01]  /*1100*/  FADD.FTZ R14, R14, R166 ;  /* 0x000000a60e0e7221 */ /* 0x000fe20000010000 */
[-C--:B------:R-:W-:Y:S01]  /*1110*/  FFMA.FTZ R38, R165, R166.reuse, R38 ;  /* 0x000000a6a5267223 */ /* 0x080fe20000010026 */
[----:B------:R-:W-:Y:S01]  /*1120*/  FADD.FTZ R168, -R189, R99 ;  /* 0x00000063bda87221 */ /* 0x000fe20000010100 */
        /* <DEDUP_REMOVED lines=17> */
.L_x_2047:
[----:B------:R-:W-:Y:S05]  /*1240*/  BSYNC B0 ;  /* 0x0000000000007941 */ /* 0x000fea0003800000 */
.L_x_2046:
[----:B------:R-:W-:Y:S04]  /*1250*/  BSSY B0, `(.L_x_2048) ;  /* 0x000005a000007945 */ /* 0x000fe80003800000 */
[----:B------:R-:W-:Y:S05]  /*1260*/  @!P4 BRA `(.L_x_2049) ;  /* 0x000000040060c947 */ /* 0x000fea0003800000 */
[----:B------:R-:W-:Y:S01]  /*1270*/  ISETP.NE.U32.AND P0, PT, RZ, UR14, PT ;  /* 0x0000000eff007c0c */ /* 0x000fe2000bf05070 */
[----:B------:R-:W0:Y:S01]  /*1280*/  LDC.64 R96, c[0x0][0x2b8] ;  /* 0x0000ae00ff607b82 */ /* 0x000e220000000a00 */
[C---:B------:R-:W-:Y:S02]  /*1290*/  LEA R178, P1, R192.reuse, UR10, 0x5 ;  /* 0x0000000ac0b27c11 */ /* 0x040fe4000f8228ff */
[----:B------:R-:W-:Y:S02]  /*12a0*/  ISETP.NE.AND.EX P0, PT, RZ, UR15, PT, P0 ;  /* 0x0000000fff007c0c */ /* 0x000fe4000bf05300 */
[C---:B------:R-:W-:Y:S02]  /*12b0*/  SHF.L.U32 R171, R192.reuse, 0x3, RZ ;  /* 0x00000003c0ab7819 */ /* 0x040fe400000006ff */
[----:B------:R-:W-:Y:S02]  /*12c0*/  LEA.HI.X R179, R192, UR11, RZ, 0x5, P1 ;  /* 0x0000000bc0b37c11 */ /* 0x000fe400088f2cff */
[----:B------:R-:W-:-:S02]  /*12d0*/  SHF.R.U32.HI R88, RZ, 0x1d, R192 ;  /* 0x0000001dff587819 */ /* 0x000fc400000116c0 */
[----:B------:R-:W-:Y:S01]  /*12e0*/  IADD3 R110, P1, R171, UR12, RZ ;  /* 0x0000000cab6e7c10 */ /* 0x000fe2000ff3e0ff */
[----:B------:R-:W2:Y:S03]  /*12f0*/  LDG.E.128 R92, desc[UR4][R178.64+0x10] ;  /* 0x00001004b25c7981 */ /* 0x000ea6000c1e1d00 */
[----:B------:R-:W-:Y:S01]  /*1300*/  IADD3.X R111, R88, UR13, RZ, P1, !PT ;  /* 0x0000000d586f7c10 */ /* 0x000fe20008ffe4ff */
[----:B------:R-:W1:Y:S05]  /*1310*/  @P0 LDC.64 R90, c[0x0][0x248] ;  /* 0x00009200ff5a0b82 */ /* 0x000e6a0000000a00 */
[----:B------:R-:W5:Y:S01]  /*1320*/  LDG.E.64 R110, desc[UR4][R110.64] ;  /* 0x000000046e6e7981 */ /* 0x000f62000c1e1b00 */
[----:B0-----:R-:W-:-:S06]  /*1330*/  IMAD.WIDE.U32 R96, R192, 0x10, R96 ;  /* 0x00000010c0607825 */ /* 0x001fcc00078e0060 */
[----:B------:R-:W3:Y:S01]  /*1340*/  LDG.E.128 R96, desc[UR4][R96.64] ;  /* 0x0000000460607981 */ /* 0x000ee2000c1e1d00 */
[----:B-1----:R-:W-:-:S04]  /*1350*/  @P0 IADD3 R170, P1, R171, R90, RZ ;  /* 0x0000005aabaa0210 */ /* 0x002fc80007f3e0ff */
[----:B------:R-:W-:Y:S02]  /*1360*/  @P0 IADD3.X R171, R88, R91, RZ, P1, !PT ;  /* 0x0000005b58ab0210 */ /* 0x000fe40000ffe4ff */
[----:B------:R0:W4:Y:S01]  /*1370*/  LDG.E.128 R88, desc[UR4][R178.64] ;  /* 0x00000004b2587981 */ /* 0x000122000c1e1d00 */
        /* <DEDUP_REMOVED lines=10> */
[C---:B0----5:R-:W-:Y:S01]  /*1420*/  FMUL.FTZ R179, R169.reuse, R92 ;  /* 0x0000005ca9b37220 */ /* 0x061fe20000410000 */
[C---:B------:R-:W-:Y:S01]  /*1430*/  FMUL.FTZ R183, R169.reuse, R94 ;  /* 0x0000005ea9b77220 */ /* 0x040fe20000410000 */
[----:B------:R-:W-:Y:S01]  /*1440*/  FMUL.FTZ R184, R169, R184 ;  /* 0x000000b8a9b87220 */ /* 0x000fe20000410000 */
[C---:B----4-:R-:W-:Y:S01]  /*1450*/  FADD.FTZ R180, -R189.reuse, R89 ;  /* 0x00000059bdb47221 */ /* 0x050fe20000010100 */
[--C-:B---3--:R-:W-:Y:S02]  /*1460*/  HADD2.F32 R89, -RZ, R96.reuse.H0_H0 ;  /* 0x20000060ff597230 */ /* 0x108fe40000004100 */
[C---:B------:R-:W-:Y:S01]  /*1470*/  FADD.FTZ R88, -R189.reuse, R88 ;  /* 0x00000058bd587221 */ /* 0x040fe20000010100 */
[C---:B------:R-:W-:Y:S01]  /*1480*/  FADD.FTZ R90, -R189.reuse, R90 ;  /* 0x0000005abd5a7221 */ /* 0x040fe20000010100 */
[----:B------:R-:W-:Y:S02]  /*1490*/  HADD2.F32 R96, -RZ, R96.H1_H1 ;  /* 0x30000060ff607230 */ /* 0x000fe40000004100 */
[----:B------:R-:W-:Y:S01]  /*14a0*/  FADD.FTZ R182, -R189, R91 ;  /* 0x0000005bbdb67221 */ /* 0x000fe20000010100 */
[----:B-1----:R-:W-:Y:S01]  /*14b0*/  FMUL.FTZ R171, R169, R88 ;  /* 0x00000058a9ab7220 */ /* 0x002fe20000410000 */
[----:B------:R-:W-:Y:S01]  /*14c0*/  FMUL.FTZ R172, R119, R89 ;  /* 0x0000005977ac7220 */ /* 0x000fe20000410000 */
[----:B------:R-:W-:-:S02]  /*14d0*/  HADD2.F32 R91, -RZ, R97.H0_H0 ;  /* 0x20000061ff5b7230 */ /* 0x000fc40000004100 */
        /* <DEDUP_REMOVED lines=13> */
[--C-:B------:R-:W-:Y:S02]  /*15b0*/  HADD2.F32 R93, -RZ, R98.reuse.H0_H0 ;  /* 0x20000062ff5d7230 */ /* 0x100fe40000004100 */
        /* <DEDUP_REMOVED lines=35> */
.L_x_2049:
[----:B------:R-:W-:Y:S05]  /*17f0*/  BSYNC B0 ;  /* 0x0000000000007941 */ /* 0x000fea0003800000 */
.L_x_2048:
[----:B------:R-:W-:Y:S01]  /*1800*/  UMOV UR6, 0xffffffff ;  /* 0xffffffff00067882 */ /* 0x000fe20000000000 */
[----:B------:R-:W-:Y:S02]  /*1810*/  LOP3.LUT R88, R187, 0x7fffffc, RZ, 0xc0, !PT ;  /* 0x07fffffcbb587812 */ /* 0x000fe400078ec0ff */
[----:B------:R-:W-:Y:S02]  /*1820*/  LOP3.LUT P0, RZ, R176, 0x1f, RZ, 0xc0, !PT ;  /* 0x0000001fb0ff7812 */ /* 0x000fe4000780c0ff */
        /* <DEDUP_REMOVED lines=20> */
.L_x_2072:
        /* <DEDUP_REMOVED lines=85> */
[----:B------:R-:W-:-:S02]  /*1ec0*/  @P0 F2FP.F16.F32.PACK_AB R98, RZ, R98 ;  /* 0x00000062ff62023e */ /* 0x000fc400000000ff */
        /* <DEDUP_REMOVED lines=30> */
[----:B------:R-:W-:Y:S01]  /*20b0*/  @P0 F2FP.F16.F32.PACK_AB R92, RZ, R90 ;  /* 0x0000005aff5c023e */ /* 0x000fe200000000ff */
[----:B-1----:R-:W-:Y:S01]  /*20c0*/  IMAD.WIDE.U32 R94, R0, 0x10, R94 ;  /* 0x00000010005e7825 */ /* 0x002fe200078e005e */
[----:B------:R-:W-:Y:S01]  /*20d0*/  @P0 FSEL R192, R192, RZ, P6 ;  /* 0x000000ffc0c00208 */ /* 0x000fe20003000000 */
[----:B------:R0:W-:Y:S01]  /*20e0*/  @P1 STG.E.128 desc[UR4][R88.64+0x10], R80 ;  /* 0x0000105058001986 */ /* 0x0001e2000c101d04 */
[----:B------:R-:W-:Y:S02]  /*20f0*/  @P0 LOP3.LUT P1, RZ, R103, 0xff000000, RZ, 0xc0, !PT ;  /* 0xff00000067ff0812 */ /* 0x000fe4000782c0ff */
[----:B------:R-:W-:-:S02]  /*2100*/  @P0 F2FP.F16.F32.PACK_AB R189, RZ, R189 ;  /* 0x000000bdffbd023e */ /* 0x000fc400000000ff */
[C---:B------:R-:W-:Y:S02]  /*2110*/  @P0 FSEL R90, R194.reuse, RZ, P1 ;  /* 0x000000ffc25a0208 */ /* 0x040fe40000800000 */
[----:B------:R-:W-:Y:S02]  /*2120*/  LOP3.LUT P1, RZ, R101, 0xff000000, RZ, 0xc0, !PT ;  /* 0xff00000065ff7812 */ /* 0x000fe4000782c0ff */
[----:B------:R-:W-:Y:S02]  /*2130*/  @P0 F2FP.F16.F32.PACK_AB R192, RZ, R192 ;  /* 0x000000c0ffc0023e */ /* 0x000fe400000000ff */
[----:B------:R-:W-:Y:S02]  /*2140*/  @P0 F2FP.F16.F32.PACK_AB R93, RZ, R93 ;  /* 0x0000005dff5d023e */ /* 0x000fe400000000ff */
[----:B------:R-:W-:Y:S02]  /*2150*/  FSEL R194, R194, RZ, P1 ;  /* 0x000000ffc2c27208 */ /* 0x000fe40000800000 */
        /* <DEDUP_REMOVED lines=9> */
[----:B0-----:R-:W-:Y:S02]  /*21f0*/  F2FP.F16.F32.PACK_AB R89, R198, R197 ;  /* 0x000000c5c659723e */ /* 0x001fe400000000ff */
[----:B------:R-:W-:Y:S02]  /*2200*/  F2FP.F16.F32.PACK_AB R88, R196, R195 ;  /* 0x000000c3c458723e */ /* 0x000fe400000000ff */
        /* <DEDUP_REMOVED lines=9> */
.L_x_2052:
[----:B------:R-:W-:Y:S05]  /*22a0*/  BSYNC B0 ;  /* 0x0000000000007941 */ /* 0x000fea0003800000 */
.L_x_2051:
        /* <DEDUP_REMOVED lines=123> */
.L_x_2054:
[----:B------:R-:W-:Y:S05]  /*2a60*/  BSYNC B0 ;  /* 0x0000000000007941 */ /* 0x000fea0003800000 */
.L_x_2053:
        /* <DEDUP_REMOVED lines=120> */
[----:B------:R-:W-:-:S05]  /*31f0*/  @P0 PRMT R87, R87, 0x5410, R97 ;  /* 0x0000541057570816 */ /* 0x000fca0000000061 */
[----:B------:R2:W-:Y:S02]  /*3200*/  @P0 STG.E.128 desc[UR4][R92.64], R84 ;  /* 0x000000545c000986 */ /* 0x0005e4000c101d04 */
.L_x_2056:
[----:B------:R-:W-:Y:S05]  /*3210*/  BSYNC B0 ;  /* 0x0000000000007941 */ /* 0x000fea0003800000 */
.L_x_2055:
[----:B------:R-:W-:Y:S02]  /*3220*/  IADD3 R2, R2, UR20, RZ ;  /* 0x0000001402027c10 */ /* 0x000fe4000fffe0ff */
[----:B------:R-:W-:Y:S02]  /*3230*/  SEL R0, RZ, 0x1, P5 ;  /* 0x00000001ff007807 */ /* 0x000fe40002800000 */
[----:B------:R-:W-:-:S13]  /*3240*/  ISETP.GE.AND P0, PT, R2, UR21, PT ;  /* 0x0000001502007c0c */ /* 0x000fda000bf06270 */
[----:B------:R-:W-:Y:S05]  /*3250*/  @!P0 BRA `(.L_x_2057) ;  /* 0xffffffd000d88947 */ /* 0x000fea000383ffff */
.L_x_2043:
        /* <DEDUP_REMOVED lines=9> */
[----:B-----5:R-:W4:Y:S01]  /*32f0*/  LDC.64 R52, c[0x0][0x2d8] ;  /* 0x0000b600ff347b82 */ /* 0x020f220000000a00 */
[----:B---3--:R-:W-:-:S05]  /*3300*/  IMAD.WIDE.U32 R2, R137, 0x20, R2 ;  /* 0x0000002089027825 */ /* 0x008fca00078e0002 */
[----:B------:R3:W-:Y:S01]  /*3310*/  STG.E.128 desc[UR4][R2.64], R24 ;  /* 0x0000001802007986 */ /* 0x0007e2000c101d04 */
[----:B----4-:R-:W-:-:S03]  /*3320*/  IMAD.WIDE.U32 R52, R137, 0x20, R52 ;  /* 0x0000002089347825 */ /* 0x010fc600078e0034 */
[----:B------:R3:W-:Y:S01]  /*3330*/  STG.E.128 desc[UR4][R2.64+0x10], R20 ;  /* 0x0000101402007986 */ /* 0x0007e2000c101d04 */
[----:B------:R-:W-:-:S03]  /*3340*/  IADD3 R137, R137, 0x80, RZ ;  /* 0x0000008089897810 */ /* 0x000fc60007ffe0ff */
[----:B------:R3:W-:Y:S04]  /*3350*/  STG.E.128 desc[UR4][R52.64], R48 ;  /* 0x0000003034007986 */ /* 0x0007e8000c101d04 */
[----:B------:R3:W-:Y:S02]  /*3360*/  STG.E.128 desc[UR4][R52.64+0x10], R44 ;  /* 0x0000102c34007986 */ /* 0x0007e4000c101d04 */
.L_x_2059:
[----:B------:R-:W-:Y:S05]  /*3370*/  BSYNC B0 ;  /* 0x0000000000007941 */ /* 0x000fea0003800000 */
.L_x_2058:
        /* <DEDUP_REMOVED lines=11> */
.L_x_2061:
[----:B------:R-:W-:Y:S05]  /*3430*/  BSYNC B0 ;  /* 0x0000000000007941 */ /* 0x000fea0003800000 */
.L_x_2060:
        /* <DEDUP_REMOVED lines=10> */
.L_x_2050:
[----:B------:R-:W-:Y:S01]  /*34e0*/  HFMA2.MMA R192, -RZ, RZ, 0, 9.5367431640625e-07 ;  /* 0x00000010ffc07435 */ /* 0x000fe200000001ff */
[----:B------:R-:W-:Y:S02]  /*34f0*/  MOV R189, R191 ;  /* 0x000000bf00bd7202 */ /* 0x000fe40000000f00 */
[----:B------:R-:W-:Y:S02]  /*3500*/  MOV R193, 0x1f ;  /* 0x0000001f00c17802 */ /* 0x000fe40000000f00 */
[----:B------:R-:W-:-:S07]  /*3510*/  MOV R98, 0xffffffff ;  /* 0xffffffff00627802 */ /* 0x000fce0000000f00 */
[----:B-----5:R-:W-:Y:S05]  /*3520*/  WARPSYNC.COLLECTIVE R98, `(.L_x_2062) ;  /* 0x0000000062087348 */ /* 0x020fea0003c00000 */
[----:B------:R0:W1:Y:S02]  /*3530*/  SHFL.DOWN P1, R99, R189, R192, R193 ;  /* 0x080000c0bd637389 */ /* 0x00006400000200c1 */
[----:B01---5:R-:W-:Y:S01]  /*3540*/  ENDCOLLECTIVE ;  /* 0x000000000000791b */ /* 0x023fe20003800000 */
.L_x_2062:
[----:B------:R-:W-:Y:S02]  /*3550*/  MOV R189, R190 ;  /* 0x000000be00bd7202 */ /* 0x000fe40000000f00 */
[----:B------:R-:W-:-:S07]  /*3560*/  MOV R90, R99 ;  /* 0x00000063005a7202 */ /* 0x000fce0000000f00 */
[----:B------:R-:W-:Y:S05]  /*3570*/  WARPSYNC.COLLECTIVE R98, `(.L_x_2063) ;  /* 0x0000000062087348 */ /* 0x000fea0003c00000 */
[----:B------:R0:W1:Y:S02]  /*3580*/  SHFL.DOWN P1, R99, R189, R192, R193 ;  /* 0x080000c0bd637389 */ /* 0x00006400000200c1 */
[----:B01----:R-:W-:Y:S01]  /*3590*/  ENDCOLLECTIVE ;  /* 0x000000000000791b */ /* 0x003fe20003800000 */
.L_x_2063:
[----:B------:R-:W-:Y:S01]  /*35a0*/  FADD.FTZ R90, R90, R191 ;  /* 0x000000bf5a5a7221 */ /* 0x000fe20000010000 */
[----:B------:R-:W-:-:S04]  /*35b0*/  HFMA2.MMA R192, -RZ, RZ, 0, 4.76837158203125e-07 ;  /* 0x00000008ffc07435 */ /* 0x000fc800000001ff */
[----:B------:R-:W-:Y:S02]  /*35c0*/  MOV R189, R90 ;  /* 0x0000005a00bd7202 */ /* 0x000fe40000000f00 */
[----:B------:R-:W-:-:S07]  /*35d0*/  MOV R89, R99 ;  /* 0x0000006300597202 */ /* 0x000fce0000000f00 */
[----:B------:R-:W-:Y:S05]  /*35e0*/  WARPSYNC.COLLECTIVE R98, `(.L_x_2064) ;  /* 0x0000000062087348 */ /* 0x000fea0003c00000 */
[----:B------:R0:W1:Y:S02]  /*35f0*/  SHFL.DOWN P1, R99, R189, R192, R193 ;  /* 0x080000c0bd637389 */ /* 0x00006400000200c1 */
[----:B01----:R-:W-:Y:S01]  /*3600*/  ENDCOLLECTIVE ;  /* 0x000000000000791b */ /* 0x003fe20003800000 */
.L_x_2064:
[----:B------:R-:W-:-:S05]  /*3610*/  FADD.FTZ R89, R89, R190 ;  /* 0x000000be59597221 */ /* 0x000fca0000010000 */
[----:B------:R-:W-:Y:S02]  /*3620*/  MOV R189, R89 ;  /* 0x0000005900bd7202 */ /* 0x000fe40000000f00 */
[----:B------:R-:W-:-:S07]  /*3630*/  MOV R91, R99 ;  /* 0x00000063005b7202 */ /* 0x000fce0000000f00 */
[----:B------:R-:W-:Y:S05]  /*3640*/  WARPSYNC.COLLECTIVE R98, `(.L_x_2065) ;  /* 0x0000000062087348 */ /* 0x000fea0003c00000 */
[----:B------:R0:W1:Y:S02]  /*3650*/  SHFL.DOWN P1, R99, R189, R192, R193 ;  /* 0x080000c0bd637389 */ /* 0x00006400000200c1 */
[----:B01----:R-:W-:Y:S01]  /*3660*/  ENDCOLLECTIVE ;  /* 0x000000000000791b */ /* 0x003fe20003800000 */
.L_x_2065:
[----:B------:R-:W-:Y:S01]  /*3670*/  FADD.FTZ R91, R90, R91 ;  /* 0x0000005b5a5b7221 */ /* 0x000fe20000010000 */
[----:B------:R-:W-:-:S04]  /*3680*/  HFMA2.MMA R192, -RZ, RZ, 0, 2.384185791015625e-07 ;  /* 0x00000004ffc07435 */ /* 0x000fc800000001ff */
[----:B------:R-:W-:Y:S02]  /*3690*/  MOV R189, R91 ;  /* 0x0000005b00bd7202 */ /* 0x000fe40000000f00 */
[----:B------:R-:W-:-:S07]  /*36a0*/  MOV R92, R99 ;  /* 0x00000063005c7202 */ /* 0x000fce0000000f00 */
[----:B------:R-:W-:Y:S05]  /*36b0*/  WARPSYNC.COLLECTIVE R98, `(.L_x_2066) ;  /* 0x0000000062087348 */ /* 0x000fea0003c00000 */
[----:B------:R0:W1:Y:S02]  /*36c0*/  SHFL.DOWN P1, R99, R189, R192, R193 ;  /* 0x080000c0bd637389 */ /* 0x00006400000200c1 */
[----:B01----:R-:W-:Y:S01]  /*36d0*/  ENDCOLLECTIVE ;  /* 0x000000000000791b */ /* 0x003fe20003800000 */
.L_x_2066:
[----:B------:R-:W-:-:S05]  /*36e0*/  FADD.FTZ R92, R89, R92 ;  /* 0x0000005c595c7221 */ /* 0x000fca0000010000 */
[----:B------:R-:W-:Y:S02]  /*36f0*/  MOV R189, R92 ;  /* 0x0000005c00bd7202 */ /* 0x000fe40000000f00 */
[----:B------:R-:W-:-:S07]  /*3700*/  MOV R94, R99 ;  /* 0x00000063005e7202 */ /* 0x000fce0000000f00 */
[----:B------:R-:W-:Y:S05]  /*3710*/  WARPSYNC.COLLECTIVE R98, `(.L_x_2067) ;  /* 0x0000000062087348 */ /* 0x000fea0003c00000 */
[----:B------:R0:W1:Y:S02]  /*3720*/  SHFL.DOWN P1, R99, R189, R192, R193 ;  /* 0x080000c0bd637389 */ /* 0x00006400000200c1 */
[----:B01----:R-:W-:Y:S01]  /*3730*/  ENDCOLLECTIVE ;  /* 0x000000000000791b */ /* 0x003fe20003800000 */
.L_x_2067:
[----:B------:R-:W-:Y:S01]  /*3740*/  FADD.FTZ R94, R91, R94 ;  /* 0x0000005e5b5e7221 */ /* 0x000fe20000010000 */
[----:B------:R-:W-:-:S04]  /*3750*/  HFMA2.MMA R192, -RZ, RZ, 0, 1.1920928955078125e-07 ;  /* 0x00000002ffc07435 */ /* 0x000fc800000001ff */
[----:B------:R-:W-:Y:S02]  /*3760*/  MOV R189, R94 ;  /* 0x0000005e00bd7202 */ /* 0x000fe40000000f00 */
[----:B------:R-:W-:-:S07]  /*3770*/  MOV R93, R99 ;  /* 0x00000063005d7202 */ /* 0x000fce0000000f00 */
[----:B------:R-:W-:Y:S05]  /*3780*/  WARPSYNC.COLLECTIVE R98, `(.L_x_2068) ;  /* 0x0000000062087348 */ /* 0x000fea0003c00000 */
[----:B------:R0:W1:Y:S02]  /*3790*/  SHFL.DOWN P1, R99, R189, R192, R193 ;  /* 0x080000c0bd637389 */ /* 0x00006400000200c1 */
[----:B01----:R-:W-:Y:S01]  /*37a0*/  ENDCOLLECTIVE ;  /* 0x000000000000791b */ /* 0x003fe20003800000 */
.L_x_2068:
[----:B------:R-:W-:-:S05]  /*37b0*/  FADD.FTZ R93, R92, R93 ;  /* 0x0000005d5c5d7221 */ /* 0x000fca0000010000 */
[----:B------:R-:W-:Y:S02]  /*37c0*/  MOV R189, R93 ;  /* 0x0000005d00bd7202 */ /* 0x000fe40000000f00 */
[----:B------:R-:W-:-:S07]  /*37d0*/  MOV R95, R99 ;  /* 0x00000063005f7202 */ /* 0x000fce0000000f00 */
[----:B------:R-:W-:Y:S05]  /*37e0*/  WARPSYNC.COLLECTIVE R98, `(.L_x_2069) ;  /* 0x0000000062087348 */ /* 0x000fea0003c00000 */
[----:B------:R0:W1:Y:S02]  /*37f0*/  SHFL.DOWN P1, R99, R189, R192, R193 ;  /* 0x080000c0bd637389 */ /* 0x00006400000200c1 */
[----:B01----:R-:W-:Y:S01]  /*3800*/  ENDCOLLECTIVE ;  /* 0x000000000000791b */ /* 0x003fe20003800000 */
.L_x_2069:
[----:B------:R-:W-:Y:S01]  /*3810*/  FADD.FTZ R95, R94, R95 ;  /* 0x0000005f5e5f7221 */ /* 0x000fe20000010000 */
[----:B------:R-:W-:-:S04]  /*3820*/  HFMA2.MMA R192, -RZ, RZ, 0, 5.9604644775390625e-08 ;  /* 0x00000001ffc07435 */ /* 0x000fc800000001ff */
[----:B------:R-:W-:Y:S02]  /*3830*/  MOV R189, R95 ;  /* 0x0000005f00bd7202 */ /* 0x000fe40000000f00 */
[----:B------:R-:W-:-:S07]  /*3840*/  MOV R96, R99 ;  /* 0x0000006300607202 */ /* 0x000fce0000000f00 */
[----:B------:R-:W-:Y:S05]  /*3850*/  WARPSYNC.COLLECTIVE R98, `(.L_x_2070) ;  /* 0x0000000062087348 */ /* 0x000fea0003c00000 */
[----:B------:R0:W1:Y:S02]  /*3860*/  SHFL.DOWN P1, R99, R189, R192, R193 ;  /* 0x080000c0bd637389 */ /* 0x00006400000200c1 */
[----:B01----:R-:W-:Y:S01]  /*3870*/  ENDCOLLECTIVE ;  /* 0x000000000000791b */ /* 0x003fe20003800000 */
.L_x_2070:
[----:B------:R-:W-:-:S05]  /*3880*/  FADD.FTZ R97, R93, R96 ;  /* 0x000000605d617221 */ /* 0x000fca0000010000 */
[----:B------:R-:W-:Y:S02]  /*3890*/  MOV R189, R97 ;  /* 0x0000006100bd7202 */ /* 0x000fe40000000f00 */
[----:B------:R-:W-:-:S07]  /*38a0*/  MOV R96, R99 ;  /* 0x0000006300607202 */ /* 0x000fce0000000f00 */
[----:B------:R-:W-:Y:S05]  /*38b0*/  WARPSYNC.COLLECTIVE R98, `(.L_x_2071) ;  /* 0x0000000062087348 */ /* 0x000fea0003c00000 */
[----:B------:R0:W1:Y:S02]  /*38c0*/  SHFL.DOWN P1, R99, R189, R192, R193 ;  /* 0x080000c0bd637389 */ /* 0x00006400000200c1 */
[----:B01----:R-:W-:Y:S01]  /*38d0*/  ENDCOLLECTIVE ;  /* 0x000000000000791b */ /* 0x003fe20003800000 */
.L_x_2071:
[----:B------:R-:W-:Y:S01]  /*38e0*/  MOV R90, R99 ;  /* 0x00000063005a7202 */ /* 0x000fe20000000f00 */
[----:B------:R-:W-:Y:S06]  /*38f0*/  BRA `(.L_x_2072) ;  /* 0xffffffe0001c7947 */ /* 0x000fec000383ffff */
.L_x_2073:
        /* <DEDUP_REMOVED lines=16> */
.L_x_3294:


//--------------------- .text._ZN10layer_norm22ln_bwd_finalize_kernelINS_22Kernel_traits_finalizeILj3072E6__halfS2_fS2_fjLb0ELj1024ELj4ENS_18Kernel_traits_baseILj3072ES2_S2_fS2_fjLj1024EEEEELb0ELb1EEEvNS_9BwdParamsE --------------------------
	.section	.text._ZN10layer_norm22ln_bwd_finalize_kernelINS_22Kernel_traits_finalizeILj3072E6__halfS2_fS2_fjLb0ELj1024ELj4ENS_18Kernel_traits_baseILj3072ES2_S2_fS2_fjLj1024EEEEELb0ELb1EEEvNS_9BwdParamsE,"ax",@progbits
	.align	128
        .global         _ZN10layer_norm22ln_bwd_finalize_kernelINS_22Kernel_traits_finalizeILj3072E6__halfS2_fS2_fjLb0ELj1024ELj4ENS_18Kernel_traits_baseILj3072ES2_S2_fS2_fjLj1024EEEEELb0ELb1EEEvNS_9BwdParamsE
        .type           _ZN10layer_norm22ln_bwd_finalize_kernelINS_22Kernel_traits_finalizeILj3072E6__halfS2_fS2_fjLb0ELj1024ELj4ENS_18Kernel_traits_baseILj3072ES2_S2_fS2_fjLj1024EEEEELb0ELb1EEEvNS_9BwdParamsE,@function
        .size           _ZN10layer_norm22ln_bwd_finalize_kernelINS_22Kernel_traits_finalizeILj3072E6__halfS2_fS2_fjLb0ELj1024ELj4ENS_18Kernel_traits_baseILj3072ES2_S2_fS2_fjLj1024EEEEELb0ELb1EEEvNS_9BwdParamsE,(.L_x_3295 - _ZN10layer_norm22ln_bwd_finalize_kernelINS_22Kernel_traits_finalizeILj3072E6__halfS2_fS2_fjLb0ELj1024ELj4ENS_18Kernel_traits_baseILj3072ES2_S2_fS2_fjLj1024EEEEELb0ELb1EEEvNS_9BwdParamsE)
        .other          _ZN10layer_norm22ln_bwd_finalize_kernelINS_22Kernel_traits_finalizeILj3072E6__halfS2_fS2_fjLb0ELj1024ELj4ENS_18Kernel_traits_baseILj3072ES2_S2_fS2_fjLj1024EEEEELb0ELb1EEEvNS_9BwdParamsE,@"STO_CUDA_ENTRY STV_DEFAULT"
_ZN10layer_norm22ln_bwd_finalize_kernelINS_22Kernel_traits_finalizeILj3072E6__halfS2_fS2_fjLb0ELj1024ELj4ENS_18Kernel_traits_baseILj3072ES2_S2_fS2_fjLj1024EEEEELb0ELb1EEEvNS_9BwdParamsE:
.text._ZN10layer_norm22ln_bwd_finalize_kernelINS_22Kernel_traits_finalizeILj3072E6__halfS2_fS2_fjLb0ELj1024ELj4ENS_18Kernel_traits_baseILj3072ES2_S2_fS2_fjLj1024EEEEELb0ELb1EEEvNS_9BwdParamsE:
        /* <DEDUP_REMOVED lines=26> */
.L_x_2085:
        /* <DEDUP_REMOVED lines=31> */
.L_x_2078:
        /* <DEDUP_REMOVED lines=34> */
.L_x_2077:
[----:B------:R-:W-:Y:S05]  /*05b0*/  BSYNC B1 ;  /* 0x0000000000017941 */ /* 0x000fea0003800000 */
.L_x_2076:
        /* <DEDUP_REMOVED lines=25> */
.L_x_2080:
[----:B------:R-:W-:Y:S05]  /*0750*/  BSYNC B1 ;  /* 0x0000000000017941 */ /* 0x000fea0003800000 */
.L_x_2079:
        /* <DEDUP_REMOVED lines=12> */
.L_x_2075:
[----:B------:R-:W-:Y:S05]  /*0820*/  BSYNC B0 ;  /* 0x0000000000007941 */ /* 0x000fea0003800000 */
.L_x_2074:
        /* <DEDUP_REMOVED lines=29> */
.L_x_2096:
[----:B------:R-:W-:Y:S01]  /*0a00*/  @!P1 SHF.R.U32.HI R12, RZ, 0x3, R0 ;  /* 0x00000003ff0c9819 */ /* 0x000fe20000011600 */
[----:B----4-:R-:W-:Y:S01]  /*0a10*/  FADD.FTZ R14, R9, R14 ;  /* 0x0000000e090e7221 */ /* 0x010fe20000010000 */
[----:B---3--:R-:W-:Y:S02]  /*0a20*/  FADD.FTZ R11, R10, R11 ;  /* 0x0000000b0a0b7221 */ /* 0x008fe40000010000 */
[----:B------:R-:W-:-:S05]  /*0a30*/  @!P1 LOP3.LUT R12, R12, 0x1ffffffc, RZ, 0xc0, !PT ;  /* 0x1ffffffc0c0c9812 */ /* 0x000fca00078ec0ff */
[----:B------:R3:W-:Y:S04]  /*0a40*/  @!P1 STS [R12+UR4+0x2000], R14 ;  /* 0x0020000e0c009988 */ /* 0x0007e80008000804 */
[----:B------:R3:W-:Y:S02]  /*0a50*/  @!P1 STS [R12+UR4+0x2080], R11 ;  /* 0x0020800b0c009988 */ /* 0x0007e40008000804 */
.L_x_2081:
        /* <DEDUP_REMOVED lines=14> */
.L_x_2084:
[----:B------:R-:W-:Y:S05]  /*0b40*/  BSYNC B0 ;  /* 0x0000000000007941 */ /* 0x000fea0003800000 */
.L_x_2083:
[C---:B------:R-:W-:Y:S02]  /*0b50*/  ISETP.GT.U32.AND P1, PT, R3.reuse, -0xc01, PT ;  /* 0xfffff3ff0300780c */ /* 0x040fe40003f24070 */
[----:B------:R-:W-:Y:S02]  /*0b60*/  IADD3 R3, R3, 0xc00, RZ ;  /* 0x00000c0003037810 */ /* 0x000fe40007ffe0ff */
[----:B------:R-:W-:-:S09]  /*0b70*/  IADD3 R4, R4, 0x600, RZ ;  /* 0x0000060004047810 */ /* 0x000fd20007ffe0ff */
[----:B------:R-:W-:Y:S05]  /*0b80*/  @P1 BRA `(.L_x_2085) ;  /* 0xfffffff400841947 */ /* 0x000fea000383ffff */
[----:B------:R-:W-:Y:S05]  /*0b90*/  EXIT ;  /* 0x000000000000794d */ /* 0x000fea0003800000 */
.L_x_2082:
[----:B------:R-:W-:Y:S01]  /*0ba0*/  HFMA2.MMA R22, -RZ, RZ, 0, 1.847743988037109375e-06 ;  /* 0x0000001fff167435 */ /* 0x000fe200000001ff */
[----:B0--3--:R-:W-:Y:S01]  /*0bb0*/  MOV R20, R10 ;  /* 0x0000000a00147202 */ /* 0x009fe20000000f00 */
[----:B------:R-:W-:Y:S01]  /*0bc0*/  IMAD.MOV.U32 R19, RZ, RZ, 0x1 ;  /* 0x00000001ff137424 */ /* 0x000fe200078e00ff */
[----:B------:R-:W-:-:S08]  /*0bd0*/  MOV R17, 0xffffffff ;  /* 0xffffffff00117802 */ /* 0x000fd00000000f00 */
[----:B-12---:R-:W-:Y:S05]  /*0be0*/  WARPSYNC.COLLECTIVE R17, `(.L_x_2086) ;  /* 0x0000000011087348 */ /* 0x006fea0003c00000 */
[----:B------:R0:W3:Y:S02]  /*0bf0*/  SHFL.BFLY P2, R18, R20, R19, R22 ;  /* 0x0c00001314127389 */ /* 0x0000e40000040016 */
[----:B0123--:R-:W-:Y:S01]  /*0c00*/  ENDCOLLECTIVE ;  /* 0x000000000000791b */ /* 0x00ffe20003800000 */
.L_x_2086:
[----:B------:R-:W-:Y:S01]  /*0c10*/  HFMA2.MMA R19, -RZ, RZ, 0, 1.1920928955078125e-07 ;  /* 0x00000002ff137435 */ /* 0x000fe200000001ff */
[----:B------:R-:W-:-:S05]  /*0c20*/  MOV R11, R18 ;  /* 0x00000012000b7202 */ /* 0x000fca0000000f00 */
[----:B------:R-:W-:-:S04]  /*0c30*/  FADD.FTZ R11, R10, R11 ;  /* 0x0000000b0a0b7221 */ /* 0x000fc80000010000 */
[----:B------:R-:W-:-:S07]  /*0c40*/  IMAD.MOV.U32 R20, RZ, RZ, R11 ;  /* 0x000000ffff147224 */ /* 0x000fce00078e000b */
[----:B------:R-:W-:Y:S05]  /*0c50*/  WARPSYNC.COLLECTIVE R17, `(.L_x_2087) ;  /* 0x0000000011087348 */ /* 0x000fea0003c00000 */
[----:B------:R0:W1:Y:S02]  /*0c60*/  SHFL.BFLY P2, R18, R20, R19, R22 ;  /* 0x0c00001314127389 */ /* 0x0000640000040016 */
[----:B01----:R-:W-:Y:S01]  /*0c70*/  ENDCOLLECTIVE ;  /* 0x000000000000791b */ /* 0x003fe20003800000 */
.L_x_2087:
[----:B------:R-:W-:Y:S01]  /*0c80*/  IMAD.MOV.U32 R19, RZ, RZ, 0x4 ;  /* 0x00000004ff137424 */ /* 0x000fe200078e00ff */
[----:B------:R-:W-:-:S05]  /*0c90*/  MOV R12, R18 ;  /* 0x00000012000c7202 */ /* 0x000fca0000000f00 */
[----:B------:R-:W-:-:S05]  /*0ca0*/  FADD.FTZ R12, R11, R12 ;  /* 0x0000000c0b0c7221 */ /* 0x000fca0000010000 */
[----:B------:R-:W-:-:S07]  /*0cb0*/  MOV R20, R12 ;  /* 0x0000000c00147202 */ /* 0x000fce0000000f00 */
[----:B------:R-:W-:Y:S05]  /*0cc0*/  WARPSYNC.COLLECTIVE R17, `(.L_x_2088) ;  /* 0x0000000011087348 */ /* 0x000fea0003c00000 */
[----:B------:R0:W1:Y:S02]  /*0cd0*/  SHFL.BFLY P2, R18, R20, R19, R22 ;  /* 0x0c00001314127389 */ /* 0x0000640000040016 */
[----:B01----:R-:W-:Y:S01]  /*0ce0*/  ENDCOLLECTIVE ;  /* 0x000000000000791b */ /* 0x003fe20003800000 */
.L_x_2088:
[----:B------:R-:W-:Y:S01]  /*0cf0*/  HFMA2.MMA R19, -RZ, RZ, 0, 4.76837158203125e-07 ;  /* 0x00000008ff137435 */ /* 0x000fe200000001ff */
[----:B------:R-:W-:-:S05]  /*0d00*/  MOV R13, R18 ;  /* 0x00000012000d7202 */ /* 0x000fca0000000f00 */
[----:B------:R-:W-:-:S05]  /*0d10*/  FADD.FTZ R13, R12, R13 ;  /* 0x0000000d0c0d7221 */ /* 0x000fca0000010000 */
[----:B------:R-:W-:-:S07]  /*0d20*/  MOV R20, R13 ;  /* 0x0000000d00147202 */ /* 0x000fce0000000f00 */
[----:B------:R-:W-:Y:S05]  /*0d30*/  WARPSYNC.COLLECTIVE R17, `(.L_x_2089) ;  /* 0x0000000011087348 */ /* 0x000fea0003c00000 */
[----:B------:R0:W1:Y:S02]  /*0d40*/  SHFL.BFLY P2, R18, R20, R19, R22 ;  /* 0x0c00001314127389 */ /* 0x0000640000040016 */
[----:B01----:R-:W-:Y:S01]  /*0d50*/  ENDCOLLECTIVE ;  /* 0x000000000000791b */ /* 0x003fe20003800000 */
.L_x_2089:
[----:B------:R-:W-:Y:S01]  /*0d60*/  HFMA2.MMA R19, -RZ, RZ, 0, 9.5367431640625e-07 ;  /* 0x00000010ff137435 */ /* 0x000fe200000001ff */
[----:B------:R-:W-:-:S04]  /*0d70*/  IMAD.MOV.U32 R10, RZ, RZ, R18 ;  /* 0x000000ffff0a7224 */ /* 0x000fc800078e0012 */
[----:B------:R-:W-:-:S05]  /*0d80*/  FADD.FTZ R10, R13, R10 ;  /* 0x0000000a0d0a7221 */ /* 0x000fca0000010000 */
[----:B------:R-:W-:-:S07]  /*0d90*/  MOV R20, R10 ;  /* 0x0000000a00147202 */ /* 0x000fce0000000f00 */
[----:B------:R-:W-:Y:S05]  /*0da0*/  WARPSYNC.COLLECTIVE R17, `(.L_x_2090) ;  /* 0x0000000011087348 */ /* 0x000fea0003c00000 */
[----:B------:R0:W1:Y:S02]  /*0db0*/  SHFL.BFLY P2, R18, R20, R19, R22 ;  /* 0x0c00001314127389 */ /* 0x0000640000040016 */
[----:B01----:R-:W-:Y:S01]  /*0dc0*/  ENDCOLLECTIVE ;  /* 0x000000000000791b */ /* 0x003fe20003800000 */
.L_x_2090:
[----:B------:R-:W-:Y:S01]  /*0dd0*/  HFMA2.MMA R19, -RZ, RZ, 0, 5.9604644775390625e-08 ;  /* 0x00000001ff137435 */ /* 0x000fe200000001ff */
[----:B------:R-:W-:Y:S01]  /*0de0*/  IMAD.MOV.U32 R20, RZ, RZ, R9 ;  /* 0x000000ffff147224 */ /* 0x000fe200078e0009 */
[----:B------:R-:W-:-:S09]  /*0df0*/  MOV R11, R18 ;  /* 0x00000012000b7202 */ /* 0x000fd20000000f00 */
[----:B------:R-:W-:Y:S05]  /*0e00*/  WARPSYNC.COLLECTIVE R17, `(.L_x_2091) ;  /* 0x0000000011087348 */ /* 0x000fea0003c00000 */
[----:B------:R0:W1:Y:S02]  /*0e10*/  SHFL.BFLY P2, R18, R20, R19, R22 ;  /* 0x0c00001314127389 */ /* 0x0000640000040016 */
[----:B01----:R-:W-:Y:S01]  /*0e20*/  ENDCOLLECTIVE ;  /* 0x000000000000791b */ /* 0x003fe20003800000 */
.L_x_2091:
[----:B------:R-:W-:Y:S01]  /*0e30*/  HFMA2.MMA R19, -RZ, RZ, 0, 1.1920928955078125e-07 ;  /* 0x00000002ff137435 */ /* 0x000fe200000001ff */
[----:B------:R-:W-:-:S05]  /*0e40*/  MOV R12, R18 ;  /* 0x00000012000c7202 */ /* 0x000fca0000000f00 */
[----:B------:R-:W-:-:S05]  /*0e50*/  FADD.FTZ R14, R9, R12 ;  /* 0x0000000c090e7221 */ /* 0x000fca0000010000 */
[----:B------:R-:W-:-:S07]  /*0e60*/  MOV R20, R14 ;  /* 0x0000000e00147202 */ /* 0x000fce0000000f00 */
[----:B------:R-:W-:Y:S05]  /*0e70*/  WARPSYNC.COLLECTIVE R17, `(.L_x_2092) ;  /* 0x0000000011087348 */ /* 0x000fea0003c00000 */
[----:B------:R0:W1:Y:S02]  /*0e80*/  SHFL.BFLY P2, R18, R20, R19, R22 ;  /* 0x0c00001314127389 */ /* 0x0000640000040016 */
[----:B01----:R-:W-:Y:S01]  /*0e90*/  ENDCOLLECTIVE ;  /* 0x000000000000791b */ /* 0x003fe20003800000 */
.L_x_2092:
[----:B------:R-:W-:Y:S01]  /*0ea0*/  HFMA2.MMA R19, -RZ, RZ, 0, 2.384185791015625e-07 ;  /* 0x00000004ff137435 */ /* 0x000fe200000001ff */
[----:B------:R-:W-:-:S04]  /*0eb0*/  IMAD.MOV.U32 R13, RZ, RZ, R18 ;  /* 0x000000ffff0d7224 */ /* 0x000fc800078e0012 */
[----:B------:R-:W-:-:S05]  /*0ec0*/  FADD.FTZ R15, R14, R13 ;  /* 0x0000000d0e0f7221 */ /* 0x000fca0000010000 */
[----:B------:R-:W-:-:S07]  /*0ed0*/  MOV R20, R15 ;  /* 0x0000000f00147202 */ /* 0x000fce0000000f00 */
[----:B------:R-:W-:Y:S05]  /*0ee0*/  WARPSYNC.COLLECTIVE R17, `(.L_x_2093) ;  /* 0x0000000011087348 */ /* 0x000fea0003c00000 */
[----:B------:R0:W1:Y:S02]  /*0ef0*/  SHFL.BFLY P2, R18, R20, R19, R22 ;  /* 0x0c00001314127389 */ /* 0x0000640000040016 */
[----:B01----:R-:W-:Y:S01]  /*0f00*/  ENDCOLLECTIVE ;  /* 0x000000000000791b */ /* 0x003fe20003800000 */
.L_x_2093:
[----:B------:R-:W-:Y:S01]  /*0f10*/  IMAD.MOV.U32 R19, RZ, RZ, 0x8 ;  /* 0x00000008ff137424 */ /* 0x000fe200078e00ff */
[----:B------:R-:W-:-:S05]  /*0f20*/  MOV R16, R18 ;  /* 0x0000001200107202 */ /* 0x000fca0000000f00 */
[----:B------:R-:W-:-:S05]  /*0f30*/  FADD.FTZ R16, R15, R16 ;  /* 0x000000100f107221 */ /* 0x000fca0000010000 */
[----:B------:R-:W-:-:S07]  /*0f40*/  MOV R20, R16 ;  /* 0x0000001000147202 */ /* 0x000fce0000000f00 */
[----:B------:R-:W-:Y:S05]  /*0f50*/  WARPSYNC.COLLECTIVE R17, `(.L_x_2094) ;  /* 0x0000000011087348 */ /* 0x000fea0003c00000 */
[----:B------:R0:W1:Y:S02]  /*0f60*/  SHFL.BFLY P2, R18, R20, R19, R22 ;  /* 0x0c00001314127389 */ /* 0x0000640000040016 */
[----:B01----:R-:W-:Y:S01]  /*0f70*/  ENDCOLLECTIVE ;  /* 0x000000000000791b */ /* 0x003fe20003800000 */
.L_x_2094:
[----:B------:R-:W-:Y:S01]  /*0f80*/  HFMA2.MMA R19, -RZ, RZ, 0, 9.5367431640625e-07 ;  /* 0x00000010ff137435 */ /* 0x000fe200000001ff */
[----:B------:R-:W-:-:S05]  /*0f90*/  MOV R9, R18 ;  /* 0x0000001200097202 */ /* 0x000fca0000000f00 */
[----:B------:R-:W-:-:S05]  /*0fa0*/  FADD.FTZ R9, R16, R9 ;  /* 0x0000000910097221 */ /* 0x000fca0000010000 */
[----:B------:R-:W-:-:S07]  /*0fb0*/  MOV R20, R9 ;  /* 0x0000000900147202 */ /* 0x000fce0000000f00 */
[----:B------:R-:W-:Y:S05]  /*0fc0*/  WARPSYNC.COLLECTIVE R17, `(.L_x_2095) ;  /* 0x0000000011087348 */ /* 0x000fea0003c00000 */
[----:B------:R0:W1:Y:S02]  /*0fd0*/  SHFL.BFLY P2, R18, R20, R19, R22 ;  /* 0x0c00001314127389 */ /* 0x0000640000040016 */
[----:B01----:R-:W-:Y:S01]  /*0fe0*/  ENDCOLLECTIVE ;  /* 0x000000000000791b */ /* 0x003fe20003800000 */
.L_x_2095:
[----:B------:R-:W-:Y:S01]  /*0ff0*/  MOV R14, R18 ;  /* 0x00000012000e7202 */ /* 0x000fe20000000f00 */
[----:B------:R-:W-:Y:S06]  /*1000*/  BRA `(.L_x_2096) ;  /* 0xfffffff8007c7947 */ /* 0x000fec000383ffff */
.L_x_2097:
        /* <DEDUP_REMOVED lines=15> */
.L_x_3295:


//--------------------- .text._ZN10layer_norm40ln_parallel_residual_bwd_finalize_kernelINS_22Kernel_traits_finalizeILj3072E6__halfS2_fS2_fjLb0ELj1024ELj4ENS_18Kernel_traits_baseILj3072ES2_S2_fS2_fjLj1024EEEEELb1EEEvNS_9BwdParamsE --------------------------
	.section	.text._ZN10layer_norm40ln_parallel_residual_bwd_finalize_kernelINS_22Kernel_traits_finalizeILj3072E6__halfS2_fS2_fjLb0ELj1024ELj4ENS_18Kernel_traits_baseILj3072ES2_S2_fS2_fjLj1024EEEEELb1EEEvNS_9BwdParamsE,"ax",@progbits
	.align	128
        .global         _ZN10layer_norm40ln_parallel_residual_bwd_finalize_kernelINS_22Kernel_traits_finalizeILj3072E6__halfS2_fS2_fjLb0ELj1024ELj4ENS_18Kernel_traits_baseILj3072ES2_S2_fS2_fjLj1024EEEEELb1EEEvNS_9BwdParamsE
        .type           _ZN10layer_norm40ln_parallel_residual_bwd_finalize_kernelINS_22Kernel_traits_finalizeILj3072E6__halfS2_fS2_fjLb0ELj1024ELj4ENS_18Kernel_traits_baseILj3072ES2_S2_fS2_fjLj1024EEEEELb1EEEvNS_9BwdParamsE,@function
        .size           _ZN10layer_norm40ln_parallel_residual_bwd_finalize_kernelINS_22Kernel_traits_finalizeILj3072E6__halfS2_fS2_fjLb0ELj1024ELj4ENS_18Kernel_traits_baseILj3072ES2_S2_fS2_fjLj1024EEEEELb1EEEvNS_9BwdParamsE,(.L_x_3296 - _ZN10layer_norm40ln_parallel_residual_bwd_finalize_kernelINS_22Kernel_traits_finalizeILj3072E6__halfS2_fS2_fjLb0ELj1024ELj4ENS_18Kernel_traits_baseILj3072ES2_S2_fS2_fjLj1024EEEEELb1EEEvNS_9BwdParamsE)
        .other          _ZN10layer_norm40ln_parallel_residual_bwd_finalize_kernelINS_22Kernel_traits_finalizeILj3072E6__halfS2_fS2_fjLb0ELj1024ELj4ENS_18Kernel_traits_baseILj3072ES2_S2_fS2_fjLj1024EEEEELb1EEEvNS_9BwdParamsE,@"STO_CUDA_ENTRY STV_DEFAULT"
_ZN10layer_norm40ln_parallel_residual_bwd_finalize_kernelINS_22Kernel_traits_finalizeILj3072E6__halfS2_fS2_fjLb0ELj1024ELj4ENS_18Kernel_traits_baseILj3072ES2_S2_fS2_fjLj1024EEEEELb1EEEvNS_9BwdParamsE:
.text._ZN10layer_norm40ln_parallel_residual_bwd_finalize_kernelINS_22Kernel_traits_finalizeILj3072E6__halfS2_fS2_fjLb0ELj1024ELj4ENS_18Kernel_traits_baseILj3072ES2_S2_fS2_fjLj1024EEEEELb1EEEvNS_9BwdParamsE:
        /* <DEDUP_REMOVED lines=23> */
.L_x_2109:
        /* <DEDUP_REMOVED lines=41> */
.L_x_2102:
        /* <DEDUP_REMOVED lines=62> */
.L_x_2101:
[----:B------:R-:W-:Y:S05]  /*07e0*/  BSYNC B1 ;  /* 0x0000000000017941 */ /* 0x000fea0003800000 */
.L_x_2100:
        /* <DEDUP_REMOVED lines=39> */
.L_x_2104:
[----:B------:R-:W-:Y:S05]  /*0a60*/  BSYNC B1 ;  /* 0x0000000000017941 */ /* 0x000fea0003800000 */
.L_x_2103:
        /* <DEDUP_REMOVED lines=20> */
.L_x_2099:
[----:B------:R-:W-:Y:S05]  /*0bb0*/  BSYNC B0 ;  /* 0x0000000000007941 */ /* 0x000fea0003800000 */
.L_x_2098:
        /* <DEDUP_REMOVED lines=54> */
.L_x_2130:
        /* <DEDUP_REMOVED lines=10> */
.L_x_2105:
        /* <DEDUP_REMOVED lines=26> */
.L_x_2108:
[----:B------:R-:W-:Y:S05]  /*1160*/  BSYNC B0 ;  /* 0x0000000000007941 */ /* 0x000fea0003800000 */
.L_x_2107:
[C---:B------:R-:W-:Y:S02]  /*1170*/  ISETP.GT.U32.AND P1, PT, R4.reuse, -0xc01, PT ;  /* 0xfffff3ff0400780c */ /* 0x040fe40003f24070 */
[----:B------:R-:W-:Y:S02]  /*1180*/  IADD3 R4, R4, 0xc00, RZ ;  /* 0x00000c0004047810 */ /* 0x000fe40007ffe0ff */
[----:B------:R-:W-:-:S09]  /*1190*/  IADD3 R5, R5, 0x600, RZ ;  /* 0x0000060005057810 */ /* 0x000fd20007ffe0ff */
[----:B------:R-:W-:Y:S05]  /*11a0*/  @P1 BRA `(.L_x_2109) ;  /* 0xffffffec00f01947 */ /* 0x000fea000383ffff */
[----:B------:R-:W-:Y:S05]  /*11b0*/  EXIT ;  /* 0x000000000000794d */ /* 0x000fea0003800000 */
.L_x_2106:
[----:B------:R-:W-:Y:S01]  /*11c0*/  HFMA2.MMA R13, -RZ, RZ, 0, 5.9604644775390625e-08 ;  /* 0x00000001ff0d7435 */ /* 0x000fe200000001ff */
[----:B0-----:R-:W-:Y:S02]  /*11d0*/  MOV R26, R9 ;  /* 0x00000009001a7202 */ /* 0x001fe40000000f00 */
[----:B------:R-:W-:Y:S02]  /*11e0*/  MOV R12, 0x1f ;  /* 0x0000001f000c7802 */ /* 0x000fe40000000f00 */
[----:B------:R-:W-:-:S07]  /*11f0*/  MOV R11, 0xffffffff ;  /* 0xffffffff000b7802 */ /* 0x000fce0000000f00 */
[----:B-1234-:R-:W-:Y:S05]  /*1200*/  WARPSYNC.COLLECTIVE R11, `(.L_x_2110) ;  /* 0x000000000b087348 */ /* 0x01efea0003c00000 */
[----:B------:R0:W0:Y:S02]  /*1210*/  SHFL.BFLY P2, R16, R26, R13, R12 ;  /* 0x0c00000d1a107389 */ /* 0x000024000004000c */
[----:B01234-:R-:W-:Y:S01]  /*1220*/  ENDCOLLECTIVE ;  /* 0x000000000000791b */ /* 0x01ffe20003800000 */
.L_x_2110:
[----:B------:R-:W-:Y:S01]  /*1230*/  HFMA2.MMA R13, -RZ, RZ, 0, 1.1920928955078125e-07 ;  /* 0x00000002ff0d7435 */ /* 0x000fe200000001ff */
[----:B------:R-:W-:-:S05]  /*1240*/  FADD.FTZ R10, R9, R16 ;  /* 0x00000010090a7221 */ /* 0x000fca0000010000 */
[----:B------:R-:W-:-:S07]  /*1250*/  MOV R26, R10 ;  /* 0x0000000a001a7202 */ /* 0x000fce0000000f00 */
[----:B------:R-:W-:Y:S05]  /*1260*/  WARPSYNC.COLLECTIVE R11, `(.L_x_2111) ;  /* 0x000000000b087348 */ /* 0x000fea0003c00000 */
[----:B------:R0:W1:Y:S02]  /*1270*/  SHFL.BFLY P2, R16, R26, R13, R12 ;  /* 0x0c00000d1a107389 */ /* 0x000064000004000c */
[----:B01----:R-:W-:Y:S01]  /*1280*/  ENDCOLLECTIVE ;  /* 0x000000000000791b */ /* 0x003fe20003800000 */
.L_x_2111:
[----:B------:R-:W-:Y:S01]  /*1290*/  HFMA2.MMA R13, -RZ, RZ, 0, 2.384185791015625e-07 ;  /* 0x00000004ff0d7435 */ /* 0x000fe200000001ff */
[----:B------:R-:W-:-:S05]  /*12a0*/  FADD.FTZ R9, R10, R16 ;  /* 0x000000100a097221 */ /* 0x000fca0000010000 */
[----:B------:R-:W-:-:S07]  /*12b0*/  MOV R26, R9 ;  /* 0x00000009001a7202 */ /* 0x000fce0000000f00 */
[----:B------:R-:W-:Y:S05]  /*12c0*/  WARPSYNC.COLLECTIVE R11, `(.L_x_2112) ;  /* 0x000000000b087348 */ /* 0x000fea0003c00000 */
[----:B------:R0:W1:Y:S02]  /*12d0*/  SHFL.BFLY P2, R16, R26, R13, R12 ;  /* 0x0c00000d1a107389 */ /* 0x000064000004000c */
[----:B01----:R-:W-:Y:S01]  /*12e0*/  ENDCOLLECTIVE ;  /* 0x000000000000791b */ /* 0x003fe20003800000 */
.L_x_2112:
[----:B------:R-:W-:Y:S01]  /*12f0*/  HFMA2.MMA R13, -RZ, RZ, 0, 4.76837158203125e-07 ;  /* 0x00000008ff0d7435 */ /* 0x000fe200000001ff */
[----:B------:R-:W-:-:S05]  /*1300*/  FADD.FTZ R18, R9, R16 ;  /* 0x0000001009127221 */ /* 0x000fca0000010000 */
[----:B------:R-:W-:-:S07]  /*1310*/  MOV R26, R18 ;  /* 0x00000012001a7202 */ /* 0x000fce0000000f00 */
[----:B------:R-:W-:Y:S05]  /*1320*/  WARPSYNC.COLLECTIVE R11, `(.L_x_2113) ;  /* 0x000000000b087348 */ /* 0x000fea0003c00000 */
[----:B------:R0:W1:Y:S02]  /*1330*/  SHFL.BFLY P2, R16, R26, R13, R12 ;  /* 0x0c00000d1a107389 */ /* 0x000064000004000c */
[----:B01----:R-:W-:Y:S01]  /*1340*/  ENDCOLLECTIVE ;  /* 0x000000000000791b */ /* 0x003fe20003800000 */
.L_x_2113:
[----:B------:R-:W-:Y:S01]  /*1350*/  HFMA2.MMA R13, -RZ, RZ, 0, 9.5367431640625e-07 ;  /* 0x00000010ff0d7435 */ /* 0x000fe200000001ff */
[----:B------:R-:W-:-:S05]  /*1360*/  FADD.FTZ R10, R18, R16 ;  /* 0x00000010120a7221 */ /* 0x000fca0000010000 */
[----:B------:R-:W-:-:S07]  /*1370*/  MOV R26, R10 ;  /* 0x0000000a001a7202 */ /* 0x000fce0000000f00 */
[----:B------:R-:W-:Y:S05]  /*1380*/  WARPSYNC.COLLECTIVE R11, `(.L_x_2114) ;  /* 0x000000000b087348 */ /* 0x000fea0003c00000 */
[----:B------:R0:W1:Y:S02]  /*1390*/  SHFL.BFLY P2, R16, R26, R13, R12 ;  /* 0x0c00000d1a107389 */ /* 0x000064000004000c */
[----:B01----:R-:W-:Y:S01]  /*13a0*/  ENDCOLLECTIVE ;  /* 0x000000000000791b */ /* 0x003fe20003800000 */
.L_x_2114:
[----:B------:R-:W-:Y:S01]  /*13b0*/  MOV R26, R14 ;  /* 0x0000000e001a7202 */ /* 0x000fe20000000f00 */
[----:B------:R-:W-:Y:S01]  /*13c0*/  IMAD.MOV.U32 R13, RZ, RZ, 0x1 ;  /* 0x00000001ff0d7424 */ /* 0x000fe200078e00ff */
[----:B------:R-:W-:-:S07]  /*13d0*/  MOV R9, R16 ;  /* 0x0000001000097202 */ /* 0x000fce0000000f00 */
[----:B------:R-:W-:Y:S05]  /*13e0*/  WARPSYNC.COLLECTIVE R11, `(.L_x_2115) ;  /* 0x000000000b087348 */ /* 0x000fea0003c00000 */
[----:B------:R0:W1:Y:S02]  /*13f0*/  SHFL.BFLY P2, R16, R26, R13, R12 ;  /* 0x0c00000d1a107389 */ /* 0x000064000004000c */
[----:B01----:R-:W-:Y:S01]  /*1400*/  ENDCOLLECTIVE ;  /* 0x000000000000791b */ /* 0x003fe20003800000 */
.L_x_2115:
[----:B------:R-:W-:Y:S01]  /*1410*/  HFMA2.MMA R13, -RZ, RZ, 0, 1.1920928955078125e-07 ;  /* 0x00000002ff0d7435 */ /* 0x000fe200000001ff */
[----:B------:R-:W-:-:S05]  /*1420*/  MOV R15, R16 ;  /* 0x00000010000f7202 */ /* 0x000fca0000000f00 */
[----:B------:R-:W-:-:S05]  /*1430*/  FADD.FTZ R15, R14, R15 ;  /* 0x0000000f0e0f7221 */ /* 0x000fca0000010000 */
[----:B------:R-:W-:-:S07]  /*1440*/  MOV R26, R15 ;  /* 0x0000000f001a7202 */ /* 0x000fce0000000f00 */
[----:B------:R-:W-:Y:S05]  /*1450*/  WARPSYNC.COLLECTIVE R11, `(.L_x_2116) ;  /* 0x000000000b087348 */ /* 0x000fea0003c00000 */
[----:B------:R0:W1:Y:S02]  /*1460*/  SHFL.BFLY P2, R16, R26, R13, R12 ;  /* 0x0c00000d1a107389 */ /* 0x000064000004000c */
[----:B01----:R-:W-:Y:S01]  /*1470*/  ENDCOLLECTIVE ;  /* 0x000000000000791b */ /* 0x003fe20003800000 */
.L_x_2116:
[----:B------:R-:W-:Y:S01]  /*1480*/  HFMA2.MMA R13, -RZ, RZ, 0, 2.384185791015625e-07 ;  /* 0x00000004ff0d7435 */ /* 0x000fe200000001ff */
[----:B------:R-:W-:-:S05]  /*1490*/  MOV R18, R16 ;  /* 0x0000001000127202 */ /* 0x000fca0000000f00 */
[----:B------:R-:W-:-:S05]  /*14a0*/  FADD.FTZ R14, R15, R18 ;  /* 0x000000120f0e7221 */ /* 0x000fca0000010000 */
[----:B------:R-:W-:-:S07]  /*14b0*/  MOV R26, R14 ;  /* 0x0000000e001a7202 */ /* 0x000fce0000000f00 */
[----:B------:R-:W-:Y:S05]  /*14c0*/  WARPSYNC.COLLECTIVE R11, `(.L_x_2117) ;  /* 0x000000000b087348 */ /* 0x000fea0003c00000 */
[----:B------:R0:W1:Y:S02]  /*14d0*/  SHFL.BFLY P2, R16, R26, R13, R12 ;  /* 0x0c00000d1a107389 */ /* 0x000064000004000c */
[----:B01----:R-:W-:Y:S01]  /*14e0*/  ENDCOLLECTIVE ;  /* 0x000000000000791b */ /* 0x003fe20003800000 */
.L_x_2117:
[----:B------:R-:W-:Y:S01]  /*14f0*/  HFMA2.MMA R13, -RZ, RZ, 0, 4.76837158203125e-07 ;  /* 0x00000008ff0d7435 */ /* 0x000fe200000001ff */
[----:B------:R-:W-:-:S05]  /*1500*/  MOV R17, R16 ;  /* 0x0000001000117202 */ /* 0x000fca0000000f00 */
[----:B------:R-:W-:-:S05]  /*1510*/  FADD.FTZ R19, R14, R17 ;  /* 0x000000110e137221 */ /* 0x000fca0000010000 */
[----:B------:R-:W-:-:S07]  /*1520*/  MOV R26, R19 ;  /* 0x00000013001a7202 */ /* 0x000fce0000000f00 */
[----:B------:R-:W-:Y:S05]  /*1530*/  WARPSYNC.COLLECTIVE R11, `(.L_x_2118) ;  /* 0x000000000b087348 */ /* 0x000fea0003c00000 */
[----:B------:R0:W1:Y:S02]  /*1540*/  SHFL.BFLY P2, R16, R26, R13, R12 ;  /* 0x0c00000d1a107389 */ /* 0x000064000004000c */
[----:B01----:R-:W-:Y:S01]  /*1550*/  ENDCOLLECTIVE ;  /* 0x000000000000791b */ /* 0x003fe20003800000 */
.L_x_2118:
[----:B------:R-:W-:Y:S01]  /*1560*/  HFMA2.MMA R13, -RZ, RZ, 0, 9.5367431640625e-07 ;  /* 0x00000010ff0d7435 */ /* 0x000fe200000001ff */
[----:B------:R-:W-:-:S05]  /*1570*/  MOV R20, R16 ;  /* 0x0000001000147202 */ /* 0x000fca0000000f00 */
[----:B------:R-:W-:-:S05]  /*1580*/  FADD.FTZ R15, R19, R20 ;  /* 0x00000014130f7221 */ /* 0x000fca0000010000 */
[----:B------:R-:W-:-:S07]  /*1590*/  MOV R26, R15 ;  /* 0x0000000f001a7202 */ /* 0x000fce0000000f00 */
[----:B------:R-:W-:Y:S05]  /*15a0*/  WARPSYNC.COLLECTIVE R11, `(.L_x_2119) ;  /* 0x000000000b087348 */ /* 0x000fea0003c00000 */
[----:B------:R0:W1:Y:S02]  /*15b0*/  SHFL.BFLY P2, R16, R26, R13, R12 ;  /* 0x0c00000d1a107389 */ /* 0x000064000004000c */
[----:B01----:R-:W-:Y:S01]  /*15c0*/  ENDCOLLECTIVE ;  /* 0x000000000000791b */ /* 0x003fe20003800000 */
.L_x_2119:
[----:B------:R-:W-:Y:S01]  /*15d0*/  HFMA2.MMA R13, -RZ, RZ, 0, 5.9604644775390625e-08 ;  /* 0x00000001ff0d7435 */ /* 0x000fe200000001ff */
[----:B------:R-:W-:Y:S02]  /*15e0*/  MOV R26, R8 ;  /* 0x00000008001a7202 */ /* 0x000fe40000000f00 */
[----:B------:R-:W-:-:S08]  /*15f0*/  MOV R14, R16 ;  /* 0x00000010000e7202 */ /* 0x000fd00000000f00 */
[----:B------:R-:W-:Y:S05]  /*1600*/  WARPSYNC.COLLECTIVE R11, `(.L_x_2120) ;  /* 0x000000000b087348 */ /* 0x000fea0003c00000 */
[----:B------:R0:W1:Y:S02]  /*1610*/  SHFL.BFLY P2, R16, R26, R13, R12 ;  /* 0x0c00000d1a107389 */ /* 0x000064000004000c */
[----:B01----:R-:W-:Y:S01]  /*1620*/  ENDCOLLECTIVE ;  /* 0x000000000000791b */ /* 0x003fe20003800000 */
.L_x_2120:
[----:B------:R-:W-:Y:S01]  /*1630*/  HFMA2.MMA R13, -RZ, RZ, 0, 1.1920928955078125e-07 ;  /* 0x00000002ff0d7435 */ /* 0x000fe200000001ff */
[----:B------:R-:W-:-:S05]  /*1640*/  MOV R17, R16 ;  /* 0x0000001000117202 */ /* 0x000fca0000000f00 */
[----:B------:R-:W-:-:S05]  /*1650*/  FADD.FTZ R19, R8, R17 ;  /* 0x0000001108137221 */ /* 0x000fca0000010000 */
[----:B------:R-:W-:-:S07]  /*1660*/  MOV R26, R19 ;  /* 0x00000013001a7202 */ /* 0x000fce0000000f00 */
[----:B------:R-:W-:Y:S05]  /*1670*/  WARPSYNC.COLLECTIVE R11, `(.L_x_2121) ;  /* 0x000000000b087348 */ /* 0x000fea0003c00000 */
[----:B------:R0:W1:Y:S02]  /*1680*/  SHFL.BFLY P2, R16, R26, R13, R12 ;  /* 0x0c00000d1a107389 */ /* 0x000064000004000c */
[----:B01----:R-:W-:Y:S01]  /*1690*/  ENDCOLLECTIVE ;  /* 0x000000000000791b */ /* 0x003fe20003800000 */
.L_x_2121:
[----:B------:R-:W-:Y:S01]  /*16a0*/  IMAD.MOV.U32 R13, RZ, RZ, 0x4 ;  /* 0x00000004ff0d7424 */ /* 0x000fe200078e00ff */
[----:B------:R-:W-:-:S05]  /*16b0*/  MOV R20, R16 ;  /* 0x0000001000147202 */ /* 0x000fca0000000f00 */
[----:B------:R-:W-:-:S05]  /*16c0*/  FADD.FTZ R8, R19, R20 ;  /* 0x0000001413087221 */ /* 0x000fca0000010000 */
[----:B------:R-:W-:-:S07]  /*16d0*/  MOV R26, R8 ;  /* 0x00000008001a7202 */ /* 0x000fce0000000f00 */
[----:B------:R-:W-:Y:S05]  /*16e0*/  WARPSYNC.COLLECTIVE R11, `(.L_x_2122) ;  /* 0x000000000b087348 */ /* 0x000fea0003c00000 */
[----:B------:R0:W1:Y:S02]  /*16f0*/  SHFL.BFLY P2, R16, R26, R13, R12 ;  /* 0x0c00000d1a107389 */ /* 0x000064000004000c */
[----:B01----:R-:W-:Y:S01]  /*1700*/  ENDCOLLECTIVE ;  /* 0x000000000000791b */ /* 0x003fe20003800000 */
.L_x_2122:
[----:B------:R-:W-:Y:S01]  /*1710*/  HFMA2.MMA R13, -RZ, RZ, 0, 4.76837158203125e-07 ;  /* 0x00000008ff0d7435 */ /* 0x000fe200000001ff */
[----:B------:R-:W-:-:S05]  /*1720*/  MOV R21, R16 ;  /* 0x0000001000157202 */ /* 0x000fca0000000f00 */
[----:B------:R-:W-:-:S05]  /*1730*/  FADD.FTZ R21, R8, R21 ;  /* 0x0000001508157221 */ /* 0x000fca0000010000 */
[----:B------:R-:W-:-:S07]  /*1740*/  MOV R26, R21 ;  /* 0x00000015001a7202 */ /* 0x000fce0000000f00 */
[----:B------:R-:W-:Y:S05]  /*1750*/  WARPSYNC.COLLECTIVE R11, `(.L_x_2123) ;  /* 0x000000000b087348 */ /* 0x000fea0003c00000 */
[----:B------:R0:W1:Y:S02]  /*1760*/  SHFL.BFLY P2, R16, R26, R13, R12 ;  /* 0x0c00000d1a107389 */ /* 0x000064000004000c */
[----:B01----:R-:W-:Y:S01]  /*1770*/  ENDCOLLECTIVE ;  /* 0x000000000000791b */ /* 0x003fe20003800000 */
.L_x_2123:
[----:B------:R-:W-:Y:S01]  /*1780*/  HFMA2.MMA R13, -RZ, RZ, 0, 9.5367431640625e-07 ;  /* 0x00000010ff0d7435 */ /* 0x000fe200000001ff */
[----:B------:R-:W-:-:S05]  /*1790*/  MOV R22, R16 ;  /* 0x0000001000167202 */ /* 0x000fca0000000f00 */
[----:B------:R-:W-:-:S05]  /*17a0*/  FADD.FTZ R17, R21, R22 ;  /* 0x0000001615117221 */ /* 0x000fca0000010000 */
[----:B------:R-:W-:-:S07]  /*17b0*/  MOV R26, R17 ;  /* 0x00000011001a7202 */ /* 0x000fce0000000f00 */
[----:B------:R-:W-:Y:S05]  /*17c0*/  WARPSYNC.COLLECTIVE R11, `(.L_x_2124) ;  /* 0x000000000b087348 */ /* 0x000fea0003c00000 */
[----:B------:R0:W1:Y:S02]  /*17d0*/  SHFL.BFLY P2, R16, R26, R13, R12 ;  /* 0x0c00000d1a107389 */ /* 0x000064000004000c */
[----:B01----:R-:W-:Y:S01]  /*17e0*/  ENDCOLLECTIVE ;  /* 0x000000000000791b */ /* 0x003fe20003800000 */
.L_x_2124:
[----:B------:R-:W-:Y:S01]  /*17f0*/  HFMA2.MMA R13, -RZ, RZ, 0, 5.9604644775390625e-08 ;  /* 0x00000001ff0d7435 */ /* 0x000fe200000001ff */
[----:B------:R-:W-:Y:S02]  /*1800*/  MOV R26, R7 ;  /* 0x00000007001a7202 */ /* 0x000fe40000000f00 */
[----:B------:R-:W-:-:S08]  /*1810*/  MOV R8, R16 ;  /* 0x0000001000087202 */ /* 0x000fd00000000f00 */
[----:B------:R-:W-:Y:S05]  /*1820*/  WARPSYNC.COLLECTIVE R11, `(.L_x_2125) ;  /* 0x000000000b087348 */ /* 0x000fea0003c00000 */
[----:B------:R0:W1:Y:S02]  /*1830*/  SHFL.BFLY P2, R16, R26, R13, R12 ;  /* 0x0c00000d1a107389 */ /* 0x000064000004000c */
[----:B01----:R-:W-:Y:S01]  /*1840*/  ENDCOLLECTIVE ;  /* 0x000000000000791b */ /* 0x003fe20003800000 */
.L_x_2125:
[----:B------:R-:W-:Y:S01]  /*1850*/  HFMA2.MMA R13, -RZ, RZ, 0, 1.1920928955078125e-07 ;  /* 0x00000002ff0d7435 */ /* 0x000fe200000001ff */
[----:B------:R-:W-:-:S05]  /*1860*/  MOV R18, R16 ;  /* 0x0000001000127202 */ /* 0x000fca0000000f00 */
[----:B------:R-:W-:-:S05]  /*1870*/  FADD.FTZ R22, R7, R18 ;  /* 0x0000001207167221 */ /* 0x000fca0000010000 */
[----:B------:R-:W-:-:S07]  /*1880*/  MOV R26, R22 ;  /* 0x00000016001a7202 */ /* 0x000fce0000000f00 */
[----:B------:R-:W-:Y:S05]  /*1890*/  WARPSYNC.COLLECTIVE R11, `(.L_x_2126) ;  /* 0x000000000b087348 */ /* 0x000fea0003c00000 */
[----:B------:R0:W1:Y:S02]  /*18a0*/  SHFL.BFLY P2, R16, R26, R13, R12 ;  /* 0x0c00000d1a107389 */ /* 0x000064000004000c */
[----:B01----:R-:W-:Y:S01]  /*18b0*/  ENDCOLLECTIVE ;  /* 0x000000000000791b */ /* 0x003fe20003800000 */
.L_x_2126:
[----:B------:R-:W-:Y:S01]  /*18c0*/  HFMA2.MMA R13, -RZ, RZ, 0, 2.384185791015625e-07 ;  /* 0x00000004ff0d7435 */ /* 0x000fe200000001ff */
[----:B------:R-:W-:-:S05]  /*18d0*/  MOV R21, R16 ;  /* 0x0000001000157202 */ /* 0x000fca0000000f00 */
[----:B------:R-:W-:-:S05]  /*18e0*/  FADD.FTZ R7, R22, R21 ;  /* 0x0000001516077221 */ /* 0x000fca0000010000 */
[----:B------:R-:W-:-:S07]  /*18f0*/  MOV R26, R7 ;  /* 0x00000007001a7202 */ /* 0x000fce0000000f00 */
[----:B------:R-:W-:Y:S05]  /*1900*/  WARPSYNC.COLLECTIVE R11, `(.L_x_2127) ;  /* 0x000000000b087348 */ /* 0x000fea0003c00000 */
[----:B------:R0:W1:Y:S02]  /*1910*/  SHFL.BFLY P2, R16, R26, R13, R12 ;  /* 0x0c00000d1a107389 */ /* 0x000064000004000c */
[----:B01----:R-:W-:Y:S01]  /*1920*/  ENDCOLLECTIVE ;  /* 0x000000000000791b */ /* 0x003fe20003800000 */
.L_x_2127:
[----:B------:R-:W-:Y:S01]  /*1930*/  HFMA2.MMA R13, -RZ, RZ, 0, 4.76837158203125e-07 ;  /* 0x00000008ff0d7435 */ /* 0x000fe200000001ff */
[----:B------:R-:W-:-:S05]  /*1940*/  MOV R20, R16 ;  /* 0x0000001000147202 */ /* 0x000fca0000000f00 */
[----:B------:R-:W-:-:S05]  /*1950*/  FADD.FTZ R23, R7, R20 ;  /* 0x0000001407177221 */ /* 0x000fca0000010000 */
[----:B------:R-:W-:-:S07]  /*1960*/  MOV R26, R23 ;  /* 0x00000017001a7202 */ /* 0x000fce0000000f00 */
[----:B------:R-:W-:Y:S05]  /*1970*/  WARPSYNC.COLLECTIVE R11, `(.L_x_2128) ;  /* 0x000000000b087348 */ /* 0x000fea0003c00000 */
[----:B------:R0:W1:Y:S02]  /*1980*/  SHFL.BFLY P2, R16, R26, R13, R12 ;  /* 0x0c00000d1a107389 */ /* 0x000064000004000c */
[----:B01----:R-:W-:Y:S01]  /*1990*/  ENDCOLLECTIVE ;  /* 0x000000000000791b */ /* 0x003fe20003800000 */
.L_x_2128:
[----:B------:R-:W-:Y:S01]  /*19a0*/  HFMA2.MMA R13, -RZ, RZ, 0, 9.5367431640625e-07 ;  /* 0x00000010ff0d7435 */ /* 0x000fe200000001ff */
[----:B------:R-:W-:-:S05]  /*19b0*/  MOV R24, R16 ;  /* 0x0000001000187202 */ /* 0x000fca0000000f00 */
[----:B------:R-:W-:-:S05]  /*19c0*/  FADD.FTZ R24, R23, R24 ;  /* 0x0000001817187221 */ /* 0x000fca0000010000 */
[----:B------:R-:W-:-:S07]  /*19d0*/  MOV R26, R24 ;  /* 0x00000018001a7202 */ /* 0x000fce0000000f00 */
[----:B------:R-:W-:Y:S05]  /*19e0*/  WARPSYNC.COLLECTIVE R11, `(.L_x_2129) ;  /* 0x000000000b087348 */ /* 0x000fea0003c00000 */
[----:B------:R0:W1:Y:S02]  /*19f0*/  SHFL.BFLY P2, R16, R26, R13, R12 ;  /* 0x0c00000d1a107389 */ /* 0x000064000004000c */
[----:B01----:R-:W-:Y:S01]  /*1a00*/  ENDCOLLECTIVE ;  /* 0x000000000000791b */ /* 0x003fe20003800000 */
.L_x_2129:
[----:B------:R-:W-:Y:S05]  /*1a10*/  BRA `(.L_x_2130) ;  /* 0xfffffff400407947 */ /* 0x000fea000383ffff */
.L_x_2131:
        /* <DEDUP_REMOVED lines=14> */
.L_x_3296:


//--------------------- .text._ZN10layer_norm31ln_parallel_residual_bwd_kernelINS_13Kernel_traitsI6__halfS2_fS2_fjLj3072ELj1ELj1ELj4ELj16ENS_18Kernel_traits_baseILj3072ES2_S2_fS2_fjLj128EEEEELb1ELb1ELb1EEEvNS_9BwdParamsE --------------------------
	.section	.text._ZN10layer_norm31ln_parallel_residual_bwd_kernelINS_13Kernel_traitsI6__halfS2_fS2_fjLj3072ELj1ELj1ELj4ELj16ENS_18Kernel_traits_baseILj3072ES2_S2_fS2_fjLj128EEEEELb1ELb1ELb1EEEvNS_9BwdParamsE,"ax",@progbits
	.align	128
        .global         _ZN10layer_norm31ln_parallel_residual_bwd_kernelINS_13Kernel_traitsI6__halfS2_fS2_fjLj3072ELj1ELj1ELj4ELj16ENS_18Kernel_traits_baseILj3072ES2_S2_fS2_fjLj128EEEEELb1ELb1ELb1EEEvNS_9BwdParamsE
        .type           _ZN10layer_norm31ln_parallel_residual_bwd_kernelINS_13Kernel_traitsI6__halfS2_fS2_fjLj3072ELj1ELj1ELj4ELj16ENS_18Kernel_traits_baseILj3072ES2_S2_fS2_fjLj128EEEEELb1ELb1ELb1EEEvNS_9BwdParamsE,@function
        .size           _ZN10layer_norm31ln_parallel_residual_bwd_kernelINS_13Kernel_traitsI6__halfS2_fS2_fjLj3072ELj1ELj1ELj4ELj16ENS_18Kernel_traits_baseILj3072ES2_S2_fS2_fjLj128EEEEELb1ELb1ELb1EEEvNS_9BwdParamsE,(.L_x_3297 - _ZN10layer_norm31ln_parallel_residual_bwd_kernelINS_13Kernel_traitsI6__halfS2_fS2_fjLj3072ELj1ELj1ELj4ELj16ENS_18Kernel_traits_baseILj3072ES2_S2_fS2_fjLj128EEEEELb1ELb1ELb1EEEvNS_9BwdParamsE)
        .other          _ZN10layer_norm31ln_parallel_residual_bwd_kernelINS_13Kernel_traitsI6__halfS2_fS2_fjLj3072ELj1ELj1ELj4ELj16ENS_18Kernel_traits_baseILj3072ES2_S2_fS2_fjLj128EEEEELb1ELb1ELb1EEEvNS_9BwdParamsE,@"STO_CUDA_ENTRY STV_DEFAULT"
_ZN10layer_norm31ln_parallel_residual_bwd_kernelINS_13Kernel_traitsI6__halfS2_fS2_fjLj3072ELj1ELj1ELj4ELj16ENS_18Kernel_traits_baseILj3072ES2_S2_fS2_fjLj128EEEEELb1ELb1ELb1EEEvNS_9BwdParamsE:
.text._ZN10layer_norm31ln_parallel_residual_bwd_kernelINS_13Kernel_traitsI6__halfS2_fS2_fjLj3072ELj1ELj1ELj4ELj16ENS_18Kernel_traits_baseILj3072ES2_S2_fS2_fjLj128EEEEELb1ELb1ELb1EEEvNS_9BwdParamsE:
        /* <DEDUP_REMOVED lines=41> */
.L_x_2132:
        /* <DEDUP_REMOVED lines=38> */
[----:B------:R-:W-:-:S02]  /*04f0*/  PLOP3.LUT P4, PT, PT, PT, UP0, 0x80, 0x0 ;  /* 0x000000000000781c */ /* 0x000fc40003f8f008 */
        /* <DEDUP_REMOVED lines=26> */
.L_x_2135:
        /* <DEDUP_REMOVED lines=9> */
[----:B------:R-:W-:-:S02]  /*0730*/  IADD3 R171, R173, 0x80, RZ ;  /* 0x00000080adab7810 */ /* 0x000fc40007ffe0ff */
[C---:B------:R-:W-:Y:S02]  /*0740*/  IADD3 R133, R173.reuse, 0x100, RZ ;  /* 0x00000100ad857810 */ /* 0x040fe40007ffe0ff */
[----:B------:R-:W4:Y:S01]  /*0750*/  LDG.E R172, desc[UR4][R60.64] ;  /* 0x000000043cac7981 */ /* 0x000f22000c1e1900 */
[--C-:B-1----:R-:W-:Y:S01]  /*0760*/  IMAD.WIDE.U32 R44, R173, 0x10, R72.reuse ;  /* 0x00000010ad2c7825 */ /* 0x102fe200078e0048 */
[----:B------:R-:W0:Y:S03]  /*0770*/  LDC.64 R84, c[0x0][0x240] ;  /* 0x00009000ff547b82 */ /* 0x000e260000000a00 */
[----:B------:R-:W-:Y:S02]  /*0780*/  IMAD.WIDE.U32 R56, R171, 0x10, R72 ;  /* 0x00000010ab387825 */ /* 0x000fe400078e0048 */
[----:B------:R-:W4:Y:S02]  /*0790*/  LDG.E.128 R44, desc[UR4][R44.64] ;  /* 0x000000042c2c7981 */ /* 0x000f24000c1e1d00 */
[--C-:B--2---:R-:W-:Y:S01]  /*07a0*/  IMAD.WIDE.U32 R74, R173, 0x20, R82.reuse ;  /* 0x00000020ad4a7825 */ /* 0x104fe200078e0052 */
[----:B------:R-:W-:Y:S01]  /*07b0*/  ISETP.NE.U32.AND P1, PT, RZ, UR12, PT ;  /* 0x0000000cff007c0c */ /* 0x000fe2000bf25070 */
[----:B------:R-:W2:Y:S01]  /*07c0*/  LDG.E.128 R56, desc[UR4][R56.64] ;  /* 0x0000000438387981 */ /* 0x000ea2000c1e1d00 */
[----:B------:R-:W1:Y:S01]  /*07d0*/  @P0 LDC.64 R88, c[0x0][0x2c8] ;  /* 0x0000b200ff580b82 */ /* 0x000e620000000a00 */
[----:B------:R-:W-:-:S02]  /*07e0*/  IMAD.WIDE.U32 R80, R171, 0x20, R82 ;  /* 0x00000020ab507825 */ /* 0x000fc400078e0052 */
[----:B------:R-:W2:Y:S02]  /*07f0*/  LDG.E.128 R40, desc[UR4][R74.64] ;  /* 0x000000044a287981 */ /* 0x000ea4000c1e1d00 */
[C---:B------:R-:W-:Y:S02]  /*0800*/  IMAD.WIDE.U32 R82, R133.reuse, 0x20, R82 ;  /* 0x0000002085527825 */ /* 0x040fe400078e0052 */
[----:B------:R-:W2:Y:S02]  /*0810*/  LDG.E.128 R48, desc[UR4][R74.64+0x10] ;  /* 0x000010044a307981 */ /* 0x000ea4000c1e1d00 */
[----:B---3--:R-:W-:Y:S02]  /*0820*/  IMAD.WIDE R174, R134, 0x4, R174 ;  /* 0x0000000486ae7825 */ /* 0x008fe400078e02ae */
[----:B------:R-:W3:Y:S04]  /*0830*/  LDG.E.128 R52, desc[UR4][R80.64] ;  /* 0x0000000450347981 */ /* 0x000ee8000c1e1d00 */
[----:B------:R-:W3:Y:S04]  /*0840*/  LDG.E.128 R64, desc[UR4][R82.64] ;  /* 0x0000000452407981 */ /* 0x000ee8000c1e1d00 */
[----:B------:R-:W3:Y:S04]  /*0850*/  LDG.E R170, desc[UR4][R174.64] ;  /* 0x00000004aeaa7981 */ /* 0x000ee8000c1e1900 */
[----:B------:R0:W3:Y:S04]  /*0860*/  LDG.E.128 R60, desc[UR4][R80.64+0x10] ;  /* 0x00001004503c7981 */ /* 0x0000e8000c1e1d00 */
[----:B------:R0:W3:Y:S01]  /*0870*/  LDG.E.128 R68, desc[UR4][R82.64+0x10] ;  /* 0x0000100452447981 */ /* 0x0000e2000c1e1d00 */
[----:B------:R-:W-:Y:S01]  /*0880*/  IMAD.WIDE.U32 R72, R133, 0x10, R72 ;  /* 0x0000001085487825 */ /* 0x000fe200078e0048 */
[----:B0-----:R-:W0:Y:S05]  /*0890*/  @P0 LDC.64 R80, c[0x0][0x2c8] ;  /* 0x0000b200ff500b82 */ /* 0x001e2a0000000a00 */
[----:B------:R-:W3:Y:S03]  /*08a0*/  LDG.E.128 R72, desc[UR4][R72.64] ;  /* 0x0000000448487981 */ /* 0x000ee6000c1e1d00 */
[----:B------:R-:W1:Y:S01]  /*08b0*/  @P0 LDC.64 R82, c[0x0][0x2c8] ;  /* 0x0000b200ff520b82 */ /* 0x000e620000000a00 */
[----:B0-----:R-:W-:-:S04]  /*08c0*/  @P0 IMAD.WIDE.U32 R174, R171, 0x20, R80 ;  /* 0x00000020abae0825 */ /* 0x001fc800078e0050 */
[C---:B------:R-:W-:Y:S01]  /*08d0*/  IMAD.WIDE.U32 R80, R133.reuse, 0x8, R84 ;  /* 0x0000000885507825 */ /* 0x040fe200078e0054 */
[----:B------:R-:W-:Y:S01]  /*08e0*/  ISETP.NE.AND.EX P1, PT, RZ, UR13, PT, P1 ;  /* 0x0000000dff007c0c */ /* 0x000fe2000bf25310 */
[----:B------:R-:W5:Y:S02]  /*08f0*/  @P0 LDG.E.128 R12, desc[UR4][R174.64] ;  /* 0x00000004ae0c0981 */ /* 0x000f64000c1e1d00 */
[----:B-1----:R-:W-:Y:S02]  /*0900*/  @P0 IMAD.WIDE.U32 R176, R133, 0x20, R82 ;  /* 0x0000002085b00825 */ /* 0x002fe400078e0052 */
[----:B------:R-:W5:Y:S02]  /*0910*/  LDG.E.64 R80, desc[UR4][R80.64] ;  /* 0x0000000450507981 */ /* 0x000f64000c1e1b00 */
[----:B------:R-:W-:Y:S02]  /*0920*/  IMAD.WIDE.U32 R82, R171, 0x8, R84 ;  /* 0x00000008ab527825 */ /* 0x000fe400078e0054 */
[----:B------:R-:W5:Y:S04]  /*0930*/  @P0 LDG.E.128 R16, desc[UR4][R174.64+0x10] ;  /* 0x00001004ae100981 */ /* 0x000f68000c1e1d00 */
[----:B------:R-:W5:Y:S01]  /*0940*/  LDG.E.64 R82, desc[UR4][R82.64] ;  /* 0x0000000452527981 */ /* 0x000f62000c1e1b00 */
[----:B------:R-:W0:Y:S01]  /*0950*/  @P1 LDC.64 R86, c[0x0][0x248] ;  /* 0x00009200ff561b82 */ /* 0x000e220000000a00 */
[----:B------:R-:W-:-:S02]  /*0960*/  @P0 IMAD.WIDE.U32 R88, R173, 0x20, R88 ;  /* 0x00000020ad580825 */ /* 0x000fc400078e0058 */
[----:B------:R-:W5:Y:S02]  /*0970*/  @P0 LDG.E.128 R20, desc[UR4][R176.64] ;  /* 0x00000004b0140981 */ /* 0x000f64000c1e1d00 */
[----:B------:R-:W-:Y:S02]  /*0980*/  IMAD.WIDE.U32 R178, R173, 0x8, R84 ;  /* 0x00000008adb27825 */ /* 0x000fe400078e0054 */
[----:B------:R-:W5:Y:S01]  /*0990*/  @P0 LDG.E.128 R4, desc[UR4][R88.64] ;  /* 0x0000000458040981 */ /* 0x000f62000c1e1d00 */
[----:B------:R-:W1:Y:S03]  /*09a0*/  @P1 LDC.64 R92, c[0x0][0x248] ;  /* 0x00009200ff5c1b82 */ /* 0x000e660000000a00 */
[----:B------:R-:W5:Y:S01]  /*09b0*/  @P0 LDG.E.128 R8, desc[UR4][R88.64+0x10] ;  /* 0x0000100458080981 */ /* 0x000f62000c1e1d00 */
[----:B------:R-:W-:-:S03]  /*09c0*/  LOP3.LUT P6, RZ, R0, 0xff, RZ, 0xc0, !PT ;  /* 0x000000ff00ff7812 */ /* 0x000fc600078cc0ff */
[----:B------:R-:W5:Y:S01]  /*09d0*/  @P0 LDG.E.128 R24, desc[UR4][R176.64+0x10] ;  /* 0x00001004b0180981 */ /* 0x000f62000c1e1d00 */
[----:B------:R-:W1:Y:S03]  /*09e0*/  @P1 LDC.64 R90, c[0x0][0x248] ;  /* 0x00009200ff5a1b82 */ /* 0x000e660000000a00 */
[----:B------:R-:W5:Y:S01]  /*09f0*/  LDG.E.64 R84, desc[UR4][R178.64] ;  /* 0x00000004b2547981 */ /* 0x000f62000c1e1b00 */
[----:B0-----:R-:W-:-:S05]  /*0a00*/  @P1 IMAD.WIDE.U32 R86, R173, 0x8, R86 ;  /* 0x00000008ad561825 */ /* 0x001fca00078e0056 */
[----:B------:R0:W5:Y:S01]  /*0a10*/  @P1 LDG.E.64 R2, desc[UR4][R86.64] ;  /* 0x0000000456021981 */ /* 0x000162000c1e1b00 */
[----:B-1----:R-:W-:-:S05]  /*0a20*/  @P1 IMAD.WIDE.U32 R92, R133, 0x8, R92 ;  /* 0x00000008855c1825 */ /* 0x002fca00078e005c */
[----:B------:R-:W5:Y:S01]  /*0a30*/  @P1 LDG.E.64 R78, desc[UR4][R92.64] ;  /* 0x000000045c4e1981 */ /* 0x000f62000c1e1b00 */
[----:B------:R-:W-:-:S05]  /*0a40*/  @P1 IMAD.WIDE.U32 R90, R171, 0x8, R90 ;  /* 0x00000008ab5a1825 */ /* 0x000fca00078e005a */
[----:B------:R1:W5:Y:S01]  /*0a50*/  @P1 LDG.E.64 R76, desc[UR4][R90.64] ;  /* 0x000000045a4c1981 */ /* 0x000362000c1e1b00 */
[----:B------:R-:W-:Y:S01]  /*0a60*/  UMOV UR6, 0xffffffff ;  /* 0xffffffff00067882 */ /* 0x000fe20000000000 */
[----:B------:R-:W-:Y:S02]  /*0a70*/  IADD3 R134, R134, UR10, RZ ;  /* 0x0000000a86867c10 */ /* 0x000fe4000fffe0ff */
[----:B------:R-:W-:Y:S02]  /*0a80*/  LOP3.LUT P2, RZ, R94, 0x1f, RZ, 0xc0, !PT ;  /* 0x0000001f5eff7812 */ /* 0x000fe4000784c0ff */
[----:B------:R-:W-:Y:S02]  /*0a90*/  ISETP.GE.AND P5, PT, R134, UR11, PT ;  /* 0x0000000b86007c0c */ /* 0x000fe4000bfa6270 */
[----:B----4-:R-:W-:Y:S01]  /*0aa0*/  FSEL R172, R172, RZ, !P4 ;  /* 0x000000ffacac7208 */ /* 0x010fe20006000000 */
[--C-:B0-----:R-:W-:Y:S02]  /*0ab0*/  HADD2.F32 R86, -RZ, R44.reuse.H0_H0 ;  /* 0x2000002cff567230 */ /* 0x101fe40000004100 */
[----:B------:R-:W-:-:S02]  /*0ac0*/  HADD2.F32 R174, -RZ, R44.H1_H1 ;  /* 0x3000002cffae7230 */ /* 0x000fc40000004100 */
[----:B-1----:R-:W-:Y:S02]  /*0ad0*/  HADD2.F32 R90, -RZ, R46.H0_H0 ;  /* 0x2000002eff5a7230 */ /* 0x002fe40000004100 */
[C---:B--2---:R-:W-:Y:S01]  /*0ae0*/  FADD.FTZ R89, -R172.reuse, R41 ;  /* 0x00000029ac597221 */ /* 0x044fe20000010100 */
[C---:B------:R-:W-:Y:S01]  /*0af0*/  FADD.FTZ R93, -R172.reuse, R43 ;  /* 0x0000002bac5d7221 */ /* 0x040fe20000010100 */
[C---:B------:R-:W-:Y:S01]  /*0b00*/  FADD.FTZ R87, -R172.reuse, R40 ;  /* 0x00000028ac577221 */ /* 0x040fe20000010100 */
[C---:B------:R-:W-:Y:S01]  /*0b10*/  FADD.FTZ R49, -R172.reuse, R49 ;  /* 0x00000031ac317221 */ /* 0x040fe20000010100 */
[--C-:B------:R-:W-:Y:S02]  /*0b20*/  HADD2.F32 R92, -RZ, R47.reuse.H0_H0 ;  /* 0x2000002fff5c7230 */ /* 0x100fe40000004100 */
[C---:B------:R-:W-:Y:S01]  /*0b30*/  FADD.FTZ R91, -R172.reuse, R42 ;  /* 0x0000002aac5b7221 */ /* 0x040fe20000010100 */
[----:B------:R-:W-:Y:S02]  /*0b40*/  HADD2.F32 R176, -RZ, R47.H1_H1 ;  /* 0x3000002fffb07230 */ /* 0x000fe40000004100 */
[C---:B---3--:R-:W-:Y:S01]  /*0b50*/  FADD.FTZ R181, -R172.reuse, R52 ;  /* 0x00000034acb57221 */ /* 0x048fe20000010100 */
[----:B------:R-:W-:Y:S01]  /*0b60*/  FADD.FTZ R185, -R172, R54 ;  /* 0x00000036acb97221 */ /* 0x000fe20000010100 */
[----:B------:R-:W-:-:S02]  /*0b70*/  HADD2.F32 R52, -RZ, R57.H0_H0 ;  /* 0x20000039ff347230 */ /* 0x000fc40000004100 */
[C---:B------:R-:W-:Y:S01]  /*0b80*/  FADD.FTZ R47, -R172.reuse, R50 ;  /* 0x00000032ac2f7221 */ /* 0x040fe20000010100 */
[----:B------:R-:W-:Y:S02]  /*0b90*/  HADD2.F32 R54, -RZ, R57.H1_H1 ;  /* 0x30000039ff367230 */ /* 0x000fe40000004100 */
[----:B------:R-:W-:Y:S01]  /*0ba0*/  FADD.FTZ R203, -R172, R67 ;  /* 0x00000043accb7221 */ /* 0x000fe20000010100 */
[----:B------:R-:W-:Y:S02]  /*0bb0*/  HADD2.F32 R46, -RZ, R46.H1_H1 ;  /* 0x3000002eff2e7230 */ /* 0x000fe40000004100 */
[----:B------:R-:W-:Y:S01]  /*0bc0*/  FMUL.FTZ R179, R95, R86 ;  /* 0x000000565fb37220 */ /* 0x000fe20000410000 */
[C---:B------:R-:W-:Y:S01]  /*0bd0*/  FMUL.FTZ R67, R170.reuse, R89 ;  /* 0x00000059aa437220 */ /* 0x040fe20000410000 */
[C---:B------:R-:W-:Y:S01]  /*0be0*/  FMUL.FTZ R57, R170.reuse, R93 ;  /* 0x0000005daa397220 */ /* 0x040fe20000410000 */
[----:B------:R-:W-:Y:S01]  /*0bf0*/  FMUL.FTZ R93, R170, R49 ;  /* 0x00000031aa5d7220 */ /* 0x000fe20000410000 */
[----:B------:R-:W-:-:S02]  /*0c00*/  HADD2.F32 R88, -RZ, R45.H1_H1 ;  /* 0x3000002dff587230 */ /* 0x000fc40000004100 */
[----:B------:R-:W-:Y:S01]  /*0c10*/  FADD.FTZ R175, -R172, R48 ;  /* 0x00000030acaf7221 */ /* 0x000fe20000010100 */
[----:B------:R-:W-:Y:S01]  /*0c20*/  FMUL.FTZ R0, R170, R87 ;  /* 0x00000057aa007220 */ /* 0x000fe20000410000 */
[----:B------:R-:W-:Y:S02]  /*0c30*/  HADD2.F32 R177, -RZ, R45.H0_H0 ;  /* 0x2000002dffb17230 */ /* 0x000fe40000004100 */
[C---:B------:R-:W-:Y:S01]  /*0c40*/  FADD.FTZ R193, -R172.reuse, R63 ;  /* 0x0000003facc17221 */ /* 0x040fe20000010100 */
[--C-:B------:R-:W-:Y:S02]  /*0c50*/  HADD2.F32 R48, -RZ, R56.reuse.H0_H0 ;  /* 0x20000038ff307230 */ /* 0x100fe40000004100 */
[C---:B------:R-:W-:Y:S01]  /*0c60*/  FADD.FTZ R51, -R172.reuse, R51 ;  /* 0x00000033ac337221 */ /* 0x040fe20000010100 */
[----:B------:R-:W-:Y:S02]  /*0c70*/  HADD2.F32 R50, -RZ, R56.H1_H1 ;  /* 0x30000038ff327230 */ /* 0x000fe40000004100 */
        /* <DEDUP_REMOVED lines=13> */
[----:B------:R-:W-:Y:S01]  /*0d50*/  FADD.FTZ R137, R174, R137 ;  /* 0x00000089ae897221 */ /* 0x000fe20000010000 */
[-C--:B------:R-:W-:Y:S01]  /*0d60*/  FFMA.FTZ R128, R67, R174.reuse, R128 ;  /* 0x000000ae43807223 */ /* 0x080fe20000010080 */
[C---:B------:R-:W-:Y:S01]  /*0d70*/  FMUL.FTZ R89, R170.reuse, R47 ;  /* 0x0000002faa597220 */ /* 0x040fe20000410000 */
[----:B------:R-:W-:Y:S01]  /*0d80*/  FMUL.FTZ R63, R170, R181 ;  /* 0x000000b5aa3f7220 */ /* 0x000fe20000410000 */
[----:B------:R-:W-:Y:S01]  /*0d90*/  FMUL.FTZ R174, R96, R174 ;  /* 0x000000ae60ae7220 */ /* 0x000fe20000410000 */
[----:B------:R-:W-:Y:S01]  /*0da0*/  FADD.FTZ R143, R46, R143 ;  /* 0x0000008f2e8f7221 */ /* 0x000fe20000010000 */
[-C--:B------:R-:W-:Y:S01]  /*0db0*/  FFMA.FTZ R144, R93, R46.reuse, R144 ;  /* 0x0000002e5d907223 */ /* 0x080fe20000010090 */
[----:B------:R-:W-:Y:S01]  /*0dc0*/  FMUL.FTZ R172, R100, R46 ;  /* 0x0000002e64ac7220 */ /* 0x000fe20000410000 */
[----:B------:R-:W-:Y:S01]  /*0dd0*/  FADD.FTZ R47, RZ, R179 ;  /* 0x000000b3ff2f7221 */ /* 0x000fe20000010000 */
[----:B------:R-:W-:-:S02]  /*0de0*/  HADD2.F32 R182, -RZ, R58.H0_H0 ;  /* 0x2000003affb67230 */ /* 0x000fc40000004100 */
[----:B------:R-:W-:Y:S01]  /*0df0*/  FFMA.FTZ R46, R0, R179, RZ ;  /* 0x000000b3002e7223 */ /* 0x000fe200000100ff */
[----:B------:R-:W-:Y:S02]  /*0e00*/  HADD2.F32 R189, -RZ, R58.H1_H1 ;  /* 0x3000003affbd7230 */ /* 0x000fe40000004100 */
[----:B------:R-:W-:Y:S01]  /*0e10*/  FADD.FTZ R139, R88, R139 ;  /* 0x0000008b588b7221 */ /* 0x000fe20000010000 */
[-C--:B------:R-:W-:Y:S01]  /*0e20*/  FFMA.FTZ R140, R57, R88.reuse, R140 ;  /* 0x00000058398c7223 */ /* 0x080fe2000001008c */
[----:B------:R-:W-:Y:S01]  /*0e30*/  FMUL.FTZ R58, R98, R88 ;  /* 0x00000058623a7220 */ /* 0x000fe20000410000 */
[----:B------:R-:W-:Y:S01]  /*0e40*/  FADD.FTZ R138, R177, R138 ;  /* 0x0000008ab18a7221 */ /* 0x000fe20000010000 */
[-C--:B------:R-:W-:Y:S01]  /*0e50*/  FFMA.FTZ R127, R56, R177.reuse, R127 ;  /* 0x000000b1387f7223 */ /* 0x080fe2000001007f */
        /* <DEDUP_REMOVED lines=8> */
[----:B------:R-:W-:Y:S01]  /*0ee0*/  FMUL.FTZ R66, R99, R90 ;  /* 0x0000005a63427220 */ /* 0x000fe20000410000 */
[----:B------:R-:W-:Y:S01]  /*0ef0*/  FMUL.FTZ R175, R170, R175 ;  /* 0x000000afaaaf7220 */ /* 0x000fe20000410000 */
[----:B------:R-:W-:Y:S01]  /*0f00*/  FADD.FTZ R49, R49, R58 ;  /* 0x0000003a31317221 */ /* 0x000fe20000010000 */
[----:B------:R-:W-:-:S03]  /*0f10*/  FFMA.FTZ R46, R57, R58, R46 ;  /* 0x0000003a392e7223 */ /* 0x000fc6000001002e */
[----:B------:R-:W-:Y:S01]  /*0f20*/  FADD.FTZ R49, R49, R66 ;  /* 0x0000004231317221 */ /* 0x000fe20000010000 */
[C---:B------:R-:W-:Y:S01]  /*0f30*/  FFMA.FTZ R46, R175.reuse, R66, R46 ;  /* 0x00000042af2e7223 */ /* 0x040fe2000001002e */
[----:B------:R-:W-:Y:S01]  /*0f40*/  FADD.FTZ R141, R90, R141 ;  /* 0x0000008d5a8d7221 */ /* 0x000fe20000010000 */
[----:B------:R-:W-:Y:S01]  /*0f50*/  FFMA.FTZ R142, R175, R90, R142 ;  /* 0x0000005aaf8e7223 */ /* 0x000fe2000001008e */
[----:B------:R-:W-:Y:S01]  /*0f60*/  FMUL.FTZ R90, R101, R92 ;  /* 0x0000005c655a7220 */ /* 0x000fe20000410000 */
[----:B------:R-:W-:Y:S01]  /*0f70*/  FADD.FTZ R49, R49, R172 ;  /* 0x000000ac31317221 */ /* 0x000fe20000010000 */
[----:B------:R-:W-:Y:S01]  /*0f80*/  FFMA.FTZ R46, R93, R172, R46 ;  /* 0x000000ac5d2e7223 */ /* 0x000fe2000001002e */
[--C-:B------:R-:W-:Y:S02]  /*0f90*/  HADD2.F32 R43, -RZ, R75.reuse.H0_H0 ;  /* 0x2000004bff2b7230 */ /* 0x100fe40000004100 */
[----:B------:R-:W-:Y:S02]  /*0fa0*/  HADD2.F32 R42, -RZ, R75.H1_H1 ;  /* 0x3000004bff2a7230 */ /* 0x000fe40000004100 */
[----:B------:R-:W-:Y:S01]  /*0fb0*/  FMUL.FTZ R75, R102, R176 ;  /* 0x000000b0664b7220 */ /* 0x000fe20000410000 */
[----:B------:R-:W-:Y:S01]  /*0fc0*/  FADD.FTZ R48, R49, R90 ;  /* 0x0000005a31307221 */ /* 0x000fe20000010000 */
[----:B------:R-:W-:Y:S01]  /*0fd0*/  FMUL.FTZ R87, R170, R51 ;  /* 0x00000033aa577220 */ /* 0x000fe20000410000 */
[----:B------:R-:W-:-:S02]  /*0fe0*/  FFMA.FTZ R46, R89, R90, R46 ;  /* 0x0000005a592e7223 */ /* 0x000fc4000001002e */
[----:B------:R-:W-:Y:S02]  /*0ff0*/  FADD.FTZ R47, R48, R75 ;  /* 0x0000004b302f7221 */ /* 0x000fe40000010000 */
[----:B------:R-:W-:Y:S01]  /*1000*/  FFMA.FTZ R48, R87, R75, R46 ;  /* 0x0000004b57307223 */ /* 0x000fe2000001002e */
[--C-:B------:R-:W-:Y:S02]  /*1010*/  HADD2.F32 R183, -RZ, R73.reuse.H0_H0 ;  /* 0x20000049ffb77230 */ /* 0x100fe40000004100 */
[----:B------:R-:W-:Y:S01]  /*1020*/  FADD.FTZ R46, R47, R88 ;  /* 0x000000582f2e7221 */ /* 0x000fe20000010000 */
[----:B------:R-:W-:Y:S02]  /*1030*/  HADD2.F32 R180, -RZ, R73.H1_H1 ;  /* 0x30000049ffb47230 */ /* 0x000fe40000004100 */
[----:B------:R-:W-:Y:S01]  /*1040*/  FMUL.FTZ R73, R104, R50 ;  /* 0x0000003268497220 */ /* 0x000fe20000410000 */
[--C-:B------:R-:W-:Y:S02]  /*1050*/  HADD2.F32 R44, -RZ, R74.reuse.H0_H0 ;  /* 0x2000004aff2c7230 */ /* 0x100fe40000004100 */
[----:B------:R-:W-:Y:S01]  /*1060*/  FFMA.FTZ R47, R63, R88, R48 ;  /* 0x000000583f2f7223 */ /* 0x000fe20000010030 */
[----:B------:R-:W-:-:S02]  /*1070*/  HADD2.F32 R45, -RZ, R74.H1_H1 ;  /* 0x3000004aff2d7230 */ /* 0x000fc40000004100 */
[----:B------:R-:W-:Y:S01]  /*1080*/  FMUL.FTZ R74, R170, R53 ;  /* 0x00000035aa4a7220 */ /* 0x000fe20000410000 */
[----:B------:R-:W-:Y:S01]  /*1090*/  FMUL.FTZ R65, R105, R52 ;  /* 0x0000003469417220 */ /* 0x000fe20000410000 */
[----:B------:R-:W-:Y:S01]  /*10a0*/  FADD.FTZ R46, R46, R73 ;  /* 0x000000492e2e7221 */ /* 0x000fe20000010000 */
[----:B------:R-:W-:Y:S01]  /*10b0*/  FMUL.FTZ R64, R170, R185 ;  /* 0x000000b9aa407220 */ /* 0x000fe20000410000 */
[----:B------:R-:W-:Y:S01]  /*10c0*/  FFMA.FTZ R47, R74, R73, R47 ;  /* 0x000000494a2f7223 */ /* 0x000fe2000001002f */
[--C-:B------:R-:W-:Y:S02]  /*10d0*/  HADD2.F32 R184, -RZ, R59.reuse.H0_H0 ;  /* 0x2000003bffb87230 */ /* 0x100fe40000004100 */
[----:B------:R-:W-:Y:S01]  /*10e0*/  FMUL.FTZ R68, R106, R54 ;  /* 0x000000366a447220 */ /* 0x000fe20000410000 */
[----:B------:R-:W-:Y:S02]  /*10f0*/  HADD2.F32 R195, -RZ, R59.H1_H1 ;  /* 0x3000003bffc37230 */ /* 0x000fe40000004100 */
[----:B------:R-:W-:Y:S01]  /*1100*/  FADD.FTZ R49, R46, R65 ;  /* 0x000000412e317221 */ /* 0x000fe20000010000 */
[----:B------:R-:W-:Y:S01]  /*1110*/  FMUL.FTZ R59, R170, R55 ;  /* 0x00000037aa3b7220 */ /* 0x000fe20000410000 */
[----:B------:R-:W-:Y:S01]  /*1120*/  FFMA.FTZ R46, R64, R65, R47 ;  /* 0x00000041402e7223 */ /* 0x000fe2000001002f */
[----:B------:R-:W-:Y:S01]  /*1130*/  FMUL.FTZ R60, R107, R182 ;  /* 0x000000b66b3c7220 */ /* 0x000fe20000410000 */
[----:B------:R-:W-:Y:S01]  /*1140*/  FADD.FTZ R49, R49, R68 ;  /* 0x0000004431317221 */ /* 0x000fe20000010000 */
[----:B------:R-:W-:Y:S01]  /*1150*/  FMUL.FTZ R62, R170, R187 ;  /* 0x000000bbaa3e7220 */ /* 0x000fe20000410000 */
[----:B------:R-:W-:Y:S01]  /*1160*/  FFMA.FTZ R47, R59, R68, R46 ;  /* 0x000000443b2f7223 */ /* 0x000fe2000001002e */
[----:B------:R-:W-:Y:S01]  /*1170*/  FADD.FTZ R136, R86, R136 ;  /* 0x0000008856887221 */ /* 0x000fe20000010000 */
[----:B------:R-:W-:Y:S01]  /*1180*/  FFMA.FTZ R129, R0, R86, R129 ;  /* 0x0000005600817223 */ /* 0x000fe20000010081 */
[----:B------:R-:W-:Y:S01]  /*1190*/  FMUL.FTZ R86, R108, R189 ;  /* 0x000000bd6c567220 */ /* 0x000fe20000410000 */
[----:B------:R-:W-:Y:S01]  /*11a0*/  FADD.FTZ R49, R49, R60 ;  /* 0x0000003c31317221 */ /* 0x000fe20000010000 */
[----:B------:R-:W-:Y:S01]  /*11b0*/  FMUL.FTZ R61, R170, R61 ;  /* 0x0000003daa3d7220 */ /* 0x000fe20000410000 */
[----:B------:R-:W-:Y:S01]  /*11c0*/  FFMA.FTZ R46, R62, R60, R47 ;  /* 0x0000003c3e2e7223 */ /* 0x000fe2000001002f */
[----:B------:R-:W-:Y:S01]  /*11d0*/  FMUL.FTZ R91, R109, R184 ;  /* 0x000000b86d5b7220 */ /* 0x000fe20000410000 */
[----:B------:R-:W-:Y:S01]  /*11e0*/  FADD.FTZ R48, R49, R86 ;  /* 0x0000005631307221 */ /* 0x000fe20000010000 */
[----:B------:R-:W-:Y:S01]  /*11f0*/  FMUL.FTZ R70, R170, R191 ;  /* 0x000000bfaa467220 */ /* 0x000fe20000410000 */
[----:B------:R-:W-:Y:S01]  /*1200*/  FFMA.FTZ R47, R61, R86, R46 ;  /* 0x000000563d2f7223 */ /* 0x000fe2000001002e */
[----:B------:R-:W-:-:S02]  /*1210*/  HADD2.F32 R186, -RZ, R72.H0_H0 ;  /* 0x20000048ffba7230 */ /* 0x000fc40000004100 */
[----:B------:R-:W-:Y:S01]  /*1220*/  FADD.FTZ R145, R92, R145 ;  /* 0x000000915c917221 */ /* 0x000fe20000010000 */
[----:B------:R-:W-:Y:S01]  /*1230*/  FFMA.FTZ R146, R89, R92, R146 ;  /* 0x0000005c59927223 */ /* 0x000fe20000010092 */
[----:B------:R-:W-:Y:S01]  /*1240*/  FMUL.FTZ R92, R110, R195 ;  /* 0x000000c36e5c7220 */ /* 0x000fe20000410000 */
[----:B------:R-:W-:Y:S01]  /*1250*/  FADD.FTZ R49, R48, R91 ;  /* 0x0000005b30317221 */ /* 0x000fe20000010000 */
[----:B------:R-:W-:Y:S01]  /*1260*/  FMUL.FTZ R69, R170, R193 ;  /* 0x000000c1aa457220 */ /* 0x000fe20000410000 */
[----:B------:R-:W-:Y:S01]  /*1270*/  FFMA.FTZ R46, R70, R91, R47 ;  /* 0x0000005b462e7223 */ /* 0x000fe2000001002f */
[----:B------:R-:W-:Y:S02]  /*1280*/  HADD2.F32 R178, -RZ, R72.H1_H1 ;  /* 0x30000048ffb27230 */ /* 0x000fe40000004100 */
[C---:B------:R-:W-:Y:S01]  /*1290*/  FMUL.FTZ R71, R170.reuse, R199 ;  /* 0x000000c7aa477220 */ /* 0x040fe20000410000 */
        /* <DEDUP_REMOVED lines=14> */
[C---:B------:R-:W-:Y:S01]  /*1380*/  FMUL.FTZ R55, R170.reuse, R203 ;  /* 0x000000cbaa377220 */ /* 0x040fe20000410000 */
[----:B------:R-:W-:Y:S01]  /*1390*/  FMUL.FTZ R52, R170, R205 ;  /* 0x000000cdaa347220 */ /* 0x000fe20000410000 */
[----:B------:R-:W-:Y:S01]  /*13a0*/  FADD.FTZ R160, R183, R160 ;  /* 0x000000a0b7a07221 */ /* 0x000fe20000010000 */
[-C--:B------:R-:W-:Y:S01]  /*13b0*/  FFMA.FTZ R163, R54, R183.reuse, R163 ;  /* 0x000000b736a37223 */ /* 0x080fe200000100a3 */
        /* <DEDUP_REMOVED lines=69> */
.L_x_2146:
        /* <DEDUP_REMOVED lines=34> */
[----:B-----5:R-:W-:Y:S01]  /*1a30*/  MOV R0, R84 ;  /* 0x0000005400007202 */ /* 0x020fe20000000f00 */
[----:B------:R-:W-:Y:S01]  /*1a40*/  FADD.FTZ R67, R174, -R67 ;  /* 0x80000043ae437221 */ /* 0x000fe20000010000 */
[----:B------:R-:W-:Y:S01]  /*1a50*/  FADD.FTZ R45, R177, -R56 ;  /* 0x80000038b12d7221 */ /* 0x000fe20000010000 */
[----:B------:R-:W-:Y:S01]  /*1a60*/  FMUL.FTZ R43, R170, R43 ;  /* 0x0000002baa2b7220 */ /* 0x000fe20000410000 */
[----:B------:R-:W-:Y:S01]  /*1a70*/  LOP3.LUT P2, RZ, R0, 0xff, RZ, 0xc0, !PT ;  /* 0x000000ff00ff7812 */ /* 0x000fe2000784c0ff */
[----:B------:R-:W-:Y:S01]  /*1a80*/  FMUL.FTZ R42, R170, R67 ;  /* 0x00000043aa2a7220 */ /* 0x000fe20000410000 */
[----:B------:R-:W-:Y:S01]  /*1a90*/  @P1 MOV R0, R2 ;  /* 0x0000000200001202 */ /* 0x000fe20000000f00 */
[----:B------:R-:W-:Y:S01]  /*1aa0*/  @P3 FADD.FTZ R43, R4, R43 ;  /* 0x0000002b042b3221 */ /* 0x000fe20000010000 */
[----:B------:R-:W-:Y:S01]  /*1ab0*/  FMUL.FTZ R45, R170, R45 ;  /* 0x0000002daa2d7220 */ /* 0x000fe20000410000 */
[----:B------:R-:W-:Y:S01]  /*1ac0*/  @P3 FADD.FTZ R42, R5, R42 ;  /* 0x0000002a052a3221 */ /* 0x000fe20000010000 */
[----:B------:R-:W-:Y:S01]  /*1ad0*/  FADD.FTZ R47, R58, -R47 ;  /* 0x8000002f3a2f7221 */ /* 0x000fe20000010000 */
[----:B------:R-:W-:Y:S01]  /*1ae0*/  FMUL.FTZ R44, R43, UR16 ;  /* 0x000000102b2c7c20 */ /* 0x000fe20008410000 */
[----:B------:R-:W-:Y:S01]  /*1af0*/  @P3 FADD.FTZ R45, R6, R45 ;  /* 0x0000002d062d3221 */ /* 0x000fe20000010000 */
[-CC-:B------:R-:W-:Y:S01]  /*1b00*/  FFMA.FTZ R175, R175, R41.reuse, R40.reuse ;  /* 0x00000029afaf7223 */ /* 0x180fe20000010028 */
[-CC-:B------:R-:W-:Y:S01]  /*1b10*/  FFMA.FTZ R93, R93, R41.reuse, R40.reuse ;  /* 0x000000295d5d7223 */ /* 0x180fe20000010028 */
[----:B------:R-:W-:Y:S01]  /*1b20*/  FFMA.FTZ R89, R89, R41, R40 ;  /* 0x0000002959597223 */ /* 0x000fe20000010028 */
[----:B------:R-:W-:Y:S01]  /*1b30*/  FSEL R56, R44, RZ, P2 ;  /* 0x000000ff2c387208 */ /* 0x000fe20001000000 */
[----:B------:R-:W-:Y:S01]  /*1b40*/  FMUL.FTZ R174, R45, UR16 ;  /* 0x000000102dae7c20 */ /* 0x000fe20008410000 */
[----:B------:R-:W-:Y:S01]  /*1b50*/  @P1 LOP3.LUT P2, RZ, R0, 0xff, RZ, 0xc0, !PT ;  /* 0x000000ff00ff1812 */ /* 0x000fe2000784c0ff */
[----:B------:R-:W-:Y:S01]  /*1b60*/  FMUL.FTZ R0, R42, UR16 ;  /* 0x000000102a007c20 */ /* 0x000fe20008410000 */
[----:B------:R-:W-:Y:S01]  /*1b70*/  FADD.FTZ R175, R66, -R175 ;  /* 0x800000af42af7221 */ /* 0x000fe20000010000 */
[----:B------:R-:W-:Y:S01]  /*1b80*/  FADD.FTZ R49, R172, -R93 ;  /* 0x8000005dac317221 */ /* 0x000fe20000010000 */
[----:B------:R-:W-:Y:S01]  /*1b90*/  @P1 FSEL R57, R44, RZ, P2 ;  /* 0x000000ff2c391208 */ /* 0x000fe20001000000 */
[----:B------:R-:W-:Y:S01]  /*1ba0*/  FMUL.FTZ R44, R170, R47 ;  /* 0x0000002faa2c7220 */ /* 0x000fe20000410000 */
[----:B------:R-:W-:Y:S01]  /*1bb0*/  LOP3.LUT P2, RZ, R84, 0xff00, RZ, 0xc0, !PT ;  /* 0x0000ff0054ff7812 */ /* 0x000fe2000784c0ff */
[C---:B------:R-:W-:Y:S01]  /*1bc0*/  FMUL.FTZ R47, R170.reuse, R175 ;  /* 0x000000afaa2f7220 */ /* 0x040fe20000410000 */
[----:B------:R-:W-:Y:S01]  /*1bd0*/  FMUL.FTZ R46, R170, R49 ;  /* 0x00000031aa2e7220 */ /* 0x000fe20000410000 */
[----:B------:R-:W-:Y:S01]  /*1be0*/  @P3 FADD.FTZ R44, R7, R44 ;  /* 0x0000002c072c3221 */ /* 0x000fe20000010000 */
[----:B------:R-:W-:Y:S01]  /*1bf0*/  FSEL R67, R0, RZ, P2 ;  /* 0x000000ff00437208 */ /* 0x000fe20001000000 */
[----:B------:R-:W-:Y:S01]  /*1c00*/  @P3 FADD.FTZ R47, R8, R47 ;  /* 0x0000002f082f3221 */ /* 0x000fe20000010000 */
[----:B------:R-:W-:Y:S01]  /*1c10*/  @P1 LOP3.LUT P2, RZ, R2, 0xff00, RZ, 0xc0, !PT ;  /* 0x0000ff0002ff1812 */ /* 0x000fe2000784c0ff */
[----:B------:R-:W-:Y:S01]  /*1c20*/  FADD.FTZ R195, R90, -R89 ;  /* 0x800000595ac37221 */ /* 0x000fe20000010000 */
[----:B------:R-:W-:Y:S01]  /*1c30*/  @P3 FADD.FTZ R46, R9, R46 ;  /* 0x0000002e092e3221 */ /* 0x000fe20000010000 */
[----:B------:R-:W-:Y:S01]  /*1c40*/  FMUL.FTZ R48, R47, UR16 ;  /* 0x000000102f307c20 */ /* 0x000fe20008410000 */
[----:B------:R-:W-:Y:S01]  /*1c50*/  @P1 FSEL R58, R0, RZ, P2 ;  /* 0x000000ff003a1208 */ /* 0x000fe20001000000 */
[----:B------:R-:W-:Y:S01]  /*1c60*/  FMUL.FTZ R0, R44, UR16 ;  /* 0x000000102c007c20 */ /* 0x000fe20008410000 */
[----:B------:R-:W-:Y:S01]  /*1c70*/  LOP3.LUT P2, RZ, R84, 0xff0000, RZ, 0xc0, !PT ;  /* 0x00ff000054ff7812 */ /* 0x000fe2000784c0ff */
[----:B------:R-:W-:Y:S01]  /*1c80*/  FMUL.FTZ R184, R46, UR16 ;  /* 0x000000102eb87c20 */ /* 0x000fe20008410000 */
[----:B------:R-:W-:Y:S01]  /*1c90*/  FMUL.FTZ R195, R170, R195 ;  /* 0x000000c3aac37220 */ /* 0x000fe20000410000 */
[-CC-:B------:R-:W-:Y:S01]  /*1ca0*/  FFMA.FTZ R63, R63, R41.reuse, R40.reuse ;  /* 0x000000293f3f7223 */ /* 0x180fe20000010028 */
[----:B------:R-:W-:Y:S01]  /*1cb0*/  FSEL R66, R174, RZ, P2 ;  /* 0x000000ffae427208 */ /* 0x000fe20001000000 */
[----:B------:R-:W-:Y:S01]  /*1cc0*/  FFMA.FTZ R74, R74, R41, R40 ;  /* 0x000000294a4a7223 */ /* 0x000fe20000010028 */
[----:B------:R-:W-:Y:S01]  /*1cd0*/  @P1 LOP3.LUT P2, RZ, R2, 0xff0000, RZ, 0xc0, !PT ;  /* 0x00ff000002ff1812 */ /* 0x000fe2000784c0ff */
[----:B------:R-:W-:Y:S01]  /*1ce0*/  @P3 FADD.FTZ R195, R10, R195 ;  /* 0x000000c30ac33221 */ /* 0x000fe20000010000 */
[----:B------:R-:W-:Y:S01]  /*1cf0*/  FADD.FTZ R63, R88, -R63 ;  /* 0x8000003f583f7221 */ /* 0x000fe20000010000 */
[----:B------:R-:W-:Y:S01]  /*1d00*/  FADD.FTZ R73, R73, -R74 ;  /* 0x8000004a49497221 */ /* 0x000fe20000010000 */
[----:B------:R-:W-:Y:S01]  /*1d10*/  @P1 FSEL R174, R174, RZ, P2 ;  /* 0x000000ffaeae1208 */ /* 0x000fe20001000000 */
[----:B------:R-:W-:Y:S01]  /*1d20*/  FMUL.FTZ R186, R195, UR16 ;  /* 0x00000010c3ba7c20 */ /* 0x000fe20008410000 */
[----:B------:R-:W-:Y:S01]  /*1d30*/  LOP3.LUT P2, RZ, R84, 0xff000000, RZ, 0xc0, !PT ;  /* 0xff00000054ff7812 */ /* 0x000fe2000784c0ff */
[----:B------:R-:W-:Y:S01]  /*1d40*/  FMUL.FTZ R49, R170, R63 ;  /* 0x0000003faa317220 */ /* 0x000fe20000410000 */
        /* <DEDUP_REMOVED lines=9> */
[-CC-:B------:R-:W-:Y:S01]  /*1de0*/  FFMA.FTZ R0, R87, R41.reuse, R40.reuse ;  /* 0x0000002957007223 */ /* 0x180fe20000010028 */
[----:B------:R-:W-:Y:S01]  /*1df0*/  LOP3.LUT P2, RZ, R85, 0xff, RZ, 0xc0, !PT ;  /* 0x000000ff55ff7812 */ /* 0x000fe2000784c0ff */
[----:B------:R-:W-:Y:S01]  /*1e00*/  FMUL.FTZ R84, R64, UR16 ;  /* 0x0000001040547c20 */ /* 0x000fe20008410000 */
[----:B------:R-:W-:Y:S01]  /*1e10*/  FFMA.FTZ R63, R59, R41, R40 ;  /* 0x000000293b3f7223 */ /* 0x000fe20000010028 */
[----:B------:R-:W-:Y:S01]  /*1e20*/  FADD.FTZ R75, R75, -R0 ;  /* 0x800000004b4b7221 */ /* 0x000fe20000010000 */
[----:B------:R-:W-:Y:S01]  /*1e30*/  FSEL R89, R48, RZ, P2 ;  /* 0x000000ff30597208 */ /* 0x000fe20001000000 */
[C---:B------:R-:W-:Y:S01]  /*1e40*/  FMUL.FTZ R59, R170.reuse, R65 ;  /* 0x00000041aa3b7220 */ /* 0x040fe20000410000 */
[----:B------:R-:W-:Y:S01]  /*1e50*/  @P1 LOP3.LUT P2, RZ, R3, 0xff, RZ, 0xc0, !PT ;  /* 0x000000ff03ff1812 */ /* 0x000fe2000784c0ff */
[----:B------:R-:W-:Y:S01]  /*1e60*/  FMUL.FTZ R194, R170, R75 ;  /* 0x0000004baac27220 */ /* 0x000fe20000410000 */
[----:B------:R-:W-:Y:S01]  /*1e70*/  MOV R0, R82 ;  /* 0x0000005200007202 */ /* 0x000fe20000000f00 */
[----:B------:R-:W-:Y:S01]  /*1e80*/  @P3 FADD.FTZ R59, R14, R59 ;  /* 0x0000003b0e3b3221 */ /* 0x000fe20000010000 */
[----:B------:R-:W-:Y:S01]  /*1e90*/  @P1 FSEL R87, R48, RZ, P2 ;  /* 0x000000ff30571208 */ /* 0x000fe20001000000 */
[----:B------:R-:W-:Y:S01]  /*1ea0*/  @P3 FADD.FTZ R194, R11, R194 ;  /* 0x000000c20bc23221 */ /* 0x000fe20000010000 */
[----:B------:R-:W-:Y:S01]  /*1eb0*/  LOP3.LUT P2, RZ, R85, 0xff00, RZ, 0xc0, !PT ;  /* 0x0000ff0055ff7812 */ /* 0x000fe2000784c0ff */
[----:B------:R-:W-:Y:S01]  /*1ec0*/  FADD.FTZ R63, R68, -R63 ;  /* 0x8000003f443f7221 */ /* 0x000fe20000010000 */
[----:B------:R-:W-:Y:S01]  /*1ed0*/  @P1 MOV R48, R76 ;  /* 0x0000004c00301202 */ /* 0x000fe20000000f00 */
[----:B------:R-:W-:Y:S01]  /*1ee0*/  FMUL.FTZ R193, R194, UR16 ;  /* 0x00000010c2c17c20 */ /* 0x000fe20008410000 */
[----:B------:R-:W-:Y:S01]  /*1ef0*/  FSEL R90, R184, RZ, P2 ;  /* 0x000000ffb85a7208 */ /* 0x000fe20001000000 */
[--C-:B------:R-:W-:Y:S01]  /*1f00*/  FFMA.FTZ R65, R62, R41, R40.reuse ;  /* 0x000000293e417223 */ /* 0x100fe20000010028 */
[----:B------:R-:W-:Y:S01]  /*1f10*/  @P1 LOP3.LUT P2, RZ, R3, 0xff00, RZ, 0xc0, !PT ;  /* 0x0000ff0003ff1812 */ /* 0x000fe2000784c0ff */
[----:B------:R-:W-:Y:S01]  /*1f20*/  FMUL.FTZ R62, R170, R63 ;  /* 0x0000003faa3e7220 */ /* 0x000fe20000410000 */
[----:B------:R-:W-:Y:S01]  /*1f30*/  FFMA.FTZ R63, R61, R41, R40 ;  /* 0x000000293d3f7223 */ /* 0x000fe20000010028 */
        /* <DEDUP_REMOVED lines=8> */
[----:B------:R-:W-:Y:S01]  /*1fc0*/  @P3 FADD.FTZ R61, R16, R61 ;  /* 0x0000003d103d3221 */ /* 0x000fe20000010000 */
[----:B------:R-:W-:Y:S01]  /*1fd0*/  @P1 LOP3.LUT P2, RZ, R3, 0xff0000, RZ, 0xc0, !PT ;  /* 0x00ff000003ff1812 */ /* 0x000fe2000784c0ff */
[----:B------:R-:W-:Y:S01]  /*1fe0*/  FMUL.FTZ R60, R170, R63 ;  /* 0x0000003faa3c7220 */ /* 0x000fe20000410000 */
[-C--:B------:R-:W-:Y:S01]  /*1ff0*/  FFMA.FTZ R70, R70, R41.reuse, R40 ;  /* 0x0000002946467223 */ /* 0x080fe20000010028 */
[----:B------:R-:W-:Y:S01]  /*2000*/  FMUL.FTZ R188, R61, UR16 ;  /* 0x000000103dbc7c20 */ /* 0x000fe20008410000 */
[----:B------:R-:W-:Y:S01]  /*2010*/  @P1 FSEL R186, R186, RZ, P2 ;  /* 0x000000ffbaba1208 */ /* 0x000fe20001000000 */
[----:B------:R-:W-:Y:S01]  /*2020*/  @P3 FADD.FTZ R60, R17, R60 ;  /* 0x0000003c113c3221 */ /* 0x000fe20000010000 */
[----:B------:R-:W-:Y:S01]  /*2030*/  LOP3.LUT P2, RZ, R85, 0xff000000, RZ, 0xc0, !PT ;  /* 0xff00000055ff7812 */ /* 0x000fe2000784c0ff */
[----:B------:R-:W-:Y:S01]  /*2040*/  FMUL.FTZ R85, R59, UR16 ;  /* 0x000000103b557c20 */ /* 0x000fe20008410000 */
[----:B------:R-:W-:Y:S01]  /*2050*/  FADD.FTZ R63, R91, -R70 ;  /* 0x800000465b3f7221 */ /* 0x000fe20000010000 */
        /* <DEDUP_REMOVED lines=17> */
[-CC-:B------:R-:W-:Y:S01]  /*2170*/  FFMA.FTZ R71, R71, R41.reuse, R40.reuse ;  /* 0x0000002947477223 */ /* 0x180fe20000010028 */
[----:B------:R-:W-:Y:S01]  /*2180*/  FMUL.FTZ R197, R68, UR16 ;  /* 0x0000001044c57c20 */ /* 0x000fe20008410000 */
[----:B------:R-:W-:Y:S01]  /*2190*/  @P1 FSEL R74, R73, RZ, P2 ;  /* 0x000000ff494a1208 */ /* 0x000fe20001000000 */
[----:B------:R-:W-:Y:S01]  /*21a0*/  @P3 FADD.FTZ R65, R20, R65 ;  /* 0x0000004114413221 */ /* 0x000fe20000010000 */
[----:B------:R-:W-:Y:S01]  /*21b0*/  LOP3.LUT P2, RZ, R82, 0xff00, RZ, 0xc0, !PT ;  /* 0x0000ff0052ff7812 */ /* 0x000fe2000784c0ff */
[----:B------:R-:W-:Y:S01]  /*21c0*/  FADD.FTZ R71, R178, -R71 ;  /* 0x80000047b2477221 */ /* 0x000fe20000010000 */
[----:B------:R-:W-:Y:S01]  /*21d0*/  MOV R48, R80 ;  /* 0x0000005000307202 */ /* 0x000fe20000000f00 */
        /* <DEDUP_REMOVED lines=16> */
[----:B------:R-:W-:Y:S01]  /*22e0*/  FFMA.FTZ R50, R50, R41, R40 ;  /* 0x0000002932327223 */ /* 0x000fe20000010028 */
[----:B------:R-:W-:Y:S01]  /*22f0*/  F2FP.F16.F32.PACK_AB R56, R67, R56 ;  /* 0x000000384338723e */ /* 0x000fe200000000ff */
[----:B------:R-:W-:Y:S01]  /*2300*/  FMUL.FTZ R92, R55, UR16 ;  /* 0x00000010375c7c20 */ /* 0x000fe20008410000 */
[----:B------:R-:W-:Y:S01]  /*2310*/  @P1 FSEL R85, R85, RZ, P2 ;  /* 0x000000ff55551208 */ /* 0x000fe20001000000 */
[----:B------:R-:W-:Y:S01]  /*2320*/  FADD.FTZ R187, R187, -R50 ;  /* 0x80000032bbbb7221 */ /* 0x000fe20000010000 */
[----:B------:R-:W-:-:S02]  /*2330*/  LOP3.LUT P2, RZ, R82, 0xff000000, RZ, 0xc0, !PT ;  /* 0xff00000052ff7812 */ /* 0x000fc4000784c0ff */
[----:B------:R-:W-:Y:S02]  /*2340*/  @P1 F2FP.F16.F32.PACK_AB R174, RZ, R174 ;  /* 0x000000aeffae123e */ /* 0x000fe400000000ff */
[C---:B------:R-:W-:Y:S02]  /*2350*/  FSEL R82, R175.reuse, RZ, P2 ;  /* 0x000000ffaf527208 */ /* 0x040fe40001000000 */
[----:B------:R-:W-:Y:S02]  /*2360*/  @P1 LOP3.LUT P2, RZ, R76, 0xff000000, RZ, 0xc0, !PT ;  /* 0xff0000004cff1812 */ /* 0x000fe4000784c0ff */
[----:B------:R-:W-:Y:S02]  /*2370*/  @P1 F2FP.F16.F32.PACK_AB R87, RZ, R87 ;  /* 0x00000057ff57123e */ /* 0x000fe400000000ff */
[----:B------:R-:W-:Y:S02]  /*2380*/  @P1 FSEL R175, R175, RZ, P2 ;  /* 0x000000ffafaf1208 */ /* 0x000fe40001000000 */
        /* <DEDUP_REMOVED lines=8> */
[----:B------:R-:W-:Y:S02]  /*2410*/  FSEL R190, R189, RZ, P2 ;  /* 0x000000ffbdbe7208 */ /* 0x000fe40001000000 */
[----:B------:R-:W-:Y:S02]  /*2420*/  @P1 LOP3.LUT P2, RZ, R77, 0xff00, RZ, 0xc0, !PT ;  /* 0x0000ff004dff1812 */ /* 0x000fe4000784c0ff */
[----:B------:R-:W-:Y:S02]  /*2430*/  @P1 F2FP.F16.F32.PACK_AB R193, RZ, R193 ;  /* 0x000000c1ffc1123e */ /* 0x000fe400000000ff */
[----:B------:R-:W-:Y:S02]  /*2440*/  @P1 FSEL R189, R189, RZ, P2 ;  /* 0x000000ffbdbd1208 */ /* 0x000fe40001000000 */
[----:B------:R-:W-:-:S02]  /*2450*/  LOP3.LUT P2, RZ, R83, 0xff0000, RZ, 0xc0, !PT ;  /* 0x00ff000053ff7812 */ /* 0x000fc4000784c0ff */
[----:B------:R-:W-:Y:S02]  /*2460*/  @P1 PRMT R37, R174, 0x7610, R37 ;  /* 0x00007610ae251816 */ /* 0x000fe40000000025 */
[C---:B------:R-:W-:Y:S02]  /*2470*/  FSEL R191, R196.reuse, RZ, P2 ;  /* 0x000000ffc4bf7208 */ /* 0x040fe40001000000 */
[----:B------:R-:W-:Y:S02]  /*2480*/  @P1 LOP3.LUT P2, RZ, R77, 0xff0000, RZ, 0xc0, !PT ;  /* 0x00ff00004dff1812 */ /* 0x000fe4000784c0ff */
[----:B------:R-:W-:Y:S02]  /*2490*/  @P1 PRMT R38, R87, 0x7610, R38 ;  /* 0x0000761057261816 */ /* 0x000fe40000000026 */
[----:B------:R-:W-:Y:S02]  /*24a0*/  @P1 FSEL R196, R196, RZ, P2 ;  /* 0x000000ffc4c41208 */ /* 0x000fe40001000000 */
[----:B------:R-:W-:-:S02]  /*24b0*/  LOP3.LUT P2, RZ, R83, 0xff000000, RZ, 0xc0, !PT ;  /* 0xff00000053ff7812 */ /* 0x000fc4000784c0ff */
[----:B------:R-:W-:Y:S02]  /*24c0*/  @P1 PRMT R39, R186, 0x7610, R39 ;  /* 0x00007610ba271816 */ /* 0x000fe40000000027 */
[----:B------:R-:W-:Y:S02]  /*24d0*/  FSEL R198, R197, RZ, P2 ;  /* 0x000000ffc5c67208 */ /* 0x000fe40001000000 */
[----:B------:R-:W-:Y:S02]  /*24e0*/  @P1 LOP3.LUT P2, RZ, R77, 0xff000000, RZ, 0xc0, !PT ;  /* 0xff0000004dff1812 */ /* 0x000fe4000784c0ff */
[----:B------:R-:W-:Y:S02]  /*24f0*/  @P1 PRMT R37, R37, 0x5410, R172 ;  /* 0x0000541025251816 */ /* 0x000fe400000000ac */
[----:B------:R-:W-:Y:S02]  /*2500*/  @P1 FSEL R197, R197, RZ, P2 ;  /* 0x000000ffc5c51208 */ /* 0x000fe40001000000 */
[----:B------:R-:W-:-:S02]  /*2510*/  LOP3.LUT P2, RZ, R48, 0xff, RZ, 0xc0, !PT ;  /* 0x000000ff30ff7812 */ /* 0x000fc4000784c0ff */
[----:B------:R-:W-:Y:S02]  /*2520*/  @P1 MOV R48, R78 ;  /* 0x0000004e00301202 */ /* 0x000fe40000000f00 */
        /* <DEDUP_REMOVED lines=11> */
[----:B------:R-:W-:Y:S01]  /*25e0*/  FSEL R83, R88, RZ, P2 ;  /* 0x000000ff58537208 */ /* 0x000fe20001000000 */
        /* <DEDUP_REMOVED lines=44> */
[----:B------:R-:W-:Y:S02]  /*28b0*/  ISETP.NE.U32.AND P2, PT, RZ, UR14, PT ;  /* 0x0000000eff007c0c */ /* 0x000fe4000bf45070 */
[----:B------:R-:W-:Y:S02]  /*28c0*/  @P1 F2FP.F16.F32.PACK_AB R175, RZ, R175 ;  /* 0x000000afffaf123e */ /* 0x000fe400000000ff */
[----:B------:R-:W-:Y:S02]  /*28d0*/  ISETP.NE.AND.EX P2, PT, RZ, UR15, PT, P2 ;  /* 0x0000000fff007c0c */ /* 0x000fe4000bf45320 */
[----:B------:R-:W-:Y:S02]  /*28e0*/  @P1 F2FP.F16.F32.PACK_AB R189, RZ, R189 ;  /* 0x000000bdffbd123e */ /* 0x000fe400000000ff */
[----:B------:R-:W-:-:S02]  /*28f0*/  SEL R48, R43, R28, P2 ;  /* 0x0000001c2b307207 */ /* 0x000fc40001000000 */
[-C--:B------:R-:W-:Y:S02]  /*2900*/  SEL R51, R44, R31.reuse, P2 ;  /* 0x0000001f2c337207 */ /* 0x080fe40001000000 */
[-C--:B------:R-:W-:Y:S02]  /*2910*/  SEL R43, R62, R31.reuse, P2 ;  /* 0x0000001f3e2b7207 */ /* 0x080fe40001000000 */
[----:B------:R-:W-:Y:S02]  /*2920*/  SEL R31, R52, R31, P2 ;  /* 0x0000001f341f7207 */ /* 0x000fe40001000000 */
[-C--:B------:R-:W-:Y:S02]  /*2930*/  SEL R52, R47, R32.reuse, P2 ;  /* 0x000000202f347207 */ /* 0x080fe40001000000 */
[-C--:B------:R-:W-:Y:S02]  /*2940*/  SEL R44, R61, R32.reuse, P2 ;  /* 0x000000203d2c7207 */ /* 0x080fe40001000000 */
[----:B------:R-:W-:-:S02]  /*2950*/  SEL R32, R53, R32, P2 ;  /* 0x0000002035207207 */ /* 0x000fc40001000000 */
[----:B------:R-:W-:Y:S02]  /*2960*/  SEL R53, R46, R33, P2 ;  /* 0x000000212e357207 */ /* 0x000fe40001000000 */
[----:B------:R-:W-:Y:S02]  /*2970*/  SEL R46, R63, R34, P2 ;  /* 0x000000223f2e7207 */ /* 0x000fe40001000000 */
[----:B------:R-:W0:Y:S01]  /*2980*/  @P1 LDC.64 R62, c[0x0][0x300] ;  /* 0x0000c000ff3e1b82 */ /* 0x000e220000000a00 */
[-C--:B------:R-:W-:Y:S02]  /*2990*/  SEL R40, R49, R28.reuse, P2 ;  /* 0x0000001c31287207 */ /* 0x080fe40001000000 */
[----:B------:R-:W-:Y:S02]  /*29a0*/  SEL R28, R65, R28, P2 ;  /* 0x0000001c411c7207 */ /* 0x000fe40001000000 */
[----:B------:R-:W-:Y:S02]  /*29b0*/  SEL R41, R64, R29, P2 ;  /* 0x0000001d40297207 */ /* 0x000fe40001000000 */
[----:B------:R-:W-:Y:S01]  /*29c0*/  SEL R50, R45, R30, P2 ;  /* 0x0000001e2d327207 */ /* 0x000fe20001000000 */
[----:B------:R-:W1:Y:S01]  /*29d0*/  @P3 LDC.64 R64, c[0x0][0x308] ;  /* 0x0000c200ff403b82 */ /* 0x000e620000000a00 */
[----:B------:R-:W-:-:S02]  /*29e0*/  SEL R45, R60, R33, P2 ;  /* 0x000000213c2d7207 */ /* 0x000fc40001000000 */
[----:B------:R-:W-:Y:S02]  /*29f0*/  SEL R47, R68, R35, P2 ;  /* 0x00000023442f7207 */ /* 0x000fe40001000000 */
[----:B------:R-:W-:Y:S02]  /*2a00*/  @P1 F2FP.F16.F32.PACK_AB R68, RZ, R57 ;  /* 0x00000039ff44123e */ /* 0x000fe400000000ff */
[----:B------:R-:W-:Y:S01]  /*2a10*/  F2FP.F16.F32.PACK_AB R57, R93, R66 ;  /* 0x000000425d39723e */ /* 0x000fe200000000ff */
[----:B------:R-:W2:Y:S01]  /*2a20*/  LDC.64 R60, c[0x0][0x2f8] ;  /* 0x0000be00ff3c7b82 */ /* 0x000ea20000000a00 */
[----:B------:R-:W-:Y:S02]  /*2a30*/  SEL R49, R42, R29, P2 ;  /* 0x0000001d2a317207 */ /* 0x000fe40001000000 */
[----:B------:R-:W-:Y:S02]  /*2a40*/  SEL R33, R70, R33, P2 ;  /* 0x0000002146217207 */ /* 0x000fe40001000000 */
[----:B------:R-:W-:-:S02]  /*2a50*/  SEL R42, R59, R30, P2 ;  /* 0x0000001e3b2a7207 */ /* 0x000fc40001000000 */
[----:B------:R-:W-:Y:S01]  /*2a60*/  SEL R29, R54, R29, P2 ;  /* 0x0000001d361d7207 */ /* 0x000fe20001000000 */
[----:B0-----:R-:W-:Y:S01]  /*2a70*/  @P1 IMAD.WIDE.U32 R66, R173, 0x10, R62 ;  /* 0x00000010ad421825 */ /* 0x001fe200078e003e */
[----:B------:R-:W0:Y:S01]  /*2a80*/  @P1 LDC.64 R70, c[0x0][0x300] ;  /* 0x0000c000ff461b82 */ /* 0x000e220000000a00 */
[----:B------:R-:W-:Y:S02]  /*2a90*/  SEL R30, R55, R30, P2 ;  /* 0x0000001e371e7207 */ /* 0x000fe40001000000 */
[-C--:B------:R-:W-:Y:S02]  /*2aa0*/  SEL R54, R195, R34.reuse, P2 ;  /* 0x00000022c3367207 */ /* 0x080fe40001000000 */
[----:B------:R-:W-:Y:S01]  /*2ab0*/  SEL R55, R194, R35, P2 ;  /* 0x00000023c2377207 */ /* 0x000fe20001000000 */
[----:B-1----:R-:W-:Y:S02]  /*2ac0*/  @P3 IMAD.WIDE.U32 R64, R173, 0x20, R64 ;  /* 0x00000020ad403825 */ /* 0x002fe400078e0040 */
[----:B------:R-:W1:Y:S01]  /*2ad0*/  @P3 LDC.64 R62, c[0x0][0x308] ;  /* 0x0000c200ff3e3b82 */ /* 0x000e620000000a00 */
[----:B------:R-:W-:-:S02]  /*2ae0*/  SEL R34, R69, R34, P2 ;  /* 0x0000002245227207 */ /* 0x000fc40001000000 */
[----:B------:R-:W-:Y:S01]  /*2af0*/  @P1 F2FP.F16.F32.PACK_AB R69, RZ, R58 ;  /* 0x0000003aff45123e */ /* 0x000fe200000000ff */
[----:B------:R3:W-:Y:S01]  /*2b00*/  @P3 STG.E.128 desc[UR4][R64.64+0x10], R52 ;  /* 0x0000103440003986 */ /* 0x0007e2000c101d04 */
[----:B------:R-:W-:Y:S02]  /*2b10*/  @P1 PRMT R36, R68, 0x7610, R36 ;  /* 0x0000761044241816 */ /* 0x000fe40000000024 */
[----:B------:R-:W-:Y:S01]  /*2b20*/  F2FP.F16.F32.PACK_AB R59, R192, R179 ;  /* 0x000000b3c03b723e */ /* 0x000fe200000000ff */
[----:B------:R4:W-:Y:S01]  /*2b30*/  @P3 STG.E.128 desc[UR4][R64.64], R48 ;  /* 0x0000003040003986 */ /* 0x0009e2000c101d04 */
[----:B------:R-:W-:Y:S01]  /*2b40*/  @P1 PRMT R36, R36, 0x5410, R69 ;  /* 0x0000541024241816 */ /* 0x000fe20000000045 */
[----:B--2---:R-:W-:Y:S01]  /*2b50*/  IMAD.WIDE.U32 R68, R173, 0x10, R60 ;  /* 0x00000010ad447825 */ /* 0x004fe200078e003c */
[----:B------:R-:W-:Y:S02]  /*2b60*/  F2FP.F16.F32.PACK_AB R58, R90, R89 ;  /* 0x000000595a3a723e */ /* 0x000fe400000000ff */
[----:B------:R-:W-:-:S02]  /*2b70*/  SEL R35, R170, R35, P2 ;  /* 0x00000023aa237207 */ /* 0x000fc40001000000 */
[----:B------:R-:W-:Y:S01]  /*2b80*/  LOP3.LUT P2, RZ, R81, 0xff000000, RZ, 0xc0, !PT ;  /* 0xff00000051ff7812 */ /* 0x000fe2000784c0ff */
[----:B------:R2:W-:Y:S01]  /*2b90*/  STG.E.128 desc[UR4][R68.64], R56 ;  /* 0x0000003844007986 */ /* 0x0005e2000c101d04 */
[----:B------:R-:W-:Y:S01]  /*2ba0*/  @P1 F2FP.F16.F32.PACK_AB R197, RZ, R197 ;  /* 0x000000c5ffc5123e */ /* 0x000fe200000000ff */
[C---:B0-----:R-:W-:Y:S01]  /*2bb0*/  @P1 IMAD.WIDE.U32 R70, R171.reuse, 0x10, R70 ;  /* 0x00000010ab461825 */ /* 0x041fe200078e0046 */
[----:B------:R-:W-:Y:S01]  /*2bc0*/  @P1 F2FP.F16.F32.PACK_AB R91, RZ, R91 ;  /* 0x0000005bff5b123e */ /* 0x000fe200000000ff */
[----:B------:R0:W-:Y:S01]  /*2bd0*/  @P1 STG.E.128 desc[UR4][R66.64], R36 ;  /* 0x0000002442001986 */ /* 0x0001e2000c101d04 */
[----:B------:R-:W-:Y:S01]  /*2be0*/  @P1 F2FP.F16.F32.PACK_AB R92, RZ, R92 ;  /* 0x0000005cff5c123e */ /* 0x000fe200000000ff */
[----:B---3--:R-:W3:Y:S01]  /*2bf0*/  @P3 LDC.64 R54, c[0x0][0x308] ;  /* 0x0000c200ff363b82 */ /* 0x008ee20000000a00 */
[----:B------:R-:W-:Y:S01]  /*2c00*/  @P1 F2FP.F16.F32.PACK_AB R182, RZ, R182 ;  /* 0x000000b6ffb6123e */ /* 0x000fe200000000ff */
[----:B-1----:R-:W-:Y:S01]  /*2c10*/  @P3 IMAD.WIDE.U32 R62, R171, 0x20, R62 ;  /* 0x00000020ab3e3825 */ /* 0x002fe200078e003e */
[----:B------:R-:W-:-:S02]  /*2c20*/  @P1 F2FP.F16.F32.PACK_AB R187, RZ, R187 ;  /* 0x000000bbffbb123e */ /* 0x000fc400000000ff */
[----:B----4-:R-:W-:Y:S01]  /*2c30*/  F2FP.F16.F32.PACK_AB R48, R73, R0 ;  /* 0x000000004930723e */ /* 0x010fe200000000ff */
[----:B------:R-:W-:Y:S01]  /*2c40*/  FMUL.FTZ R0, R170, UR16 ;  /* 0x00000010aa007c20 */ /* 0x000fe20008410000 */
[----:B------:R-:W-:Y:S01]  /*2c50*/  F2FP.F16.F32.PACK_AB R51, R198, R191 ;  /* 0x000000bfc633723e */ /* 0x000fe200000000ff */
[----:B------:R-:W1:Y:S01]  /*2c60*/  @P1 LDC.64 R52, c[0x0][0x300] ;  /* 0x0000c000ff341b82 */ /* 0x000e620000000a00 */
[----:B------:R-:W-:Y:S01]  /*2c70*/  F2FP.F16.F32.PACK_AB R50, R190, R177 ;  /* 0x000000b1be32723e */ /* 0x000fe200000000ff */
[----:B------:R4:W-:Y:S01]  /*2c80*/  @P3 STG.E.128 desc[UR4][R62.64], R40 ;  /* 0x000000283e003986 */ /* 0x0009e2000c101d04 */
[----:B------:R-:W-:Y:S01]  /*2c90*/  F2FP.F16.F32.PACK_AB R49, R82, R75 ;  /* 0x0000004b5231723e */ /* 0x000fe200000000ff */
[--C-:B--2---:R-:W-:Y:S01]  /*2ca0*/  IMAD.WIDE.U32 R56, R171, 0x10, R60.reuse ;  /* 0x00000010ab387825 */ /* 0x104fe200078e003c */
[----:B------:R-:W-:Y:S01]  /*2cb0*/  FSEL R59, R0, RZ, P2 ;  /* 0x000000ff003b7208 */ /* 0x000fe20001000000 */
[----:B------:R-:W-:Y:S01]  /*2cc0*/  @P3 STG.E.128 desc[UR4][R62.64+0x10], R44 ;  /* 0x0000102c3e003986 */ /* 0x000fe2000c101d04 */
[----:B------:R-:W-:Y:S01]  /*2cd0*/  @P1 LOP3.LUT P2, RZ, R79, 0xff000000, RZ, 0xc0, !PT ;  /* 0xff0000004fff1812 */ /* 0x000fe2000784c0ff */
[----:B------:R-:W-:Y:S01]  /*2ce0*/  IMAD.WIDE.U32 R60, R133, 0x10, R60 ;  /* 0x00000010853c7825 */ /* 0x000fe200078e003c */
[----:B0-----:R-:W-:Y:S01]  /*2cf0*/  @P1 PRMT R36, R74, 0x7610, R36 ;  /* 0x000076104a241816 */ /* 0x001fe20000000024 */
[----:B------:R-:W-:Y:S01]  /*2d00*/  STG.E.128 desc[UR4][R56.64], R48 ;  /* 0x0000003038007986 */ /* 0x000fe2000c101d04 */
[----:B------:R-:W-:-:S02]  /*2d10*/  @P1 PRMT R37, R85, 0x7610, R37 ;  /* 0x0000761055251816 */ /* 0x000fc40000000025 */
[----:B------:R-:W-:Y:S02]  /*2d20*/  @P1 PRMT R38, R188, 0x7610, R38 ;  /* 0x00007610bc261816 */ /* 0x000fe40000000026 */
[----:B------:R-:W-:Y:S01]  /*2d30*/  @P1 PRMT R39, R196, 0x7610, R39 ;  /* 0x00007610c4271816 */ /* 0x000fe20000000027 */
[----:B---3--:R-:W-:Y:S01]  /*2d40*/  @P3 IMAD.WIDE.U32 R54, R133, 0x20, R54 ;  /* 0x0000002085363825 */ /* 0x008fe200078e0036 */
[----:B------:R-:W-:Y:S02]  /*2d50*/  @P1 PRMT R36, R36, 0x5410, R84 ;  /* 0x0000541024241816 */ /* 0x000fe40000000054 */
[----:B------:R-:W-:Y:S02]  /*2d60*/  @P1 PRMT R37, R37, 0x5410, R175 ;  /* 0x0000541025251816 */ /* 0x000fe400000000af */
[----:B------:R-:W-:Y:S02]  /*2d70*/  @P1 PRMT R38, R38, 0x5410, R189 ;  /* 0x0000541026261816 */ /* 0x000fe400000000bd */
[----:B------:R-:W-:Y:S01]  /*2d80*/  @P1 PRMT R39, R39, 0x5410, R197 ;  /* 0x0000541027271816 */ /* 0x000fe200000000c5 */
[----:B-1----:R-:W-:Y:S01]  /*2d90*/  @P1 IMAD.WIDE.U32 R52, R133, 0x10, R52 ;  /* 0x0000001085341825 */ /* 0x002fe200078e0034 */
[----:B------:R-:W-:-:S02]  /*2da0*/  @P1 FSEL R0, R0, RZ, P2 ;  /* 0x000000ff00001208 */ /* 0x000fc40001000000 */
[----:B------:R-:W-:Y:S01]  /*2db0*/  @P1 F2FP.F16.F32.PACK_AB R88, RZ, R88 ;  /* 0x00000058ff58123e */ /* 0x000fe200000000ff */
[----:B------:R0:W-:Y:S01]  /*2dc0*/  @P1 STG.E.128 desc[UR4][R70.64], R36 ;  /* 0x0000002446001986 */ /* 0x0001e2000c101d04 */
[----:B------:R-:W-:Y:S02]  /*2dd0*/  @P1 F2FP.F16.F32.PACK_AB R178, RZ, R178 ;  /* 0x000000b2ffb2123e */ /* 0x000fe400000000ff */
[----:B------:R-:W-:Y:S01]  /*2de0*/  @P1 F2FP.F16.F32.PACK_AB R185, RZ, R185 ;  /* 0x000000b9ffb9123e */ /* 0x000fe200000000ff */
[----:B------:R1:W-:Y:S01]  /*2df0*/  @P3 STG.E.128 desc[UR4][R54.64], R28 ;  /* 0x0000001c36003986 */ /* 0x0003e2000c101d04 */
[----:B------:R-:W-:Y:S02]  /*2e00*/  @P1 F2FP.F16.F32.PACK_AB R0, RZ, R0 ;  /* 0x00000000ff00123e */ /* 0x000fe400000000ff */
[----:B----4-:R-:W-:Y:S01]  /*2e10*/  F2FP.F16.F32.PACK_AB R43, R59, R180 ;  /* 0x000000b43b2b723e */ /* 0x010fe200000000ff */
[----:B------:R1:W-:Y:S01]  /*2e20*/  @P3 STG.E.128 desc[UR4][R54.64+0x10], R32 ;  /* 0x0000102036003986 */ /* 0x0003e2000c101d04 */
[----:B------:R-:W-:-:S02]  /*2e30*/  F2FP.F16.F32.PACK_AB R42, R183, R80 ;  /* 0x00000050b72a723e */ /* 0x000fc400000000ff */
[----:B------:R-:W-:Y:S02]  /*2e40*/  F2FP.F16.F32.PACK_AB R41, R181, R86 ;  /* 0x00000056b529723e */ /* 0x000fe400000000ff */
[----:B------:R-:W-:Y:S02]  /*2e50*/  F2FP.F16.F32.PACK_AB R40, R83, R72 ;  /* 0x000000485328723e */ /* 0x000fe400000000ff */
        /* <DEDUP_REMOVED lines=14> */
[----:B-1----:R-:W-:Y:S02]  /*2f40*/  MOV R35, R165 ;  /* 0x000000a500237202 */ /* 0x002fe40000000f00 */
        /* <DEDUP_REMOVED lines=34> */
.L_x_2133:
        /* <DEDUP_REMOVED lines=23> */
.L_x_2134:
[----:B------:R-:W-:Y:S01]  /*32e0*/  HFMA2.MMA R188, -RZ, RZ, 0, 9.5367431640625e-07 ;  /* 0x00000010ffbc7435 */ /* 0x000fe200000001ff */
[----:B------:R-:W-:Y:S02]  /*32f0*/  MOV R189, R45 ;  /* 0x0000002d00bd7202 */ /* 0x000fe40000000f00 */
[----:B------:R-:W-:Y:S02]  /*3300*/  MOV R191, 0x1f ;  /* 0x0000001f00bf7802 */ /* 0x000fe40000000f00 */
[----:B------:R-:W-:-:S07]  /*3310*/  MOV R184, 0xffffffff ;  /* 0xffffffff00b87802 */ /* 0x000fce0000000f00 */
[----:B-----5:R-:W-:Y:S05]  /*3320*/  WARPSYNC.COLLECTIVE R184, `(.L_x_2136) ;  /* 0x00000000b8087348 */ /* 0x020fea0003c00000 */
[----:B------:R0:W1:Y:S02]  /*3330*/  SHFL.DOWN P3, R186, R189, R188, R191 ;  /* 0x080000bcbdba7389 */ /* 0x00006400000600bf */
[----:B01---5:R-:W-:Y:S01]  /*3340*/  ENDCOLLECTIVE ;  /* 0x000000000000791b */ /* 0x023fe20003800000 */
.L_x_2136:
[----:B------:R-:W-:Y:S02]  /*3350*/  MOV R189, R43 ;  /* 0x0000002b00bd7202 */ /* 0x000fe40000000f00 */
[----:B------:R-:W-:-:S07]  /*3360*/  MOV R42, R186 ;  /* 0x000000ba002a7202 */ /* 0x000fce0000000f00 */
[----:B------:R-:W-:Y:S05]  /*3370*/  WARPSYNC.COLLECTIVE R184, `(.L_x_2137) ;  /* 0x00000000b8087348 */ /* 0x000fea0003c00000 */
[----:B------:R0:W1:Y:S02]  /*3380*/  SHFL.DOWN P3, R186, R189, R188, R191 ;  /* 0x080000bcbdba7389 */ /* 0x00006400000600bf */
[----:B01----:R-:W-:Y:S01]  /*3390*/  ENDCOLLECTIVE ;  /* 0x000000000000791b */ /* 0x003fe20003800000 */
.L_x_2137:
[----:B------:R-:W-:Y:S01]  /*33a0*/  FADD.FTZ R42, R45, R42 ;  /* 0x0000002a2d2a7221 */ /* 0x000fe20000010000 */
[----:B------:R-:W-:-:S04]  /*33b0*/  HFMA2.MMA R188, -RZ, RZ, 0, 4.76837158203125e-07 ;  /* 0x00000008ffbc7435 */ /* 0x000fc800000001ff */
[----:B------:R-:W-:Y:S02]  /*33c0*/  MOV R189, R42 ;  /* 0x0000002a00bd7202 */ /* 0x000fe40000000f00 */
[----:B------:R-:W-:-:S07]  /*33d0*/  MOV R44, R186 ;  /* 0x000000ba002c7202 */ /* 0x000fce0000000f00 */
[----:B------:R-:W-:Y:S05]  /*33e0*/  WARPSYNC.COLLECTIVE R184, `(.L_x_2138) ;  /* 0x00000000b8087348 */ /* 0x000fea0003c00000 */
[----:B------:R0:W1:Y:S02]  /*33f0*/  SHFL.DOWN P3, R186, R189, R188, R191 ;  /* 0x080000bcbdba7389 */ /* 0x00006400000600bf */
[----:B01----:R-:W-:Y:S01]  /*3400*/  ENDCOLLECTIVE ;  /* 0x000000000000791b */ /* 0x003fe20003800000 */
.L_x_2138:
[----:B------:R-:W-:-:S05]  /*3410*/  FADD.FTZ R44, R43, R44 ;  /* 0x0000002c2b2c7221 */ /* 0x000fca0000010000 */
[----:B------:R-:W-:Y:S02]  /*3420*/  MOV R189, R44 ;  /* 0x0000002c00bd7202 */ /* 0x000fe40000000f00 */
[----:B------:R-:W-:-:S07]  /*3430*/  MOV R47, R186 ;  /* 0x000000ba002f7202 */ /* 0x000fce0000000f00 */
[----:B------:R-:W-:Y:S05]  /*3440*/  WARPSYNC.COLLECTIVE R184, `(.L_x_2139) ;  /* 0x00000000b8087348 */ /* 0x000fea0003c00000 */
[----:B------:R0:W1:Y:S02]  /*3450*/  SHFL.DOWN P3, R186, R189, R188, R191 ;  /* 0x080000bcbdba7389 */ /* 0x00006400000600bf */
[----:B01----:R-:W-:Y:S01]  /*3460*/  ENDCOLLECTIVE ;  /* 0x000000000000791b */ /* 0x003fe20003800000 */
.L_x_2139:
[----:B------:R-:W-:Y:S01]  /*3470*/  FADD.FTZ R47, R42, R47 ;  /* 0x0000002f2a2f7221 */ /* 0x000fe20000010000 */
[----:B------:R-:W-:-:S04]  /*3480*/  HFMA2.MMA R188, -RZ, RZ, 0, 2.384185791015625e-07 ;  /* 0x00000004ffbc7435 */ /* 0x000fc800000001ff */
[----:B------:R-:W-:Y:S02]  /*3490*/  MOV R189, R47 ;  /* 0x0000002f00bd7202 */ /* 0x000fe40000000f00 */
[----:B------:R-:W-:-:S07]  /*34a0*/  MOV R49, R186 ;  /* 0x000000ba00317202 */ /* 0x000fce0000000f00 */
[----:B------:R-:W-:Y:S05]  /*34b0*/  WARPSYNC.COLLECTIVE R184, `(.L_x_2140) ;  /* 0x00000000b8087348 */ /* 0x000fea0003c00000 */
[----:B------:R0:W1:Y:S02]  /*34c0*/  SHFL.DOWN P3, R186, R189, R188, R191 ;  /* 0x080000bcbdba7389 */ /* 0x00006400000600bf */
[----:B01----:R-:W-:Y:S01]  /*34d0*/  ENDCOLLECTIVE ;  /* 0x000000000000791b */ /* 0x003fe20003800000 */
.L_x_2140:
[----:B------:R-:W-:-:S05]  /*34e0*/  FADD.FTZ R49, R44, R49 ;  /* 0x000000312c317221 */ /* 0x000fca0000010000 */
[----:B------:R-:W-:Y:S02]  /*34f0*/  MOV R189, R49 ;  /* 0x0000003100bd7202 */ /* 0x000fe40000000f00 */
[----:B------:R-:W-:-:S07]  /*3500*/  MOV R46, R186 ;  /* 0x000000ba002e7202 */ /* 0x000fce0000000f00 */
[----:B------:R-:W-:Y:S05]  /*3510*/  WARPSYNC.COLLECTIVE R184, `(.L_x_2141) ;  /* 0x00000000b8087348 */ /* 0x000fea0003c00000 */
[----:B------:R0:W1:Y:S02]  /*3520*/  SHFL.DOWN P3, R186, R189, R188, R191 ;  /* 0x080000bcbdba7389 */ /* 0x00006400000600bf */
[----:B01----:R-:W-:Y:S01]  /*3530*/  ENDCOLLECTIVE ;  /* 0x000000000000791b */ /* 0x003fe20003800000 */
.L_x_2141:
[----:B------:R-:W-:Y:S01]  /*3540*/  FADD.FTZ R46, R47, R46 ;  /* 0x0000002e2f2e7221 */ /* 0x000fe20000010000 */
[----:B------:R-:W-:-:S04]  /*3550*/  HFMA2.MMA R188, -RZ, RZ, 0, 1.1920928955078125e-07 ;  /* 0x00000002ffbc7435 */ /* 0x000fc800000001ff */
[----:B------:R-:W-:Y:S02]  /*3560*/  MOV R189, R46 ;  /* 0x0000002e00bd7202 */ /* 0x000fe40000000f00 */
[----:B------:R-:W-:-:S07]  /*3570*/  MOV R48, R186 ;  /* 0x000000ba00307202 */ /* 0x000fce0000000f00 */
[----:B------:R-:W-:Y:S05]  /*3580*/  WARPSYNC.COLLECTIVE R184, `(.L_x_2142) ;  /* 0x00000000b8087348 */ /* 0x000fea0003c00000 */
[----:B------:R0:W1:Y:S02]  /*3590*/  SHFL.DOWN P3, R186, R189, R188, R191 ;  /* 0x080000bcbdba7389 */ /* 0x00006400000600bf */
[----:B01----:R-:W-:Y:S01]  /*35a0*/  ENDCOLLECTIVE ;  /* 0x000000000000791b */ /* 0x003fe20003800000 */
.L_x_2142:
[----:B------:R-:W-:-:S05]  /*35b0*/  FADD.FTZ R48, R49, R48 ;  /* 0x0000003031307221 */ /* 0x000fca0000010000 */
[----:B------:R-:W-:Y:S02]  /*35c0*/  MOV R189, R48 ;  /* 0x0000003000bd7202 */ /* 0x000fe40000000f00 */
[----:B------:R-:W-:-:S07]  /*35d0*/  MOV R43, R186 ;  /* 0x000000ba002b7202 */ /* 0x000fce0000000f00 */
[----:B------:R-:W-:Y:S05]  /*35e0*/  WARPSYNC.COLLECTIVE R184, `(.L_x_2143) ;  /* 0x00000000b8087348 */ /* 0x000fea0003c00000 */
[----:B------:R0:W1:Y:S02]  /*35f0*/  SHFL.DOWN P3, R186, R189, R188, R191 ;  /* 0x080000bcbdba7389 */ /* 0x00006400000600bf */
[----:B01----:R-:W-:Y:S01]  /*3600*/  ENDCOLLECTIVE ;  /* 0x000000000000791b */ /* 0x003fe20003800000 */
.L_x_2143:
[----:B------:R-:W-:Y:S01]  /*3610*/  FADD.FTZ R43, R46, R43 ;  /* 0x0000002b2e2b7221 */ /* 0x000fe20000010000 */
[----:B------:R-:W-:-:S04]  /*3620*/  HFMA2.MMA R188, -RZ, RZ, 0, 5.9604644775390625e-08 ;  /* 0x00000001ffbc7435 */ /* 0x000fc800000001ff */
[----:B------:R-:W-:Y:S02]  /*3630*/  MOV R189, R43 ;  /* 0x0000002b00bd7202 */ /* 0x000fe40000000f00 */
[----:B------:R-:W-:-:S07]  /*3640*/  MOV R45, R186 ;  /* 0x000000ba002d7202 */ /* 0x000fce0000000f00 */
[----:B------:R-:W-:Y:S05]  /*3650*/  WARPSYNC.COLLECTIVE R184, `(.L_x_2144) ;  /* 0x00000000b8087348 */ /* 0x000fea0003c00000 */
[----:B------:R0:W1:Y:S02]  /*3660*/  SHFL.DOWN P3, R186, R189, R188, R191 ;  /* 0x080000bcbdba7389 */ /* 0x00006400000600bf */
[----:B01----:R-:W-:Y:S01]  /*3670*/  ENDCOLLECTIVE ;  /* 0x000000000000791b */ /* 0x003fe20003800000 */
.L_x_2144:
[----:B------:R-:W-:-:S05]  /*3680*/  FADD.FTZ R45, R48, R45 ;  /* 0x0000002d302d7221 */ /* 0x000fca0000010000 */
[----:B------:R-:W-:Y:S02]  /*3690*/  MOV R189, R45 ;  /* 0x0000002d00bd7202 */ /* 0x000fe40000000f00 */
[----:B------:R-:W-:-:S07]  /*36a0*/  MOV R42, R186 ;  /* 0x000000ba002a7202 */ /* 0x000fce0000000f00 */
[----:B------:R-:W-:Y:S05]  /*36b0*/  WARPSYNC.COLLECTIVE R184, `(.L_x_2145) ;  /* 0x00000000b8087348 */ /* 0x000fea0003c00000 */
[----:B------:R0:W1:Y:S02]  /*36c0*/  SHFL.DOWN P3, R186, R189, R188, R191 ;  /* 0x080000bcbdba7389 */ /* 0x00006400000600bf */
[----:B01----:R-:W-:Y:S01]  /*36d0*/  ENDCOLLECTIVE ;  /* 0x000000000000791b */ /* 0x003fe20003800000 */
.L_x_2145:
[----:B------:R-:W-:Y:S01]  /*36e0*/  MOV R44, R186 ;  /* 0x000000ba002c7202 */ /* 0x000fe20000000f00 */
[----:B------:R-:W-:Y:S06]  /*36f0*/  BRA `(.L_x_2146) ;  /* 0xffffffe000447947 */ /* 0x000fec000383ffff */
.L_x_2147:
        /* <DEDUP_REMOVED lines=16> */
.L_x_3297:


//--------------------- .text._ZN10layer_norm31ln_parallel_residual_bwd_kernelINS_13Kernel_traitsIf6__halffS2_fjLj3072ELj1ELj1ELj4ELj16ENS_18Kernel_traits_baseILj3072EfS2_fS2_fjLj128EEEEELb0ELb0ELb0EEEvNS_9BwdParamsE --------------------------
	.section	.text._ZN10layer_norm31ln_parallel_residual_bwd_kernelINS_13Kernel_traitsIf6__halffS2_fjLj3072ELj1ELj1ELj4ELj16ENS_18Kernel_traits_baseILj3072EfS2_fS2_fjLj128EEEEELb0ELb0ELb0EEEvNS_9BwdParamsE,"ax",@progbits
	.align	128
        .global         _ZN10layer_norm31ln_parallel_residual_bwd_kernelINS_13Kernel_traitsIf6__halffS2_fjLj3072ELj1ELj1ELj4ELj16ENS_18Kernel_traits_baseILj3072EfS2_fS2_fjLj128EEEEELb0ELb0ELb0EEEvNS_9BwdParamsE
        .type           _ZN10layer_norm31ln_parallel_residual_bwd_kernelINS_13Kernel_traitsIf6__halffS2_fjLj3072ELj1ELj1ELj4ELj16ENS_18Kernel_traits_baseILj3072EfS2_fS2_fjLj128EEEEELb0ELb0ELb0EEEvNS_9BwdParamsE,@function
        .size           _ZN10layer_norm31ln_parallel_residual_bwd_kernelINS_13Kernel_traitsIf6__halffS2_fjLj3072ELj1ELj1ELj4ELj16ENS_18Kernel_traits_baseILj3072EfS2_fS2_fjLj128EEEEELb0ELb0ELb0EEEvNS_9BwdParamsE,(.L_x_3298 - _ZN10layer_norm31ln_parallel_residual_bwd_kernelINS_13Kernel_traitsIf6__halffS2_fjLj3072ELj1ELj1ELj4ELj16ENS_18Kernel_traits_baseILj3072EfS2_fS2_fjLj128EEEEELb0ELb0ELb0EEEvNS_9BwdParamsE)
        .other          _ZN10layer_norm31ln_parallel_residual_bwd_kernelINS_13Kernel_traitsIf6__halffS2_fjLj3072ELj1ELj1ELj4ELj16ENS_18Kernel_traits_baseILj3072EfS2_fS2_fjLj128EEEEELb0ELb0ELb0EEEvNS_9BwdParamsE,@"STO_CUDA_ENTRY STV_DEFAULT"
_ZN10layer_norm31ln_parallel_residual_bwd_kernelINS_13Kernel_traitsIf6__halffS2_fjLj3072ELj1ELj1ELj4ELj16ENS_18Kernel_traits_baseILj3072EfS2_fS2_fjLj128EEEEELb0ELb0ELb0EEEvNS_9BwdParamsE:
.text._ZN10layer_norm31ln_parallel_residual_bwd_kernelINS_13Kernel_traitsIf6__halffS2_fjLj3072ELj1ELj1ELj4ELj16ENS_18Kernel_traits_baseILj3072EfS2_fS2_fjLj128EEEEELb0ELb0ELb0EEEvNS_9BwdParamsE:
        /* <DEDUP_REMOVED lines=102> */
.L_x_2162:
        /* <DEDUP_REMOVED lines=38> */
[----:B------:R-:W-:Y:S01]  /*08c0*/  FADD.FTZ R237, R208, -R213 ;  /* 0x800000d5d0ed7221 */ /* 0x000fe20000010000 */
[C---:B----4-:R-:W-:Y:S01]  /*08d0*/  FADD.FTZ R9, -R213.reuse, R217 ;  /* 0x000000d9d5097221 */ /* 0x050fe20000010100 */
[----:B------:R-:W-:Y:S01]  /*08e0*/  FADD.FTZ R235, R210, -R213 ;  /* 0x800000d5d2eb7221 */ /* 0x000fe20000010000 */
[C---:B------:R-:W-:Y:S01]  /*08f0*/  FADD.FTZ R211, -R213.reuse, R216 ;  /* 0x000000d8d5d37221 */ /* 0x040fe20000010100 */
[C---:B------:R-:W-:Y:S01]  /*0900*/  FADD.FTZ R209, -R213.reuse, R218 ;  /* 0x000000dad5d17221 */ /* 0x040fe20000010100 */
[--C-:B------:R-:W-:Y:S02]  /*0910*/  HADD2.F32 R217, -RZ, R196.reuse.H0_H0 ;  /* 0x200000c4ffd97230 */ /* 0x100fe40000004100 */
[----:B------:R-:W-:Y:S02]  /*0920*/  HADD2.F32 R196, -RZ, R196.H1_H1 ;  /* 0x300000c4ffc47230 */ /* 0x000fe40000004100 */
[----:B------:R-:W-:Y:S01]  /*0930*/  FADD.FTZ R213, -R213, R219 ;  /* 0x000000dbd5d57221 */ /* 0x000fe20000010100 */
[----:B--2---:R-:W-:-:S02]  /*0940*/  HADD2.F32 R5, -RZ, R200.H0_H0 ;  /* 0x200000c8ff057230 */ /* 0x004fc40000004100 */
[----:B------:R-:W-:Y:S01]  /*0950*/  FMUL.FTZ R8, R165, R196 ;  /* 0x000000c4a5087220 */ /* 0x000fe20000410000 */
[----:B------:R-:W-:Y:S02]  /*0960*/  HADD2.F32 R200, -RZ, R200.H1_H1 ;  /* 0x300000c8ffc87230 */ /* 0x000fe40000004100 */
[----:B------:R-:W-:-:S03]  /*0970*/  FMUL.FTZ R219, R164, R217 ;  /* 0x000000d9a4db7220 */ /* 0x000fc60000410000 */
[----:B------:R-:W-:Y:S01]  /*0980*/  FFMA.FTZ R245, R173, R200, R8 ;  /* 0x000000c8adf57223 */ /* 0x000fe20000010008 */
[--C-:B------:R-:W-:Y:S02]  /*0990*/  HADD2.F32 R8, -RZ, R197.reuse.H1_H1 ;  /* 0x300000c5ff087230 */ /* 0x100fe40000004100 */
[----:B------:R-:W-:Y:S01]  /*09a0*/  FFMA.FTZ R216, R172, R5, R219 ;  /* 0x00000005acd87223 */ /* 0x000fe200000100db */
[----:B------:R-:W-:Y:S02]  /*09b0*/  HADD2.F32 R219, -RZ, R197.H0_H0 ;  /* 0x200000c5ffdb7230 */ /* 0x000fe40000004100 */
[----:B------:R-:W-:Y:S01]  /*09c0*/  FMUL.FTZ R7, R6, R7 ;  /* 0x0000000706077220 */ /* 0x000fe20000410000 */
[----:B------:R-:W-:Y:S02]  /*09d0*/  HADD2.F32 R240, -RZ, R201.H1_H1 ;  /* 0x300000c9fff07230 */ /* 0x000fe40000004100 */
[----:B------:R-:W-:Y:S01]  /*09e0*/  FMUL.FTZ R10, R167, R8 ;  /* 0x00000008a70a7220 */ /* 0x000fe20000410000 */
[----:B------:R-:W-:-:S02]  /*09f0*/  HADD2.F32 R197, -RZ, R198.H0_H0 ;  /* 0x200000c6ffc57230 */ /* 0x000fc40000004100 */
[----:B------:R-:W-:Y:S02]  /*0a00*/  HADD2.F32 R198, -RZ, R198.H1_H1 ;  /* 0x300000c6ffc67230 */ /* 0x000fe40000004100 */
[C---:B------:R-:W-:Y:S01]  /*0a10*/  FMUL.FTZ R0, R6.reuse, R237 ;  /* 0x000000ed06007220 */ /* 0x040fe20000410000 */
[C---:B------:R-:W-:Y:S01]  /*0a20*/  FMUL.FTZ R4, R6.reuse, R239 ;  /* 0x000000ef06047220 */ /* 0x040fe20000410000 */
[----:B------:R-:W-:Y:S01]  /*0a30*/  FADD.FTZ R103, R103, R240 ;  /* 0x000000f067677221 */ /* 0x000fe20000010000 */
[----:B------:R-:W-:Y:S01]  /*0a40*/  FFMA.FTZ R127, R7, R240, R127 ;  /* 0x000000f0077f7223 */ /* 0x000fe2000001007f */
[----:B------:R-:W-:Y:S01]  /*0a50*/  FADD.FTZ R55, R55, R8 ;  /* 0x0000000837377221 */ /* 0x000fe20000010000 */
[----:B------:R-:W-:Y:S01]  /*0a60*/  FFMA.FTZ R79, R7, R8, R79 ;  /* 0x00000008074f7223 */ /* 0x000fe2000001004f */
[--C-:B------:R-:W-:Y:S02]  /*0a70*/  HADD2.F32 R239, -RZ, R202.reuse.H0_H0 ;  /* 0x200000caffef7230 */ /* 0x100fe40000004100 */
[----:B------:R-:W-:Y:S01]  /*0a80*/  FFMA.FTZ R240, R175, R240, R10 ;  /* 0x000000f0aff07223 */ /* 0x000fe2000001000a */
[----:B------:R-:W-:Y:S01]  /*0a90*/  FMUL.FTZ R8, R6, R211 ;  /* 0x000000d306087220 */ /* 0x000fe20000410000 */
[----:B------:R-:W-:-:S02]  /*0aa0*/  HADD2.F32 R202, -RZ, R202.H1_H1 ;  /* 0x300000caffca7230 */ /* 0x000fc40000004100 */
[----:B------:R-:W-:Y:S01]  /*0ab0*/  FMUL.FTZ R10, R161, R198 ;  /* 0x000000c6a10a7220 */ /* 0x000fe20000410000 */
        /* <DEDUP_REMOVED lines=9> */
[----:B------:R-:W-:-:S02]  /*0b50*/  HADD2.F32 R196, -RZ, R199.H1_H1 ;  /* 0x300000c7ffc47230 */ /* 0x000fc40000004100 */
[----:B------:R-:W-:Y:S01]  /*0b60*/  FFMA.FTZ R237, R169, R202, R10 ;  /* 0x000000caa9ed7223 */ /* 0x000fe2000001000a */
[----:B------:R-:W-:Y:S02]  /*0b70*/  HADD2.F32 R197, -RZ, R199.H0_H0 ;  /* 0x200000c7ffc57230 */ /* 0x000fe40000004100 */
[C---:B------:R-:W-:Y:S01]  /*0b80*/  FMUL.FTZ R213, R6.reuse, R213 ;  /* 0x000000d506d57220 */ /* 0x040fe20000410000 */
        /* <DEDUP_REMOVED lines=8> */
[-C--:B------:R-:W-:Y:S01]  /*0c10*/  FMUL.FTZ R198, R163, R196.reuse ;  /* 0x000000c4a3c67220 */ /* 0x080fe20000410000 */
[----:B------:R-:W-:Y:S01]  /*0c20*/  FADD.FTZ R51, R51, R196 ;  /* 0x000000c433337221 */ /* 0x000fe20000010000 */
[----:B------:R-:W-:Y:S01]  /*0c30*/  FFMA.FTZ R75, R213, R196, R75 ;  /* 0x000000c4d54b7223 */ /* 0x000fe2000001004b */
[----:B------:R-:W-:Y:S01]  /*0c40*/  FMUL.FTZ R5, R6, R235 ;  /* 0x000000eb06057220 */ /* 0x000fe20000410000 */
[-C--:B------:R-:W-:Y:S01]  /*0c50*/  FMUL.FTZ R201, R162, R197.reuse ;  /* 0x000000c5a2c97220 */ /* 0x080fe20000410000 */
[----:B------:R-:W-:Y:S01]  /*0c60*/  FADD.FTZ R50, R50, R197 ;  /* 0x000000c532327221 */ /* 0x000fe20000010000 */
[----:B------:R-:W-:Y:S01]  /*0c70*/  FFMA.FTZ R74, R10, R197, R74 ;  /* 0x000000c50a4a7223 */ /* 0x000fe2000001004a */
[----:B------:R-:W-:Y:S01]  /*0c80*/  FADD.FTZ R196, RZ, R216 ;  /* 0x000000d8ffc47221 */ /* 0x000fe20000010000 */
[----:B------:R-:W-:Y:S01]  /*0c90*/  FMUL.FTZ R235, R166, R219 ;  /* 0x000000dba6eb7220 */ /* 0x000fe20000410000 */
[----:B------:R-:W-:-:S02]  /*0ca0*/  FFMA.FTZ R197, R0, R216, RZ ;  /* 0x000000d800c57223 */ /* 0x000fc400000100ff */
[----:B------:R-:W-:Y:S01]  /*0cb0*/  FADD.FTZ R199, R196, R245 ;  /* 0x000000f5c4c77221 */ /* 0x000fe20000010000 */
[----:B------:R-:W-:Y:S01]  /*0cc0*/  FFMA.FTZ R244, R174, R217, R235 ;  /* 0x000000d9aef47223 */ /* 0x000fe200000100eb */
[----:B------:R-:W-:Y:S01]  /*0cd0*/  FFMA.FTZ R196, R4, R245, R197 ;  /* 0x000000f504c47223 */ /* 0x000fe200000100c5 */
[--C-:B------:R-:W-:Y:S02]  /*0ce0*/  HADD2.F32 R232, -RZ, R203.reuse.H1_H1 ;  /* 0x300000cbffe87230 */ /* 0x100fe40000004100 */
[----:B------:R-:W-:Y:S01]  /*0cf0*/  FADD.FTZ R199, R199, R244 ;  /* 0x000000f4c7c77221 */ /* 0x000fe20000010000 */
[----:B------:R-:W-:Y:S02]  /*0d00*/  FFMA.FTZ R196, R5, R244, R196 ;  /* 0x000000f405c47223 */ /* 0x000fe400000100c4 */
[----:B------:R-:W-:Y:S01]  /*0d10*/  FADD.FTZ R99, R99, R232 ;  /* 0x000000e863637221 */ /* 0x000fe20000010000 */
[-C--:B------:R-:W-:Y:S01]  /*0d20*/  FFMA.FTZ R123, R213, R232.reuse, R123 ;  /* 0x000000e8d57b7223 */ /* 0x080fe2000001007b */
[----:B------:R-:W-:Y:S01]  /*0d30*/  FFMA.FTZ R232, R171, R232, R198 ;  /* 0x000000e8abe87223 */ /* 0x000fe200000100c6 */
[----:B------:R-:W-:Y:S01]  /*0d40*/  FADD.FTZ R198, R199, R240 ;  /* 0x000000f0c7c67221 */ /* 0x000fe20000010000 */
[----:B------:R-:W-:Y:S01]  /*0d50*/  FFMA.FTZ R197, R7, R240, R196 ;  /* 0x000000f007c57223 */ /* 0x000fe200000100c4 */
[----:B------:R-:W-:-:S02]  /*0d60*/  HADD2.F32 R235, -RZ, R203.H0_H0 ;  /* 0x200000cbffeb7230 */ /* 0x000fc40000004100 */
[----:B------:R-:W-:Y:S01]  /*0d70*/  FADD.FTZ R198, R198, R239 ;  /* 0x000000efc6c67221 */ /* 0x000fe20000010000 */
[----:B------:R-:W-:Y:S02]  /*0d80*/  FFMA.FTZ R196, R8, R239, R197 ;  /* 0x000000ef08c47223 */ /* 0x000fe400000100c5 */
        /* <DEDUP_REMOVED lines=18> */
.L_x_2150:
[----:B------:R-:W-:Y:S05]  /*0eb0*/  BSYNC B0 ;  /* 0x0000000000007941 */ /* 0x000fea0003800000 */
.L_x_2149:
        /* <DEDUP_REMOVED lines=22> */
[C---:B------:R-:W-:Y:S01]  /*1020*/  FADD.FTZ R13, -R11.reuse, R15 ;  /* 0x0000000f0b0d7221 */ /* 0x040fe20000010100 */
[C---:B------:R-:W-:Y:S01]  /*1030*/  FADD.FTZ R221, -R11.reuse, R12 ;  /* 0x0000000c0bdd7221 */ /* 0x040fe20000010100 */
[C---:B------:R-:W-:Y:S01]  /*1040*/  FADD.FTZ R251, -R11.reuse, R14 ;  /* 0x0000000e0bfb7221 */ /* 0x040fe20000010100 */
[C---:B----4-:R-:W-:Y:S01]  /*1050*/  FADD.FTZ R15, -R11.reuse, R209 ;  /* 0x000000d10b0f7221 */ /* 0x050fe20000010100 */
[C---:B------:R-:W-:Y:S01]  /*1060*/  FADD.FTZ R229, -R11.reuse, R208 ;  /* 0x000000d00be57221 */ /* 0x040fe20000010100 */
[C---:B------:R-:W-:Y:S01]  /*1070*/  FADD.FTZ R209, -R11.reuse, R210 ;  /* 0x000000d20bd17221 */ /* 0x040fe20000010100 */
[----:B------:R-:W-:Y:S01]  /*1080*/  FADD.FTZ R211, -R11, R211 ;  /* 0x000000d30bd37221 */ /* 0x000fe20000010100 */
[----:B------:R-:W-:Y:S01]  /*1090*/  FMUL.FTZ R221, R6, R221 ;  /* 0x000000dd06dd7220 */ /* 0x000fe20000410000 */
[--C-:B------:R-:W-:Y:S02]  /*10a0*/  HADD2.F32 R11, -RZ, R196.reuse.H0_H0 ;  /* 0x200000c4ff0b7230 */ /* 0x100fe40000004100 */
[----:B------:R-:W-:-:S02]  /*10b0*/  HADD2.F32 R196, -RZ, R196.H1_H1 ;  /* 0x300000c4ffc47230 */ /* 0x000fc40000004100 */
[----:B--2---:R-:W-:-:S03]  /*10c0*/  HADD2.F32 R247, -RZ, R200.H0_H0 ;  /* 0x200000c8fff77230 */ /* 0x004fc60000004100 */
[----:B------:R-:W-:Y:S01]  /*10d0*/  FMUL.FTZ R12, R149, R196 ;  /* 0x000000c4950c7220 */ /* 0x000fe20000410000 */
[----:B------:R-:W-:Y:S02]  /*10e0*/  HADD2.F32 R200, -RZ, R200.H1_H1 ;  /* 0x300000c8ffc87230 */ /* 0x000fe40000004100 */
[-C--:B-1----:R-:W-:Y:S01]  /*10f0*/  FMUL.FTZ R231, R148, R11.reuse ;  /* 0x0000000b94e77220 */ /* 0x082fe20000410000 */
[----:B------:R-:W-:Y:S01]  /*1100*/  FADD.FTZ R44, R44, R11 ;  /* 0x0000000b2c2c7221 */ /* 0x000fe20000010000 */
[----:B------:R-:W-:Y:S01]  /*1110*/  FFMA.FTZ R68, R221, R11, R68 ;  /* 0x0000000bdd447223 */ /* 0x000fe20000010044 */
[C---:B------:R-:W-:Y:S01]  /*1120*/  FMUL.FTZ R11, R6.reuse, R243 ;  /* 0x000000f3060b7220 */ /* 0x040fe20000410000 */
[----:B------:R-:W-:Y:S01]  /*1130*/  FFMA.FTZ R243, R157, R200, R12 ;  /* 0x000000c89df37223 */ /* 0x000fe2000001000c */
[----:B------:R-:W-:Y:S02]  /*1140*/  HADD2.F32 R14, -RZ, R197.H0_H0 ;  /* 0x200000c5ff0e7230 */ /* 0x000fe40000004100 */
[----:B------:R-:W-:-:S03]  /*1150*/  FMUL.FTZ R12, R6, R251 ;  /* 0x000000fb060c7220 */ /* 0x000fc60000410000 */
[-C--:B------:R-:W-:Y:S01]  /*1160*/  FMUL.FTZ R251, R150, R14.reuse ;  /* 0x0000000e96fb7220 */ /* 0x080fe20000410000 */
[----:B------:R-:W-:Y:S01]  /*1170*/  FADD.FTZ R46, R46, R14 ;  /* 0x0000000e2e2e7221 */ /* 0x000fe20000010000 */
[----:B------:R-:W-:Y:S01]  /*1180*/  FFMA.FTZ R70, R12, R14, R70 ;  /* 0x0000000e0c467223 */ /* 0x000fe20000010046 */
[----:B------:R-:W-:Y:S02]  /*1190*/  HADD2.F32 R14, -RZ, R197.H1_H1 ;  /* 0x300000c5ff0e7230 */ /* 0x000fe40000004100 */
[----:B------:R-:W-:Y:S01]  /*11a0*/  FADD.FTZ R92, R92, R247 ;  /* 0x000000f75c5c7221 */ /* 0x000fe20000010000 */
[--C-:B------:R-:W-:Y:S02]  /*11b0*/  HADD2.F32 R236, -RZ, R201.reuse.H1_H1 ;  /* 0x300000c9ffec7230 */ /* 0x100fe40000004100 */
[----:B------:R-:W-:Y:S01]  /*11c0*/  FFMA.FTZ R116, R221, R247, R116 ;  /* 0x000000f7dd747223 */ /* 0x000fe20000010074 */
[----:B------:R-:W-:Y:S01]  /*11d0*/  FADD.FTZ R45, R45, R196 ;  /* 0x000000c42d2d7221 */ /* 0x000fe20000010000 */
[----:B------:R-:W-:Y:S01]  /*11e0*/  FFMA.FTZ R69, R11, R196, R69 ;  /* 0x000000c40b457223 */ /* 0x000fe20000010045 */
[----:B------:R-:W-:Y:S01]  /*11f0*/  FMUL.FTZ R13, R6, R13 ;  /* 0x0000000d060d7220 */ /* 0x000fe20000410000 */
[----:B------:R-:W-:Y:S01]  /*1200*/  FFMA.FTZ R247, R156, R247, R231 ;  /* 0x000000f79cf77223 */ /* 0x000fe200000100e7 */
[----:B------:R-:W-:Y:S01]  /*1210*/  FMUL.FTZ R196, R151, R14 ;  /* 0x0000000e97c47220 */ /* 0x000fe20000410000 */
[----:B------:R-:W-:-:S02]  /*1220*/  HADD2.F32 R231, -RZ, R201.H0_H0 ;  /* 0x200000c9ffe77230 */ /* 0x000fc40000004100 */
[----:B------:R-:W-:Y:S01]  /*1230*/  FADD.FTZ R95, R95, R236 ;  /* 0x000000ec5f5f7221 */ /* 0x000fe20000010000 */
[----:B------:R-:W-:Y:S01]  /*1240*/  FFMA.FTZ R119, R13, R236, R119 ;  /* 0x000000ec0d777223 */ /* 0x000fe20000010077 */
[----:B------:R-:W-:Y:S01]  /*1250*/  FADD.FTZ R47, R47, R14 ;  /* 0x0000000e2f2f7221 */ /* 0x000fe20000010000 */
[----:B------:R-:W-:Y:S01]  /*1260*/  FFMA.FTZ R71, R13, R14, R71 ;  /* 0x0000000e0d477223 */ /* 0x000fe20000010047 */
[--C-:B------:R-:W-:Y:S02]  /*1270*/  HADD2.F32 R197, -RZ, R198.reuse.H0_H0 ;  /* 0x200000c6ffc57230 */ /* 0x100fe40000004100 */
[----:B------:R-:W-:Y:S01]  /*1280*/  FFMA.FTZ R236, R159, R236, R196 ;  /* 0x000000ec9fec7223 */ /* 0x000fe200000100c4 */
[C---:B------:R-:W-:Y:S01]  /*1290*/  FMUL.FTZ R14, R6.reuse, R229 ;  /* 0x000000e5060e7220 */ /* 0x040fe20000410000 */
[----:B------:R-:W-:Y:S02]  /*12a0*/  HADD2.F32 R198, -RZ, R198.H1_H1 ;  /* 0x300000c6ffc67230 */ /* 0x000fe40000004100 */
[----:B------:R-:W-:Y:S01]  /*12b0*/  FMUL.FTZ R15, R6, R15 ;  /* 0x0000000f060f7220 */ /* 0x000fe20000410000 */
[----:B------:R-:W-:-:S02]  /*12c0*/  HADD2.F32 R196, -RZ, R199.H1_H1 ;  /* 0x300000c7ffc47230 */ /* 0x000fc40000004100 */
[----:B------:R-:W-:Y:S01]  /*12d0*/  FADD.FTZ R94, R94, R231 ;  /* 0x000000e75e5e7221 */ /* 0x000fe20000010000 */
[-C--:B------:R-:W-:Y:S01]  /*12e0*/  FFMA.FTZ R118, R12, R231.reuse, R118 ;  /* 0x000000e70c767223 */ /* 0x080fe20000010076 */
[----:B------:R-:W-:Y:S01]  /*12f0*/  FFMA.FTZ R242, R158, R231, R251 ;  /* 0x000000e79ef27223 */ /* 0x000fe200000100fb */
[----:B------:R-:W-:Y:S01]  /*1300*/  FMUL.FTZ R214, R6, R211 ;  /* 0x000000d306d67220 */ /* 0x000fe20000410000 */
[----:B------:R-:W-:Y:S02]  /*1310*/  HADD2.F32 R231, -RZ, R202.H0_H0 ;  /* 0x200000caffe77230 */ /* 0x000fe40000004100 */
[-C--:B------:R-:W-:Y:S01]  /*1320*/  FMUL.FTZ R201, R144, R197.reuse ;  /* 0x000000c590c97220 */ /* 0x080fe20000410000 */
[----:B------:R-:W-:Y:S01]  /*1330*/  FADD.FTZ R40, R40, R197 ;  /* 0x000000c528287221 */ /* 0x000fe20000010000 */
[----:B------:R-:W-:Y:S01]  /*1340*/  FFMA.FTZ R64, R14, R197, R64 ;  /* 0x000000c50e407223 */ /* 0x000fe20000010040 */
[-C--:B------:R-:W-:Y:S01]  /*1350*/  FMUL.FTZ R230, R145, R198.reuse ;  /* 0x000000c691e67220 */ /* 0x080fe20000410000 */
[----:B------:R-:W-:Y:S01]  /*1360*/  FADD.FTZ R41, R41, R198 ;  /* 0x000000c629297221 */ /* 0x000fe20000010000 */
[----:B------:R-:W-:Y:S01]  /*1370*/  FFMA.FTZ R65, R15, R198, R65 ;  /* 0x000000c60f417223 */ /* 0x000fe20000010041 */
[----:B------:R-:W-:-:S02]  /*1380*/  HADD2.F32 R197, -RZ, R199.H0_H0 ;  /* 0x200000c7ffc57230 */ /* 0x000fc40000004100 */
[----:B------:R-:W-:Y:S01]  /*1390*/  FMUL.FTZ R212, R6, R209 ;  /* 0x000000d106d47220 */ /* 0x000fe20000410000 */
[-C--:B------:R-:W-:Y:S01]  /*13a0*/  FMUL.FTZ R198, R147, R196.reuse ;  /* 0x000000c493c67220 */ /* 0x080fe20000410000 */
[----:B------:R-:W-:Y:S01]  /*13b0*/  FADD.FTZ R43, R43, R196 ;  /* 0x000000c42b2b7221 */ /* 0x000fe20000010000 */
[----:B------:R-:W-:Y:S01]  /*13c0*/  FFMA.FTZ R67, R214, R196, R67 ;  /* 0x000000c4d6437223 */ /* 0x000fe20000010043 */
[----:B------:R-:W-:Y:S01]  /*13d0*/  FADD.FTZ R196, R217, R247 ;  /* 0x000000f7d9c47221 */ /* 0x000fe20000010000 */
[----:B------:R-:W-:Y:S01]  /*13e0*/  FADD.FTZ R88, R88, R231 ;  /* 0x000000e758587221 */ /* 0x000fe20000010000 */
[----:B------:R-:W-:Y:S01]  /*13f0*/  FFMA.FTZ R112, R14, R231, R112 ;  /* 0x000000e70e707223 */ /* 0x000fe20000010070 */
[----:B------:R-:W-:Y:S01]  /*1400*/  FFMA.FTZ R218, R221, R247, R218 ;  /* 0x000000f7ddda7223 */ /* 0x000fe200000100da */
[----:B------:R-:W-:Y:S01]  /*1410*/  FFMA.FTZ R231, R152, R231, R201 ;  /* 0x000000e798e77223 */ /* 0x000fe200000100c9 */
[-C--:B------:R-:W-:Y:S01]  /*1420*/  FMUL.FTZ R201, R146, R197.reuse ;  /* 0x000000c592c97220 */ /* 0x080fe20000410000 */
[----:B------:R-:W-:Y:S01]  /*1430*/  FADD.FTZ R42, R42, R197 ;  /* 0x000000c52a2a7221 */ /* 0x000fe20000010000 */
[----:B------:R-:W-:Y:S01]  /*1440*/  FFMA.FTZ R66, R212, R197, R66 ;  /* 0x000000c5d4427223 */ /* 0x000fe20000010042 */
[----:B------:R-:W-:Y:S01]  /*1450*/  FADD.FTZ R197, R196, R243 ;  /* 0x000000f3c4c57221 */ /* 0x000fe20000010000 */
[----:B------:R-:W-:-:S02]  /*1460*/  HADD2.F32 R226, -RZ, R203.H1_H1 ;  /* 0x300000cbffe27230 */ /* 0x000fc40000004100 */
[----:B------:R-:W-:Y:S01]  /*1470*/  FFMA.FTZ R199, R11, R243, R218 ;  /* 0x000000f30bc77223 */ /* 0x000fe200000100da */
[----:B------:R-:W-:-:S03]  /*1480*/  FADD.FTZ R197, R197, R242 ;  /* 0x000000f2c5c57221 */ /* 0x000fc60000010000 */
[----:B------:R-:W-:Y:S01]  /*1490*/  FFMA.FTZ R196, R12, R242, R199 ;  /* 0x000000f20cc47223 */ /* 0x000fe200000100c7 */
[----:B------:R-:W-:Y:S01]  /*14a0*/  FADD.FTZ R91, R91, R226 ;  /* 0x000000e25b5b7221 */ /* 0x000fe20000010000 */
[-C--:B------:R-:W-:Y:S01]  /*14b0*/  FFMA.FTZ R115, R214, R226.reuse, R115 ;  /* 0x000000e2d6737223 */ /* 0x080fe20000010073 */
[----:B------:R-:W-:Y:S01]  /*14c0*/  FFMA.FTZ R226, R155, R226, R198 ;  /* 0x000000e29be27223 */ /* 0x000fe200000100c6 */
[----:B------:R-:W-:Y:S02]  /*14d0*/  HADD2.F32 R202, -RZ, R202.H1_H1 ;  /* 0x300000caffca7230 */ /* 0x000fe40000004100 */
[----:B------:R-:W-:Y:S01]  /*14e0*/  FADD.FTZ R198, R197, R236 ;  /* 0x000000ecc5c67221 */ /* 0x000fe20000010000 */
[----:B------:R-:W-:Y:S01]  /*14f0*/  FFMA.FTZ R197, R13, R236, R196 ;  /* 0x000000ec0dc57223 */ /* 0x000fe200000100c4 */
[----:B------:R-:W-:Y:S02]  /*1500*/  HADD2.F32 R229, -RZ, R203.H0_H0 ;  /* 0x200000cbffe57230 */ /* 0x000fe40000004100 */
        /* <DEDUP_REMOVED lines=16> */
.L_x_2152:
[----:B------:R-:W-:Y:S05]  /*1610*/  BSYNC B0 ;  /* 0x0000000000007941 */ /* 0x000fea0003800000 */
.L_x_2151:
        /* <DEDUP_REMOVED lines=20> */
[C---:B---3--:R-:W-:Y:S01]  /*1760*/  FADD.FTZ R225, -R220.reuse, R196 ;  /* 0x000000c4dce17221 */ /* 0x048fe20000010100 */
[C---:B------:R-:W-:Y:S01]  /*1770*/  FADD.FTZ R199, -R220.reuse, R199 ;  /* 0x000000c7dcc77221 */ /* 0x040fe20000010100 */
[----:B------:R-:W-:Y:S02]  /*1780*/  FADD.FTZ R233, -R220, R197 ;  /* 0x000000c5dce97221 */ /* 0x000fe40000010100 */
[----:B------:R-:W-:Y:S01]  /*1790*/  FMUL.FTZ R224, R6, R225 ;  /* 0x000000e106e07220 */ /* 0x000fe20000410000 */
[----:B------:R-:W-:Y:S01]  /*17a0*/  FADD.FTZ R219, -R220, R198 ;  /* 0x000000c6dcdb7221 */ /* 0x000fe20000010100 */
[--C-:B----4-:R-:W-:Y:S02]  /*17b0*/  HADD2.F32 R227, -RZ, R204.reuse.H0_H0 ;  /* 0x200000ccffe37230 */ /* 0x110fe40000004100 */
[----:B------:R-:W-:Y:S02]  /*17c0*/  HADD2.F32 R204, -RZ, R204.H1_H1 ;  /* 0x300000ccffcc7230 */ /* 0x000fe40000004100 */
[----:B--2---:R-:W-:-:S03]  /*17d0*/  HADD2.F32 R223, -RZ, R208.H0_H0 ;  /* 0x200000d0ffdf7230 */ /* 0x004fc60000004100 */
[----:B------:R-:W-:Y:S01]  /*17e0*/  FMUL.FTZ R196, R133, R204 ;  /* 0x000000cc85c47220 */ /* 0x000fe20000410000 */
[----:B------:R-:W-:Y:S02]  /*17f0*/  HADD2.F32 R208, -RZ, R208.H1_H1 ;  /* 0x300000d0ffd07230 */ /* 0x000fe40000004100 */
[----:B------:R-:W-:-:S03]  /*1800*/  FMUL.FTZ R225, R132, R227 ;  /* 0x000000e384e17220 */ /* 0x000fc60000410000 */
[----:B------:R-:W-:Y:S01]  /*1810*/  FFMA.FTZ R241, R141, R208, R196 ;  /* 0x000000d08df17223 */ /* 0x000fe200000100c4 */
[----:B------:R-:W-:Y:S02]  /*1820*/  HADD2.F32 R196, -RZ, R205.H1_H1 ;  /* 0x300000cdffc47230 */ /* 0x000fe40000004100 */
[C---:B------:R-:W-:Y:S01]  /*1830*/  FADD.FTZ R215, -R220.reuse, R200 ;  /* 0x000000c8dcd77221 */ /* 0x040fe20000010100 */
[C---:B------:R-:W-:Y:S01]  /*1840*/  FADD.FTZ R201, -R220.reuse, R201 ;  /* 0x000000c9dcc97221 */ /* 0x040fe20000010100 */
[C---:B------:R-:W-:Y:S01]  /*1850*/  FADD.FTZ R197, -R220.reuse, R202 ;  /* 0x000000cadcc57221 */ /* 0x040fe20000010100 */
[----:B------:R-:W-:Y:S01]  /*1860*/  FADD.FTZ R203, -R220, R203 ;  /* 0x000000cbdccb7221 */ /* 0x000fe20000010100 */
[----:B------:R-:W-:Y:S02]  /*1870*/  HADD2.F32 R234, -RZ, R209.H1_H1 ;  /* 0x300000d1ffea7230 */ /* 0x000fe40000004100 */
[----:B------:R-:W-:Y:S01]  /*1880*/  FADD.FTZ R84, R84, R223 ;  /* 0x000000df54547221 */ /* 0x000fe20000010000 */
[-C--:B------:R-:W-:Y:S01]  /*1890*/  FFMA.FTZ R108, R224, R223.reuse, R108 ;  /* 0x000000dfe06c7223 */ /* 0x080fe2000001006c */
[----:B------:R-:W-:Y:S01]  /*18a0*/  FFMA.FTZ R246, R140, R223, R225 ;  /* 0x000000df8cf67223 */ /* 0x000fe200000100e1 */
[C---:B------:R-:W-:Y:S01]  /*18b0*/  FMUL.FTZ R220, R6.reuse, R199 ;  /* 0x000000c706dc7220 */ /* 0x040fe20000410000 */
[----:B------:R-:W-:Y:S01]  /*18c0*/  FMUL.FTZ R223, R6, R233 ;  /* 0x000000e906df7220 */ /* 0x000fe20000410000 */
[----:B------:R-:W-:Y:S01]  /*18d0*/  FMUL.FTZ R198, R135, R196 ;  /* 0x000000c487c67220 */ /* 0x000fe20000410000 */
[----:B------:R-:W-:Y:S01]  /*18e0*/  FADD.FTZ R87, R87, R234 ;  /* 0x000000ea57577221 */ /* 0x000fe20000010000 */
[----:B------:R-:W-:Y:S01]  /*18f0*/  FFMA.FTZ R111, R220, R234, R111 ;  /* 0x000000eadc6f7223 */ /* 0x000fe2000001006f */
[----:B------:R-:W-:-:S02]  /*1900*/  HADD2.F32 R199, -RZ, R206.H0_H0 ;  /* 0x200000ceffc77230 */ /* 0x000fc40000004100 */
[----:B------:R-:W-:Y:S01]  /*1910*/  FADD.FTZ R37, R37, R204 ;  /* 0x000000cc25257221 */ /* 0x000fe20000010000 */
[----:B------:R-:W-:Y:S01]  /*1920*/  FFMA.FTZ R61, R223, R204, R61 ;  /* 0x000000ccdf3d7223 */ /* 0x000fe2000001003d */
[----:B------:R-:W-:Y:S01]  /*1930*/  FFMA.FTZ R234, R143, R234, R198 ;  /* 0x000000ea8fea7223 */ /* 0x000fe200000100c6 */
[----:B------:R-:W-:Y:S01]  /*1940*/  FMUL.FTZ R215, R6, R215 ;  /* 0x000000d706d77220 */ /* 0x000fe20000410000 */
[----:B------:R-:W-:Y:S02]  /*1950*/  HADD2.F32 R206, -RZ, R206.H1_H1 ;  /* 0x300000ceffce7230 */ /* 0x000fe40000004100 */
[----:B------:R-:W-:Y:S01]  /*1960*/  FADD.FTZ R36, R36, R227 ;  /* 0x000000e324247221 */ /* 0x000fe20000010000 */
[----:B------:R-:W-:Y:S01]  /*1970*/  FFMA.FTZ R60, R224, R227, R60 ;  /* 0x000000e3e03c7223 */ /* 0x000fe2000001003c */
[C---:B------:R-:W-:Y:S01]  /*1980*/  FMUL.FTZ R204, R6.reuse, R201 ;  /* 0x000000c906cc7220 */ /* 0x040fe20000410000 */
[----:B------:R-:W-:Y:S02]  /*1990*/  HADD2.F32 R198, -RZ, R207.H1_H1 ;  /* 0x300000cfffc67230 */ /* 0x000fe40000004100 */
[----:B------:R-:W-:Y:S01]  /*19a0*/  FMUL.FTZ R222, R6, R219 ;  /* 0x000000db06de7220 */ /* 0x000fe20000410000 */
[----:B------:R-:W-:-:S02]  /*19b0*/  HADD2.F32 R227, -RZ, R205.H0_H0 ;  /* 0x200000cdffe37230 */ /* 0x000fc40000004100 */
[----:B------:R-:W-:Y:S02]  /*19c0*/  HADD2.F32 R233, -RZ, R210.H0_H0 ;  /* 0x200000d2ffe97230 */ /* 0x000fe40000004100 */
[----:B------:R-:W-:Y:S01]  /*19d0*/  FADD.FTZ R39, R39, R196 ;  /* 0x000000c427277221 */ /* 0x000fe20000010000 */
[----:B------:R-:W-:Y:S01]  /*19e0*/  FFMA.FTZ R63, R220, R196, R63 ;  /* 0x000000c4dc3f7223 */ /* 0x000fe2000001003f */
        /* <DEDUP_REMOVED lines=8> */
[--C-:B------:R-:W-:Y:S02]  /*1a70*/  HADD2.F32 R196, -RZ, R211.reuse.H1_H1 ;  /* 0x300000d3ffc47230 */ /* 0x100fe40000004100 */
[----:B------:R-:W-:Y:S01]  /*1a80*/  FMUL.FTZ R200, R131, R198 ;  /* 0x000000c683c87220 */ /* 0x000fe20000410000 */
[-C--:B------:R-:W-:Y:S01]  /*1a90*/  FMUL.FTZ R219, R134, R227.reuse ;  /* 0x000000e386db7220 */ /* 0x080fe20000410000 */
[----:B------:R-:W-:Y:S01]  /*1aa0*/  FADD.FTZ R38, R38, R227 ;  /* 0x000000e326267221 */ /* 0x000fe20000010000 */
[----:B------:R-:W-:Y:S01]  /*1ab0*/  FFMA.FTZ R62, R222, R227, R62 ;  /* 0x000000e3de3e7223 */ /* 0x000fe2000001003e */
[----:B------:R-:W-:Y:S01]  /*1ac0*/  FADD.FTZ R80, R80, R233 ;  /* 0x000000e950507221 */ /* 0x000fe20000010000 */
[-C--:B------:R-:W-:Y:S01]  /*1ad0*/  FFMA.FTZ R104, R215, R233.reuse, R104 ;  /* 0x000000e9d7687223 */ /* 0x080fe20000010068 */
[----:B------:R-:W-:Y:S01]  /*1ae0*/  FFMA.FTZ R233, R136, R233, R205 ;  /* 0x000000e988e97223 */ /* 0x000fe200000100cd */
[----:B------:R-:W-:-:S02]  /*1af0*/  HADD2.F32 R227, -RZ, R211.H0_H0 ;  /* 0x200000d3ffe37230 */ /* 0x000fc40000004100 */
[----:B------:R-:W-:Y:S01]  /*1b00*/  FMUL.FTZ R205, R6, R197 ;  /* 0x000000c506cd7220 */ /* 0x000fe20000410000 */
[----:B------:R-:W-:Y:S02]  /*1b10*/  HADD2.F32 R225, -RZ, R209.H0_H0 ;  /* 0x200000d1ffe17230 */ /* 0x000fe40000004100 */
        /* <DEDUP_REMOVED lines=16> */
[----:B------:R-:W-:Y:S02]  /*1c20*/  HADD2.F32 R210, -RZ, R210.H1_H1 ;  /* 0x300000d2ffd27230 */ /* 0x000fe40000004100 */
        /* <DEDUP_REMOVED lines=19> */
.L_x_2154:
[----:B------:R-:W-:Y:S05]  /*1d60*/  BSYNC B0 ;  /* 0x0000000000007941 */ /* 0x000fea0003800000 */
.L_x_2153:
        /* <DEDUP_REMOVED lines=24> */
.L_x_2177:
        /* <DEDUP_REMOVED lines=79> */
[-C--:B------:R-:W-:Y:S02]  /*23e0*/  F2FP.F16.F32.PACK_AB R198, R218, R211.reuse ;  /* 0x000000d3dac6723e */ /* 0x080fe400000000ff */
[-C--:B------:R-:W-:Y:S01]  /*23f0*/  F2FP.F16.F32.PACK_AB R199, R217, R210.reuse ;  /* 0x000000d2d9c7723e */ /* 0x080fe200000000ff */
[----:B------:R0:W-:Y:S01]  /*2400*/  @P6 STG.E.128 desc[UR4][R202.64+0x10], R188 ;  /* 0x000010bcca006986 */ /* 0x0001e2000c101d04 */
        /* <DEDUP_REMOVED lines=8> */
[----:B0-----:R-:W-:Y:S02]  /*2490*/  @P0 F2FP.F16.F32.PACK_AB R203, RZ, R196 ;  /* 0x000000c4ffcb023e */ /* 0x001fe400000000ff */
[----:B------:R-:W-:-:S02]  /*24a0*/  @P0 F2FP.F16.F32.PACK_AB R202, RZ, R197 ;  /* 0x000000c5ffca023e */ /* 0x000fc400000000ff */
[----:B------:R-:W-:Y:S02]  /*24b0*/  F2FP.F16.F32.PACK_AB R196, R196, R197 ;  /* 0x000000c5c4c4723e */ /* 0x000fe400000000ff */
[-C--:B------:R-:W-:Y:S02]  /*24c0*/  F2FP.F16.F32.PACK_AB R197, R219, R225.reuse ;  /* 0x000000e1dbc5723e */ /* 0x080fe400000000ff */
[----:B------:R-:W-:Y:S02]  /*24d0*/  @P0 F2FP.F16.F32.PACK_AB R225, RZ, R225 ;  /* 0x000000e1ffe1023e */ /* 0x000fe400000000ff */
[----:B------:R-:W-:Y:S01]  /*24e0*/  @P0 F2FP.F16.F32.PACK_AB R219, RZ, R219 ;  /* 0x000000dbffdb023e */ /* 0x000fe200000000ff */
        /* <DEDUP_REMOVED lines=9> */
.L_x_2157:
[----:B------:R-:W-:Y:S05]  /*2580*/  BSYNC B0 ;  /* 0x0000000000007941 */ /* 0x000fea0003800000 */
.L_x_2156:
        /* <DEDUP_REMOVED lines=53> */
[----:B------:R-:W-:-:S02]  /*28e0*/  F2FP.F16.F32.PACK_AB R198, R218, R211 ;  /* 0x000000d3dac6723e */ /* 0x000fc400000000ff */
[-C--:B------:R-:W-:Y:S01]  /*28f0*/  F2FP.F16.F32.PACK_AB R199, R217, R210.reuse ;  /* 0x000000d2d9c7723e */ /* 0x080fe200000000ff */
[----:B------:R0:W-:Y:S01]  /*2900*/  @P6 STG.E.128 desc[UR4][R202.64+0x10], R188 ;  /* 0x000010bcca006986 */ /* 0x0001e2000c101d04 */
        /* <DEDUP_REMOVED lines=8> */
[----:B0-----:R-:W-:Y:S02]  /*2990*/  @P0 F2FP.F16.F32.PACK_AB R203, RZ, R196 ;  /* 0x000000c4ffcb023e */ /* 0x001fe400000000ff */
[-C--:B------:R-:W-:Y:S02]  /*29a0*/  @P0 F2FP.F16.F32.PACK_AB R202, RZ, R197.reuse ;  /* 0x000000c5ffca023e */ /* 0x080fe400000000ff */
[----:B------:R-:W-:-:S02]  /*29b0*/  F2FP.F16.F32.PACK_AB R196, R196, R197 ;  /* 0x000000c5c4c4723e */ /* 0x000fc400000000ff */
[-C--:B------:R-:W-:Y:S02]  /*29c0*/  F2FP.F16.F32.PACK_AB R197, R219, R225.reuse ;  /* 0x000000e1dbc5723e */ /* 0x080fe400000000ff */
[----:B------:R-:W-:Y:S02]  /*29d0*/  @P0 F2FP.F16.F32.PACK_AB R225, RZ, R225 ;  /* 0x000000e1ffe1023e */ /* 0x000fe400000000ff */
[----:B------:R-:W-:Y:S01]  /*29e0*/  @P0 F2FP.F16.F32.PACK_AB R219, RZ, R219 ;  /* 0x000000dbffdb023e */ /* 0x000fe200000000ff */
        /* <DEDUP_REMOVED lines=9> */
.L_x_2159:
[----:B------:R-:W-:Y:S05]  /*2a80*/  BSYNC B0 ;  /* 0x0000000000007941 */ /* 0x000fea0003800000 */
.L_x_2158:
        /* <DEDUP_REMOVED lines=78> */
.L_x_2161:
[----:B------:R-:W-:Y:S05]  /*2f70*/  BSYNC B0 ;  /* 0x0000000000007941 */ /* 0x000fea0003800000 */
.L_x_2160:
[----:B------:R-:W-:Y:S02]  /*2f80*/  IADD3 R2, R2, UR16, RZ ;  /* 0x0000001002027c10 */ /* 0x000fe4000fffe0ff */
[----:B------:R-:W-:Y:S02]  /*2f90*/  SEL R3, RZ, 0x1, P5 ;  /* 0x00000001ff037807 */ /* 0x000fe40002800000 */
[----:B------:R-:W-:-:S13]  /*2fa0*/  ISETP.GE.AND P0, PT, R2, UR17, PT ;  /* 0x0000001102007c0c */ /* 0x000fda000bf06270 */
[----:B------:R-:W-:Y:S05]  /*2fb0*/  @!P0 BRA `(.L_x_2162) ;  /* 0xffffffd400a88947 */ /* 0x000fea000383ffff */
.L_x_2148:
        /* <DEDUP_REMOVED lines=25> */
.L_x_2164:
[----:B------:R-:W-:Y:S05]  /*3150*/  BSYNC B0 ;  /* 0x0000000000007941 */ /* 0x000fea0003800000 */
.L_x_2163:
        /* <DEDUP_REMOVED lines=19> */
.L_x_2166:
[----:B------:R-:W-:Y:S05]  /*3290*/  BSYNC B0 ;  /* 0x0000000000007941 */ /* 0x000fea0003800000 */
.L_x_2165:
        /* <DEDUP_REMOVED lines=18> */
.L_x_2155:
[----:B------:R-:W-:Y:S01]  /*33c0*/  HFMA2.MMA R219, -RZ, RZ, 0, 9.5367431640625e-07 ;  /* 0x00000010ffdb7435 */ /* 0x000fe200000001ff */
[----:B------:R-:W-:Y:S02]  /*33d0*/  MOV R252, 0x1f ;  /* 0x0000001f00fc7802 */ /* 0x000fe40000000f00 */
[----:B------:R-:W-:-:S08]  /*33e0*/  MOV R210, 0xffffffff ;  /* 0xffffffff00d27802 */ /* 0x000fd00000000f00 */
[----:B0----5:R-:W-:Y:S05]  /*33f0*/  WARPSYNC.COLLECTIVE R210, `(.L_x_2167) ;  /* 0x00000000d2087348 */ /* 0x021fea0003c00000 */
[----:B------:R1:W2:Y:S02]  /*3400*/  SHFL.DOWN P1, R211, R217, R219, R252 ;  /* 0x080000dbd9d37389 */ /* 0x0002a400000200fc */
[----:B012--5:R-:W-:Y:S01]  /*3410*/  ENDCOLLECTIVE ;  /* 0x000000000000791b */ /* 0x027fe20003800000 */
.L_x_2167:
[----:B------:R-:W-:-:S05]  /*3420*/  MOV R196, R211 ;  /* 0x000000d300c47202 */ /* 0x000fca0000000f00 */
[----:B------:R-:W-:Y:S01]  /*3430*/  FADD.FTZ R196, R196, R217 ;  /* 0x000000d9c4c47221 */ /* 0x000fe20000010000 */
[----:B------:R-:W-:-:S07]  /*3440*/  MOV R217, R218 ;  /* 0x000000da00d97202 */ /* 0x000fce0000000f00 */
[----:B------:R-:W-:Y:S05]  /*3450*/  WARPSYNC.COLLECTIVE R210, `(.L_x_2168) ;  /* 0x00000000d2087348 */ /* 0x000fea0003c00000 */
[----:B------:R0:W1:Y:S02]  /*3460*/  SHFL.DOWN P1, R211, R217, R219, R252 ;  /* 0x080000dbd9d37389 */ /* 0x00006400000200fc */
[----:B01----:R-:W-:Y:S01]  /*3470*/  ENDCOLLECTIVE ;  /* 0x000000000000791b */ /* 0x003fe20003800000 */
.L_x_2168:
[----:B------:R-:W-:Y:S01]  /*3480*/  HFMA2.MMA R219, -RZ, RZ, 0, 4.76837158203125e-07 ;  /* 0x00000008ffdb7435 */ /* 0x000fe200000001ff */
[----:B------:R-:W-:Y:S02]  /*3490*/  MOV R217, R196 ;  /* 0x000000c400d97202 */ /* 0x000fe40000000f00 */
[----:B------:R-:W-:-:S08]  /*34a0*/  MOV R199, R211 ;  /* 0x000000d300c77202 */ /* 0x000fd00000000f00 */
[----:B------:R-:W-:Y:S05]  /*34b0*/  WARPSYNC.COLLECTIVE R210, `(.L_x_2169) ;  /* 0x00000000d2087348 */ /* 0x000fea0003c00000 */
[----:B------:R0:W1:Y:S02]  /*34c0*/  SHFL.DOWN P1, R211, R217, R219, R252 ;  /* 0x080000dbd9d37389 */ /* 0x00006400000200fc */
[----:B01----:R-:W-:Y:S01]  /*34d0*/  ENDCOLLECTIVE ;  /* 0x000000000000791b */ /* 0x003fe20003800000 */
.L_x_2169:
[----:B------:R-:W-:-:S05]  /*34e0*/  FADD.FTZ R199, R199, R218 ;  /* 0x000000dac7c77221 */ /* 0x000fca0000010000 */
[----:B------:R-:W-:Y:S02]  /*34f0*/  MOV R217, R199 ;  /* 0x000000c700d97202 */ /* 0x000fe40000000f00 */
[----:B------:R-:W-:-:S07]  /*3500*/  MOV R201, R211 ;  /* 0x000000d300c97202 */ /* 0x000fce0000000f00 */
[----:B------:R-:W-:Y:S05]  /*3510*/  WARPSYNC.COLLECTIVE R210, `(.L_x_2170) ;  /* 0x00000000d2087348 */ /* 0x000fea0003c00000 */
[----:B------:R0:W1:Y:S02]  /*3520*/  SHFL.DOWN P1, R211, R217, R219, R252 ;  /* 0x080000dbd9d37389 */ /* 0x00006400000200fc */
[----:B01----:R-:W-:Y:S01]  /*3530*/  ENDCOLLECTIVE ;  /* 0x000000000000791b */ /* 0x003fe20003800000 */
.L_x_2170:
[----:B------:R-:W-:Y:S01]  /*3540*/  FADD.FTZ R201, R196, R201 ;  /* 0x000000c9c4c97221 */ /* 0x000fe20000010000 */
[----:B------:R-:W-:-:S04]  /*3550*/  HFMA2.MMA R219, -RZ, RZ, 0, 2.384185791015625e-07 ;  /* 0x00000004ffdb7435 */ /* 0x000fc800000001ff */
[----:B------:R-:W-:Y:S02]  /*3560*/  MOV R217, R201 ;  /* 0x000000c900d97202 */ /* 0x000fe40000000f00 */
[----:B------:R-:W-:-:S07]  /*3570*/  MOV R200, R211 ;  /* 0x000000d300c87202 */ /* 0x000fce0000000f00 */
[----:B------:R-:W-:Y:S05]  /*3580*/  WARPSYNC.COLLECTIVE R210, `(.L_x_2171) ;  /* 0x00000000d2087348 */ /* 0x000fea0003c00000 */
[----:B------:R0:W1:Y:S02]  /*3590*/  SHFL.DOWN P1, R211, R217, R219, R252 ;  /* 0x080000dbd9d37389 */ /* 0x00006400000200fc */
[----:B01----:R-:W-:Y:S01]  /*35a0*/  ENDCOLLECTIVE ;  /* 0x000000000000791b */ /* 0x003fe20003800000 */
.L_x_2171:
[----:B------:R-:W-:-:S05]  /*35b0*/  FADD.FTZ R200, R199, R200 ;  /* 0x000000c8c7c87221 */ /* 0x000fca0000010000 */
[----:B------:R-:W-:Y:S02]  /*35c0*/  MOV R217, R200 ;  /* 0x000000c800d97202 */ /* 0x000fe40000000f00 */
[----:B------:R-:W-:-:S07]  /*35d0*/  MOV R202, R211 ;  /* 0x000000d300ca7202 */ /* 0x000fce0000000f00 */
[----:B------:R-:W-:Y:S05]  /*35e0*/  WARPSYNC.COLLECTIVE R210, `(.L_x_2172) ;  /* 0x00000000d2087348 */ /* 0x000fea0003c00000 */
[----:B------:R0:W1:Y:S02]  /*35f0*/  SHFL.DOWN P1, R211, R217, R219, R252 ;  /* 0x080000dbd9d37389 */ /* 0x00006400000200fc */
[----:B01----:R-:W-:Y:S01]  /*3600*/  ENDCOLLECTIVE ;  /* 0x000000000000791b */ /* 0x003fe20003800000 */
.L_x_2172:
[----:B------:R-:W-:Y:S01]  /*3610*/  FADD.FTZ R202, R201, R202 ;  /* 0x000000cac9ca7221 */ /* 0x000fe20000010000 */
[----:B------:R-:W-:-:S04]  /*3620*/  HFMA2.MMA R219, -RZ, RZ, 0, 1.1920928955078125e-07 ;  /* 0x00000002ffdb7435 */ /* 0x000fc800000001ff */
[----:B------:R-:W-:Y:S02]  /*3630*/  MOV R217, R202 ;  /* 0x000000ca00d97202 */ /* 0x000fe40000000f00 */
[----:B------:R-:W-:-:S07]  /*3640*/  MOV R203, R211 ;  /* 0x000000d300cb7202 */ /* 0x000fce0000000f00 */
[----:B------:R-:W-:Y:S05]  /*3650*/  WARPSYNC.COLLECTIVE R210, `(.L_x_2173) ;  /* 0x00000000d2087348 */ /* 0x000fea0003c00000 */
[----:B------:R0:W1:Y:S02]  /*3660*/  SHFL.DOWN P1, R211, R217, R219, R252 ;  /* 0x080000dbd9d37389 */ /* 0x00006400000200fc */
[----:B01----:R-:W-:Y:S01]  /*3670*/  ENDCOLLECTIVE ;  /* 0x000000000000791b */ /* 0x003fe20003800000 */
.L_x_2173:
[----:B------:R-:W-:-:S05]  /*3680*/  FADD.FTZ R203, R200, R203 ;  /* 0x000000cbc8cb7221 */ /* 0x000fca0000010000 */
[----:B------:R-:W-:Y:S02]  /*3690*/  MOV R217, R203 ;  /* 0x000000cb00d97202 */ /* 0x000fe40000000f00 */
[----:B------:R-:W-:-:S07]  /*36a0*/  MOV R209, R211 ;  /* 0x000000d300d17202 */ /* 0x000fce0000000f00 */
[----:B------:R-:W-:Y:S05]  /*36b0*/  WARPSYNC.COLLECTIVE R210, `(.L_x_2174) ;  /* 0x00000000d2087348 */ /* 0x000fea0003c00000 */
[----:B------:R0:W1:Y:S02]  /*36c0*/  SHFL.DOWN P1, R211, R217, R219, R252 ;  /* 0x080000dbd9d37389 */ /* 0x00006400000200fc */
[----:B01----:R-:W-:Y:S01]  /*36d0*/  ENDCOLLECTIVE ;  /* 0x000000000000791b */ /* 0x003fe20003800000 */
.L_x_2174:
[----:B------:R-:W-:Y:S01]  /*36e0*/  FADD.FTZ R209, R202, R209 ;  /* 0x000000d1cad17221 */ /* 0x000fe20000010000 */
[----:B------:R-:W-:-:S04]  /*36f0*/  HFMA2.MMA R219, -RZ, RZ, 0, 5.9604644775390625e-08 ;  /* 0x00000001ffdb7435 */ /* 0x000fc800000001ff */
[----:B------:R-:W-:Y:S02]  /*3700*/  MOV R217, R209 ;  /* 0x000000d100d97202 */ /* 0x000fe40000000f00 */
[----:B------:R-:W-:-:S07]  /*3710*/  MOV R208, R211 ;  /* 0x000000d300d07202 */ /* 0x000fce0000000f00 */
[----:B------:R-:W-:Y:S05]  /*3720*/  WARPSYNC.COLLECTIVE R210, `(.L_x_2175) ;  /* 0x00000000d2087348 */ /* 0x000fea0003c00000 */
[----:B------:R0:W1:Y:S02]  /*3730*/  SHFL.DOWN P1, R211, R217, R219, R252 ;  /* 0x080000dbd9d37389 */ /* 0x00006400000200fc */
[----:B01----:R-:W-:Y:S01]  /*3740*/  ENDCOLLECTIVE ;  /* 0x000000000000791b */ /* 0x003fe20003800000 */
.L_x_2175:
[----:B------:R-:W-:-:S05]  /*3750*/  FADD.FTZ R208, R203, R208 ;  /* 0x000000d0cbd07221 */ /* 0x000fca0000010000 */
[----:B------:R-:W-:Y:S02]  /*3760*/  MOV R217, R208 ;  /* 0x000000d000d97202 */ /* 0x000fe40000000f00 */
[----:B------:R-:W-:-:S07]  /*3770*/  MOV R196, R211 ;  /* 0x000000d300c47202 */ /* 0x000fce0000000f00 */
[----:B------:R-:W-:Y:S05]  /*3780*/  WARPSYNC.COLLECTIVE R210, `(.L_x_2176) ;  /* 0x00000000d2087348 */ /* 0x000fea0003c00000 */
[----:B------:R0:W1:Y:S02]  /*3790*/  SHFL.DOWN P1, R211, R217, R219, R252 ;  /* 0x080000dbd9d37389 */ /* 0x00006400000200fc */
[----:B01----:R-:W-:Y:S01]  /*37a0*/  ENDCOLLECTIVE ;  /* 0x000000000000791b */ /* 0x003fe20003800000 */
.L_x_2176:
[----:B------:R-:W-:Y:S01]  /*37b0*/  MOV R199, R211 ;  /* 0x000000d300c77202 */ /* 0x000fe20000000f00 */
[----:B------:R-:W-:Y:S06]  /*37c0*/  BRA `(.L_x_2177) ;  /* 0xffffffe400c87947 */ /* 0x000fec000383ffff */
.L_x_2178:
        /* <DEDUP_REMOVED lines=11> */
.L_x_3298:


//--------------------- .text._ZN10layer_norm31ln_parallel_residual_bwd_kernelINS_13Kernel_traitsIf6__halffS2_fjLj3072ELj1ELj1ELj4ELj16ENS_18Kernel_traits_baseILj3072EfS2_fS2_fjLj128EEEEELb0ELb0ELb1EEEvNS_9BwdParamsE --------------------------
	.section	.text._ZN10layer_norm31ln_parallel_residual_bwd_kernelINS_13Kernel_traitsIf6__halffS2_fjLj3072ELj1ELj1ELj4ELj16ENS_18Kernel_traits_baseILj3072EfS2_fS2_fjLj128EEEEELb0ELb0ELb1EEEvNS_9BwdParamsE,"ax",@progbits
	.align	128
        .global         _ZN10layer_norm31ln_parallel_residual_bwd_kernelINS_13Kernel_traitsIf6__halffS2_fjLj3072ELj1ELj1ELj4ELj16ENS_18Kernel_traits_baseILj3072EfS2_fS2_fjLj128EEEEELb0ELb0ELb1EEEvNS_9BwdParamsE
        .type           _ZN10layer_norm31ln_parallel_residual_bwd_kernelINS_13Kernel_traitsIf6__halffS2_fjLj3072ELj1ELj1ELj4ELj16ENS_18Kernel_traits_baseILj3072EfS2_fS2_fjLj128EEEEELb0ELb0ELb1EEEvNS_9BwdParamsE,@function
        .size           _ZN10layer_norm31ln_parallel_residual_bwd_kernelINS_13Kernel_traitsIf6__halffS2_fjLj3072ELj1ELj1ELj4ELj16ENS_18Kernel_traits_baseILj3072EfS2_fS2_fjLj128EEEEELb0ELb0ELb1EEEvNS_9BwdParamsE,(.L_x_3299 - _ZN10layer_norm31ln_parallel_residual_bwd_kernelINS_13Kernel_traitsIf6__halffS2_fjLj3072ELj1ELj1ELj4ELj16ENS_18Kernel_traits_baseILj3072EfS2_fS2_fjLj128EEEEELb0ELb0ELb1EEEvNS_9BwdParamsE)
        .other          _ZN10layer_norm31ln_parallel_residual_bwd_kernelINS_13Kernel_traitsIf6__halffS2_fjLj3072ELj1ELj1ELj4ELj16ENS_18Kernel_traits_baseILj3072EfS2_fS2_fjLj128EEEEELb0ELb0ELb1EEEvNS_9BwdParamsE,@"STO_CUDA_ENTRY STV_DEFAULT"
_ZN10layer_norm31ln_parallel_residual_bwd_kernelINS_13Kernel_traitsIf6__halffS2_fjLj3072ELj1ELj1ELj4ELj16ENS_18Kernel_traits_baseILj3072EfS2_fS2_fjLj128EEEEELb0ELb0ELb1EEEvNS_9BwdParamsE:
.text._ZN10layer_norm31ln_parallel_residual_bwd_kernelINS_13Kernel_traitsIf6__halffS2_fjLj3072ELj1ELj1ELj4ELj16ENS_18Kernel_traits_baseILj3072EfS2_fS2_fjLj128EEEEELb0ELb0ELb1EEEvNS_9BwdParamsE:
        /* <DEDUP_REMOVED lines=64> */
.L_x_2179:
        /* <DEDUP_REMOVED lines=74> */
.L_x_2182:
        /* <DEDUP_REMOVED lines=44> */
[----:B------:R0:W5:Y:S01]  /*0b60*/  @P0 LDG.E.128 R84, desc[UR4][R240.64+0x10] ;  /* 0x00001004f0540981 */ /* 0x000162000c1e1d00 */
[----:B------:R-:W-:-:S03]  /*0b70*/  LOP3.LUT P6, RZ, R242, 0xff, RZ, 0xc0, !PT ;  /* 0x000000fff2ff7812 */ /* 0x000fc600078cc0ff */
[----:B------:R-:W5:Y:S04]  /*0b80*/  @P0 LDG.E.128 R96, desc[UR4][R244.64] ;  /* 0x00000004f4600981 */ /* 0x000f68000c1e1d00 */
[----:B------:R1:W5:Y:S04]  /*0b90*/  @P0 LDG.E.128 R100, desc[UR4][R244.64+0x10] ;  /* 0x00001004f4640981 */ /* 0x000368000c1e1d00 */
[----:B------:R-:W5:Y:S04]  /*0ba0*/  @P0 LDG.E.128 R88, desc[UR4][R238.64] ;  /* 0x00000004ee580981 */ /* 0x000f68000c1e1d00 */
[----:B------:R3:W5:Y:S01]  /*0bb0*/  @P0 LDG.E.128 R92, desc[UR4][R238.64+0x10] ;  /* 0x00001004ee5c0981 */ /* 0x000762000c1e1d00 */
[----:B----4-:R-:W-:-:S05]  /*0bc0*/  FSEL R243, R243, RZ, !P2 ;  /* 0x000000fff3f37208 */ /* 0x010fca0005000000 */
[--C-:B------:R-:W-:Y:S01]  /*0bd0*/  FADD.FTZ R116, R116, -R243.reuse ;  /* 0x800000f374747221 */ /* 0x100fe20000010000 */
[--C-:B------:R-:W-:Y:S01]  /*0be0*/  FADD.FTZ R118, R118, -R243.reuse ;  /* 0x800000f376767221 */ /* 0x100fe20000010000 */
[--C-:B0-----:R-:W-:Y:S01]  /*0bf0*/  FADD.FTZ R240, R117, -R243.reuse ;  /* 0x800000f375f07221 */ /* 0x101fe20000010000 */
[----:B-1----:R-:W-:Y:S01]  /*0c00*/  FADD.FTZ R244, R119, -R243 ;  /* 0x800000f377f47221 */ /* 0x002fe20000010000 */
[--C-:B--2---:R-:W-:Y:S02]  /*0c10*/  HADD2.F32 R117, -RZ, R121.reuse.H0_H0 ;  /* 0x20000079ff757230 */ /* 0x104fe40000004100 */
[----:B------:R-:W-:Y:S01]  /*0c20*/  FADD.FTZ R128, -R243, R128 ;  /* 0x00000080f3807221 */ /* 0x000fe20000010100 */
[C---:B------:R-:W-:Y:S01]  /*0c30*/  FMUL.FTZ R236, R235.reuse, R116 ;  /* 0x00000074ebec7220 */ /* 0x040fe20000410000 */
[C---:B------:R-:W-:Y:S01]  /*0c40*/  FMUL.FTZ R242, R235.reuse, R118 ;  /* 0x00000076ebf27220 */ /* 0x040fe20000410000 */
[----:B------:R-:W-:Y:S02]  /*0c50*/  HADD2.F32 R116, -RZ, R121.H1_H1 ;  /* 0x30000079ff747230 */ /* 0x000fe40000004100 */
[----:B------:R-:W-:Y:S01]  /*0c60*/  FMUL.FTZ R244, R235, R244 ;  /* 0x000000f4ebf47220 */ /* 0x000fe20000410000 */
[----:B------:R-:W-:Y:S01]  /*0c70*/  FADD.FTZ R218, R117, R218 ;  /* 0x000000da75da7221 */ /* 0x000fe20000010000 */
[-C--:B------:R-:W-:Y:S01]  /*0c80*/  FFMA.FTZ R219, R242, R117.reuse, R219 ;  /* 0x00000075f2db7223 */ /* 0x080fe200000100db */
[----:B------:R-:W-:Y:S01]  /*0c90*/  FMUL.FTZ R117, R54, R117 ;  /* 0x0000007536757220 */ /* 0x000fe20000410000 */
[----:B---3--:R-:W-:-:S02]  /*0ca0*/  HADD2.F32 R239, -RZ, R125.H0_H0 ;  /* 0x2000007dffef7230 */ /* 0x008fc40000004100 */
[-C--:B------:R-:W-:Y:S01]  /*0cb0*/  FMUL.FTZ R118, R55, R116.reuse ;  /* 0x0000007437767220 */ /* 0x080fe20000410000 */
[----:B------:R-:W-:Y:S01]  /*0cc0*/  FADD.FTZ R214, R116, R214 ;  /* 0x000000d674d67221 */ /* 0x000fe20000010000 */
[----:B------:R-:W-:Y:S01]  /*0cd0*/  FFMA.FTZ R215, R244, R116, R215 ;  /* 0x00000074f4d77223 */ /* 0x000fe200000100d7 */
[--C-:B------:R-:W-:Y:S02]  /*0ce0*/  HADD2.F32 R116, -RZ, R122.reuse.H0_H0 ;  /* 0x2000007aff747230 */ /* 0x100fe40000004100 */
[----:B------:R-:W-:Y:S01]  /*0cf0*/  FADD.FTZ R220, R239, R220 ;  /* 0x000000dcefdc7221 */ /* 0x000fe20000010000 */
[-C--:B------:R-:W-:Y:S01]  /*0d00*/  FFMA.FTZ R221, R242, R239.reuse, R221 ;  /* 0x000000eff2dd7223 */ /* 0x080fe200000100dd */
[----:B------:R-:W-:Y:S01]  /*0d10*/  FMUL.FTZ R246, R235, R128 ;  /* 0x00000080ebf67220 */ /* 0x000fe20000410000 */
[----:B------:R-:W-:Y:S02]  /*0d20*/  HADD2.F32 R122, -RZ, R122.H1_H1 ;  /* 0x3000007aff7a7230 */ /* 0x000fe40000004100 */
[----:B------:R-:W-:Y:S01]  /*0d30*/  FADD.FTZ R248, -R243, R129 ;  /* 0x00000081f3f87221 */ /* 0x000fe20000010100 */
[----:B------:R-:W-:Y:S01]  /*0d40*/  FFMA.FTZ R239, R78, R239, R117 ;  /* 0x000000ef4eef7223 */ /* 0x000fe20000010075 */
[----:B------:R-:W-:-:S02]  /*0d50*/  HADD2.F32 R117, -RZ, R126.H0_H0 ;  /* 0x2000007eff757230 */ /* 0x000fc40000004100 */
        /* <DEDUP_REMOVED lines=9> */
[----:B------:R-:W-:-:S02]  /*0df0*/  HADD2.F32 R241, -RZ, R120.H0_H0 ;  /* 0x20000078fff17230 */ /* 0x000fc40000004100 */
[----:B------:R-:W-:Y:S01]  /*0e00*/  FFMA.FTZ R126, R73, R126, R116 ;  /* 0x0000007e497e7223 */ /* 0x000fe20000010074 */
[----:B------:R-:W-:Y:S02]  /*0e10*/  HADD2.F32 R116, -RZ, R123.H0_H0 ;  /* 0x2000007bff747230 */ /* 0x000fe40000004100 */
[----:B------:R-:W-:Y:S01]  /*0e20*/  FMUL.FTZ R130, R235, R130 ;  /* 0x00000082eb827220 */ /* 0x000fe20000410000 */
[----:B------:R-:W-:Y:S02]  /*0e30*/  HADD2.F32 R237, -RZ, R124.H0_H0 ;  /* 0x2000007cffed7230 */ /* 0x000fe40000004100 */
[----:B------:R-:W-:Y:S01]  /*0e40*/  FADD.FTZ R226, R241, R226 ;  /* 0x000000e2f1e27221 */ /* 0x000fe20000010000 */
[----:B------:R-:W-:Y:S02]  /*0e50*/  HADD2.F32 R129, -RZ, R127.H0_H0 ;  /* 0x2000007fff817230 */ /* 0x000fe40000004100 */
[----:B------:R-:W-:Y:S01]  /*0e60*/  FFMA.FTZ R227, R236, R241, R227 ;  /* 0x000000f1ece37223 */ /* 0x000fe200000100e3 */
[----:B------:R-:W-:Y:S01]  /*0e70*/  FADD.FTZ R212, R117, R212 ;  /* 0x000000d475d47221 */ /* 0x000fe20000010000 */
[-C--:B------:R-:W-:Y:S01]  /*0e80*/  FFMA.FTZ R213, R246, R117.reuse, R213 ;  /* 0x00000075f6d57223 */ /* 0x080fe200000100d5 */
[----:B------:R-:W-:Y:S01]  /*0e90*/  FFMA.FTZ R128, R72, R117, R119 ;  /* 0x0000007548807223 */ /* 0x000fe20000010077 */
[----:B------:R-:W-:Y:S01]  /*0ea0*/  FMUL.FTZ R241, R52, R241 ;  /* 0x000000f134f17220 */ /* 0x000fe20000410000 */
[----:B------:R-:W-:-:S02]  /*0eb0*/  HADD2.F32 R125, -RZ, R125.H1_H1 ;  /* 0x3000007dff7d7230 */ /* 0x000fc40000004100 */
[-C--:B------:R-:W-:Y:S01]  /*0ec0*/  FMUL.FTZ R117, R50, R116.reuse ;  /* 0x0000007432757220 */ /* 0x080fe20000410000 */
[----:B------:R-:W-:Y:S01]  /*0ed0*/  FADD.FTZ R202, R116, R202 ;  /* 0x000000ca74ca7221 */ /* 0x000fe20000010000 */
[----:B------:R-:W-:Y:S01]  /*0ee0*/  FFMA.FTZ R203, R130, R116, R203 ;  /* 0x0000007482cb7223 */ /* 0x000fe200000100cb */
[----:B------:R-:W-:Y:S02]  /*0ef0*/  HADD2.F32 R116, -RZ, R123.H1_H1 ;  /* 0x3000007bff747230 */ /* 0x000fe40000004100 */
[C---:B------:R-:W-:Y:S01]  /*0f00*/  FADD.FTZ R250, -R243.reuse, R131 ;  /* 0x00000083f3fa7221 */ /* 0x040fe20000010100 */
[----:B------:R-:W-:Y:S01]  /*0f10*/  FADD.FTZ R132, -R243, R132 ;  /* 0x00000084f3847221 */ /* 0x000fe20000010100 */
[----:B------:R-:W-:Y:S01]  /*0f20*/  FADD.FTZ R228, R237, R228 ;  /* 0x000000e4ede47221 */ /* 0x000fe20000010000 */
[----:B------:R-:W-:Y:S01]  /*0f30*/  FFMA.FTZ R231, R236, R237, R231 ;  /* 0x000000edece77223 */ /* 0x000fe200000100e7 */
[----:B------:R-:W-:Y:S01]  /*0f40*/  FADD.FTZ R204, R129, R204 ;  /* 0x000000cc81cc7221 */ /* 0x000fe20000010000 */
[----:B------:R-:W-:Y:S01]  /*0f50*/  FFMA.FTZ R205, R130, R129, R205 ;  /* 0x0000008182cd7223 */ /* 0x000fe200000100cd */
[----:B------:R-:W-:Y:S01]  /*0f60*/  FFMA.FTZ R237, R76, R237, R241 ;  /* 0x000000ed4ced7223 */ /* 0x000fe200000100f1 */
[----:B------:R-:W-:Y:S01]  /*0f70*/  FFMA.FTZ R129, R74, R129, R117 ;  /* 0x000000814a817223 */ /* 0x000fe20000010075 */
[----:B------:R-:W-:-:S02]  /*0f80*/  HADD2.F32 R127, -RZ, R127.H1_H1 ;  /* 0x3000007fff7f7230 */ /* 0x000fc40000004100 */
[----:B------:R-:W-:Y:S01]  /*0f90*/  FFMA.FTZ R241, R79, R125, R118 ;  /* 0x0000007d4ff17223 */ /* 0x000fe20000010076 */
[----:B------:R-:W-:Y:S01]  /*0fa0*/  FMUL.FTZ R250, R235, R250 ;  /* 0x000000faebfa7220 */ /* 0x000fe20000410000 */
[----:B------:R-:W-:Y:S02]  /*0fb0*/  HADD2.F32 R117, -RZ, R136.H0_H0 ;  /* 0x20000088ff757230 */ /* 0x000fe40000004100 */
[----:B------:R-:W-:Y:S01]  /*0fc0*/  FMUL.FTZ R118, R51, R116 ;  /* 0x0000007433767220 */ /* 0x000fe20000410000 */
[----:B------:R-:W-:Y:S01]  /*0fd0*/  FMUL.FTZ R132, R235, R132 ;  /* 0x00000084eb847220 */ /* 0x000fe20000410000 */
[----:B------:R-:W-:Y:S01]  /*0fe0*/  FADD.FTZ R200, R127, R200 ;  /* 0x000000c87fc87221 */ /* 0x000fe20000010000 */
[-C--:B------:R-:W-:Y:S01]  /*0ff0*/  FFMA.FTZ R201, R250, R127.reuse, R201 ;  /* 0x0000007ffac97223 */ /* 0x080fe200000100c9 */
[----:B------:R-:W-:Y:S02]  /*1000*/  HADD2.F32 R131, -RZ, R140.H0_H0 ;  /* 0x2000008cff837230 */ /* 0x000fe40000004100 */
[----:B------:R-:W-:Y:S01]  /*1010*/  FFMA.FTZ R127, R75, R127, R118 ;  /* 0x0000007f4b7f7223 */ /* 0x000fe20000010076 */
[----:B------:R-:W-:Y:S01]  /*1020*/  FADD.FTZ R198, R116, R198 ;  /* 0x000000c674c67221 */ /* 0x000fe20000010000 */
[----:B------:R-:W-:Y:S01]  /*1030*/  FFMA.FTZ R199, R250, R116, R199 ;  /* 0x00000074fac77223 */ /* 0x000fe200000100c7 */
[----:B------:R-:W-:Y:S01]  /*1040*/  FADD.FTZ R194, R117, R194 ;  /* 0x000000c275c27221 */ /* 0x000fe20000010000 */
[-C--:B------:R-:W-:Y:S01]  /*1050*/  FFMA.FTZ R195, R132, R117.reuse, R195 ;  /* 0x0000007584c37223 */ /* 0x080fe200000100c3 */
[----:B------:R-:W-:Y:S01]  /*1060*/  FMUL.FTZ R117, R44, R117 ;  /* 0x000000752c757220 */ /* 0x000fe20000410000 */
[----:B------:R-:W-:Y:S01]  /*1070*/  FADD.FTZ R116, -R243, R133 ;  /* 0x00000085f3747221 */ /* 0x000fe20000010100 */
[----:B------:R-:W-:-:S02]  /*1080*/  HADD2.F32 R118, -RZ, R136.H1_H1 ;  /* 0x30000088ff767230 */ /* 0x000fc40000004100 */
[----:B------:R-:W-:Y:S01]  /*1090*/  FADD.FTZ R196, R131, R196 ;  /* 0x000000c483c47221 */ /* 0x000fe20000010000 */
[-C--:B------:R-:W-:Y:S01]  /*10a0*/  FFMA.FTZ R197, R132, R131.reuse, R197 ;  /* 0x0000008384c57223 */ /* 0x080fe200000100c5 */
[----:B------:R-:W-:Y:S02]  /*10b0*/  HADD2.F32 R133, -RZ, R140.H1_H1 ;  /* 0x3000008cff857230 */ /* 0x000fe40000004100 */
[----:B------:R-:W-:Y:S01]  /*10c0*/  FFMA.FTZ R131, R68, R131, R117 ;  /* 0x0000008344837223 */ /* 0x000fe20000010075 */
[----:B------:R-:W-:Y:S01]  /*10d0*/  FMUL.FTZ R136, R235, R116 ;  /* 0x00000074eb887220 */ /* 0x000fe20000410000 */
[----:B------:R-:W-:Y:S01]  /*10e0*/  FMUL.FTZ R116, R45, R118 ;  /* 0x000000762d747220 */ /* 0x000fe20000410000 */
[--C-:B------:R-:W-:Y:S02]  /*10f0*/  HADD2.F32 R117, -RZ, R137.reuse.H0_H0 ;  /* 0x20000089ff757230 */ /* 0x100fe40000004100 */
[----:B------:R-:W-:Y:S01]  /*1100*/  FADD.FTZ R134, -R243, R134 ;  /* 0x00000086f3867221 */ /* 0x000fe20000010100 */
[----:B------:R-:W-:-:S02]  /*1110*/  HADD2.F32 R137, -RZ, R137.H1_H1 ;  /* 0x30000089ff897230 */ /* 0x000fc40000004100 */
[----:B------:R-:W-:Y:S01]  /*1120*/  FADD.FTZ R252, -R243, R135 ;  /* 0x00000087f3fc7221 */ /* 0x000fe20000010100 */
[----:B------:R-:W-:Y:S01]  /*1130*/  FADD.FTZ R192, R133, R192 ;  /* 0x000000c085c07221 */ /* 0x000fe20000010000 */
[-C--:B------:R-:W-:Y:S01]  /*1140*/  FFMA.FTZ R193, R136, R133.reuse, R193 ;  /* 0x0000008588c17223 */ /* 0x080fe200000100c1 */
[----:B------:R-:W-:Y:S01]  /*1150*/  FFMA.FTZ R133, R69, R133, R116 ;  /* 0x0000008545857223 */ /* 0x000fe20000010074 */
[----:B------:R-:W-:Y:S01]  /*1160*/  FADD.FTZ R190, R118, R190 ;  /* 0x000000be76be7221 */ /* 0x000fe20000010000 */
[----:B------:R-:W-:Y:S01]  /*1170*/  FFMA.FTZ R191, R136, R118, R191 ;  /* 0x0000007688bf7223 */ /* 0x000fe200000100bf */
[--C-:B------:R-:W-:Y:S02]  /*1180*/  HADD2.F32 R116, -RZ, R141.reuse.H1_H1 ;  /* 0x3000008dff747230 */ /* 0x100fe40000004100 */
[C---:B------:R-:W-:Y:S01]  /*1190*/  FMUL.FTZ R140, R235.reuse, R134 ;  /* 0x00000086eb8c7220 */ /* 0x040fe20000410000 */
[----:B------:R-:W-:Y:S01]  /*11a0*/  FMUL.FTZ R252, R235, R252 ;  /* 0x000000fcebfc7220 */ /* 0x000fe20000410000 */
[----:B------:R-:W-:Y:S01]  /*11b0*/  FMUL.FTZ R118, R47, R137 ;  /* 0x000000892f767220 */ /* 0x000fe20000410000 */
[----:B------:R-:W-:-:S02]  /*11c0*/  HADD2.F32 R134, -RZ, R141.H0_H0 ;  /* 0x2000008dff867230 */ /* 0x000fc40000004100 */
[----:B------:R-:W-:Y:S01]  /*11d0*/  FADD.FTZ R186, R117, R186 ;  /* 0x000000ba75ba7221 */ /* 0x000fe20000010000 */
[-C--:B------:R-:W-:Y:S01]  /*11e0*/  FFMA.FTZ R187, R140, R117.reuse, R187 ;  /* 0x000000758cbb7223 */ /* 0x080fe200000100bb */
[----:B------:R-:W-:Y:S01]  /*11f0*/  FADD.FTZ R184, R116, R184 ;  /* 0x000000b874b87221 */ /* 0x000fe20000010000 */
[-C--:B------:R-:W-:Y:S01]  /*1200*/  FFMA.FTZ R185, R252, R116.reuse, R185 ;  /* 0x00000074fcb97223 */ /* 0x080fe200000100b9 */
[----:B------:R-:W-:Y:S01]  /*1210*/  FFMA.FTZ R135, R71, R116, R118 ;  /* 0x0000007447877223 */ /* 0x000fe20000010076 */
[----:B------:R-:W-:Y:S01]  /*1220*/  FMUL.FTZ R117, R46, R117 ;  /* 0x000000752e757220 */ /* 0x000fe20000410000 */
[----:B------:R-:W-:Y:S01]  /*1230*/  FADD.FTZ R144, -R243, R144 ;  /* 0x00000090f3907221 */ /* 0x000fe20000010100 */
[----:B------:R-:W-:Y:S02]  /*1240*/  HADD2.F32 R116, -RZ, R138.H0_H0 ;  /* 0x2000008aff747230 */ /* 0x000fe40000004100 */
[----:B------:R-:W-:Y:S01]  /*1250*/  FADD.FTZ R14, R137, R14 ;  /* 0x0000000e890e7221 */ /* 0x000fe20000010000 */
[----:B------:R-:W-:Y:S01]  /*1260*/  FFMA.FTZ R183, R252, R137, R183 ;  /* 0x00000089fcb77223 */ /* 0x000fe200000100b7 */
[----:B------:R-:W-:Y:S01]  /*1270*/  FADD.FTZ R188, R134, R188 ;  /* 0x000000bc86bc7221 */ /* 0x000fe20000010000 */
[----:B------:R-:W-:Y:S01]  /*1280*/  FFMA.FTZ R189, R140, R134, R189 ;  /* 0x000000868cbd7223 */ /* 0x000fe200000100bd */
[----:B------:R-:W-:-:S02]  /*1290*/  HADD2.F32 R137, -RZ, R142.H0_H0 ;  /* 0x2000008eff897230 */ /* 0x000fc40000004100 */
[----:B------:R-:W-:Y:S01]  /*12a0*/  FFMA.FTZ R134, R70, R134, R117 ;  /* 0x0000008646867223 */ /* 0x000fe20000010075 */
[----:B------:R-:W-:Y:S01]  /*12b0*/  FMUL.FTZ R144, R235, R144 ;  /* 0x00000090eb907220 */ /* 0x000fe20000410000 */
[-C--:B------:R-:W-:Y:S01]  /*12c0*/  FMUL.FTZ R117, R40, R116.reuse ;  /* 0x0000007428757220 */ /* 0x080fe20000410000 */
[----:B------:R-:W-:Y:S01]  /*12d0*/  FADD.FTZ R12, R116, R12 ;  /* 0x0000000c740c7221 */ /* 0x000fe20000010000 */
[----:B------:R-:W-:Y:S01]  /*12e0*/  FADD.FTZ R169, R137, R169 ;  /* 0x000000a989a97221 */ /* 0x000fe20000010000 */
[-C--:B------:R-:W-:Y:S01]  /*12f0*/  FFMA.FTZ R181, R144, R137.reuse, R181 ;  /* 0x0000008990b57223 */ /* 0x080fe200000100b5 */
[----:B------:R-:W-:Y:S01]  /*1300*/  FFMA.FTZ R137, R64, R137, R117 ;  /* 0x0000008940897223 */ /* 0x000fe20000010075 */
[----:B------:R-:W-:Y:S01]  /*1310*/  FFMA.FTZ R25, R144, R116, R25 ;  /* 0x0000007490197223 */ /* 0x000fe20000010019 */
[----:B------:R-:W-:Y:S02]  /*1320*/  HADD2.F32 R117, -RZ, R138.H1_H1 ;  /* 0x3000008aff757230 */ /* 0x000fe40000004100 */
[----:B------:R-:W-:Y:S01]  /*1330*/  FADD.FTZ R116, -R243, R145 ;  /* 0x00000091f3747221 */ /* 0x000fe20000010100 */
[----:B------:R-:W-:-:S03]  /*1340*/  HADD2.F32 R138, -RZ, R142.H1_H1 ;  /* 0x3000008eff8a7230 */ /* 0x000fc60000004100 */
[----:B------:R-:W-:Y:S01]  /*1350*/  FMUL.FTZ R141, R235, R116 ;  /* 0x00000074eb8d7220 */ /* 0x000fe20000410000 */
[-C--:B------:R-:W-:Y:S01]  /*1360*/  FMUL.FTZ R116, R41, R117.reuse ;  /* 0x0000007529747220 */ /* 0x080fe20000410000 */
[----:B------:R-:W-:Y:S01]  /*1370*/  FADD.FTZ R170, R138, R170 ;  /* 0x000000aa8aaa7221 */ /* 0x000fe20000010000 */
[----:B------:R-:W-:Y:S01]  /*1380*/  FADD.FTZ R146, -R243, R146 ;  /* 0x00000092f3927221 */ /* 0x000fe20000010100 */
[-C--:B------:R-:W-:Y:S01]  /*1390*/  FFMA.FTZ R182, R141, R138.reuse, R182 ;  /* 0x0000008a8db67223 */ /* 0x080fe200000100b6 */
[----:B------:R-:W-:Y:S01]  /*13a0*/  FFMA.FTZ R138, R65, R138, R116 ;  /* 0x0000008a418a7223 */ /* 0x000fe20000010074 */
[----:B------:R-:W-:Y:S02]  /*13b0*/  HADD2.F32 R116, -RZ, R139.H0_H0 ;  /* 0x2000008bff747230 */ /* 0x000fe40000004100 */
[----:B------:R-:W-:Y:S01]  /*13c0*/  FMUL.FTZ R146, R235, R146 ;  /* 0x00000092eb927220 */ /* 0x000fe20000410000 */
[----:B------:R-:W-:Y:S02]  /*13d0*/  HADD2.F32 R142, -RZ, R143.H0_H0 ;  /* 0x2000008fff8e7230 */ /* 0x000fe40000004100 */
[----:B------:R-:W-:Y:S01]  /*13e0*/  FADD.FTZ R13, R117, R13 ;  /* 0x0000000d750d7221 */ /* 0x000fe20000010000 */
[----:B------:R-:W-:Y:S01]  /*13f0*/  FFMA.FTZ R26, R141, R117, R26 ;  /* 0x000000758d1a7223 */ /* 0x000fe2000001001a */
[-C--:B------:R-:W-:Y:S01]  /*1400*/  FMUL.FTZ R117, R42, R116.reuse ;  /* 0x000000742a757220 */ /* 0x080fe20000410000 */
[----:B------:R-:W-:Y:S01]  /*1410*/  FADD.FTZ R10, R116, R10 ;  /* 0x0000000a740a7221 */ /* 0x000fe20000010000 */
[----:B------:R-:W-:Y:S01]  /*1420*/  FFMA.FTZ R23, R146, R116, R23 ;  /* 0x0000007492177223 */ /* 0x000fe20000010017 */
[----:B------:R-:W-:Y:S01]  /*1430*/  FADD.FTZ R167, R142, R167 ;  /* 0x000000a78ea77221 */ /* 0x000fe20000010000 */
[-C--:B------:R-:W-:Y:S01]  /*1440*/  FFMA.FTZ R179, R146, R142.reuse, R179 ;  /* 0x0000008e92b37223 */ /* 0x080fe200000100b3 */
[----:B------:R-:W-:Y:S01]  /*1450*/  FADD.FTZ R116, -R243, R147 ;  /* 0x00000093f3747221 */ /* 0x000fe20000010100 */
[----:B------:R-:W-:Y:S01]  /*1460*/  FFMA.FTZ R142, R66, R142, R117 ;  /* 0x0000008e428e7223 */ /* 0x000fe20000010075 */
[----:B------:R-:W-:-:S02]  /*1470*/  HADD2.F32 R117, -RZ, R139.H1_H1 ;  /* 0x3000008bff757230 */ /* 0x000fc40000004100 */
[----:B------:R-:W-:Y:S02]  /*1480*/  HADD2.F32 R139, -RZ, R143.H1_H1 ;  /* 0x3000008fff8b7230 */ /* 0x000fe40000004100 */
[----:B------:R-:W-:Y:S01]  /*1490*/  FMUL.FTZ R143, R235, R116 ;  /* 0x00000074eb8f7220 */ /* 0x000fe20000410000 */
[-C--:B------:R-:W-:Y:S01]  /*14a0*/  FMUL.FTZ R116, R43, R117.reuse ;  /* 0x000000752b747220 */ /* 0x080fe20000410000 */
[----:B------:R-:W-:Y:S02]  /*14b0*/  FADD.FTZ R11, R117, R11 ;  /* 0x0000000b750b7221 */ /* 0x000fe40000010000 */
[----:B------:R-:W-:Y:S01]  /*14c0*/  FFMA.FTZ R24, R143, R117, R24 ;  /* 0x000000758f187223 */ /* 0x000fe20000010018 */
[----:B------:R-:W-:Y:S02]  /*14d0*/  HADD2.F32 R117, -RZ, R152.H0_H0 ;  /* 0x20000098ff757230 */ /* 0x000fe40000004100 */
[----:B------:R-:W-:Y:S01]  /*14e0*/  FADD.FTZ R148, -R243, R148 ;  /* 0x00000094f3947221 */ /* 0x000fe20000010100 */
[----:B------:R-:W-:Y:S01]  /*14f0*/  FADD.FTZ R168, R139, R168 ;  /* 0x000000a88ba87221 */ /* 0x000fe20000010000 */
[-C--:B------:R-:W-:Y:S01]  /*1500*/  FFMA.FTZ R180, R143, R139.reuse, R180 ;  /* 0x0000008b8fb47223 */ /* 0x080fe200000100b4 */
[----:B------:R-:W-:Y:S01]  /*1510*/  FFMA.FTZ R139, R67, R139, R116 ;  /* 0x0000008b438b7223 */ /* 0x000fe20000010074 */
[----:B------:R-:W-:-:S02]  /*1520*/  HADD2.F32 R116, -RZ, R156.H0_H0 ;  /* 0x2000009cff747230 */ /* 0x000fc40000004100 */
[----:B------:R-:W-:Y:S01]  /*1530*/  FMUL.FTZ R148, R235, R148 ;  /* 0x00000094eb947220 */ /* 0x000fe20000410000 */
[-C--:B------:R-:W-:Y:S01]  /*1540*/  FMUL.FTZ R145, R36, R117.reuse ;  /* 0x0000007524917220 */ /* 0x080fe20000410000 */
[----:B------:R-:W-:Y:S02]  /*1550*/  HADD2.F32 R152, -RZ, R152.H1_H1 ;  /* 0x30000098ff987230 */ /* 0x000fe40000004100 */
[----:B------:R-:W-:Y:S01]  /*1560*/  FADD.FTZ R165, R116, R165 ;  /* 0x000000a574a57221 */ /* 0x000fe20000010000 */
[-C--:B------:R-:W-:Y:S01]  /*1570*/  FFMA.FTZ R177, R148, R116.reuse, R177 ;  /* 0x0000007494b17223 */ /* 0x080fe200000100b1 */
[----:B------:R-:W-:Y:S01]  /*1580*/  FFMA.FTZ R145, R60, R116, R145 ;  /* 0x000000743c917223 */ /* 0x000fe20000010091 */
[----:B------:R-:W-:Y:S01]  /*1590*/  FADD.FTZ R116, -R243, R149 ;  /* 0x00000095f3747221 */ /* 0x000fe20000010100 */
[----:B------:R-:W-:Y:S02]  /*15a0*/  HADD2.F32 R147, -RZ, R156.H1_H1 ;  /* 0x3000009cff937230 */ /* 0x000fe40000004100 */
[----:B------:R-:W-:Y:S01]  /*15b0*/  FADD.FTZ R8, R117, R8 ;  /* 0x0000000875087221 */ /* 0x000fe20000010000 */
[----:B------:R-:W-:Y:S01]  /*15c0*/  FFMA.FTZ R21, R148, R117, R21 ;  /* 0x0000007594157223 */ /* 0x000fe20000010015 */
[----:B------:R-:W-:Y:S01]  /*15d0*/  FMUL.FTZ R149, R235, R116 ;  /* 0x00000074eb957220 */ /* 0x000fe20000410000 */
[----:B------:R-:W-:Y:S01]  /*15e0*/  FMUL.FTZ R116, R37, R152 ;  /* 0x0000009825747220 */ /* 0x000fe20000410000 */
[----:B------:R-:W-:-:S02]  /*15f0*/  HADD2.F32 R117, -RZ, R153.H0_H0 ;  /* 0x20000099ff757230 */ /* 0x000fc40000004100 */
[----:B------:R-:W-:Y:S01]  /*1600*/  FADD.FTZ R150, -R243, R150 ;  /* 0x00000096f3967221 */ /* 0x000fe20000010100 */
[----:B------:R-:W-:Y:S01]  /*1610*/  FADD.FTZ R166, R147, R166 ;  /* 0x000000a693a67221 */ /* 0x000fe20000010000 */
[-C--:B------:R-:W-:Y:S01]  /*1620*/  FFMA.FTZ R178, R149, R147.reuse, R178 ;  /* 0x0000009395b27223 */ /* 0x080fe200000100b2 */
[----:B------:R-:W-:Y:S01]  /*1630*/  FFMA.FTZ R147, R61, R147, R116 ;  /* 0x000000933d937223 */ /* 0x000fe20000010074 */
[----:B------:R-:W-:Y:S02]  /*1640*/  HADD2.F32 R116, -RZ, R157.H0_H0 ;  /* 0x2000009dff747230 */ /* 0x000fe40000004100 */
[----:B------:R-:W-:Y:S01]  /*1650*/  FMUL.FTZ R150, R235, R150 ;  /* 0x00000096eb967220 */ /* 0x000fe20000410000 */
[----:B------:R-:W-:Y:S02]  /*1660*/  FMUL.FTZ R245, R38, R117 ;  /* 0x0000007526f57220 */ /* 0x000fe40000410000 */
[----:B------:R-:W-:Y:S01]  /*1670*/  FADD.FTZ R31, R116, R31 ;  /* 0x0000001f741f7221 */ /* 0x000fe20000010000 */
[-C--:B------:R-:W-:Y:S01]  /*1680*/  FFMA.FTZ R175, R150, R116.reuse, R175 ;  /* 0x0000007496af7223 */ /* 0x080fe200000100af */
[----:B------:R-:W-:Y:S01]  /*1690*/  FFMA.FTZ R245, R62, R116, R245 ;  /* 0x000000743ef57223 */ /* 0x000fe200000100f5 */
[----:B------:R-:W-:Y:S01]  /*16a0*/  FADD.FTZ R116, -R243, R151 ;  /* 0x00000097f3747221 */ /* 0x000fe20000010100 */
[----:B------:R-:W-:-:S02]  /*16b0*/  HADD2.F32 R118, -RZ, R153.H1_H1 ;  /* 0x30000099ff767230 */ /* 0x000fc40000004100 */
[----:B------:R-:W-:Y:S01]  /*16c0*/  FADD.FTZ R156, -R243, R160 ;  /* 0x000000a0f39c7221 */ /* 0x000fe20000010100 */
[----:B------:R-:W-:Y:S01]  /*16d0*/  FADD.FTZ R6, R117, R6 ;  /* 0x0000000675067221 */ /* 0x000fe20000010000 */
[----:B------:R-:W-:Y:S01]  /*16e0*/  FMUL.FTZ R151, R235, R116 ;  /* 0x00000074eb977220 */ /* 0x000fe20000410000 */
[----:B------:R-:W-:Y:S01]  /*16f0*/  FFMA.FTZ R19, R150, R117, R19 ;  /* 0x0000007596137223 */ /* 0x000fe20000010013 */
[--C-:B------:R-:W-:Y:S02]  /*1700*/  HADD2.F32 R117, -RZ, R154.reuse.H0_H0 ;  /* 0x2000009aff757230 */ /* 0x100fe40000004100 */
[----:B------:R-:W-:Y:S01]  /*1710*/  FADD.FTZ R9, R152, R9 ;  /* 0x0000000998097221 */ /* 0x000fe20000010000 */
[----:B------:R-:W-:Y:S01]  /*1720*/  FFMA.FTZ R22, R149, R152, R22 ;  /* 0x0000009895167223 */ /* 0x000fe20000010016 */
[----:B------:R-:W-:Y:S02]  /*1730*/  HADD2.F32 R157, -RZ, R157.H1_H1 ;  /* 0x3000009dff9d7230 */ /* 0x000fe40000004100 */
[----:B------:R-:W-:Y:S01]  /*1740*/  FMUL.FTZ R156, R235, R156 ;  /* 0x0000009ceb9c7220 */ /* 0x000fe20000410000 */
[----:B------:R-:W-:Y:S01]  /*1750*/  FADD.FTZ R7, R118, R7 ;  /* 0x0000000776077221 */ /* 0x000fe20000010000 */
[-C--:B------:R-:W-:Y:S01]  /*1760*/  FFMA.FTZ R20, R151, R118.reuse, R20 ;  /* 0x0000007697147223 */ /* 0x080fe20000010014 */
[----:B------:R-:W-:Y:S01]  /*1770*/  FMUL.FTZ R152, R39, R118 ;  /* 0x0000007627987220 */ /* 0x000fe20000410000 */
[----:B------:R-:W-:Y:S01]  /*1780*/  FADD.FTZ R118, -R243, R161 ;  /* 0x000000a1f3767221 */ /* 0x000fe20000010100 */
[-C--:B------:R-:W-:Y:S01]  /*1790*/  FMUL.FTZ R119, R32, R117.reuse ;  /* 0x0000007520777220 */ /* 0x080fe20000410000 */
[----:B------:R-:W-:Y:S01]  /*17a0*/  FADD.FTZ R4, R117, R4 ;  /* 0x0000000475047221 */ /* 0x000fe20000010000 */
[----:B------:R-:W-:Y:S01]  /*17b0*/  FFMA.FTZ R17, R156, R117, R17 ;  /* 0x000000759c117223 */ /* 0x000fe20000010011 */
[----:B------:R-:W-:Y:S01]  /*17c0*/  FADD.FTZ R164, R157, R164 ;  /* 0x000000a49da47221 */ /* 0x000fe20000010000 */
[-C--:B------:R-:W-:Y:S01]  /*17d0*/  FFMA.FTZ R176, R151, R157.reuse, R176 ;  /* 0x0000009d97b07223 */ /* 0x080fe200000100b0 */
[----:B------:R-:W-:Y:S01]  /*17e0*/  FFMA.FTZ R152, R63, R157, R152 ;  /* 0x0000009d3f987223 */ /* 0x000fe20000010098 */
[----:B------:R-:W-:-:S02]  /*17f0*/  HADD2.F32 R117, -RZ, R154.H1_H1 ;  /* 0x3000009aff757230 */ /* 0x000fc40000004100 */
[----:B------:R-:W-:Y:S01]  /*1800*/  FMUL.FTZ R157, R235, R118 ;  /* 0x00000076eb9d7220 */ /* 0x000fe20000410000 */
[----:B------:R-:W-:Y:S01]  /*1810*/  FADD.FTZ R162, -R243, R162 ;  /* 0x000000a2f3a27221 */ /* 0x000fe20000010100 */
[--C-:B------:R-:W-:Y:S02]  /*1820*/  HADD2.F32 R153, -RZ, R158.reuse.H0_H0 ;  /* 0x2000009eff997230 */ /* 0x100fe40000004100 */
[-C--:B------:R-:W-:Y:S01]  /*1830*/  FMUL.FTZ R118, R33, R117.reuse ;  /* 0x0000007521767220 */ /* 0x080fe20000410000 */
[----:B------:R-:W-:Y:S01]  /*1840*/  FADD.FTZ R5, R117, R5 ;  /* 0x0000000575057221 */ /* 0x000fe20000010000 */
[----:B------:R-:W-:Y:S01]  /*1850*/  FFMA.FTZ R18, R157, R117, R18 ;  /* 0x000000759d127223 */ /* 0x000fe20000010012 */
[----:B------:R-:W-:Y:S02]  /*1860*/  HADD2.F32 R154, -RZ, R158.H1_H1 ;  /* 0x3000009eff9a7230 */ /* 0x000fe40000004100 */
[----:B------:R-:W-:Y:S01]  /*1870*/  FMUL.FTZ R158, R235, R162 ;  /* 0x000000a2eb9e7220 */ /* 0x000fe20000410000 */
[----:B------:R-:W-:-:S02]  /*1880*/  HADD2.F32 R117, -RZ, R155.H0_H0 ;  /* 0x2000009bff757230 */ /* 0x000fc40000004100 */
[----:B------:R-:W-:Y:S01]  /*1890*/  FADD.FTZ R29, R153, R29 ;  /* 0x0000001d991d7221 */ /* 0x000fe20000010000 */
[-C--:B------:R-:W-:Y:S01]  /*18a0*/  FFMA.FTZ R173, R156, R153.reuse, R173 ;  /* 0x000000999cad7223 */ /* 0x080fe200000100ad */
[----:B------:R-:W-:Y:S02]  /*18b0*/  HADD2.F32 R120, -RZ, R120.H1_H1 ;  /* 0x30000078ff787230 */ /* 0x000fe40000004100 */
[----:B------:R-:W-:Y:S01]  /*18c0*/  FADD.FTZ R116, -R243, R163 ;  /* 0x000000a3f3747221 */ /* 0x000fe20000010100 */
[----:B------:R-:W-:Y:S01]  /*18d0*/  FFMA.FTZ R153, R56, R153, R119 ;  /* 0x0000009938997223 */ /* 0x000fe20000010077 */
[-C--:B------:R-:W-:Y:S01]  /*18e0*/  FMUL.FTZ R119, R34, R117.reuse ;  /* 0x0000007522777220 */ /* 0x080fe20000410000 */
[----:B------:R-:W-:Y:S01]  /*18f0*/  FADD.FTZ R2, R117, R2 ;  /* 0x0000000275027221 */ /* 0x000fe20000010000 */
[----:B------:R-:W-:Y:S01]  /*1900*/  FFMA.FTZ R15, R158, R117, R15 ;  /* 0x000000759e0f7223 */ /* 0x000fe2000001000f */
[----:B------:R-:W-:Y:S02]  /*1910*/  HADD2.F32 R117, -RZ, R155.H1_H1 ;  /* 0x3000009bff757230 */ /* 0x000fe40000004100 */
[----:B------:R-:W-:-:S02]  /*1920*/  HADD2.F32 R161, -RZ, R159.H0_H0 ;  /* 0x2000009fffa17230 */ /* 0x000fc40000004100 */
[----:B------:R-:W-:Y:S02]  /*1930*/  HADD2.F32 R155, -RZ, R159.H1_H1 ;  /* 0x3000009fff9b7230 */ /* 0x000fe40000004100 */
[----:B------:R-:W-:Y:S01]  /*1940*/  FMUL.FTZ R159, R235, R116 ;  /* 0x00000074eb9f7220 */ /* 0x000fe20000410000 */
[----:B------:R-:W-:Y:S02]  /*1950*/  HADD2.F32 R124, -RZ, R124.H1_H1 ;  /* 0x3000007cff7c7230 */ /* 0x000fe40000004100 */
[----:B------:R-:W-:Y:S01]  /*1960*/  FMUL.FTZ R238, R53, R120 ;  /* 0x0000007835ee7220 */ /* 0x000fe20000410000 */
[-C--:B------:R-:W-:Y:S01]  /*1970*/  FMUL.FTZ R116, R35, R117.reuse ;  /* 0x0000007523747220 */ /* 0x080fe20000410000 */
[----:B------:R-:W-:Y:S01]  /*1980*/  FADD.FTZ R3, R117, R3 ;  /* 0x0000000375037221 */ /* 0x000fe20000010000 */
[----:B------:R-:W-:Y:S01]  /*1990*/  FFMA.FTZ R16, R159, R117, R16 ;  /* 0x000000759f107223 */ /* 0x000fe20000010010 */
[----:B------:R-:W-:Y:S01]  /*19a0*/  FFMA.FTZ R238, R77, R124, R238 ;  /* 0x0000007c4dee7223 */ /* 0x000fe200000100ee */
[----:B------:R-:W-:Y:S01]  /*19b0*/  FADD.FTZ R117, RZ, R237 ;  /* 0x000000edff757221 */ /* 0x000fe20000010000 */
[----:B------:R-:W-:Y:S01]  /*19c0*/  FADD.FTZ R28, R155, R28 ;  /* 0x0000001c9b1c7221 */ /* 0x000fe20000010000 */
[-C--:B------:R-:W-:Y:S01]  /*19d0*/  FFMA.FTZ R172, R159, R155.reuse, R172 ;  /* 0x0000009b9fac7223 */ /* 0x080fe200000100ac */
[----:B------:R-:W-:Y:S01]  /*19e0*/  FFMA.FTZ R155, R59, R155, R116 ;  /* 0x0000009b3b9b7223 */ /* 0x000fe20000010074 */
[----:B------:R-:W-:Y:S01]  /*19f0*/  FADD.FTZ R116, R238, R117 ;  /* 0x00000075ee747221 */ /* 0x000fe20000010000 */
[----:B------:R-:W-:Y:S01]  /*1a00*/  FMUL.FTZ R240, R235, R240 ;  /* 0x000000f0ebf07220 */ /* 0x000fe20000410000 */
[----:B------:R-:W-:-:S04]  /*1a10*/  FFMA.FTZ R117, R236, R237, RZ ;  /* 0x000000edec757223 */ /* 0x000fc800000100ff */
[----:B------:R-:W-:Y:S01]  /*1a20*/  FFMA.FTZ R117, R240, R238, R117 ;  /* 0x000000eef0757223 */ /* 0x000fe20000010075 */
[----:B------:R-:W-:Y:S01]  /*1a30*/  FADD.FTZ R116, R239, R116 ;  /* 0x00000074ef747221 */ /* 0x000fe20000010000 */
[----:B------:R-:W-:Y:S01]  /*1a40*/  FADD.FTZ R27, R161, R27 ;  /* 0x0000001ba11b7221 */ /* 0x000fe20000010000 */
[----:B------:R-:W-:Y:S01]  /*1a50*/  FFMA.FTZ R171, R158, R161, R171 ;  /* 0x000000a19eab7223 */ /* 0x000fe200000100ab */
        /* <DEDUP_REMOVED lines=22> */
[----:B------:R-:W-:Y:S01]  /*1bc0*/  FADD.FTZ R119, R138, R119 ;  /* 0x000000778a777221 */ /* 0x000fe20000010000 */
[----:B------:R-:W-:Y:S01]  /*1bd0*/  FADD.FTZ R30, R154, R30 ;  /* 0x0000001e9a1e7221 */ /* 0x000fe20000010000 */
[----:B------:R-:W-:Y:S01]  /*1be0*/  FFMA.FTZ R117, R141, R138, R116 ;  /* 0x0000008a8d757223 */ /* 0x000fe20000010074 */
        /* <DEDUP_REMOVED lines=56> */
.L_x_2193:
        /* <DEDUP_REMOVED lines=86> */
[C---:B------:R-:W-:Y:S01]  /*24d0*/  FMUL.FTZ R147, R235.reuse, R144 ;  /* 0x00000090eb937220 */ /* 0x040fe20000410000 */
[----:B------:R-:W-:Y:S01]  /*24e0*/  @P3 F2FP.F16.F32.PACK_AB R121, RZ, R135 ;  /* 0x00000087ff79323e */ /* 0x000fe200000000ff */
[C---:B------:R-:W-:Y:S01]  /*24f0*/  FMUL.FTZ R146, R235.reuse, R138 ;  /* 0x0000008aeb927220 */ /* 0x040fe20000410000 */
[C---:B------:R-:W-:Y:S01]  /*2500*/  FMUL.FTZ R144, R235.reuse, R118 ;  /* 0x00000076eb907220 */ /* 0x040fe20000410000 */
        /* <DEDUP_REMOVED lines=11> */
[----:B------:R-:W1:Y:S01]  /*25c0*/  @P1 LDC.64 R132, c[0x0][0x308] ;  /* 0x0000c200ff841b82 */ /* 0x000e620000000a00 */
[----:B------:R-:W-:Y:S01]  /*25d0*/  @P3 PRMT R107, R121, 0x7610, R107 ;  /* 0x00007610796b3816 */ /* 0x000fe2000000006b */
[----:B------:R-:W-:Y:S01]  /*25e0*/  FMUL.FTZ R149, R235, R134 ;  /* 0x00000086eb957220 */ /* 0x000fe20000410000 */
[----:B------:R-:W-:Y:S01]  /*25f0*/  @P3 PRMT R106, R118, 0x7610, R106 ;  /* 0x00007610766a3816 */ /* 0x000fe2000000006a */
[----:B------:R-:W-:Y:S01]  /*2600*/  FADD.FTZ R156, R153, -R156 ;  /* 0x8000009c999c7221 */ /* 0x000fe20000010000 */
[-C--:B------:R-:W-:Y:S01]  /*2610*/  @P3 F2FP.F16.F32.PACK_AB R117, RZ, R125.reuse ;  /* 0x0000007dff75323e */ /* 0x080fe200000000ff */
[----:B------:R-:W-:Y:S01]  /*2620*/  FADD.FTZ R142, R142, -R163 ;  /* 0x800000a38e8e7221 */ /* 0x000fe20000010000 */
[----:B------:R-:W-:Y:S01]  /*2630*/  @P3 F2FP.F16.F32.PACK_AB R134, RZ, R120 ;  /* 0x00000078ff86323e */ /* 0x000fe200000000ff */
[----:B------:R-:W2:Y:S01]  /*2640*/  LDC.64 R128, c[0x0][0x2f8] ;  /* 0x0000be00ff807b82 */ /* 0x000ea20000000a00 */
[----:B------:R-:W-:Y:S01]  /*2650*/  @P3 PRMT R104, R116, 0x7610, R104 ;  /* 0x0000761074683816 */ /* 0x000fe20000000068 */
[----:B------:R-:W-:Y:S01]  /*2660*/  FADD.FTZ R140, R145, -R148 ;  /* 0x80000094918c7221 */ /* 0x000fe20000010000 */
[----:B------:R-:W-:Y:S01]  /*2670*/  F2FP.F16.F32.PACK_AB R121, R244, R125 ;  /* 0x0000007df479723e */ /* 0x000fe200000000ff */
[----:B------:R-:W-:Y:S01]  /*2680*/  FADD.FTZ R162, R245, -R150 ;  /* 0x80000096f5a27221 */ /* 0x000fe20000010000 */
[----:B------:R-:W-:Y:S01]  /*2690*/  SEL R118, R125, R110, P4 ;  /* 0x0000006e7d767207 */ /* 0x000fe20002000000 */
[----:B------:R-:W-:Y:S01]  /*26a0*/  FADD.FTZ R154, R154, -R157 ;  /* 0x8000009d9a9a7221 */ /* 0x000fe20000010000 */
[----:B------:R-:W-:Y:S01]  /*26b0*/  @P3 F2FP.F16.F32.PACK_AB R153, RZ, R122 ;  /* 0x0000007aff99323e */ /* 0x000fe200000000ff */
[----:B------:R-:W-:Y:S01]  /*26c0*/  FADD.FTZ R158, R161, -R158 ;  /* 0x8000009ea19e7221 */ /* 0x000fe20000010000 */
[----:B------:R-:W-:Y:S01]  /*26d0*/  @P3 PRMT R107, R107, 0x5410, R124 ;  /* 0x000054106b6b3816 */ /* 0x000fe2000000007c */
[C---:B------:R-:W-:Y:S01]  /*26e0*/  FMUL.FTZ R150, R235.reuse, R136 ;  /* 0x00000088eb967220 */ /* 0x040fe20000410000 */
[C---:B------:R-:W-:Y:S01]  /*26f0*/  SEL R125, R122.reuse, R113, P4 ;  /* 0x000000717a7d7207 */ /* 0x040fe20002000000 */
[C---:B------:R-:W-:Y:S01]  /*2700*/  FMUL.FTZ R148, R235.reuse, R252 ;  /* 0x000000fceb947220 */ /* 0x040fe20000410000 */
[----:B------:R-:W-:Y:S01]  /*2710*/  F2FP.F16.F32.PACK_AB R122, R122, R123 ;  /* 0x0000007b7a7a723e */ /* 0x000fe200000000ff */
[----:B------:R-:W-:Y:S01]  /*2720*/  FMUL.FTZ R145, R235, R142 ;  /* 0x0000008eeb917220 */ /* 0x000fe20000410000 */
[----:B------:R-:W-:Y:S01]  /*2730*/  SEL R124, R123, R112, P4 ;  /* 0x000000707b7c7207 */ /* 0x000fe20002000000 */
[----:B------:R-:W-:Y:S01]  /*2740*/  FMUL.FTZ R143, R235, R140 ;  /* 0x0000008ceb8f7220 */ /* 0x000fe20000410000 */
[----:B------:R-:W-:Y:S01]  /*2750*/  SEL R127, R126, R115, P4 ;  /* 0x000000737e7f7207 */ /* 0x000fe20002000000 */
[----:B-1----:R-:W-:Y:S01]  /*2760*/  @P1 IMAD.WIDE.U32 R132, R234, 0x20, R132 ;  /* 0x00000020ea841825 */ /* 0x002fe200078e0084 */
[----:B------:R-:W-:-:S03]  /*2770*/  F2FP.F16.F32.PACK_AB R123, R126, R135 ;  /* 0x000000877e7b723e */ /* 0x000fc600000000ff */
        /* <DEDUP_REMOVED lines=12> */
[C---:B------:R-:W-:Y:S01]  /*2840*/  FMUL.FTZ R136, R235.reuse, R154 ;  /* 0x0000009aeb887220 */ /* 0x040fe20000410000 */
[----:B------:R-:W-:Y:S01]  /*2850*/  SEL R119, R244, R111, P4 ;  /* 0x0000006ff4777207 */ /* 0x000fe20002000000 */
[----:B------:R-:W-:Y:S01]  /*2860*/  FMUL.FTZ R137, R235, R158 ;  /* 0x0000009eeb897220 */ /* 0x000fe20000410000 */
[----:B--2---:R-:W-:Y:S01]  /*2870*/  IMAD.WIDE.U32 R234, R234, 0x10, R128 ;  /* 0x00000010eaea7825 */ /* 0x004fe200078e0080 */
[----:B------:R-:W-:-:S03]  /*2880*/  @P3 F2FP.F16.F32.PACK_AB R152, RZ, R244 ;  /* 0x000000f4ff98323e */ /* 0x000fc600000000ff */
        /* <DEDUP_REMOVED lines=13> */
[----:B0-----:R-:W-:-:S04]  /*2960*/  @P1 IMAD.WIDE.U32 R130, R233, 0x20, R130 ;  /* 0x00000020e9821825 */ /* 0x001fc800078e0082 */
[----:B------:R-:W-:Y:S01]  /*2970*/  @P2 FADD.FTZ R143, R96, R143 ;  /* 0x0000008f608f2221 */ /* 0x000fe20000010000 */
[----:B------:R-:W-:Y:S01]  /*2980*/  @P2 FADD.FTZ R141, R98, R141 ;  /* 0x0000008d628d2221 */ /* 0x000fe20000010000 */
[----:B------:R0:W-:Y:S01]  /*2990*/  @P3 STG.E.128 desc[UR4][R134.64], R104 ;  /* 0x0000006886003986 */ /* 0x0001e2000c101d04 */
[----:B------:R-:W-:Y:S01]  /*29a0*/  @P3 F2FP.F16.F32.PACK_AB R152, RZ, R144 ;  /* 0x00000090ff98323e */ /* 0x000fe200000000ff */
        /* <DEDUP_REMOVED lines=9> */
[----:B------:R-:W-:-:S02]  /*2a40*/  @P3 F2FP.F16.F32.PACK_AB R124, RZ, R147 ;  /* 0x00000093ff7c323e */ /* 0x000fc400000000ff */
[----:B------:R-:W-:Y:S02]  /*2a50*/  @P3 F2FP.F16.F32.PACK_AB R125, RZ, R146 ;  /* 0x00000092ff7d323e */ /* 0x000fe400000000ff */
[----:B---3--:R-:W-:Y:S02]  /*2a60*/  SEL R121, R150, R109, P4 ;  /* 0x0000006d96797207 */ /* 0x008fe40002000000 */
[----:B------:R-:W-:Y:S02]  /*2a70*/  SEL R120, R151, R108, P4 ;  /* 0x0000006c97787207 */ /* 0x000fe40002000000 */
[----:B------:R-:W-:Y:S02]  /*2a80*/  SEL R123, R148, R111, P4 ;  /* 0x0000006f947b7207 */ /* 0x000fe40002000000 */
[----:B------:R-:W-:Y:S02]  /*2a90*/  SEL R122, R149, R110, P4 ;  /* 0x0000006e957a7207 */ /* 0x000fe40002000000 */
[----:B0-----:R-:W-:-:S02]  /*2aa0*/  @P3 PRMT R106, R124, 0x7610, R106 ;  /* 0x000076107c6a3816 */ /* 0x001fc4000000006a */
[----:B------:R-:W-:Y:S01]  /*2ab0*/  @P3 F2FP.F16.F32.PACK_AB R135, RZ, R145 ;  /* 0x00000091ff87323e */ /* 0x000fe200000000ff */
[----:B------:R0:W-:Y:S01]  /*2ac0*/  @P1 STG.E.128 desc[UR4][R130.64], R120 ;  /* 0x0000007882001986 */ /* 0x0001e2000c101d04 */
[----:B------:R-:W-:Y:S02]  /*2ad0*/  @P3 F2FP.F16.F32.PACK_AB R119, RZ, R148 ;  /* 0x00000094ff77323e */ /* 0x000fe400000000ff */
[----:B------:R-:W-:Y:S02]  /*2ae0*/  @P3 F2FP.F16.F32.PACK_AB R118, RZ, R150 ;  /* 0x00000096ff76323e */ /* 0x000fe400000000ff */
        /* <DEDUP_REMOVED lines=14> */
[----:B------:R-:W-:Y:S01]  /*2bd0*/  F2FP.F16.F32.PACK_AB R116, R150, R151 ;  /* 0x000000979674723e */ /* 0x000fe200000000ff */
[----:B------:R-:W1:Y:S01]  /*2be0*/  @P3 LDC.64 R120, c[0x0][0x300] ;  /* 0x0000c000ff783b82 */ /* 0x000e620000000a00 */
[----:B------:R-:W-:Y:S01]  /*2bf0*/  F2FP.F16.F32.PACK_AB R117, R148, R149 ;  /* 0x000000959475723e */ /* 0x000fe200000000ff */
[----:B------:R2:W-:Y:S01]  /*2c00*/  @P1 STG.E.128 desc[UR4][R130.64+0x10], R124 ;  /* 0x0000107c82001986 */ /* 0x0005e2000c101d04 */
[----:B------:R-:W-:Y:S02]  /*2c10*/  F2FP.F16.F32.PACK_AB R118, R146, R147 ;  /* 0x000000939276723e */ /* 0x000fe400000000ff */
[----:B------:R-:W-:Y:S02]  /*2c20*/  F2FP.F16.F32.PACK_AB R119, R144, R145 ;  /* 0x000000919077723e */ /* 0x000fe400000000ff */
[----:B------:R-:W-:-:S02]  /*2c30*/  @P3 PRMT R107, R107, 0x5410, R152 ;  /* 0x000054106b6b3816 */ /* 0x000fc40000000098 */
[----:B------:R-:W-:Y:S01]  /*2c40*/  @P3 F2FP.F16.F32.PACK_AB R145, RZ, R137 ;  /* 0x00000089ff91323e */ /* 0x000fe200000000ff */
[----:B------:R3:W-:Y:S01]  /*2c50*/  STG.E.128 desc[UR4][R134.64], R116 ;  /* 0x0000007486007986 */ /* 0x0007e2000c101d04 */
[----:B------:R-:W-:Y:S02]  /*2c60*/  @P3 F2FP.F16.F32.PACK_AB R146, RZ, R138 ;  /* 0x0000008aff92323e */ /* 0x000fe400000000ff */
[----:B------:R-:W-:Y:S01]  /*2c70*/  @P3 F2FP.F16.F32.PACK_AB R144, RZ, R136 ;  /* 0x00000088ff90323e */ /* 0x000fe200000000ff */
[----:B------:R4:W-:Y:S01]  /*2c80*/  @P3 STG.E.128 desc[UR4][R132.64], R104 ;  /* 0x0000006884003986 */ /* 0x0009e2000c101d04 */
[----:B------:R-:W-:Y:S01]  /*2c90*/  SEL R108, R143, R108, P4 ;  /* 0x0000006c8f6c7207 */ /* 0x000fe20002000000 */
[----:B0-----:R-:W-:Y:S01]  /*2ca0*/  @P1 IMAD.WIDE.U32 R122, R229, 0x20, R122 ;  /* 0x00000020e57a1825 */ /* 0x001fe200078e007a */
[----:B------:R-:W-:Y:S02]  /*2cb0*/  SEL R109, R142, R109, P4 ;  /* 0x0000006d8e6d7207 */ /* 0x000fe40002000000 */
[----:B------:R-:W-:-:S02]  /*2cc0*/  SEL R110, R141, R110, P4 ;  /* 0x0000006e8d6e7207 */ /* 0x000fc40002000000 */
[----:B--2---:R-:W-:Y:S02]  /*2cd0*/  @P3 F2FP.F16.F32.PACK_AB R131, RZ, R141 ;  /* 0x0000008dff83323e */ /* 0x004fe400000000ff */
[----:B------:R-:W-:Y:S01]  /*2ce0*/  @P3 F2FP.F16.F32.PACK_AB R124, RZ, R143 ;  /* 0x0000008fff7c323e */ /* 0x000fe200000000ff */
[----:B-1----:R-:W-:Y:S01]  /*2cf0*/  @P3 IMAD.WIDE.U32 R120, R229, 0x10, R120 ;  /* 0x00000010e5783825 */ /* 0x002fe200078e0078 */
[----:B------:R-:W-:Y:S02]  /*2d00*/  @P3 F2FP.F16.F32.PACK_AB R125, RZ, R142 ;  /* 0x0000008eff7d323e */ /* 0x000fe400000000ff */
[----:B------:R-:W-:Y:S02]  /*2d10*/  SEL R111, R140, R111, P4 ;  /* 0x0000006f8c6f7207 */ /* 0x000fe40002000000 */
[----:B---3--:R-:W-:Y:S02]  /*2d20*/  @P3 F2FP.F16.F32.PACK_AB R135, RZ, R139 ;  /* 0x0000008bff87323e */ /* 0x008fe400000000ff */
[----:B------:R-:W-:Y:S01]  /*2d30*/  SEL R112, R139, R112, P4 ;  /* 0x000000708b707207 */ /* 0x000fe20002000000 */
[----:B------:R0:W-:Y:S01]  /*2d40*/  @P1 STG.E.128 desc[UR4][R122.64], R108 ;  /* 0x0000006c7a001986 */ /* 0x0001e2000c101d04 */
[----:B----4-:R-:W-:-:S02]  /*2d50*/  @P3 F2FP.F16.F32.PACK_AB R133, RZ, R140 ;  /* 0x0000008cff85323e */ /* 0x010fc400000000ff */
[----:B------:R-:W-:Y:S02]  /*2d60*/  @P3 PRMT R107, R145, 0x7610, R107 ;  /* 0x00007610916b3816 */ /* 0x000fe4000000006b */
[----:B------:R-:W-:Y:S02]  /*2d70*/  @P3 PRMT R106, R135, 0x7610, R106 ;  /* 0x00007610876a3816 */ /* 0x000fe4000000006a */
[----:B------:R-:W-:Y:S02]  /*2d80*/  @P3 PRMT R105, R131, 0x7610, R105 ;  /* 0x0000761083693816 */ /* 0x000fe40000000069 */
[----:B------:R-:W-:Y:S02]  /*2d90*/  @P3 PRMT R104, R124, 0x7610, R104 ;  /* 0x000076107c683816 */ /* 0x000fe40000000068 */
[----:B------:R-:W-:Y:S02]  /*2da0*/  SEL R113, R136, R113, P4 ;  /* 0x0000007188717207 */ /* 0x000fe40002000000 */
[----:B------:R-:W-:-:S02]  /*2db0*/  SEL R114, R137, R114, P4 ;  /* 0x0000007289727207 */ /* 0x000fc40002000000 */
[----:B------:R-:W-:Y:S02]  /*2dc0*/  SEL R115, R138, R115, P4 ;  /* 0x000000738a737207 */ /* 0x000fe40002000000 */
[----:B------:R-:W-:Y:S02]  /*2dd0*/  F2FP.F16.F32.PACK_AB R116, R142, R143 ;  /* 0x0000008f8e74723e */ /* 0x000fe400000000ff */
[----:B------:R-:W-:Y:S01]  /*2de0*/  F2FP.F16.F32.PACK_AB R117, R140, R141 ;  /* 0x0000008d8c75723e */ /* 0x000fe200000000ff */
[----:B------:R0:W-:Y:S01]  /*2df0*/  @P1 STG.E.128 desc[UR4][R122.64+0x10], R112 ;  /* 0x000010707a001986 */ /* 0x0001e2000c101d04 */
[----:B------:R-:W-:Y:S02]  /*2e00*/  F2FP.F16.F32.PACK_AB R118, R136, R139 ;  /* 0x0000008b8876723e */ /* 0x000fe400000000ff */
        /* <DEDUP_REMOVED lines=103> */
.L_x_2180:
        /* <DEDUP_REMOVED lines=39> */
.L_x_2181:
[----:B------:R-:W-:Y:S01]  /*36f0*/  HFMA2.MMA R121, -RZ, RZ, 0, 9.5367431640625e-07 ;  /* 0x00000010ff797435 */ /* 0x000fe200000001ff */
[----:B------:R-:W-:Y:S02]  /*3700*/  MOV R120, R119 ;  /* 0x0000007700787202 */ /* 0x000fe40000000f00 */
[----:B------:R-:W-:Y:S02]  /*3710*/  MOV R118, 0x1f ;  /* 0x0000001f00767802 */ /* 0x000fe40000000f00 */
[----:B------:R-:W-:-:S07]  /*3720*/  MOV R123, 0xffffffff ;  /* 0xffffffff007b7802 */ /* 0x000fce0000000f00 */
[----:B-----5:R-:W-:Y:S05]  /*3730*/  WARPSYNC.COLLECTIVE R123, `(.L_x_2183) ;  /* 0x000000007b087348 */ /* 0x020fea0003c00000 */
[----:B------:R0:W1:Y:S02]  /*3740*/  SHFL.DOWN P3, R122, R120, R121, R118 ;  /* 0x08000079787a7389 */ /* 0x0000640000060076 */
[----:B01---5:R-:W-:Y:S01]  /*3750*/  ENDCOLLECTIVE ;  /* 0x000000000000791b */ /* 0x023fe20003800000 */
.L_x_2183:
[----:B------:R-:W-:Y:S01]  /*3760*/  MOV R120, R124 ;  /* 0x0000007c00787202 */ /* 0x000fe20000000f00 */
[----:B------:R-:W-:-:S07]  /*3770*/  FADD.FTZ R160, R119, R122 ;  /* 0x0000007a77a07221 */ /* 0x000fce0000010000 */
[----:B------:R-:W-:Y:S05]  /*3780*/  WARPSYNC.COLLECTIVE R123, `(.L_x_2184) ;  /* 0x000000007b087348 */ /* 0x000fea0003c00000 */
[----:B------:R0:W1:Y:S02]  /*3790*/  SHFL.DOWN P3, R122, R120, R121, R118 ;  /* 0x08000079787a7389 */ /* 0x0000640000060076 */
[----:B01----:R-:W-:Y:S01]  /*37a0*/  ENDCOLLECTIVE ;  /* 0x000000000000791b */ /* 0x003fe20003800000 */
.L_x_2184:
[----:B------:R-:W-:Y:S01]  /*37b0*/  HFMA2.MMA R121, -RZ, RZ, 0, 4.76837158203125e-07 ;  /* 0x00000008ff797435 */ /* 0x000fe200000001ff */
[----:B------:R-:W-:Y:S02]  /*37c0*/  MOV R120, R160 ;  /* 0x000000a000787202 */ /* 0x000fe40000000f00 */
[----:B------:R-:W-:-:S08]  /*37d0*/  MOV R125, R122 ;  /* 0x0000007a007d7202 */ /* 0x000fd00000000f00 */
[----:B------:R-:W-:Y:S05]  /*37e0*/  WARPSYNC.COLLECTIVE R123, `(.L_x_2185) ;  /* 0x000000007b087348 */ /* 0x000fea0003c00000 */
[----:B------:R0:W1:Y:S02]  /*37f0*/  SHFL.DOWN P3, R122, R120, R121, R118 ;  /* 0x08000079787a7389 */ /* 0x0000640000060076 */
[----:B01----:R-:W-:Y:S01]  /*3800*/  ENDCOLLECTIVE ;  /* 0x000000000000791b */ /* 0x003fe20003800000 */
.L_x_2185:
[----:B------:R-:W-:-:S05]  /*3810*/  FADD.FTZ R162, R124, R125 ;  /* 0x0000007d7ca27221 */ /* 0x000fca0000010000 */
[----:B------:R-:W-:Y:S01]  /*3820*/  MOV R120, R162 ;  /* 0x000000a200787202 */ /* 0x000fe20000000f00 */
[----:B------:R-:W-:-:S07]  /*3830*/  FADD.FTZ R163, R160, R122 ;  /* 0x0000007aa0a37221 */ /* 0x000fce0000010000 */
[----:B------:R-:W-:Y:S05]  /*3840*/  WARPSYNC.COLLECTIVE R123, `(.L_x_2186) ;  /* 0x000000007b087348 */ /* 0x000fea0003c00000 */
[----:B------:R0:W1:Y:S02]  /*3850*/  SHFL.DOWN P3, R122, R120, R121, R118 ;  /* 0x08000079787a7389 */ /* 0x0000640000060076 */
[----:B01----:R-:W-:Y:S01]  /*3860*/  ENDCOLLECTIVE ;  /* 0x000000000000791b */ /* 0x003fe20003800000 */
.L_x_2186:
[----:B------:R-:W-:Y:S01]  /*3870*/  HFMA2.MMA R121, -RZ, RZ, 0, 2.384185791015625e-07 ;  /* 0x00000004ff797435 */ /* 0x000fe200000001ff */
[----:B------:R-:W-:Y:S02]  /*3880*/  MOV R120, R163 ;  /* 0x000000a300787202 */ /* 0x000fe40000000f00 */
[----:B------:R-:W-:-:S08]  /*3890*/  MOV R125, R122 ;  /* 0x0000007a007d7202 */ /* 0x000fd00000000f00 */
[----:B------:R-:W-:Y:S05]  /*38a0*/  WARPSYNC.COLLECTIVE R123, `(.L_x_2187) ;  /* 0x000000007b087348 */ /* 0x000fea0003c00000 */
[----:B------:R0:W1:Y:S02]  /*38b0*/  SHFL.DOWN P3, R122, R120, R121, R118 ;  /* 0x08000079787a7389 */ /* 0x0000640000060076 */
[----:B01----:R-:W-:Y:S01]  /*38c0*/  ENDCOLLECTIVE ;  /* 0x000000000000791b */ /* 0x003fe20003800000 */
.L_x_2187:
[----:B------:R-:W-:-:S05]  /*38d0*/  FADD.FTZ R243, R162, R125 ;  /* 0x0000007da2f37221 */ /* 0x000fca0000010000 */
[----:B------:R-:W-:Y:S01]  /*38e0*/  MOV R120, R243 ;  /* 0x000000f300787202 */ /* 0x000fe20000000f00 */
[----:B------:R-:W-:-:S07]  /*38f0*/  FADD.FTZ R247, R163, R122 ;  /* 0x0000007aa3f77221 */ /* 0x000fce0000010000 */
[----:B------:R-:W-:Y:S05]  /*3900*/  WARPSYNC.COLLECTIVE R123, `(.L_x_2188) ;  /* 0x000000007b087348 */ /* 0x000fea0003c00000 */
[----:B------:R0:W1:Y:S02]  /*3910*/  SHFL.DOWN P3, R122, R120, R121, R118 ;  /* 0x08000079787a7389 */ /* 0x0000640000060076 */
[----:B01----:R-:W-:Y:S01]  /*3920*/  ENDCOLLECTIVE ;  /* 0x000000000000791b */ /* 0x003fe20003800000 */
.L_x_2188:
[----:B------:R-:W-:Y:S01]  /*3930*/  HFMA2.MMA R121, -RZ, RZ, 0, 1.1920928955078125e-07 ;  /* 0x00000002ff797435 */ /* 0x000fe200000001ff */
[----:B------:R-:W-:Y:S02]  /*3940*/  MOV R120, R247 ;  /* 0x000000f700787202 */ /* 0x000fe40000000f00 */
[----:B------:R-:W-:-:S08]  /*3950*/  MOV R125, R122 ;  /* 0x0000007a007d7202 */ /* 0x000fd00000000f00 */
[----:B------:R-:W-:Y:S05]  /*3960*/  WARPSYNC.COLLECTIVE R123, `(.L_x_2189) ;  /* 0x000000007b087348 */ /* 0x000fea0003c00000 */
[----:B------:R0:W1:Y:S02]  /*3970*/  SHFL.DOWN P3, R122, R120, R121, R118 ;  /* 0x08000079787a7389 */ /* 0x0000640000060076 */
[----:B01----:R-:W-:Y:S01]  /*3980*/  ENDCOLLECTIVE ;  /* 0x000000000000791b */ /* 0x003fe20003800000 */
.L_x_2189:
[----:B------:R-:W-:-:S05]  /*3990*/  FADD.FTZ R119, R243, R125 ;  /* 0x0000007df3777221 */ /* 0x000fca0000010000 */
[----:B------:R-:W-:Y:S01]  /*39a0*/  MOV R120, R119 ;  /* 0x0000007700787202 */ /* 0x000fe20000000f00 */
[----:B------:R-:W-:-:S07]  /*39b0*/  FADD.FTZ R124, R247, R122 ;  /* 0x0000007af77c7221 */ /* 0x000fce0000010000 */
[----:B------:R-:W-:Y:S05]  /*39c0*/  WARPSYNC.COLLECTIVE R123, `(.L_x_2190) ;  /* 0x000000007b087348 */ /* 0x000fea0003c00000 */
[----:B------:R0:W1:Y:S02]  /*39d0*/  SHFL.DOWN P3, R122, R120, R121, R118 ;  /* 0x08000079787a7389 */ /* 0x0000640000060076 */
[----:B01----:R-:W-:Y:S01]  /*39e0*/  ENDCOLLECTIVE ;  /* 0x000000000000791b */ /* 0x003fe20003800000 */
.L_x_2190:
[----:B------:R-:W-:Y:S01]  /*39f0*/  HFMA2.MMA R121, -RZ, RZ, 0, 5.9604644775390625e-08 ;  /* 0x00000001ff797435 */ /* 0x000fe200000001ff */
[----:B------:R-:W-:Y:S02]  /*3a00*/  MOV R120, R124 ;  /* 0x0000007c00787202 */ /* 0x000fe40000000f00 */
[----:B------:R-:W-:-:S08]  /*3a10*/  MOV R125, R122 ;  /* 0x0000007a007d7202 */ /* 0x000fd00000000f00 */
[----:B------:R-:W-:Y:S05]  /*3a20*/  WARPSYNC.COLLECTIVE R123, `(.L_x_2191) ;  /* 0x000000007b087348 */ /* 0x000fea0003c00000 */
[----:B------:R0:W1:Y:S02]  /*3a30*/  SHFL.DOWN P3, R122, R120, R121, R118 ;  /* 0x08000079787a7389 */ /* 0x0000640000060076 */
[----:B01----:R-:W-:Y:S01]  /*3a40*/  ENDCOLLECTIVE ;  /* 0x000000000000791b */ /* 0x003fe20003800000 */
.L_x_2191:
[----:B------:R-:W-:-:S05]  /*3a50*/  FADD.FTZ R125, R119, R125 ;  /* 0x0000007d777d7221 */ /* 0x000fca0000010000 */
[----:B------:R-:W-:Y:S02]  /*3a60*/  MOV R120, R125 ;  /* 0x0000007d00787202 */ /* 0x000fe40000000f00 */
[----:B------:R-:W-:-:S07]  /*3a70*/  MOV R119, R122 ;  /* 0x0000007a00777202 */ /* 0x000fce0000000f00 */
[----:B------:R-:W-:Y:S05]  /*3a80*/  WARPSYNC.COLLECTIVE R123, `(.L_x_2192) ;  /* 0x000000007b087348 */ /* 0x000fea0003c00000 */
[----:B------:R0:W1:Y:S02]  /*3a90*/  SHFL.DOWN P3, R122, R120, R121, R118 ;  /* 0x08000079787a7389 */ /* 0x0000640000060076 */
[----:B01----:R-:W-:Y:S01]  /*3aa0*/  ENDCOLLECTIVE ;  /* 0x000000000000791b */ /* 0x003fe20003800000 */
.L_x_2192:
[----:B------:R-:W-:Y:S05]  /*3ab0*/  BRA `(.L_x_2193) ;  /* 0xffffffe4002c7947 */ /* 0x000fea000383ffff */
.L_x_2194:
        /* <DEDUP_REMOVED lines=12> */
.L_x_3299:


//--------------------- .text._ZN10layer_norm31ln_parallel_residual_bwd_kernelINS_13Kernel_traitsIf6__halffS2_fjLj3072ELj1ELj1ELj4ELj16ENS_18Kernel_traits_baseILj3072EfS2_fS2_fjLj128EEEEELb0ELb1ELb0EEEvNS_9BwdParamsE --------------------------
	.section	.text._ZN10layer_norm31ln_parallel_residual_bwd_kernelINS_13Kernel_traitsIf6__halffS2_fjLj3072ELj1ELj1ELj4ELj16ENS_18Kernel_traits_baseILj3072EfS2_fS2_fjLj128EEEEELb0ELb1ELb0EEEvNS_9BwdParamsE,"ax",@progbits
	.align	128
        .global         _ZN10layer_norm31ln_parallel_residual_bwd_kernelINS_13Kernel_traitsIf6__halffS2_fjLj3072ELj1ELj1ELj4ELj16ENS_18Kernel_traits_baseILj3072EfS2_fS2_fjLj128EEEEELb0ELb1ELb0EEEvNS_9BwdParamsE
        .type           _ZN10layer_norm31ln_parallel_residual_bwd_kernelINS_13Kernel_traitsIf6__halffS2_fjLj3072ELj1ELj1ELj4ELj16ENS_18Kernel_traits_baseILj3072EfS2_fS2_fjLj128EEEEELb0ELb1ELb0EEEvNS_9BwdParamsE,@function
        .size           _ZN10layer_norm31ln_parallel_residual_bwd_kernelINS_13Kernel_traitsIf6__halffS2_fjLj3072ELj1ELj1ELj4ELj16ENS_18Kernel_traits_baseILj3072EfS2_fS2_fjLj128EEEEELb0ELb1ELb0EEEvNS_9BwdParamsE,(.L_x_3300 - _ZN10layer_norm31ln_parallel_residual_bwd_kernelINS_13Kernel_traitsIf6__halffS2_fjLj3072ELj1ELj1ELj4ELj16ENS_18Kernel_traits_baseILj3072EfS2_fS2_fjLj128EEEEELb0ELb1ELb0EEEvNS_9BwdParamsE)
        .other          _ZN10layer_norm31ln_parallel_residual_bwd_kernelINS_13Kernel_traitsIf6__halffS2_fjLj3072ELj1ELj1ELj4ELj16ENS_18Kernel_traits_baseILj3072EfS2_fS2_fjLj128EEEEELb0ELb1ELb0EEEvNS_9BwdParamsE,@"STO_CUDA_ENTRY STV_DEFAULT"
_ZN10layer_norm31ln_parallel_residual_bwd_kernelINS_13Kernel_traitsIf6__halffS2_fjLj3072ELj1ELj1ELj4ELj16ENS_18Kernel_traits_baseILj3072EfS2_fS2_fjLj128EEEEELb0ELb1ELb0EEEvNS_9BwdParamsE:
.text._ZN10layer_norm31ln_parallel_residual_bwd_kernelINS_13Kernel_traitsIf6__halffS2_fjLj3072ELj1ELj1ELj4ELj16ENS_18Kernel_traits_baseILj3072EfS2_fS2_fjLj128EEEEELb0ELb1ELb0EEEvNS_9BwdParamsE:
        /* <DEDUP_REMOVED lines=70> */
.L_x_2209:
        /* <DEDUP_REMOVED lines=98> */
.L_x_2197:
[----:B------:R-:W-:Y:S05]  /*0a80*/  BSYNC B0 ;  /* 0x0000000000007941 */ /* 0x000fea0003800000 */
.L_x_2196:
        /* <DEDUP_REMOVED lines=80> */
.L_x_2199:
[----:B------:R-:W-:Y:S05]  /*0f90*/  BSYNC B0 ;  /* 0x0000000000007941 */ /* 0x000fea0003800000 */
.L_x_2198:
        /* <DEDUP_REMOVED lines=79> */
.L_x_2201:
[----:B------:R-:W-:Y:S05]  /*1490*/  BSYNC B0 ;  /* 0x0000000000007941 */ /* 0x000fea0003800000 */
.L_x_2200:
        /* <DEDUP_REMOVED lines=21> */
.L_x_2224:
        /* <DEDUP_REMOVED lines=106> */
.L_x_2204:
[----:B------:R-:W-:Y:S05]  /*1c90*/  BSYNC B0 ;  /* 0x0000000000007941 */ /* 0x000fea0003800000 */
.L_x_2203:
        /* <DEDUP_REMOVED lines=79> */
.L_x_2206:
[----:B------:R-:W-:Y:S05]  /*2190*/  BSYNC B0 ;  /* 0x0000000000007941 */ /* 0x000fea0003800000 */
.L_x_2205:
        /* <DEDUP_REMOVED lines=78> */
.L_x_2208:
[----:B------:R-:W-:Y:S05]  /*2680*/  BSYNC B0 ;  /* 0x0000000000007941 */ /* 0x000fea0003800000 */
.L_x_2207:
[----:B------:R-:W-:Y:S02]  /*2690*/  IADD3 R125, R125, UR18, RZ ;  /* 0x000000127d7d7c10 */ /* 0x000fe4000fffe0ff */
[----:B012---:R-:W-:Y:S02]  /*26a0*/  SEL R116, RZ, 0x1, P5 ;  /* 0x00000001ff747807 */ /* 0x007fe40002800000 */
[----:B------:R-:W-:-:S13]  /*26b0*/  ISETP.GE.AND P0, PT, R125, UR19, PT ;  /* 0x000000137d007c0c */ /* 0x000fda000bf06270 */
[----:B------:R-:W-:Y:S05]  /*26c0*/  @!P0 BRA `(.L_x_2209) ;  /* 0xffffffdc00648947 */ /* 0x000fea000383ffff */
.L_x_2195:
        /* <DEDUP_REMOVED lines=17> */
.L_x_2211:
[----:B------:R-:W-:Y:S05]  /*27e0*/  BSYNC B0 ;  /* 0x0000000000007941 */ /* 0x000fea0003800000 */
.L_x_2210:
        /* <DEDUP_REMOVED lines=11> */
.L_x_2213:
[----:B------:R-:W-:Y:S05]  /*28a0*/  BSYNC B0 ;  /* 0x0000000000007941 */ /* 0x000fea0003800000 */
.L_x_2212:
        /* <DEDUP_REMOVED lines=10> */
.L_x_2202:
[----:B------:R-:W-:Y:S01]  /*2950*/  HFMA2.MMA R122, -RZ, RZ, 0, 9.5367431640625e-07 ;  /* 0x00000010ff7a7435 */ /* 0x000fe200000001ff */
[----:B------:R-:W-:Y:S02]  /*2960*/  MOV R123, R179 ;  /* 0x000000b3007b7202 */ /* 0x000fe40000000f00 */
[----:B------:R-:W-:Y:S02]  /*2970*/  MOV R181, 0x1f ;  /* 0x0000001f00b57802 */ /* 0x000fe40000000f00 */
[----:B------:R-:W-:-:S07]  /*2980*/  MOV R120, 0xffffffff ;  /* 0xffffffff00787802 */ /* 0x000fce0000000f00 */
[----:B-----5:R-:W-:Y:S05]  /*2990*/  WARPSYNC.COLLECTIVE R120, `(.L_x_2214) ;  /* 0x0000000078087348 */ /* 0x020fea0003c00000 */
[----:B------:R0:W1:Y:S02]  /*29a0*/  SHFL.DOWN P0, R121, R123, R122, R181 ;  /* 0x0800007a7b797389 */ /* 0x00006400000000b5 */
[----:B01---5:R-:W-:Y:S01]  /*29b0*/  ENDCOLLECTIVE ;  /* 0x000000000000791b */ /* 0x023fe20003800000 */
.L_x_2214:
[----:B------:R-:W-:Y:S02]  /*29c0*/  MOV R123, R178 ;  /* 0x000000b2007b7202 */ /* 0x000fe40000000f00 */
[----:B------:R-:W-:-:S07]  /*29d0*/  MOV R112, R121 ;  /* 0x0000007900707202 */ /* 0x000fce0000000f00 */
[----:B------:R-:W-:Y:S05]  /*29e0*/  WARPSYNC.COLLECTIVE R120, `(.L_x_2215) ;  /* 0x0000000078087348 */ /* 0x000fea0003c00000 */
[----:B------:R0:W1:Y:S02]  /*29f0*/  SHFL.DOWN P0, R121, R123, R122, R181 ;  /* 0x0800007a7b797389 */ /* 0x00006400000000b5 */
[----:B01----:R-:W-:Y:S01]  /*2a00*/  ENDCOLLECTIVE ;  /* 0x000000000000791b */ /* 0x003fe20003800000 */
.L_x_2215:
[----:B------:R-:W-:Y:S01]  /*2a10*/  FADD.FTZ R112, R112, R179 ;  /* 0x000000b370707221 */ /* 0x000fe20000010000 */
[----:B------:R-:W-:-:S04]  /*2a20*/  HFMA2.MMA R122, -RZ, RZ, 0, 4.76837158203125e-07 ;  /* 0x00000008ff7a7435 */ /* 0x000fc800000001ff */
[----:B------:R-:W-:Y:S02]  /*2a30*/  MOV R123, R112 ;  /* 0x00000070007b7202 */ /* 0x000fe40000000f00 */
[----:B------:R-:W-:-:S07]  /*2a40*/  MOV R113, R121 ;  /* 0x0000007900717202 */ /* 0x000fce0000000f00 */
[----:B------:R-:W-:Y:S05]  /*2a50*/  WARPSYNC.COLLECTIVE R120, `(.L_x_2216) ;  /* 0x0000000078087348 */ /* 0x000fea0003c00000 */
[----:B------:R0:W1:Y:S02]  /*2a60*/  SHFL.DOWN P0, R121, R123, R122, R181 ;  /* 0x0800007a7b797389 */ /* 0x00006400000000b5 */
[----:B01----:R-:W-:Y:S01]  /*2a70*/  ENDCOLLECTIVE ;  /* 0x000000000000791b */ /* 0x003fe20003800000 */
.L_x_2216:
[----:B------:R-:W-:-:S05]  /*2a80*/  FADD.FTZ R113, R113, R178 ;  /* 0x000000b271717221 */ /* 0x000fca0000010000 */
[----:B------:R-:W-:Y:S02]  /*2a90*/  MOV R123, R113 ;  /* 0x00000071007b7202 */ /* 0x000fe40000000f00 */
[----:B------:R-:W-:-:S07]  /*2aa0*/  MOV R115, R121 ;  /* 0x0000007900737202 */ /* 0x000fce0000000f00 */
[----:B------:R-:W-:Y:S05]  /*2ab0*/  WARPSYNC.COLLECTIVE R120, `(.L_x_2217) ;  /* 0x0000000078087348 */ /* 0x000fea0003c00000 */
[----:B------:R0:W1:Y:S02]  /*2ac0*/  SHFL.DOWN P0, R121, R123, R122, R181 ;  /* 0x0800007a7b797389 */ /* 0x00006400000000b5 */
[----:B01----:R-:W-:Y:S01]  /*2ad0*/  ENDCOLLECTIVE ;  /* 0x000000000000791b */ /* 0x003fe20003800000 */
.L_x_2217:
[----:B------:R-:W-:Y:S01]  /*2ae0*/  FADD.FTZ R115, R112, R115 ;  /* 0x0000007370737221 */ /* 0x000fe20000010000 */
[----:B------:R-:W-:-:S04]  /*2af0*/  HFMA2.MMA R122, -RZ, RZ, 0, 2.384185791015625e-07 ;  /* 0x00000004ff7a7435 */ /* 0x000fc800000001ff */
[----:B------:R-:W-:Y:S02]  /*2b00*/  MOV R123, R115 ;  /* 0x00000073007b7202 */ /* 0x000fe40000000f00 */
[----:B------:R-:W-:-:S07]  /*2b10*/  MOV R114, R121 ;  /* 0x0000007900727202 */ /* 0x000fce0000000f00 */
[----:B------:R-:W-:Y:S05]  /*2b20*/  WARPSYNC.COLLECTIVE R120, `(.L_x_2218) ;  /* 0x0000000078087348 */ /* 0x000fea0003c00000 */
[----:B------:R0:W1:Y:S02]  /*2b30*/  SHFL.DOWN P0, R121, R123, R122, R181 ;  /* 0x0800007a7b797389 */ /* 0x00006400000000b5 */
[----:B01----:R-:W-:Y:S01]  /*2b40*/  ENDCOLLECTIVE ;  /* 0x000000000000791b */ /* 0x003fe20003800000 */
.L_x_2218:
[----:B------:R-:W-:-:S05]  /*2b50*/  FADD.FTZ R114, R113, R114 ;  /* 0x0000007271727221 */ /* 0x000fca0000010000 */
[----:B------:R-:W-:Y:S02]  /*2b60*/  MOV R123, R114 ;  /* 0x00000072007b7202 */ /* 0x000fe40000000f00 */
[----:B------:R-:W-:-:S07]  /*2b70*/  MOV R116, R121 ;  /* 0x0000007900747202 */ /* 0x000fce0000000f00 */
[----:B------:R-:W-:Y:S05]  /*2b80*/  WARPSYNC.COLLECTIVE R120, `(.L_x_2219) ;  /* 0x0000000078087348 */ /* 0x000fea0003c00000 */
[----:B------:R0:W1:Y:S02]  /*2b90*/  SHFL.DOWN P0, R121, R123, R122, R181 ;  /* 0x0800007a7b797389 */ /* 0x00006400000000b5 */
[----:B01----:R-:W-:Y:S01]  /*2ba0*/  ENDCOLLECTIVE ;  /* 0x000000000000791b */ /* 0x003fe20003800000 */
.L_x_2219:
[----:B------:R-:W-:Y:S01]  /*2bb0*/  FADD.FTZ R116, R115, R116 ;  /* 0x0000007473747221 */ /* 0x000fe20000010000 */
[----:B------:R-:W-:-:S04]  /*2bc0*/  HFMA2.MMA R122, -RZ, RZ, 0, 1.1920928955078125e-07 ;  /* 0x00000002ff7a7435 */ /* 0x000fc800000001ff */
[----:B------:R-:W-:Y:S02]  /*2bd0*/  MOV R123, R116 ;  /* 0x00000074007b7202 */ /* 0x000fe40000000f00 */
[----:B------:R-:W-:-:S07]  /*2be0*/  MOV R117, R121 ;  /* 0x0000007900757202 */ /* 0x000fce0000000f00 */
[----:B------:R-:W-:Y:S05]  /*2bf0*/  WARPSYNC.COLLECTIVE R120, `(.L_x_2220) ;  /* 0x0000000078087348 */ /* 0x000fea0003c00000 */
[----:B------:R0:W1:Y:S02]  /*2c00*/  SHFL.DOWN P0, R121, R123, R122, R181 ;  /* 0x0800007a7b797389 */ /* 0x00006400000000b5 */
[----:B01----:R-:W-:Y:S01]  /*2c10*/  ENDCOLLECTIVE ;  /* 0x000000000000791b */ /* 0x003fe20003800000 */
.L_x_2220:
[----:B------:R-:W-:-:S05]  /*2c20*/  FADD.FTZ R117, R114, R117 ;  /* 0x0000007572757221 */ /* 0x000fca0000010000 */
[----:B------:R-:W-:Y:S02]  /*2c30*/  MOV R123, R117 ;  /* 0x00000075007b7202 */ /* 0x000fe40000000f00 */
[----:B------:R-:W-:-:S07]  /*2c40*/  MOV R119, R121 ;  /* 0x0000007900777202 */ /* 0x000fce0000000f00 */
[----:B------:R-:W-:Y:S05]  /*2c50*/  WARPSYNC.COLLECTIVE R120, `(.L_x_2221) ;  /* 0x0000000078087348 */ /* 0x000fea0003c00000 */
[----:B------:R0:W1:Y:S02]  /*2c60*/  SHFL.DOWN P0, R121, R123, R122, R181 ;  /* 0x0800007a7b797389 */ /* 0x00006400000000b5 */
[----:B01----:R-:W-:Y:S01]  /*2c70*/  ENDCOLLECTIVE ;  /* 0x000000000000791b */ /* 0x003fe20003800000 */
.L_x_2221:
[----:B------:R-:W-:Y:S01]  /*2c80*/  FADD.FTZ R119, R116, R119 ;  /* 0x0000007774777221 */ /* 0x000fe20000010000 */
[----:B------:R-:W-:-:S04]  /*2c90*/  HFMA2.MMA R122, -RZ, RZ, 0, 5.9604644775390625e-08 ;  /* 0x00000001ff7a7435 */ /* 0x000fc800000001ff */
[----:B------:R-:W-:Y:S02]  /*2ca0*/  MOV R123, R119 ;  /* 0x00000077007b7202 */ /* 0x000fe40000000f00 */
[----:B------:R-:W-:-:S07]  /*2cb0*/  MOV R118, R121 ;  /* 0x0000007900767202 */ /* 0x000fce0000000f00 */
[----:B------:R-:W-:Y:S05]  /*2cc0*/  WARPSYNC.COLLECTIVE R120, `(.L_x_2222) ;  /* 0x0000000078087348 */ /* 0x000fea0003c00000 */
[----:B------:R0:W1:Y:S02]  /*2cd0*/  SHFL.DOWN P0, R121, R123, R122, R181 ;  /* 0x0800007a7b797389 */ /* 0x00006400000000b5 */
[----:B01----:R-:W-:Y:S01]  /*2ce0*/  ENDCOLLECTIVE ;  /* 0x000000000000791b */ /* 0x003fe20003800000 */
.L_x_2222:
[----:B------:R-:W-:-:S05]  /*2cf0*/  FADD.FTZ R118, R117, R118 ;  /* 0x0000007675767221 */ /* 0x000fca0000010000 */
[----:B------:R-:W-:Y:S02]  /*2d00*/  MOV R123, R118 ;  /* 0x00000076007b7202 */ /* 0x000fe40000000f00 */
[----:B------:R-:W-:-:S07]  /*2d10*/  MOV R112, R121 ;  /* 0x0000007900707202 */ /* 0x000fce0000000f00 */
[----:B------:R-:W-:Y:S05]  /*2d20*/  WARPSYNC.COLLECTIVE R120, `(.L_x_2223) ;  /* 0x0000000078087348 */ /* 0x000fea0003c00000 */
[----:B------:R0:W1:Y:S02]  /*2d30*/  SHFL.DOWN P0, R121, R123, R122, R181 ;  /* 0x0800007a7b797389 */ /* 0x00006400000000b5 */
[----:B01----:R-:W-:Y:S01]  /*2d40*/  ENDCOLLECTIVE ;  /* 0x000000000000791b */ /* 0x003fe20003800000 */
.L_x_2223:
[----:B------:R-:W-:Y:S01]  /*2d50*/  MOV R113, R121 ;  /* 0x0000007900717202 */ /* 0x000fe20000000f00 */
[----:B------:R-:W-:Y:S06]  /*2d60*/  BRA `(.L_x_2224) ;  /* 0xffffffe800207947 */ /* 0x000fec000383ffff */
.L_x_2225:
        /* <DEDUP_REMOVED lines=9> */
.L_x_3300:


//--------------------- .text._ZN10layer_norm31ln_parallel_residual_bwd_kernelINS_13Kernel_traitsIf6__halffS2_fjLj3072ELj1ELj1ELj4ELj16ENS_18Kernel_traits_baseILj3072EfS2_fS2_fjLj128EEEEELb0ELb1ELb1EEEvNS_9BwdParamsE --------------------------
	.section	.text._ZN10layer_norm31ln_parallel_residual_bwd_kernelINS_13Kernel_traitsIf6__halffS2_fjLj3072ELj1ELj1ELj4ELj16ENS_18Kernel_traits_baseILj3072EfS2_fS2_fjLj128EEEEELb0ELb1ELb1EEEvNS_9BwdParamsE,"ax",@progbits
	.align	128
        .global         _ZN10layer_norm31ln_parallel_residual_bwd_kernelINS_13Kernel_traitsIf6__halffS2_fjLj3072ELj1ELj1ELj4ELj16ENS_18Kernel_traits_baseILj3072EfS2_fS2_fjLj128EEEEELb0ELb1ELb1EEEvNS_9BwdParamsE
        .type           _ZN10layer_norm31ln_parallel_residual_bwd_kernelINS_13Kernel_traitsIf6__halffS2_fjLj3072ELj1ELj1ELj4ELj16ENS_18Kernel_traits_baseILj3072EfS2_fS2_fjLj128EEEEELb0ELb1ELb1EEEvNS_9BwdParamsE,@function
        .size           _ZN10layer_norm31ln_parallel_residual_bwd_kernelINS_13Kernel_traitsIf6__halffS2_fjLj3072ELj1ELj1ELj4ELj16ENS_18Kernel_traits_baseILj3072EfS2_fS2_fjLj128EEEEELb0ELb1ELb1EEEvNS_9BwdParamsE,(.L_x_3301 - _ZN10layer_norm31ln_parallel_residual_bwd_kernelINS_13Kernel_traitsIf6__halffS2_fjLj3072ELj1ELj1ELj4ELj16ENS_18Kernel_traits_baseILj3072EfS2_fS2_fjLj128EEEEELb0ELb1ELb1EEEvNS_9BwdParamsE)
        .other          _ZN10layer_norm31ln_parallel_residual_bwd_kernelINS_13Kernel_traitsIf6__halffS2_fjLj3072ELj1ELj1ELj4ELj16ENS_18Kernel_traits_baseILj3072EfS2_fS2_fjLj128EEEEELb0ELb1ELb1EEEvNS_9BwdParamsE,@"STO_CUDA_ENTRY STV_DEFAULT"
_ZN10layer_norm31ln_parallel_residual_bwd_kernelINS_13Kernel_traitsIf6__halffS2_fjLj3072ELj1ELj1ELj4ELj16ENS_18Kernel_traits_baseILj3072EfS2_fS2_fjLj128EEEEELb0ELb1ELb1EEEvNS_9BwdParamsE:
.text._ZN10layer_norm31ln_parallel_residual_bwd_kernelINS_13Kernel_traitsIf6__halffS2_fjLj3072ELj1ELj1ELj4ELj16ENS_18Kernel_traits_baseILj3072EfS2_fS2_fjLj128EEEEELb0ELb1ELb1EEEvNS_9BwdParamsE:
        /* <DEDUP_REMOVED lines=40> */
.L_x_2226:
        /* <DEDUP_REMOVED lines=44> */
.L_x_2229:
        /* <DEDUP_REMOVED lines=12> */
[----:B------:R-:W1:Y:S05]  /*0600*/  @P0 LDC.64 R158, c[0x0][0x2c8] ;  /* 0x0000b200ff9e0b82 */ /* 0x000e6a0000000a00 */
[----:B------:R-:W4:Y:S01]  /*0610*/  LDG.E.128 R68, desc[UR4][R68.64] ;  /* 0x0000000444447981 */ /* 0x000f22000c1e1d00 */
[C-C-:B--2---:R-:W-:Y:S01]  /*0620*/  IMAD.WIDE.U32 R96, R153.reuse, 0x20, R160.reuse ;  /* 0x0000002099607825 */ /* 0x144fe200078e00a0 */
[----:B------:R-:W-:Y:S01]  /*0630*/  IADD3 R151, R153, 0x100, RZ ;  /* 0x0000010099977810 */ /* 0x000fe20007ffe0ff */
[----:B------:R-:W2:Y:S02]  /*0640*/  @P0 LDC.64 R162, c[0x0][0x2c8] ;  /* 0x0000b200ffa20b82 */ /* 0x000ea40000000a00 */
[----:B------:R-:W-:Y:S01]  /*0650*/  IMAD.WIDE.U32 R156, R152, 0x20, R160 ;  /* 0x00000020989c7825 */ /* 0x000fe200078e00a0 */
[----:B------:R-:W4:Y:S03]  /*0660*/  LDG.E.128 R64, desc[UR4][R96.64] ;  /* 0x0000000460407981 */ /* 0x000f26000c1e1d00 */
        /* <DEDUP_REMOVED lines=15> */
[----:B--2---:R-:W-:Y:S01]  /*0760*/  @P0 IMAD.WIDE.U32 R158, R151, 0x20, R162 ;  /* 0x00000020979e0825 */ /* 0x004fe200078e00a2 */
        /* <DEDUP_REMOVED lines=14> */
[----:B----4-:R-:W-:Y:S01]  /*0850*/  FSEL R186, R164, RZ, !P4 ;  /* 0x000000ffa4ba7208 */ /* 0x010fe20006000000 */
[----:B------:R-:W-:Y:S02]  /*0860*/  HADD2.F32 R161, -RZ, R68.H0_H0 ;  /* 0x20000044ffa17230 */ /* 0x000fe40000004100 */
[----:B------:R-:W-:-:S02]  /*0870*/  HADD2.F32 R156, -RZ, R69.H1_H1 ;  /* 0x30000045ff9c7230 */ /* 0x000fc40000004100 */
[----:B------:R-:W-:Y:S02]  /*0880*/  HADD2.F32 R68, -RZ, R68.H1_H1 ;  /* 0x30000044ff447230 */ /* 0x000fe40000004100 */
[C---:B------:R-:W-:Y:S01]  /*0890*/  FADD.FTZ R165, -R186.reuse, R66 ;  /* 0x00000042baa57221 */ /* 0x040fe20000010100 */
[C---:B------:R-:W-:Y:S01]  /*08a0*/  FADD.FTZ R155, -R186.reuse, R64 ;  /* 0x00000040ba9b7221 */ /* 0x040fe20000010100 */
[----:B------:R-:W-:Y:S02]  /*08b0*/  HADD2.F32 R66, -RZ, R69.H0_H0 ;  /* 0x20000045ff427230 */ /* 0x000fe40000004100 */
[C---:B---3--:R-:W-:Y:S01]  /*08c0*/  FADD.FTZ R69, -R186.reuse, R72 ;  /* 0x00000048ba457221 */ /* 0x048fe20000010100 */
[C---:B------:R-:W-:Y:S01]  /*08d0*/  FADD.FTZ R169, -R186.reuse, R75 ;  /* 0x0000004bbaa97221 */ /* 0x040fe20000010100 */
[C---:B------:R-:W-:Y:S01]  /*08e0*/  FADD.FTZ R163, -R186.reuse, R65 ;  /* 0x00000041baa37221 */ /* 0x040fe20000010100 */
[----:B------:R-:W-:Y:S01]  /*08f0*/  FADD.FTZ R181, -R186, R79 ;  /* 0x0000004fbab57221 */ /* 0x000fe20000010100 */
[----:B------:R-:W-:Y:S01]  /*0900*/  FMUL.FTZ R79, R24, R161 ;  /* 0x000000a1184f7220 */ /* 0x000fe20000410000 */
[----:B------:R-:W-:Y:S01]  /*0910*/  FADD.FTZ R175, -R186, R76 ;  /* 0x0000004cbaaf7221 */ /* 0x000fe20000010100 */
[C---:B------:R-:W-:Y:S01]  /*0920*/  FMUL.FTZ R75, R154.reuse, R165 ;  /* 0x000000a59a4b7220 */ /* 0x040fe20000410000 */
[----:B------:R-:W-:Y:S01]  /*0930*/  FMUL.FTZ R0, R154, R155 ;  /* 0x0000009b9a007220 */ /* 0x000fe20000410000 */
[----:B------:R-:W-:-:S02]  /*0940*/  HADD2.F32 R158, -RZ, R71.H0_H0 ;  /* 0x20000047ff9e7230 */ /* 0x000fc40000004100 */
[----:B------:R-:W-:Y:S01]  /*0950*/  FADD.FTZ R159, -R186, R74 ;  /* 0x0000004aba9f7221 */ /* 0x000fe20000010100 */
[----:B------:R-:W-:Y:S02]  /*0960*/  HADD2.F32 R160, -RZ, R71.H1_H1 ;  /* 0x30000047ffa07230 */ /* 0x000fe40000004100 */
        /* <DEDUP_REMOVED lines=9> */
[----:B------:R-:W-:Y:S01]  /*0a00*/  FADD.FTZ R167, -R186, R67 ;  /* 0x00000043baa77221 */ /* 0x000fe20000010100 */
[----:B------:R-:W-:-:S02]  /*0a10*/  FADD.FTZ R69, R69, R72 ;  /* 0x0000004845457221 */ /* 0x000fc40000010000 */
        /* <DEDUP_REMOVED lines=8> */
[----:B------:R-:W-:Y:S02]  /*0aa0*/  HADD2.F32 R70, -RZ, R70.H1_H1 ;  /* 0x30000046ff467230 */ /* 0x000fe40000004100 */
[----:B------:R-:W-:Y:S01]  /*0ab0*/  FADD.FTZ R145, R68, R145 ;  /* 0x0000009144917221 */ /* 0x000fe20000010000 */
[----:B------:R-:W-:-:S02]  /*0ac0*/  HADD2.F32 R174, -RZ, R83.H0_H0 ;  /* 0x20000053ffae7230 */ /* 0x000fc40000004100 */
[----:B------:R-:W-:Y:S01]  /*0ad0*/  FFMA.FTZ R146, R73, R68, R146 ;  /* 0x0000004449927223 */ /* 0x000fe20000010092 */
[----:B------:R-:W-:Y:S02]  /*0ae0*/  HADD2.F32 R176, -RZ, R83.H1_H1 ;  /* 0x30000053ffb07230 */ /* 0x000fe40000004100 */
[----:B------:R-:W-:Y:S01]  /*0af0*/  FMUL.FTZ R83, R20, R157 ;  /* 0x0000009d14537220 */ /* 0x000fe20000410000 */
[----:B------:R-:W-:Y:S01]  /*0b00*/  FADD.FTZ R68, R69, R78 ;  /* 0x0000004e45447221 */ /* 0x000fe20000010000 */
[----:B------:R-:W-:Y:S01]  /*0b10*/  FFMA.FTZ R69, R77, R78, R66 ;  /* 0x0000004e4d457223 */ /* 0x000fe20000010042 */
[--C-:B------:R-:W-:Y:S02]  /*0b20*/  HADD2.F32 R166, -RZ, R81.reuse.H0_H0 ;  /* 0x20000051ffa67230 */ /* 0x100fe40000004100 */
[----:B------:R-:W-:Y:S02]  /*0b30*/  HADD2.F32 R168, -RZ, R81.H1_H1 ;  /* 0x30000051ffa87230 */ /* 0x000fe40000004100 */
[----:B------:R-:W-:Y:S01]  /*0b40*/  FMUL.FTZ R81, R154, R71 ;  /* 0x000000479a517220 */ /* 0x000fe20000410000 */
[----:B------:R-:W-:-:S02]  /*0b50*/  HADD2.F32 R170, -RZ, R82.H0_H0 ;  /* 0x20000052ffaa7230 */ /* 0x000fc40000004100 */
[----:B------:R-:W-:Y:S01]  /*0b60*/  FADD.FTZ R71, R68, R83 ;  /* 0x0000005344477221 */ /* 0x000fe20000010000 */
[----:B------:R-:W-:Y:S02]  /*0b70*/  HADD2.F32 R172, -RZ, R82.H1_H1 ;  /* 0x30000052ffac7230 */ /* 0x000fe40000004100 */
[----:B------:R-:W-:Y:S01]  /*0b80*/  FMUL.FTZ R82, R21, R70 ;  /* 0x0000004615527220 */ /* 0x000fe20000410000 */
[----:B------:R-:W-:Y:S01]  /*0b90*/  FFMA.FTZ R66, R76, R83, R69 ;  /* 0x000000534c427223 */ /* 0x000fe20000010045 */
[----:B------:R-:W-:Y:S01]  /*0ba0*/  FADD.FTZ R189, -R186, R87 ;  /* 0x00000057babd7221 */ /* 0x000fe20000010100 */
[--C-:B------:R-:W-:Y:S02]  /*0bb0*/  HADD2.F32 R162, -RZ, R80.reuse.H0_H0 ;  /* 0x20000050ffa27230 */ /* 0x100fe40000004100 */
        /* <DEDUP_REMOVED lines=38> */
[----:B------:R-:W-:Y:S01]  /*0e20*/  FMUL.FTZ R155, R12, R170 ;  /* 0x000000aa0c9b7220 */ /* 0x000fe20000410000 */
[----:B------:R-:W-:-:S02]  /*0e30*/  HADD2.F32 R180, -RZ, R92.H1_H1 ;  /* 0x3000005cffb47230 */ /* 0x000fc40000004100 */
[----:B------:R-:W-:Y:S01]  /*0e40*/  FADD.FTZ R68, R71, R94 ;  /* 0x0000005e47447221 */ /* 0x000fe20000010000 */
[----:B------:R-:W-:Y:S01]  /*0e50*/  FMUL.FTZ R92, R154, R183 ;  /* 0x000000b79a5c7220 */ /* 0x000fe20000410000 */
[----:B------:R-:W-:Y:S01]  /*0e60*/  FFMA.FTZ R69, R91, R94, R66 ;  /* 0x0000005e5b457223 */ /* 0x000fe20000010042 */
[----:B------:R-:W-:Y:S01]  /*0e70*/  FADD.FTZ R199, -R186, R96 ;  /* 0x00000060bac77221 */ /* 0x000fe20000010100 */
[----:B------:R-:W-:Y:S01]  /*0e80*/  FADD.FTZ R119, R157, R119 ;  /* 0x000000779d777221 */ /* 0x000fe20000010000 */
[----:B------:R-:W-:Y:S01]  /*0e90*/  FFMA.FTZ R139, R76, R157, R139 ;  /* 0x0000009d4c8b7223 */ /* 0x000fe2000001008b */
[----:B------:R-:W-:Y:S01]  /*0ea0*/  FMUL.FTZ R96, R13, R172 ;  /* 0x000000ac0d607220 */ /* 0x000fe20000410000 */
[----:B------:R-:W-:Y:S01]  /*0eb0*/  FADD.FTZ R71, R68, R155 ;  /* 0x0000009b44477221 */ /* 0x000fe20000010000 */
[----:B------:R-:W-:Y:S01]  /*0ec0*/  FMUL.FTZ R157, R154, R185 ;  /* 0x000000b99a9d7220 */ /* 0x000fe20000410000 */
[----:B------:R-:W-:Y:S01]  /*0ed0*/  FFMA.FTZ R66, R92, R155, R69 ;  /* 0x0000009b5c427223 */ /* 0x000fe20000010045 */
        /* <DEDUP_REMOVED lines=28> */
[----:B------:R-:W-:Y:S01]  /*10a0*/  FMUL.FTZ R160, R154, R195 ;  /* 0x000000c39aa07220 */ /* 0x000fe20000410000 */
[----:B------:R-:W-:Y:S01]  /*10b0*/  FMUL.FTZ R169, R10, R182 ;  /* 0x000000b60aa97220 */ /* 0x000fe20000410000 */
[----:B------:R-:W-:Y:S01]  /*10c0*/  FFMA.FTZ R69, R163, R162, R66 ;  /* 0x000000a2a3457223 */ /* 0x000fe20000010042 */
[----:B------:R-:W-:Y:S01]  /*10d0*/  FADD.FTZ R113, R166, R113 ;  /* 0x00000071a6717221 */ /* 0x000fe20000010000 */
[----:B------:R-:W-:Y:S01]  /*10e0*/  FFMA.FTZ R133, R88, R166, R133 ;  /* 0x000000a658857223 */ /* 0x000fe20000010085 */
[----:B------:R-:W-:Y:S01]  /*10f0*/  FADD.FTZ R116, R164, R116 ;  /* 0x00000074a4747221 */ /* 0x000fe20000010000 */
[----:B------:R-:W-:Y:S01]  /*1100*/  FFMA.FTZ R136, R89, R164, R136 ;  /* 0x000000a459887223 */ /* 0x000fe20000010088 */
[C---:B------:R-:W-:Y:S01]  /*1110*/  FMUL.FTZ R166, R154.reuse, R199 ;  /* 0x000000c79aa67220 */ /* 0x040fe20000410000 */
[C---:B------:R-:W-:Y:S01]  /*1120*/  FMUL.FTZ R173, R154.reuse, R173 ;  /* 0x000000ad9aad7220 */ /* 0x040fe20000410000 */
        /* <DEDUP_REMOVED lines=16> */
[----:B------:R-:W-:-:S02]  /*1230*/  HADD2.F32 R64, -RZ, R95.H0_H0 ;  /* 0x2000005fff407230 */ /* 0x000fc40000004100 */
[----:B------:R-:W-:Y:S01]  /*1240*/  FMUL.FTZ R172, R154, R67 ;  /* 0x000000439aac7220 */ /* 0x000fe20000410000 */
[----:B------:R-:W-:Y:S01]  /*1250*/  FADD.FTZ R67, R68, R171 ;  /* 0x000000ab44437221 */ /* 0x000fe20000010000 */
[----:B------:R-:W-:Y:S01]  /*1260*/  FFMA.FTZ R66, R166, R171, R65 ;  /* 0x000000aba6427223 */ /* 0x000fe20000010041 */
[----:B------:R-:W-:Y:S02]  /*1270*/  HADD2.F32 R95, -RZ, R95.H1_H1 ;  /* 0x3000005fff5f7230 */ /* 0x000fe40000004100 */
[----:B------:R-:W-:Y:S01]  /*1280*/  FADD.FTZ R99, -R186, R99 ;  /* 0x00000063ba637221 */ /* 0x000fe20000010100 */
        /* <DEDUP_REMOVED lines=48> */
.L_x_2240:
        /* <DEDUP_REMOVED lines=39> */
[-C--:B------:R-:W-:Y:S01]  /*1800*/  FFMA.FTZ R2, R175, R64.reuse, R65 ;  /* 0x00000040af027223 */ /* 0x080fe20000010041 */
[----:B------:R-:W-:Y:S01]  /*1810*/  FADD.FTZ R3, R170, -R3 ;  /* 0x80000003aa037221 */ /* 0x000fe20000010000 */
[C---:B------:R-:W-:Y:S01]  /*1820*/  FMUL.FTZ R75, R154.reuse, R75 ;  /* 0x0000004b9a4b7220 */ /* 0x040fe20000410000 */
[----:B------:R-:W-:Y:S01]  /*1830*/  FMUL.FTZ R71, R154, R83 ;  /* 0x000000539a477220 */ /* 0x000fe20000410000 */
[----:B------:R-:W-:Y:S01]  /*1840*/  FADD.FTZ R79, R79, -R0 ;  /* 0x800000004f4f7221 */ /* 0x000fe20000010000 */
[----:B------:R-:W-:Y:S01]  /*1850*/  FADD.FTZ R99, R99, -R2 ;  /* 0x8000000263637221 */ /* 0x000fe20000010000 */
[----:B-----5:R-:W-:Y:S01]  /*1860*/  @P3 FADD.FTZ R75, R30, R75 ;  /* 0x0000004b1e4b3221 */ /* 0x020fe20000010000 */
[----:B------:R-:W-:Y:S01]  /*1870*/  @P3 FADD.FTZ R71, R32, R71 ;  /* 0x0000004720473221 */ /* 0x000fe20000010000 */
[----:B------:R-:W-:Y:S01]  /*1880*/  FMUL.FTZ R95, R154, R3 ;  /* 0x000000039a5f7220 */ /* 0x000fe20000410000 */
[-CC-:B------:R-:W-:Y:S01]  /*1890*/  FFMA.FTZ R77, R77, R64.reuse, R65.reuse ;  /* 0x000000404d4d7223 */ /* 0x180fe20000010041 */
[-CC-:B------:R-:W-:Y:S01]  /*18a0*/  FFMA.FTZ R80, R80, R64.reuse, R65.reuse ;  /* 0x0000004050507223 */ /* 0x180fe20000010041 */
        /* <DEDUP_REMOVED lines=43> */
[C---:B------:R-:W-:Y:S01]  /*1b60*/  FMUL.FTZ R87, R154.reuse, R87 ;  /* 0x000000579a577220 */ /* 0x040fe20000410000 */
        /* <DEDUP_REMOVED lines=44> */
[----:B------:R-:W-:Y:S01]  /*1e30*/  @P1 F2FP.F16.F32.PACK_AB R69, RZ, R87 ;  /* 0x00000057ff45123e */ /* 0x000fe200000000ff */
[----:B------:R-:W0:Y:S01]  /*1e40*/  @P2 LDC.64 R76, c[0x0][0x308] ;  /* 0x0000c200ff4c2b82 */ /* 0x000e220000000a00 */
[----:B------:R-:W-:Y:S01]  /*1e50*/  @P1 F2FP.F16.F32.PACK_AB R65, RZ, R70 ;  /* 0x00000046ff41123e */ /* 0x000fe200000000ff */
[----:B-1----:R-:W-:Y:S01]  /*1e60*/  IMAD.WIDE.U32 R80, R153, 0x10, R2 ;  /* 0x0000001099507825 */ /* 0x002fe200078e0002 */
[----:B------:R-:W-:-:S02]  /*1e70*/  @P1 F2FP.F16.F32.PACK_AB R64, RZ, R66 ;  /* 0x00000042ff40123e */ /* 0x000fc400000000ff */
[----:B------:R-:W-:Y:S01]  /*1e80*/  ISETP.NE.AND.EX P3, PT, RZ, UR15, PT, P3 ;  /* 0x0000000fff007c0c */ /* 0x000fe2000bf65330 */
[----:B--2---:R-:W-:Y:S01]  /*1e90*/  @P1 IMAD.WIDE.U32 R82, R153, 0x10, R82 ;  /* 0x0000001099521825 */ /* 0x004fe200078e0052 */
[----:B------:R-:W-:Y:S02]  /*1ea0*/  @P1 F2FP.F16.F32.PACK_AB R72, RZ, R74 ;  /* 0x0000004aff48123e */ /* 0x000fe400000000ff */
[----:B------:R-:W-:Y:S02]  /*1eb0*/  @P1 PRMT R55, R69, 0x7610, R55 ;  /* 0x0000761045371816 */ /* 0x000fe40000000037 */
[----:B------:R-:W-:Y:S02]  /*1ec0*/  @P1 F2FP.F16.F32.PACK_AB R0, RZ, R67 ;  /* 0x00000043ff00123e */ /* 0x000fe400000000ff */
[----:B------:R-:W-:Y:S02]  /*1ed0*/  @P1 PRMT R54, R54, 0x5410, R65 ;  /* 0x0000541036361816 */ /* 0x000fe40000000041 */
[----:B------:R-:W-:-:S02]  /*1ee0*/  @P1 F2FP.F16.F32.PACK_AB R84, RZ, R68 ;  /* 0x00000044ff54123e */ /* 0x000fc400000000ff */
[----:B------:R-:W-:Y:S02]  /*1ef0*/  @P1 PRMT R53, R53, 0x5410, R64 ;  /* 0x0000541035351816 */ /* 0x000fe40000000040 */
[C---:B------:R-:W-:Y:S02]  /*1f00*/  SEL R65, R68.reuse, R57, P3 ;  /* 0x0000003944417207 */ /* 0x040fe40001800000 */
[----:B------:R-:W-:Y:S02]  /*1f10*/  F2FP.F16.F32.PACK_AB R68, R68, R67 ;  /* 0x000000434444723e */ /* 0x000fe400000000ff */
[----:B------:R-:W-:Y:S01]  /*1f20*/  SEL R64, R67, R56, P3 ;  /* 0x0000003843407207 */ /* 0x000fe20001800000 */
[----:B0-----:R-:W-:Y:S01]  /*1f30*/  @P2 IMAD.WIDE.U32 R76, R152, 0x20, R76 ;  /* 0x00000020984c2825 */ /* 0x001fe200078e004c */
[----:B------:R-:W-:Y:S02]  /*1f40*/  @P1 PRMT R55, R55, 0x5410, R72 ;  /* 0x0000541037371816 */ /* 0x000fe40000000048 */
[----:B------:R-:W-:-:S02]  /*1f50*/  SEL R67, R66, R59, P3 ;  /* 0x0000003b42437207 */ /* 0x000fc40001800000 */
[----:B------:R-:W-:Y:S02]  /*1f60*/  F2FP.F16.F32.PACK_AB R69, R66, R75 ;  /* 0x0000004b4245723e */ /* 0x000fe400000000ff */
[----:B------:R-:W-:Y:S02]  /*1f70*/  SEL R73, R70, R61, P3 ;  /* 0x0000003d46497207 */ /* 0x000fe40001800000 */
[----:B------:R-:W-:Y:S02]  /*1f80*/  @P1 PRMT R52, R0, 0x7610, R52 ;  /* 0x0000761000341816 */ /* 0x000fe40000000034 */
[----:B------:R-:W-:Y:S02]  /*1f90*/  SEL R66, R75, R58, P3 ;  /* 0x0000003a4b427207 */ /* 0x000fe40001800000 */
[----:B------:R-:W-:Y:S02]  /*1fa0*/  F2FP.F16.F32.PACK_AB R70, R70, R71 ;  /* 0x000000474646723e */ /* 0x000fe400000000ff */
[----:B------:R-:W-:Y:S01]  /*1fb0*/  SEL R72, R71, R60, P3 ;  /* 0x0000003c47487207 */ /* 0x000fe20001800000 */
[----:B------:R0:W-:Y:S01]  /*1fc0*/  @P2 STG.E.128 desc[UR4][R78.64], R64 ;  /* 0x000000404e002986 */ /* 0x0001e2000c101d04 */
[----:B------:R-:W-:-:S02]  /*1fd0*/  SEL R75, R74, R63, P3 ;  /* 0x0000003f4a4b7207 */ /* 0x000fc40001800000 */
[----:B------:R-:W-:Y:S02]  /*1fe0*/  F2FP.F16.F32.PACK_AB R71, R74, R87 ;  /* 0x000000574a47723e */ /* 0x000fe400000000ff */
[----:B------:R-:W-:Y:S02]  /*1ff0*/  SEL R74, R87, R62, P3 ;  /* 0x0000003e574a7207 */ /* 0x000fe40001800000 */
[----:B------:R-:W-:Y:S02]  /*2000*/  @P1 PRMT R52, R52, 0x5410, R84 ;  /* 0x0000541034341816 */ /* 0x000fe40000000054 */
[----:B------:R-:W-:Y:S01]  /*2010*/  @P1 F2FP.F16.F32.PACK_AB R0, RZ, R93 ;  /* 0x0000005dff00123e */ /* 0x000fe200000000ff */
[----:B------:R1:W-:Y:S01]  /*2020*/  @P2 STG.E.128 desc[UR4][R78.64+0x10], R72 ;  /* 0x000010484e002986 */ /* 0x0003e2000c101d04 */
[----:B------:R-:W2:Y:S01]  /*2030*/  @P1 LDC.64 R84, c[0x0][0x300] ;  /* 0x0000c000ff541b82 */ /* 0x000ea20000000a00 */
[----:B------:R-:W-:Y:S02]  /*2040*/  @P1 F2FP.F16.F32.PACK_AB R91, RZ, R159 ;  /* 0x0000009fff5b123e */ /* 0x000fe400000000ff */
[----:B------:R3:W-:Y:S01]  /*2050*/  STG.E.128 desc[UR4][R80.64], R68 ;  /* 0x0000004450007986 */ /* 0x0007e2000c101d04 */
[----:B------:R-:W-:-:S02]  /*2060*/  @P1 F2FP.F16.F32.PACK_AB R87, RZ, R155 ;  /* 0x0000009bff57123e */ /* 0x000fc400000000ff */
[----:B------:R-:W-:Y:S01]  /*2070*/  @P1 F2FP.F16.F32.PACK_AB R94, RZ, R92 ;  /* 0x0000005cff5e123e */ /* 0x000fe200000000ff */
[----:B------:R4:W-:Y:S01]  /*2080*/  @P1 STG.E.128 desc[UR4][R82.64], R52 ;  /* 0x0000003452001986 */ /* 0x0009e2000c101d04 */
[----:B------:R-:W-:Y:S02]  /*2090*/  @P1 F2FP.F16.F32.PACK_AB R89, RZ, R90 ;  /* 0x0000005aff59123e */ /* 0x000fe400000000ff */
[----:B0-----:R-:W-:Y:S02]  /*20a0*/  SEL R65, R86, R57, P3 ;  /* 0x0000003956417207 */ /* 0x001fe40001800000 */
[----:B------:R-:W-:Y:S02]  /*20b0*/  SEL R64, R93, R56, P3 ;  /* 0x000000385d407207 */ /* 0x000fe40001800000 */
[----:B------:R-:W-:Y:S02]  /*20c0*/  SEL R67, R88, R59, P3 ;  /* 0x0000003b58437207 */ /* 0x000fe40001800000 */
[----:B------:R-:W-:-:S02]  /*20d0*/  SEL R66, R97, R58, P3 ;  /* 0x0000003a61427207 */ /* 0x000fc40001800000 */
[----:B-1----:R-:W-:Y:S02]  /*20e0*/  @P1 F2FP.F16.F32.PACK_AB R79, RZ, R97 ;  /* 0x00000061ff4f123e */ /* 0x002fe400000000ff */
[----:B------:R-:W-:Y:S01]  /*20f0*/  SEL R73, R90, R61, P3 ;  /* 0x0000003d5a497207 */ /* 0x000fe20001800000 */
[----:B------:R-:W-:Y:S01]  /*2100*/  @P2 STG.E.128 desc[UR4][R76.64], R64 ;  /* 0x000000404c002986 */ /* 0x000fe2000c101d04 */
[----:B---3--:R-:W-:Y:S02]  /*2110*/  @P1 F2FP.F16.F32.PACK_AB R81, RZ, R86 ;  /* 0x00000056ff51123e */ /* 0x008fe400000000ff */
[----:B------:R-:W-:Y:S02]  /*2120*/  SEL R72, R155, R60, P3 ;  /* 0x0000003c9b487207 */ /* 0x000fe40001800000 */
[----:B----4-:R-:W-:Y:S02]  /*2130*/  @P1 PRMT R52, R0, 0x7610, R52 ;  /* 0x0000761000341816 */ /* 0x010fe40000000034 */
[----:B------:R-:W-:-:S02]  /*2140*/  @P1 F2FP.F16.F32.PACK_AB R83, RZ, R88 ;  /* 0x00000058ff53123e */ /* 0x000fc400000000ff */
        /* <DEDUP_REMOVED lines=12> */
[----:B------:R-:W-:Y:S02]  /*2210*/  F2FP.F16.F32.PACK_AB R68, R86, R93 ;  /* 0x0000005d5644723e */ /* 0x000fe400000000ff */
[----:B------:R-:W-:Y:S01]  /*2220*/  F2FP.F16.F32.PACK_AB R69, R88, R97 ;  /* 0x000000615845723e */ /* 0x000fe200000000ff */
[----:B------:R2:W-:Y:S01]  /*2230*/  @P2 STG.E.128 desc[UR4][R76.64+0x10], R72 ;  /* 0x000010484c002986 */ /* 0x0005e2000c101d04 */
[----:B------:R-:W-:Y:S02]  /*2240*/  F2FP.F16.F32.PACK_AB R70, R90, R155 ;  /* 0x0000009b5a46723e */ /* 0x000fe400000000ff */
[----:B------:R-:W-:Y:S02]  /*2250*/  F2FP.F16.F32.PACK_AB R71, R92, R159 ;  /* 0x0000009f5c47723e */ /* 0x000fe400000000ff */
[----:B------:R-:W-:Y:S02]  /*2260*/  @P1 PRMT R55, R55, 0x5410, R94 ;  /* 0x0000541037371816 */ /* 0x000fe4000000005e */
[----:B------:R-:W-:Y:S01]  /*2270*/  @P1 PRMT R54, R54, 0x5410, R89 ;  /* 0x0000541036361816 */ /* 0x000fe20000000059 */
[----:B------:R0:W-:Y:S01]  /*2280*/  STG.E.128 desc[UR4][R78.64], R68 ;  /* 0x000000444e007986 */ /* 0x0001e2000c101d04 */
[----:B------:R-:W-:-:S02]  /*2290*/  @P1 F2FP.F16.F32.PACK_AB R86, RZ, R95 ;  /* 0x0000005fff56123e */ /* 0x000fc400000000ff */
[----:B------:R-:W-:Y:S01]  /*22a0*/  @P1 F2FP.F16.F32.PACK_AB R84, RZ, R171 ;  /* 0x000000abff54123e */ /* 0x000fe200000000ff */
[----:B------:R3:W-:Y:S01]  /*22b0*/  @P1 STG.E.128 desc[UR4][R152.64], R52 ;  /* 0x0000003498001986 */ /* 0x0007e2000c101d04 */
[----:B------:R-:W-:Y:S02]  /*22c0*/  @P1 F2FP.F16.F32.PACK_AB R0, RZ, R167 ;  /* 0x000000a7ff00123e */ /* 0x000fe400000000ff */
[----:B------:R-:W-:Y:S02]  /*22d0*/  @P1 F2FP.F16.F32.PACK_AB R87, RZ, R154 ;  /* 0x0000009aff57123e */ /* 0x000fe400000000ff */
[----:B------:R-:W-:Y:S02]  /*22e0*/  @P1 F2FP.F16.F32.PACK_AB R85, RZ, R156 ;  /* 0x0000009cff55123e */ /* 0x000fe400000000ff */
[----:B--2---:R-:W-:Y:S02]  /*22f0*/  @P1 F2FP.F16.F32.PACK_AB R77, RZ, R169 ;  /* 0x000000a9ff4d123e */ /* 0x004fe400000000ff */
[----:B------:R-:W-:-:S02]  /*2300*/  @P1 F2FP.F16.F32.PACK_AB R72, RZ, R96 ;  /* 0x00000060ff48123e */ /* 0x000fc400000000ff */
[----:B------:R-:W-:Y:S02]  /*2310*/  SEL R56, R167, R56, P3 ;  /* 0x00000038a7387207 */ /* 0x000fe40001800000 */
[----:B------:R-:W-:Y:S01]  /*2320*/  SEL R57, R96, R57, P3 ;  /* 0x0000003960397207 */ /* 0x000fe20001800000 */
[----:B0-----:R-:W-:Y:S01]  /*2330*/  @P2 IMAD.WIDE.U32 R68, R151, 0x20, R80 ;  /* 0x0000002097442825 */ /* 0x001fe200078e0050 */
[----:B------:R-:W-:Y:S02]  /*2340*/  @P1 F2FP.F16.F32.PACK_AB R79, RZ, R98 ;  /* 0x00000062ff4f123e */ /* 0x000fe400000000ff */
        /* <DEDUP_REMOVED lines=72> */
.L_x_2227:
        /* <DEDUP_REMOVED lines=23> */
.L_x_2228:
[----:B------:R-:W-:Y:S01]  /*2940*/  HFMA2.MMA R177, -RZ, RZ, 0, 9.5367431640625e-07 ;  /* 0x00000010ffb17435 */ /* 0x000fe200000001ff */
[----:B------:R-:W-:Y:S02]  /*2950*/  MOV R176, R64 ;  /* 0x0000004000b07202 */ /* 0x000fe40000000f00 */
[----:B------:R-:W-:Y:S02]  /*2960*/  MOV R178, 0x1f ;  /* 0x0000001f00b27802 */ /* 0x000fe40000000f00 */
[----:B------:R-:W-:-:S07]  /*2970*/  MOV R95, 0xffffffff ;  /* 0xffffffff005f7802 */ /* 0x000fce0000000f00 */
[----:B-----5:R-:W-:Y:S05]  /*2980*/  WARPSYNC.COLLECTIVE R95, `(.L_x_2230) ;  /* 0x000000005f087348 */ /* 0x020fea0003c00000 */
[----:B------:R0:W1:Y:S02]  /*2990*/  SHFL.DOWN P2, R174, R176, R177, R178 ;  /* 0x080000b1b0ae7389 */ /* 0x00006400000400b2 */
[----:B01---5:R-:W-:Y:S01]  /*29a0*/  ENDCOLLECTIVE ;  /* 0x000000000000791b */ /* 0x023fe20003800000 */
.L_x_2230:
[----:B------:R-:W-:Y:S02]  /*29b0*/  MOV R176, R66 ;  /* 0x0000004200b07202 */ /* 0x000fe40000000f00 */
[----:B------:R-:W-:-:S07]  /*29c0*/  MOV R65, R174 ;  /* 0x000000ae00417202 */ /* 0x000fce0000000f00 */
[----:B------:R-:W-:Y:S05]  /*29d0*/  WARPSYNC.COLLECTIVE R95, `(.L_x_2231) ;  /* 0x000000005f087348 */ /* 0x000fea0003c00000 */
[----:B------:R0:W1:Y:S02]  /*29e0*/  SHFL.DOWN P2, R174, R176, R177, R178 ;  /* 0x080000b1b0ae7389 */ /* 0x00006400000400b2 */
[----:B01----:R-:W-:Y:S01]  /*29f0*/  ENDCOLLECTIVE ;  /* 0x000000000000791b */ /* 0x003fe20003800000 */
.L_x_2231:
[----:B------:R-:W-:Y:S01]  /*2a00*/  FADD.FTZ R65, R64, R65 ;  /* 0x0000004140417221 */ /* 0x000fe20000010000 */
[----:B------:R-:W-:-:S04]  /*2a10*/  HFMA2.MMA R177, -RZ, RZ, 0, 4.76837158203125e-07 ;  /* 0x00000008ffb17435 */ /* 0x000fc800000001ff */
[----:B------:R-:W-:Y:S02]  /*2a20*/  MOV R176, R65 ;  /* 0x0000004100b07202 */ /* 0x000fe40000000f00 */
[----:B------:R-:W-:-:S07]  /*2a30*/  MOV R67, R174 ;  /* 0x000000ae00437202 */ /* 0x000fce0000000f00 */
[----:B------:R-:W-:Y:S05]  /*2a40*/  WARPSYNC.COLLECTIVE R95, `(.L_x_2232) ;  /* 0x000000005f087348 */ /* 0x000fea0003c00000 */
[----:B------:R0:W1:Y:S02]  /*2a50*/  SHFL.DOWN P2, R174, R176, R177, R178 ;  /* 0x080000b1b0ae7389 */ /* 0x00006400000400b2 */
[----:B01----:R-:W-:Y:S01]  /*2a60*/  ENDCOLLECTIVE ;  /* 0x000000000000791b */ /* 0x003fe20003800000 */
.L_x_2232:
[----:B------:R-:W-:-:S05]  /*2a70*/  FADD.FTZ R67, R66, R67 ;  /* 0x0000004342437221 */ /* 0x000fca0000010000 */
[----:B------:R-:W-:Y:S02]  /*2a80*/  MOV R176, R67 ;  /* 0x0000004300b07202 */ /* 0x000fe40000000f00 */
[----:B------:R-:W-:-:S07]  /*2a90*/  MOV R68, R174 ;  /* 0x000000ae00447202 */ /* 0x000fce0000000f00 */
[----:B------:R-:W-:Y:S05]  /*2aa0*/  WARPSYNC.COLLECTIVE R95, `(.L_x_2233) ;  /* 0x000000005f087348 */ /* 0x000fea0003c00000 */
[----:B------:R0:W1:Y:S02]  /*2ab0*/  SHFL.DOWN P2, R174, R176, R177, R178 ;  /* 0x080000b1b0ae7389 */ /* 0x00006400000400b2 */
[----:B01----:R-:W-:Y:S01]  /*2ac0*/  ENDCOLLECTIVE ;  /* 0x000000000000791b */ /* 0x003fe20003800000 */
.L_x_2233:
[----:B------:R-:W-:Y:S01]  /*2ad0*/  FADD.FTZ R68, R65, R68 ;  /* 0x0000004441447221 */ /* 0x000fe20000010000 */
[----:B------:R-:W-:-:S04]  /*2ae0*/  HFMA2.MMA R177, -RZ, RZ, 0, 2.384185791015625e-07 ;  /* 0x00000004ffb17435 */ /* 0x000fc800000001ff */
[----:B------:R-:W-:Y:S02]  /*2af0*/  MOV R176, R68 ;  /* 0x0000004400b07202 */ /* 0x000fe40000000f00 */
[----:B------:R-:W-:-:S07]  /*2b00*/  MOV R70, R174 ;  /* 0x000000ae00467202 */ /* 0x000fce0000000f00 */
[----:B------:R-:W-:Y:S05]  /*2b10*/  WARPSYNC.COLLECTIVE R95, `(.L_x_2234) ;  /* 0x000000005f087348 */ /* 0x000fea0003c00000 */
[----:B------:R0:W1:Y:S02]  /*2b20*/  SHFL.DOWN P2, R174, R176, R177, R178 ;  /* 0x080000b1b0ae7389 */ /* 0x00006400000400b2 */
[----:B01----:R-:W-:Y:S01]  /*2b30*/  ENDCOLLECTIVE ;  /* 0x000000000000791b */ /* 0x003fe20003800000 */
.L_x_2234:
[----:B------:R-:W-:-:S05]  /*2b40*/  FADD.FTZ R70, R67, R70 ;  /* 0x0000004643467221 */ /* 0x000fca0000010000 */
[----:B------:R-:W-:Y:S02]  /*2b50*/  MOV R176, R70 ;  /* 0x0000004600b07202 */ /* 0x000fe40000000f00 */
[----:B------:R-:W-:-:S07]  /*2b60*/  MOV R69, R174 ;  /* 0x000000ae00457202 */ /* 0x000fce0000000f00 */
[----:B------:R-:W-:Y:S05]  /*2b70*/  WARPSYNC.COLLECTIVE R95, `(.L_x_2235) ;  /* 0x000000005f087348 */ /* 0x000fea0003c00000 */
[----:B------:R0:W1:Y:S02]  /*2b80*/  SHFL.DOWN P2, R174, R176, R177, R178 ;  /* 0x080000b1b0ae7389 */ /* 0x00006400000400b2 */
[----:B01----:R-:W-:Y:S01]  /*2b90*/  ENDCOLLECTIVE ;  /* 0x000000000000791b */ /* 0x003fe20003800000 */
.L_x_2235:
[----:B------:R-:W-:Y:S01]  /*2ba0*/  FADD.FTZ R69, R68, R69 ;  /* 0x0000004544457221 */ /* 0x000fe20000010000 */
[----:B------:R-:W-:-:S04]  /*2bb0*/  HFMA2.MMA R177, -RZ, RZ, 0, 1.1920928955078125e-07 ;  /* 0x00000002ffb17435 */ /* 0x000fc800000001ff */
[----:B------:R-:W-:Y:S02]  /*2bc0*/  MOV R176, R69 ;  /* 0x0000004500b07202 */ /* 0x000fe40000000f00 */
[----:B------:R-:W-:-:S07]  /*2bd0*/  MOV R71, R174 ;  /* 0x000000ae00477202 */ /* 0x000fce0000000f00 */
[----:B------:R-:W-:Y:S05]  /*2be0*/  WARPSYNC.COLLECTIVE R95, `(.L_x_2236) ;  /* 0x000000005f087348 */ /* 0x000fea0003c00000 */
[----:B------:R0:W1:Y:S02]  /*2bf0*/  SHFL.DOWN P2, R174, R176, R177, R178 ;  /* 0x080000b1b0ae7389 */ /* 0x00006400000400b2 */
[----:B01----:R-:W-:Y:S01]  /*2c00*/  ENDCOLLECTIVE ;  /* 0x000000000000791b */ /* 0x003fe20003800000 */
.L_x_2236:
[----:B------:R-:W-:-:S05]  /*2c10*/  FADD.FTZ R71, R70, R71 ;  /* 0x0000004746477221 */ /* 0x000fca0000010000 */
[----:B------:R-:W-:Y:S02]  /*2c20*/  MOV R176, R71 ;  /* 0x0000004700b07202 */ /* 0x000fe40000000f00 */
[----:B------:R-:W-:-:S07]  /*2c30*/  MOV R64, R174 ;  /* 0x000000ae00407202 */ /* 0x000fce0000000f00 */
[----:B------:R-:W-:Y:S05]  /*2c40*/  WARPSYNC.COLLECTIVE R95, `(.L_x_2237) ;  /* 0x000000005f087348 */ /* 0x000fea0003c00000 */
[----:B------:R0:W1:Y:S02]  /*2c50*/  SHFL.DOWN P2, R174, R176, R177, R178 ;  /* 0x080000b1b0ae7389 */ /* 0x00006400000400b2 */
[----:B01----:R-:W-:Y:S01]  /*2c60*/  ENDCOLLECTIVE ;  /* 0x000000000000791b */ /* 0x003fe20003800000 */
.L_x_2237:
[----:B------:R-:W-:Y:S01]  /*2c70*/  FADD.FTZ R64, R69, R64 ;  /* 0x0000004045407221 */ /* 0x000fe20000010000 */
[----:B------:R-:W-:-:S04]  /*2c80*/  HFMA2.MMA R177, -RZ, RZ, 0, 5.9604644775390625e-08 ;  /* 0x00000001ffb17435 */ /* 0x000fc800000001ff */
[----:B------:R-:W-:Y:S02]  /*2c90*/  MOV R176, R64 ;  /* 0x0000004000b07202 */ /* 0x000fe40000000f00 */
[----:B------:R-:W-:-:S07]  /*2ca0*/  MOV R66, R174 ;  /* 0x000000ae00427202 */ /* 0x000fce0000000f00 */
[----:B------:R-:W-:Y:S05]  /*2cb0*/  WARPSYNC.COLLECTIVE R95, `(.L_x_2238) ;  /* 0x000000005f087348 */ /* 0x000fea0003c00000 */
[----:B------:R0:W1:Y:S02]  /*2cc0*/  SHFL.DOWN P2, R174, R176, R177, R178 ;  /* 0x080000b1b0ae7389 */ /* 0x00006400000400b2 */
[----:B01----:R-:W-:Y:S01]  /*2cd0*/  ENDCOLLECTIVE ;  /* 0x000000000000791b */ /* 0x003fe20003800000 */
.L_x_2238:
[----:B------:R-:W-:-:S05]  /*2ce0*/  FADD.FTZ R66, R71, R66 ;  /* 0x0000004247427221 */ /* 0x000fca0000010000 */
[----:B------:R-:W-:Y:S02]  /*2cf0*/  MOV R176, R66 ;  /* 0x0000004200b07202 */ /* 0x000fe40000000f00 */
[----:B------:R-:W-:-:S07]  /*2d00*/  MOV R65, R174 ;  /* 0x000000ae00417202 */ /* 0x000fce0000000f00 */
[----:B------:R-:W-:Y:S05]  /*2d10*/  WARPSYNC.COLLECTIVE R95, `(.L_x_2239) ;  /* 0x000000005f087348 */ /* 0x000fea0003c00000 */
[----:B------:R0:W1:Y:S02]  /*2d20*/  SHFL.DOWN P2, R174, R176, R177, R178 ;  /* 0x080000b1b0ae7389 */ /* 0x00006400000400b2 */
[----:B01----:R-:W-:Y:S01]  /*2d30*/  ENDCOLLECTIVE ;  /* 0x000000000000791b */ /* 0x003fe20003800000 */
.L_x_2239:
[----:B------:R-:W-:Y:S01]  /*2d40*/  MOV R67, R174 ;  /* 0x000000ae00437202 */ /* 0x000fe20000000f00 */
[----:B------:R-:W-:Y:S06]  /*2d50*/  BRA `(.L_x_2240) ;  /* 0xffffffe8000c7947 */ /* 0x000fec000383ffff */
.L_x_2241:
        /* <DEDUP_REMOVED lines=10> */
.L_x_3301:


//--------------------- .text._ZN10layer_norm31ln_parallel_residual_bwd_kernelINS_13Kernel_traitsIf6__halffS2_fjLj3072ELj1ELj1ELj4ELj16ENS_18Kernel_traits_baseILj3072EfS2_fS2_fjLj128EEEEELb1ELb0ELb0EEEvNS_9BwdParamsE --------------------------
	.section	.text._ZN10layer_norm31ln_parallel_residual_bwd_kernelINS_13Kernel_traitsIf6__halffS2_fjLj3072ELj1ELj1ELj4ELj16ENS_18Kernel_traits_baseILj3072EfS2_fS2_fjLj128EEEEELb1ELb0ELb0EEEvNS_9BwdParamsE,"ax",@progbits
	.align	128
        .global         _ZN10layer_norm31ln_parallel_residual_bwd_kernelINS_13Kernel_traitsIf6__halffS2_fjLj3072ELj1ELj1ELj4ELj16ENS_18Kernel_traits_baseILj3072EfS2_fS2_fjLj128EEEEELb1ELb0ELb0EEEvNS_9BwdParamsE
        .type           _ZN10layer_norm31ln_parallel_residual_bwd_kernelINS_13Kernel_traitsIf6__halffS2_fjLj3072ELj1ELj1ELj4ELj16ENS_18Kernel_traits_baseILj3072EfS2_fS2_fjLj128EEEEELb1ELb0ELb0EEEvNS_9BwdParamsE,@function
        .size           _ZN10layer_norm31ln_parallel_residual_bwd_kernelINS_13Kernel_traitsIf6__halffS2_fjLj3072ELj1ELj1ELj4ELj16ENS_18Kernel_traits_baseILj3072EfS2_fS2_fjLj128EEEEELb1ELb0ELb0EEEvNS_9BwdParamsE,(.L_x_3302 - _ZN10layer_norm31ln_parallel_residual_bwd_kernelINS_13Kernel_traitsIf6__halffS2_fjLj3072ELj1ELj1ELj4ELj16ENS_18Kernel_traits_baseILj3072EfS2_fS2_fjLj128EEEEELb1ELb0ELb0EEEvNS_9BwdParamsE)
        .other          _ZN10layer_norm31ln_parallel_residual_bwd_kernelINS_13Kernel_traitsIf6__halffS2_fjLj3072ELj1ELj1ELj4ELj16ENS_18Kernel_traits_baseILj3072EfS2_fS2_fjLj128EEEEELb1ELb0ELb0EEEvNS_9BwdParamsE,@"STO_CUDA_ENTRY STV_DEFAULT"
_ZN10layer_norm31ln_parallel_residual_bwd_kernelINS_13Kernel_traitsIf6__halffS2_fjLj3072ELj1ELj1ELj4ELj16ENS_18Kernel_traits_baseILj3072EfS2_fS2_fjLj128EEEEELb1ELb0ELb0EEEvNS_9BwdParamsE:
.text._ZN10layer_norm31ln_parallel_residual_bwd_kernelINS_13Kernel_traitsIf6__halffS2_fjLj3072ELj1ELj1ELj4ELj16ENS_18Kernel_traits_baseILj3072EfS2_fS2_fjLj128EEEEELb1ELb0ELb0EEEvNS_9BwdParamsE:
        /* <DEDUP_REMOVED lines=108> */
[----:B------:R-:W-:-:S10]  /*06c0*/  MOV R97, RZ ;  /* 0x000000ff00617202 */ /* 0x000fd40000000f00 */
.L_x_2256:
        /* <DEDUP_REMOVED lines=52> */
[--C-:B---3--:R-:W-:Y:S01]  /*0a10*/  FADD.FTZ R213, R213, -R220.reuse ;  /* 0x800000dcd5d57221 */ /* 0x108fe20000010000 */
[----:B------:R-:W-:-:S03]  /*0a20*/  FADD.FTZ R212, R212, -R220 ;  /* 0x800000dcd4d47221 */ /* 0x000fc60000010000 */
[C---:B------:R-:W-:Y:S01]  /*0a30*/  FMUL.FTZ R238, R2.reuse, R213 ;  /* 0x000000d502ee7220 */ /* 0x040fe20000410000 */
[----:B------:R-:W-:Y:S01]  /*0a40*/  FMUL.FTZ R227, R2, R212 ;  /* 0x000000d402e37220 */ /* 0x000fe20000410000 */
[----:B----4-:R-:W-:Y:S01]  /*0a50*/  FADD.FTZ R9, R217, -R220 ;  /* 0x800000dcd9097221 */ /* 0x010fe20000010000 */
[--C-:B------:R-:W-:Y:S02]  /*0a60*/  HADD2.F32 R217, -RZ, R204.reuse.H0_H0 ;  /* 0x200000ccffd97230 */ /* 0x100fe40000004100 */
[----:B------:R-:W-:Y:S02]  /*0a70*/  HADD2.F32 R204, -RZ, R204.H1_H1 ;  /* 0x300000ccffcc7230 */ /* 0x000fe40000004100 */
[----:B------:R-:W-:Y:S02]  /*0a80*/  HADD2.F32 R225, -RZ, R208.H0_H0 ;  /* 0x200000d0ffe17230 */ /* 0x000fe40000004100 */
[----:B------:R-:W-:Y:S01]  /*0a90*/  FMUL.FTZ R235, R56, R217 ;  /* 0x000000d938eb7220 */ /* 0x000fe20000410000 */
[----:B------:R-:W-:-:S02]  /*0aa0*/  HADD2.F32 R213, -RZ, R205.H0_H0 ;  /* 0x200000cdffd57230 */ /* 0x000fc40000004100 */
[----:B------:R-:W-:Y:S01]  /*0ab0*/  FADD.FTZ R215, R215, -R220 ;  /* 0x800000dcd7d77221 */ /* 0x000fe20000010000 */
[----:B------:R-:W-:Y:S02]  /*0ac0*/  HADD2.F32 R208, -RZ, R208.H1_H1 ;  /* 0x300000d0ffd07230 */ /* 0x000fe40000004100 */
[-C--:B------:R-:W-:Y:S01]  /*0ad0*/  FMUL.FTZ R212, R57, R204.reuse ;  /* 0x000000cc39d47220 */ /* 0x080fe20000410000 */
[----:B------:R-:W-:Y:S01]  /*0ae0*/  FADD.FTZ R153, R153, R204 ;  /* 0x000000cc99997221 */ /* 0x000fe20000010000 */
[----:B------:R-:W-:Y:S01]  /*0af0*/  FFMA.FTZ R137, R238, R204, R137 ;  /* 0x000000ccee897223 */ /* 0x000fe20000010089 */
[----:B------:R-:W-:Y:S01]  /*0b00*/  FADD.FTZ R152, R152, R217 ;  /* 0x000000d998987221 */ /* 0x000fe20000010000 */
[C---:B------:R-:W-:Y:S01]  /*0b10*/  FFMA.FTZ R136, R227.reuse, R217, R136 ;  /* 0x000000d9e3887223 */ /* 0x040fe20000010088 */
[----:B------:R-:W-:Y:S02]  /*0b20*/  HADD2.F32 R204, -RZ, R205.H1_H1 ;  /* 0x300000cdffcc7230 */ /* 0x000fe40000004100 */
[----:B------:R-:W-:Y:S01]  /*0b30*/  FADD.FTZ R116, R116, R225 ;  /* 0x000000e174747221 */ /* 0x000fe20000010000 */
[-C--:B------:R-:W-:Y:S01]  /*0b40*/  FFMA.FTZ R96, R227, R225.reuse, R96 ;  /* 0x000000e1e3607223 */ /* 0x080fe20000010060 */
[----:B------:R-:W-:Y:S01]  /*0b50*/  FFMA.FTZ R242, R48, R225, R235 ;  /* 0x000000e130f27223 */ /* 0x000fe200000100eb */
[----:B------:R-:W-:-:S02]  /*0b60*/  HADD2.F32 R217, -RZ, R209.H0_H0 ;  /* 0x200000d1ffd97230 */ /* 0x000fc40000004100 */
[--C-:B------:R-:W-:Y:S01]  /*0b70*/  FADD.FTZ R214, R214, -R220.reuse ;  /* 0x800000dcd6d67221 */ /* 0x100fe20000010000 */
[--C-:B------:R-:W-:Y:S02]  /*0b80*/  HADD2.F32 R205, -RZ, R206.reuse.H0_H0 ;  /* 0x200000ceffcd7230 */ /* 0x100fe40000004100 */
[----:B------:R-:W-:Y:S01]  /*0b90*/  FMUL.FTZ R225, R58, R213 ;  /* 0x000000d53ae17220 */ /* 0x000fe20000410000 */
[----:B------:R-:W-:Y:S01]  /*0ba0*/  FMUL.FTZ R226, R2, R215 ;  /* 0x000000d702e27220 */ /* 0x000fe20000410000 */
[----:B------:R-:W-:Y:S02]  /*0bb0*/  HADD2.F32 R206, -RZ, R206.H1_H1 ;  /* 0x300000ceffce7230 */ /* 0x000fe40000004100 */
[----:B------:R-:W-:Y:S01]  /*0bc0*/  FADD.FTZ R216, R216, -R220 ;  /* 0x800000dcd8d87221 */ /* 0x000fe20000010000 */
[----:B------:R-:W-:Y:S01]  /*0bd0*/  FADD.FTZ R117, R117, R208 ;  /* 0x000000d075757221 */ /* 0x000fe20000010000 */
[-C--:B------:R-:W-:Y:S01]  /*0be0*/  FFMA.FTZ R97, R238, R208.reuse, R97 ;  /* 0x000000d0ee617223 */ /* 0x080fe20000010061 */
[----:B------:R-:W-:Y:S01]  /*0bf0*/  FFMA.FTZ R235, R49, R208, R212 ;  /* 0x000000d031eb7223 */ /* 0x000fe200000100d4 */
[----:B------:R-:W-:-:S02]  /*0c00*/  HADD2.F32 R208, -RZ, R209.H1_H1 ;  /* 0x300000d1ffd07230 */ /* 0x000fc40000004100 */
[----:B------:R-:W-:Y:S01]  /*0c10*/  FADD.FTZ R8, R218, -R220 ;  /* 0x800000dcda087221 */ /* 0x000fe20000010000 */
[--C-:B------:R-:W-:Y:S02]  /*0c20*/  HADD2.F32 R209, -RZ, R210.reuse.H0_H0 ;  /* 0x200000d2ffd17230 */ /* 0x100fe40000004100 */
[----:B------:R-:W-:Y:S01]  /*0c30*/  FMUL.FTZ R237, R2, R214 ;  /* 0x000000d602ed7220 */ /* 0x000fe20000410000 */
[----:B------:R-:W-:Y:S01]  /*0c40*/  FFMA.FTZ R218, R50, R217, R225 ;  /* 0x000000d932da7223 */ /* 0x000fe200000100e1 */
[-C--:B------:R-:W-:Y:S01]  /*0c50*/  FMUL.FTZ R212, R59, R204.reuse ;  /* 0x000000cc3bd47220 */ /* 0x080fe20000410000 */
[----:B------:R-:W-:Y:S01]  /*0c60*/  FADD.FTZ R155, R155, R204 ;  /* 0x000000cc9b9b7221 */ /* 0x000fe20000010000 */
[----:B------:R-:W-:Y:S01]  /*0c70*/  FFMA.FTZ R139, R226, R204, R139 ;  /* 0x000000cce28b7223 */ /* 0x000fe2000001008b */
[----:B------:R-:W-:Y:S02]  /*0c80*/  HADD2.F32 R210, -RZ, R210.H1_H1 ;  /* 0x300000d2ffd27230 */ /* 0x000fe40000004100 */
[----:B------:R-:W-:Y:S01]  /*0c90*/  FMUL.FTZ R225, R2, R216 ;  /* 0x000000d802e17220 */ /* 0x000fe20000410000 */
[----:B------:R-:W-:Y:S01]  /*0ca0*/  FMUL.FTZ R204, R61, R206 ;  /* 0x000000ce3dcc7220 */ /* 0x000fe20000410000 */
[----:B------:R-:W-:Y:S01]  /*0cb0*/  FADD.FTZ R219, R219, -R220 ;  /* 0x800000dcdbdb7221 */ /* 0x000fe20000010000 */
[----:B------:R-:W-:Y:S01]  /*0cc0*/  FADD.FTZ R154, R154, R213 ;  /* 0x000000d59a9a7221 */ /* 0x000fe20000010000 */
[----:B------:R-:W-:Y:S01]  /*0cd0*/  FFMA.FTZ R138, R237, R213, R138 ;  /* 0x000000d5ed8a7223 */ /* 0x000fe2000001008a */
[-C--:B------:R-:W-:Y:S01]  /*0ce0*/  FMUL.FTZ R213, R60, R205.reuse ;  /* 0x000000cd3cd57220 */ /* 0x080fe20000410000 */
[----:B------:R-:W-:Y:S01]  /*0cf0*/  FADD.FTZ R156, R156, R205 ;  /* 0x000000cd9c9c7221 */ /* 0x000fe20000010000 */
[----:B------:R-:W-:Y:S01]  /*0d00*/  FFMA.FTZ R140, R225, R205, R140 ;  /* 0x000000cde18c7223 */ /* 0x000fe2000001008c */
[----:B------:R-:W-:Y:S01]  /*0d10*/  FFMA.FTZ R249, R53, R210, R204 ;  /* 0x000000d235f97223 */ /* 0x000fe200000100cc */
[----:B------:R-:W-:Y:S01]  /*0d20*/  FMUL.FTZ R9, R2, R9 ;  /* 0x0000000902097220 */ /* 0x000fe20000410000 */
[----:B------:R-:W-:-:S02]  /*0d30*/  HADD2.F32 R205, -RZ, R207.H0_H0 ;  /* 0x200000cfffcd7230 */ /* 0x000fc40000004100 */
[C---:B------:R-:W-:Y:S01]  /*0d40*/  FMUL.FTZ R8, R2.reuse, R8 ;  /* 0x0000000802087220 */ /* 0x040fe20000410000 */
[----:B------:R-:W-:Y:S02]  /*0d50*/  HADD2.F32 R204, -RZ, R207.H1_H1 ;  /* 0x300000cfffcc7230 */ /* 0x000fe40000004100 */
[----:B------:R-:W-:Y:S01]  /*0d60*/  FMUL.FTZ R220, R2, R219 ;  /* 0x000000db02dc7220 */ /* 0x000fe20000410000 */
[----:B------:R-:W-:Y:S02]  /*0d70*/  HADD2.F32 R246, -RZ, R211.H1_H1 ;  /* 0x300000d3fff67230 */ /* 0x000fe40000004100 */
[----:B------:R-:W-:Y:S01]  /*0d80*/  FFMA.FTZ R234, R52, R209, R213 ;  /* 0x000000d134ea7223 */ /* 0x000fe200000100d5 */
[----:B------:R-:W-:Y:S01]  /*0d90*/  FADD.FTZ R157, R157, R206 ;  /* 0x000000ce9d9d7221 */ /* 0x000fe20000010000 */
[----:B------:R-:W-:Y:S01]  /*0da0*/  FFMA.FTZ R141, R9, R206, R141 ;  /* 0x000000ce098d7223 */ /* 0x000fe2000001008d */
        /* <DEDUP_REMOVED lines=15> */
[----:B------:R-:W-:Y:S01]  /*0ea0*/  FFMA.FTZ R205, R237, R218, R206 ;  /* 0x000000daedcd7223 */ /* 0x000fe200000100ce */
[----:B------:R-:W-:Y:S02]  /*0eb0*/  FADD.FTZ R120, R120, R209 ;  /* 0x000000d178787221 */ /* 0x000fe40000010000 */
[----:B------:R-:W-:Y:S01]  /*0ec0*/  FADD.FTZ R204, R204, R236 ;  /* 0x000000eccccc7221 */ /* 0x000fe20000010000 */
[----:B------:R-:W-:Y:S01]  /*0ed0*/  FFMA.FTZ R206, R226, R236, R205 ;  /* 0x000000ece2ce7223 */ /* 0x000fe200000100cd */
[C---:B------:R-:W-:Y:S01]  /*0ee0*/  FFMA.FTZ R100, R225.reuse, R209, R100 ;  /* 0x000000d1e1647223 */ /* 0x040fe20000010064 */
[----:B------:R-:W-:Y:S02]  /*0ef0*/  HADD2.F32 R209, -RZ, R211.H0_H0 ;  /* 0x200000d3ffd17230 */ /* 0x000fe40000004100 */
[----:B------:R-:W-:Y:S01]  /*0f00*/  FADD.FTZ R204, R204, R234 ;  /* 0x000000eacccc7221 */ /* 0x000fe20000010000 */
[----:B------:R-:W-:-:S02]  /*0f10*/  FFMA.FTZ R206, R225, R234, R206 ;  /* 0x000000eae1ce7223 */ /* 0x000fc400000100ce */
[----:B------:R-:W-:Y:S01]  /*0f20*/  FFMA.FTZ R248, R54, R209, R213 ;  /* 0x000000d136f87223 */ /* 0x000fe200000100d5 */
[----:B------:R-:W-:Y:S01]  /*0f30*/  FADD.FTZ R205, R204, R249 ;  /* 0x000000f9cccd7221 */ /* 0x000fe20000010000 */
[----:B------:R-:W-:Y:S01]  /*0f40*/  FFMA.FTZ R207, R9, R249, R206 ;  /* 0x000000f909cf7223 */ /* 0x000fe200000100ce */
[----:B------:R0:W-:Y:S02]  /*0f50*/  STL [R1+0x28], R235 ;  /* 0x000028eb01007387 */ /* 0x0001e40000100800 */
[----:B------:R-:W-:Y:S01]  /*0f60*/  FADD.FTZ R205, R205, R248 ;  /* 0x000000f8cdcd7221 */ /* 0x000fe20000010000 */
[----:B------:R-:W-:Y:S01]  /*0f70*/  FFMA.FTZ R207, R8, R248, R207 ;  /* 0x000000f808cf7223 */ /* 0x000fe200000100cf */
[----:B------:R-:W-:Y:S01]  /*0f80*/  STL [R1+0x1c], R218 ;  /* 0x00001cda01007387 */ /* 0x000fe20000100800 */
[----:B------:R-:W-:Y:S01]  /*0f90*/  FADD.FTZ R118, R118, R217 ;  /* 0x000000d976767221 */ /* 0x000fe20000010000 */
[----:B------:R-:W-:Y:S02]  /*0fa0*/  FFMA.FTZ R98, R237, R217, R98 ;  /* 0x000000d9ed627223 */ /* 0x000fe40000010062 */
        /* <DEDUP_REMOVED lines=11> */
.L_x_2244:
[----:B------:R-:W-:Y:S05]  /*1060*/  BSYNC B0 ;  /* 0x0000000000007941 */ /* 0x000fea0003800000 */
.L_x_2243:
        /* <DEDUP_REMOVED lines=31> */
[----:B0----5:R-:W-:Y:S02]  /*1260*/  FSEL R6, R239, RZ, !P2 ;  /* 0x000000ffef067208 */ /* 0x021fe40005000000 */
[----:B------:R-:W-:-:S03]  /*1270*/  IADD3 R235, R235, 0x80, RZ ;  /* 0x00000080ebeb7810 */ /* 0x000fc60007ffe0ff */
[C---:B---3--:R-:W-:Y:S01]  /*1280*/  FADD.FTZ R212, -R6.reuse, R212 ;  /* 0x000000d406d47221 */ /* 0x048fe20000010100 */
        /* <DEDUP_REMOVED lines=8> */
[--C-:B------:R-:W-:Y:S02]  /*1310*/  HADD2.F32 R6, -RZ, R204.reuse.H0_H0 ;  /* 0x200000ccff067230 */ /* 0x100fe40000004100 */
[----:B------:R-:W-:-:S02]  /*1320*/  HADD2.F32 R204, -RZ, R204.H1_H1 ;  /* 0x300000ccffcc7230 */ /* 0x000fc40000004100 */
[--C-:B------:R-:W-:Y:S02]  /*1330*/  HADD2.F32 R217, -RZ, R208.reuse.H0_H0 ;  /* 0x200000d0ffd97230 */ /* 0x100fe40000004100 */
        /* <DEDUP_REMOVED lines=17> */
[--C-:B------:R-:W-:Y:S01]  /*1450*/  HADD2.F32 R204, -RZ, R209.reuse.H0_H0 ;  /* 0x200000d1ffcc7230 */ /* 0x100fe20000004100 */
[----:B------:R-:W-:Y:S01]  /*1460*/  MOV R213, R223 ;  /* 0x000000df00d57202 */ /* 0x000fe20000000f00 */
[-C--:B------:R-:W-:Y:S01]  /*1470*/  FMUL.FTZ R208, R74, R6.reuse ;  /* 0x000000064ad07220 */ /* 0x080fe20000410000 */
[----:B------:R-:W-:Y:S01]  /*1480*/  FADD.FTZ R162, R162, R6 ;  /* 0x00000006a2a27221 */ /* 0x000fe20000010000 */
[----:B------:R-:W-:Y:S01]  /*1490*/  FFMA.FTZ R146, R230, R6, R146 ;  /* 0x00000006e6927223 */ /* 0x000fe20000010092 */
[----:B------:R-:W-:-:S02]  /*14a0*/  HADD2.F32 R209, -RZ, R209.H1_H1 ;  /* 0x300000d1ffd17230 */ /* 0x000fc40000004100 */
[----:B------:R-:W-:Y:S01]  /*14b0*/  FMUL.FTZ R6, R75, R205 ;  /* 0x000000cd4b067220 */ /* 0x000fe20000410000 */
[----:B------:R-:W-:Y:S01]  /*14c0*/  FADD.FTZ R234, R234, R213 ;  /* 0x000000d5eaea7221 */ /* 0x000fe20000010000 */
[----:B------:R-:W-:Y:S02]  /*14d0*/  FFMA.FTZ R236, R233, R213, R236 ;  /* 0x000000d5e9ec7223 */ /* 0x000fe400000100ec */
[----:B------:R-:W-:Y:S01]  /*14e0*/  FFMA.FTZ R219, R67, R209, R6 ;  /* 0x000000d143db7223 */ /* 0x000fe20000010006 */
[----:B------:R-:W-:Y:S02]  /*14f0*/  HADD2.F32 R6, -RZ, R206.H0_H0 ;  /* 0x200000ceff067230 */ /* 0x000fe40000004100 */
[-C--:B------:R-:W-:Y:S01]  /*1500*/  FFMA.FTZ R212, R66, R204.reuse, R208 ;  /* 0x000000cc42d47223 */ /* 0x080fe200000100d0 */
[----:B------:R0:W-:Y:S01]  /*1510*/  STL [R1+0x24], R223 ;  /* 0x000024df01007387 */ /* 0x0001e20000100800 */
[----:B------:R-:W-:Y:S02]  /*1520*/  HADD2.F32 R252, -RZ, R210.H0_H0 ;  /* 0x200000d2fffc7230 */ /* 0x000fe40000004100 */
[----:B------:R-:W-:Y:S01]  /*1530*/  FADD.FTZ R234, R234, R217 ;  /* 0x000000d9eaea7221 */ /* 0x000fe20000010000 */
[----:B------:R-:W-:Y:S01]  /*1540*/  FFMA.FTZ R236, R231, R217, R236 ;  /* 0x000000d9e7ec7223 */ /* 0x000fe200000100ec */
[----:B------:R-:W-:Y:S01]  /*1550*/  FADD.FTZ R126, R126, R204 ;  /* 0x000000cc7e7e7221 */ /* 0x000fe20000010000 */
[----:B------:R-:W-:Y:S01]  /*1560*/  FFMA.FTZ R106, R230, R204, R106 ;  /* 0x000000cce66a7223 */ /* 0x000fe2000001006a */
[----:B------:R1:W-:Y:S01]  /*1570*/  STL [R1+0x18], R217 ;  /* 0x000018d901007387 */ /* 0x0003e20000100800 */
[----:B------:R-:W-:Y:S01]  /*1580*/  FMUL.FTZ R204, R76, R6 ;  /* 0x000000064ccc7220 */ /* 0x000fe20000410000 */
[----:B------:R-:W-:-:S02]  /*1590*/  HADD2.F32 R206, -RZ, R206.H1_H1 ;  /* 0x300000ceffce7230 */ /* 0x000fc40000004100 */
[C---:B0-----:R-:W-:Y:S01]  /*15a0*/  FMUL.FTZ R223, R2.reuse, R216 ;  /* 0x000000d802df7220 */ /* 0x041fe20000410000 */
[----:B------:R1:W-:Y:S01]  /*15b0*/  STL [R1+0x14], R212 ;  /* 0x000014d401007387 */ /* 0x0003e20000100800 */
[----:B------:R-:W-:Y:S01]  /*15c0*/  FMUL.FTZ R224, R2, R215 ;  /* 0x000000d702e07220 */ /* 0x000fe20000410000 */
[----:B------:R-:W-:Y:S01]  /*15d0*/  FADD.FTZ R234, R234, R212 ;  /* 0x000000d4eaea7221 */ /* 0x000fe20000010000 */
[----:B------:R-:W-:Y:S01]  /*15e0*/  FFMA.FTZ R236, R230, R212, R236 ;  /* 0x000000d4e6ec7223 */ /* 0x000fe200000100ec */
[----:B------:R1:W-:Y:S01]  /*15f0*/  STL [R1], R219 ;  /* 0x000000db01007387 */ /* 0x0003e20000100800 */
[----:B------:R-:W-:Y:S01]  /*1600*/  FADD.FTZ R128, R128, R252 ;  /* 0x000000fc80807221 */ /* 0x000fe20000010000 */
[-C--:B------:R-:W-:Y:S01]  /*1610*/  FFMA.FTZ R108, R223, R252.reuse, R108 ;  /* 0x000000fcdf6c7223 */ /* 0x080fe2000001006c */
[----:B------:R-:W-:Y:S01]  /*1620*/  FFMA.FTZ R252, R68, R252, R204 ;  /* 0x000000fc44fc7223 */ /* 0x000fe200000100cc */
[----:B------:R-:W-:Y:S02]  /*1630*/  HADD2.F32 R210, -RZ, R210.H1_H1 ;  /* 0x300000d2ffd27230 */ /* 0x000fe40000004100 */
[----:B------:R-:W-:Y:S01]  /*1640*/  FMUL.FTZ R247, R77, R206 ;  /* 0x000000ce4df77220 */ /* 0x000fe20000410000 */
[----:B------:R-:W-:-:S02]  /*1650*/  HADD2.F32 R204, -RZ, R207.H0_H0 ;  /* 0x200000cfffcc7230 */ /* 0x000fc40000004100 */
[----:B------:R-:W-:Y:S01]  /*1660*/  FADD.FTZ R234, R234, R219 ;  /* 0x000000dbeaea7221 */ /* 0x000fe20000010000 */
[----:B------:R-:W-:Y:S01]  /*1670*/  FFMA.FTZ R236, R224, R219, R236 ;  /* 0x000000dbe0ec7223 */ /* 0x000fe200000100ec */
[----:B------:R-:W-:Y:S01]  /*1680*/  FADD.FTZ R164, R164, R6 ;  /* 0x00000006a4a47221 */ /* 0x000fe20000010000 */
[----:B------:R-:W-:Y:S01]  /*1690*/  FFMA.FTZ R148, R223, R6, R148 ;  /* 0x00000006df947223 */ /* 0x000fe20000010094 */
[----:B------:R-:W-:Y:S02]  /*16a0*/  HADD2.F32 R245, -RZ, R211.H0_H0 ;  /* 0x200000d3fff57230 */ /* 0x000fe40000004100 */
[----:B------:R-:W-:Y:S01]  /*16b0*/  FADD.FTZ R163, R163, R205 ;  /* 0x000000cda3a37221 */ /* 0x000fe20000010000 */
[----:B------:R-:W-:Y:S01]  /*16c0*/  FFMA.FTZ R147, R224, R205, R147 ;  /* 0x000000cde0937223 */ /* 0x000fe20000010093 */
        /* <DEDUP_REMOVED lines=31> */
[----:B-1----:R-:W-:-:S07]  /*18c0*/  FFMA.FTZ R236, R10, R241, R236 ;  /* 0x000000f10aec7223 */ /* 0x002fce00000100ec */
.L_x_2246:
[----:B------:R-:W-:Y:S05]  /*18d0*/  BSYNC B0 ;  /* 0x0000000000007941 */ /* 0x000fea0003800000 */
.L_x_2245:
[----:B------:R-:W2:Y:S01]  /*18e0*/  LDL R204, [R1+0x30] ;  /* 0x0000300001cc7983 */ /* 0x000ea20000100800 */
[----:B------:R-:W-:Y:S01]  /*18f0*/  BSSY B0, `(.L_x_2247) ;  /* 0x0000084000007945 */ /* 0x000fe20003800000 */
[----:B--2---:R-:W-:-:S13]  /*1900*/  ISETP.NE.AND P2, PT, R204, RZ, PT ;  /* 0x000000ffcc00720c */ /* 0x004fda0003f45270 */
[----:B------:R-:W-:Y:S05]  /*1910*/  @!P2 BRA `(.L_x_2248) ;  /* 0x000000080004a947 */ /* 0x000fea0003800000 */
[----:B------:R-:W0:Y:S01]  /*1920*/  LDC.64 R204, c[0x0][0x2c0] ;  /* 0x0000b000ffcc7b82 */ /* 0x000e220000000a00 */
[----:B------:R-:W-:-:S04]  /*1930*/  LEA R216, P2, R235, UR10, 0x5 ;  /* 0x0000000aebd87c11 */ /* 0x000fc8000f8428ff */
[----:B------:R-:W-:-:S03]  /*1940*/  LEA.HI.X R217, R235, UR11, RZ, 0x5, P2 ;  /* 0x0000000bebd97c11 */ /* 0x000fc600090f2cff */
[----:B------:R-:W1:Y:S01]  /*1950*/  LDC.64 R208, c[0x0][0x2b8] ;  /* 0x0000ae00ffd07b82 */ /* 0x000e620000000a00 */
[----:B------:R-:W-:Y:S01]  /*1960*/  ISETP.NE.U32.AND P3, PT, RZ, UR14, PT ;  /* 0x0000000eff007c0c */ /* 0x000fe2000bf65070 */
[----:B------:R-:W2:Y:S03]  /*1970*/  LDG.E.128 R212, desc[UR4][R216.64] ;  /* 0x00000004d8d47981 */ /* 0x000ea6000c1e1d00 */
[----:B------:R-:W-:Y:S02]  /*1980*/  ISETP.NE.AND.EX P3, PT, RZ, UR15, PT, P3 ;  /* 0x0000000fff007c0c */ /* 0x000fe4000bf65330 */
[C---:B------:R-:W-:Y:S01]  /*1990*/  SHF.L.U32 R22, R235.reuse, 0x3, RZ ;  /* 0x00000003eb167819 */ /* 0x040fe200000006ff */
[----:B------:R-:W3:Y:S01]  /*19a0*/  LDC.U8 R240, c[0x0][0x2a0] ;  /* 0x0000a800fff07b82 */ /* 0x000ee20000000000 */
[----:B------:R-:W4:Y:S01]  /*19b0*/  LDG.E.128 R216, desc[UR4][R216.64+0x10] ;  /* 0x00001004d8d87981 */ /* 0x000f22000c1e1d00 */
[----:B0-----:R-:W-:-:S08]  /*19c0*/  IMAD.WIDE.U32 R204, R235, 0x10, R204 ;  /* 0x00000010ebcc7825 */ /* 0x001fd000078e00cc */
[----:B------:R-:W0:Y:S01]  /*19d0*/  @P3 LDC.64 R4, c[0x0][0x248] ;  /* 0x00009200ff043b82 */ /* 0x000e220000000a00 */
[----:B------:R-:W4:Y:S01]  /*19e0*/  LDG.E.128 R204, desc[UR4][R204.64] ;  /* 0x00000004cccc7981 */ /* 0x000f22000c1e1d00 */
[----:B-1----:R-:W-:-:S06]  /*19f0*/  IMAD.WIDE.U32 R208, R235, 0x10, R208 ;  /* 0x00000010ebd07825 */ /* 0x002fcc00078e00d0 */
[----:B------:R-:W4:Y:S01]  /*1a00*/  LDG.E.128 R208, desc[UR4][R208.64] ;  /* 0x00000004d0d07981 */ /* 0x000f22000c1e1d00 */
[----:B------:R-:W-:-:S04]  /*1a10*/  ISETP.NE.U32.AND P2, PT, RZ, UR8, PT ;  /* 0x00000008ff007c0c */ /* 0x000fc8000bf45070 */
        /* <DEDUP_REMOVED lines=21> */
[--C-:B------:R-:W-:Y:S02]  /*1b70*/  HADD2.F32 R217, -RZ, R204.reuse.H0_H0 ;  /* 0x200000ccffd97230 */ /* 0x100fe40000004100 */
[----:B------:R-:W-:Y:S02]  /*1b80*/  HADD2.F32 R204, -RZ, R204.H1_H1 ;  /* 0x300000ccffcc7230 */ /* 0x000fe40000004100 */
[----:B------:R-:W-:Y:S01]  /*1b90*/  FADD.FTZ R215, -R11, R215 ;  /* 0x000000d70bd77221 */ /* 0x000fe20000010100 */
[----:B------:R-:W-:Y:S01]  /*1ba0*/  FMUL.FTZ R212, R88, R217 ;  /* 0x000000d958d47220 */ /* 0x000fe20000410000 */
[----:B------:R-:W-:-:S02]  /*1bb0*/  HADD2.F32 R218, -RZ, R208.H0_H0 ;  /* 0x200000d0ffda7230 */ /* 0x000fc40000004100 */
[C---:B------:R-:W-:Y:S01]  /*1bc0*/  FADD.FTZ R216, -R11.reuse, R216 ;  /* 0x000000d80bd87221 */ /* 0x040fe20000010100 */
[----:B------:R-:W-:Y:S01]  /*1bd0*/  FADD.FTZ R11, -R11, R219 ;  /* 0x000000db0b0b7221 */ /* 0x000fe20000010100 */
[----:B------:R-:W-:Y:S02]  /*1be0*/  HADD2.F32 R208, -RZ, R208.H1_H1 ;  /* 0x300000d0ffd07230 */ /* 0x000fe40000004100 */
[----:B------:R-:W-:Y:S01]  /*1bf0*/  FADD.FTZ R29, R29, R204 ;  /* 0x000000cc1d1d7221 */ /* 0x000fe20000010000 */
[----:B------:R-:W-:Y:S01]  /*1c00*/  FFMA.FTZ R219, R80, R218, R212 ;  /* 0x000000da50db7223 */ /* 0x000fe200000100d4 */
[-C--:B------:R-:W-:Y:S01]  /*1c10*/  FMUL.FTZ R212, R89, R204.reuse ;  /* 0x000000cc59d47220 */ /* 0x080fe20000410000 */
[----:B------:R-:W-:Y:S01]  /*1c20*/  FFMA.FTZ R25, R229, R204, R25 ;  /* 0x000000cce5197223 */ /* 0x000fe20000010019 */
[----:B------:R-:W-:Y:S02]  /*1c30*/  HADD2.F32 R204, -RZ, R205.H0_H0 ;  /* 0x200000cdffcc7230 */ /* 0x000fe40000004100 */
        /* <DEDUP_REMOVED lines=8> */
[----:B------:R-:W-:Y:S01]  /*1cc0*/  FFMA.FTZ R26, R228, R204, R26 ;  /* 0x000000cce41a7223 */ /* 0x000fe2000001001a */
[----:B------:R-:W-:Y:S01]  /*1cd0*/  FADD.FTZ R38, R38, R208 ;  /* 0x000000d026267221 */ /* 0x000fe20000010000 */
[-C--:B------:R-:W-:Y:S01]  /*1ce0*/  FFMA.FTZ R34, R228, R208.reuse, R34 ;  /* 0x000000d0e4227223 */ /* 0x080fe20000010022 */
[----:B------:R-:W-:Y:S01]  /*1cf0*/  FFMA.FTZ R235, R82, R208, R212 ;  /* 0x000000d052eb7223 */ /* 0x000fe200000100d4 */
[----:B------:R-:W-:Y:S02]  /*1d00*/  HADD2.F32 R204, -RZ, R209.H1_H1 ;  /* 0x300000d1ffcc7230 */ /* 0x000fe40000004100 */
[C---:B------:R-:W-:Y:S01]  /*1d10*/  FMUL.FTZ R222, R2.reuse, R215 ;  /* 0x000000d702de7220 */ /* 0x040fe20000410000 */
[----:B------:R-:W-:Y:S01]  /*1d20*/  FMUL.FTZ R208, R91, R205 ;  /* 0x000000cd5bd07220 */ /* 0x000fe20000410000 */
[----:B------:R-:W-:Y:S01]  /*1d30*/  FMUL.FTZ R221, R2, R216 ;  /* 0x000000d802dd7220 */ /* 0x000fe20000410000 */
[----:B------:R-:W-:Y:S01]  /*1d40*/  FADD.FTZ R39, R39, R204 ;  /* 0x000000cc27277221 */ /* 0x000fe20000010000 */
[-C--:B------:R-:W-:Y:S01]  /*1d50*/  FFMA.FTZ R35, R222, R204.reuse, R35 ;  /* 0x000000ccde237223 */ /* 0x080fe20000010023 */
[----:B------:R-:W-:Y:S01]  /*1d60*/  FFMA.FTZ R251, R83, R204, R208 ;  /* 0x000000cc53fb7223 */ /* 0x000fe200000100d0 */
[----:B------:R-:W-:-:S02]  /*1d70*/  HADD2.F32 R204, -RZ, R206.H0_H0 ;  /* 0x200000ceffcc7230 */ /* 0x000fc40000004100 */
[----:B------:R-:W-:Y:S01]  /*1d80*/  FADD.FTZ R31, R31, R205 ;  /* 0x000000cd1f1f7221 */ /* 0x000fe20000010000 */
[----:B------:R-:W-:Y:S01]  /*1d90*/  FFMA.FTZ R27, R222, R205, R27 ;  /* 0x000000cdde1b7223 */ /* 0x000fe2000001001b */
[----:B------:R-:W-:Y:S02]  /*1da0*/  HADD2.F32 R250, -RZ, R210.H0_H0 ;  /* 0x200000d2fffa7230 */ /* 0x000fe40000004100 */
[-C--:B------:R-:W-:Y:S01]  /*1db0*/  FMUL.FTZ R205, R92, R204.reuse ;  /* 0x000000cc5ccd7220 */ /* 0x080fe20000410000 */
[----:B------:R-:W-:Y:S01]  /*1dc0*/  FADD.FTZ R188, R188, R204 ;  /* 0x000000ccbcbc7221 */ /* 0x000fe20000010000 */
[C---:B------:R-:W-:Y:S01]  /*1dd0*/  FFMA.FTZ R168, R221.reuse, R204, R168 ;  /* 0x000000ccdda87223 */ /* 0x040fe200000100a8 */
[----:B------:R-:W-:Y:S02]  /*1de0*/  HADD2.F32 R204, -RZ, R207.H0_H0 ;  /* 0x200000cfffcc7230 */ /* 0x000fe40000004100 */
[----:B------:R-:W-:Y:S01]  /*1df0*/  FADD.FTZ R112, R112, R250 ;  /* 0x000000fa70707221 */ /* 0x000fe20000010000 */
[----:B------:R-:W-:Y:S01]  /*1e00*/  FFMA.FTZ R132, R221, R250, R132 ;  /* 0x000000fadd847223 */ /* 0x000fe20000010084 */
[----:B------:R-:W-:-:S02]  /*1e10*/  HADD2.F32 R243, -RZ, R211.H0_H0 ;  /* 0x200000d3fff37230 */ /* 0x000fc40000004100 */
[----:B------:R-:W-:Y:S01]  /*1e20*/  FFMA.FTZ R250, R84, R250, R205 ;  /* 0x000000fa54fa7223 */ /* 0x000fe200000100cd */
[----:B------:R-:W-:Y:S01]  /*1e30*/  FMUL.FTZ R4, R2, R4 ;  /* 0x0000000402047220 */ /* 0x000fe20000410000 */
[-C--:B------:R-:W-:Y:S01]  /*1e40*/  FMUL.FTZ R205, R94, R204.reuse ;  /* 0x000000cc5ecd7220 */ /* 0x080fe20000410000 */
[----:B------:R-:W-:Y:S01]  /*1e50*/  FADD.FTZ R234, R234, R219 ;  /* 0x000000dbeaea7221 */ /* 0x000fe20000010000 */
[----:B------:R-:W-:Y:S01]  /*1e60*/  FFMA.FTZ R236, R232, R219, R236 ;  /* 0x000000dbe8ec7223 */ /* 0x000fe200000100ec */
[----:B------:R-:W-:Y:S01]  /*1e70*/  FADD.FTZ R114, R114, R243 ;  /* 0x000000f372727221 */ /* 0x000fe20000010000 */
[-C--:B------:R-:W-:Y:S01]  /*1e80*/  FFMA.FTZ R134, R4, R243.reuse, R134 ;  /* 0x000000f304867223 */ /* 0x080fe20000010086 */
[----:B------:R-:W-:Y:S02]  /*1e90*/  HADD2.F32 R207, -RZ, R207.H1_H1 ;  /* 0x300000cfffcf7230 */ /* 0x000fe40000004100 */
[----:B------:R-:W-:Y:S01]  /*1ea0*/  FFMA.FTZ R243, R86, R243, R205 ;  /* 0x000000f356f37223 */ /* 0x000fe200000100cd */
[----:B------:R-:W-:Y:S01]  /*1eb0*/  FADD.FTZ R234, R234, R239 ;  /* 0x000000efeaea7221 */ /* 0x000fe20000010000 */
[----:B------:R-:W-:Y:S01]  /*1ec0*/  FFMA.FTZ R205, R229, R239, R236 ;  /* 0x000000efe5cd7223 */ /* 0x000fe200000100ec */
[----:B------:R-:W-:Y:S01]  /*1ed0*/  HADD2.F32 R240, -RZ, R211.H1_H1 ;  /* 0x300000d3fff07230 */ /* 0x000fe20000004100 */
[----:B------:R0:W-:Y:S01]  /*1ee0*/  STL [R1+0x20], R219 ;  /* 0x000020db01007387 */ /* 0x0001e20000100800 */
[----:B------:R-:W-:Y:S01]  /*1ef0*/  FADD.FTZ R190, R190, R204 ;  /* 0x000000ccbebe7221 */ /* 0x000fe20000010000 */
[----:B------:R-:W-:Y:S01]  /*1f00*/  FFMA.FTZ R170, R4, R204, R170 ;  /* 0x000000cc04aa7223 */ /* 0x000fe200000100aa */
[----:B------:R-:W-:Y:S01]  /*1f10*/  FMUL.FTZ R11, R2, R11 ;  /* 0x0000000b020b7220 */ /* 0x000fe20000410000 */
[----:B------:R0:W-:Y:S01]  /*1f20*/  STL [R1+0x10], R239 ;  /* 0x000010ef01007387 */ /* 0x0001e20000100800 */
[----:B------:R-:W-:-:S02]  /*1f30*/  HADD2.F32 R206, -RZ, R206.H1_H1 ;  /* 0x300000ceffce7230 */ /* 0x000fc40000004100 */
[----:B------:R-:W-:Y:S01]  /*1f40*/  FMUL.FTZ R204, R95, R207 ;  /* 0x000000cf5fcc7220 */ /* 0x000fe20000410000 */
[----:B------:R-:W-:Y:S01]  /*1f50*/  FADD.FTZ R234, R234, R235 ;  /* 0x000000ebeaea7221 */ /* 0x000fe20000010000 */
[----:B------:R0:W-:Y:S01]  /*1f60*/  STL [R1+0xc], R235 ;  /* 0x00000ceb01007387 */ /* 0x0001e20000100800 */
[----:B------:R-:W-:Y:S01]  /*1f70*/  FFMA.FTZ R205, R228, R235, R205 ;  /* 0x000000ebe4cd7223 */ /* 0x000fe200000100cd */
[----:B------:R-:W-:Y:S01]  /*1f80*/  FADD.FTZ R115, R115, R240 ;  /* 0x000000f073737221 */ /* 0x000fe20000010000 */
[-C--:B------:R-:W-:Y:S01]  /*1f90*/  FFMA.FTZ R135, R11, R240.reuse, R135 ;  /* 0x000000f00b877223 */ /* 0x080fe20000010087 */
[----:B------:R-:W-:Y:S02]  /*1fa0*/  HADD2.F32 R210, -RZ, R210.H1_H1 ;  /* 0x300000d2ffd27230 */ /* 0x000fe40000004100 */
[----:B------:R-:W-:Y:S01]  /*1fb0*/  FFMA.FTZ R240, R87, R240, R204 ;  /* 0x000000f057f07223 */ /* 0x000fe200000100cc */
[----:B------:R-:W-:Y:S01]  /*1fc0*/  FADD.FTZ R191, R191, R207 ;  /* 0x000000cfbfbf7221 */ /* 0x000fe20000010000 */
        /* <DEDUP_REMOVED lines=22> */
.L_x_2248:
[----:B------:R-:W-:Y:S05]  /*2130*/  BSYNC B0 ;  /* 0x0000000000007941 */ /* 0x000fea0003800000 */
.L_x_2247:
        /* <DEDUP_REMOVED lines=25> */
.L_x_2271:
        /* <DEDUP_REMOVED lines=51> */
[----:B------:R-:W-:-:S04]  /*2600*/  @P2 F2FP.F16.F32.PACK_AB R205, RZ, R205 ;  /* 0x000000cdffcd223e */ /* 0x000fc800000000ff */
        /* <DEDUP_REMOVED lines=15> */
[----:B------:R-:W-:Y:S02]  /*2700*/  @P2 F2FP.F16.F32.PACK_AB R208, RZ, R208 ;  /* 0x000000d0ffd0223e */ /* 0x000fe400000000ff */
[----:B------:R-:W-:Y:S01]  /*2710*/  @P2 FSEL R214, R207, RZ, P3 ;  /* 0x000000ffcfd62208 */ /* 0x000fe20001800000 */
[----:B----4-:R-:W-:Y:S01]  /*2720*/  FADD.FTZ R209, R217, -R209 ;  /* 0x800000d1d9d17221 */ /* 0x010fe20000010000 */
[----:B------:R-:W-:-:S02]  /*2730*/  @P2 PRMT R197, R208, 0x7610, R197 ;  /* 0x00007610d0c52816 */ /* 0x000fc400000000c5 */
[----:B------:R-:W-:Y:S01]  /*2740*/  @P2 F2FP.F16.F32.PACK_AB R208, RZ, R214 ;  /* 0x000000d6ffd0223e */ /* 0x000fe200000000ff */
        /* <DEDUP_REMOVED lines=11> */
[----:B------:R-:W-:Y:S02]  /*2800*/  @P2 F2FP.F16.F32.PACK_AB R205, RZ, R205 ;  /* 0x000000cdffcd223e */ /* 0x000fe400000000ff */
[----:B------:R-:W-:Y:S02]  /*2810*/  @P2 LOP3.LUT P3, RZ, R17, 0xff, RZ, 0xc0, !PT ;  /* 0x000000ff11ff2812 */ /* 0x000fe4000786c0ff */
[----:B------:R-:W-:Y:S02]  /*2820*/  @P2 PRMT R197, R197, 0x5410, R205 ;  /* 0x00005410c5c52816 */ /* 0x000fe400000000cd */
[----:B------:R-:W-:-:S04]  /*2830*/  @P2 FSEL R205, R214, RZ, P3 ;  /* 0x000000ffd6cd2208 */ /* 0x000fc80001800000 */
[----:B------:R-:W-:-:S04]  /*2840*/  @P2 F2FP.F16.F32.PACK_AB R205, RZ, R205 ;  /* 0x000000cdffcd223e */ /* 0x000fc800000000ff */
        /* <DEDUP_REMOVED lines=17> */
[----:B------:R-:W-:Y:S02]  /*2960*/  @P2 F2FP.F16.F32.PACK_AB R205, RZ, R205 ;  /* 0x000000cdffcd223e */ /* 0x000fe400000000ff */
[----:B------:R-:W-:Y:S02]  /*2970*/  @P2 LOP3.LUT P6, RZ, R17, 0xff0000, RZ, 0xc0, !PT ;  /* 0x00ff000011ff2812 */ /* 0x000fe400078cc0ff */
[----:B------:R-:W-:Y:S02]  /*2980*/  @P2 PRMT R198, R198, 0x5410, R205 ;  /* 0x00005410c6c62816 */ /* 0x000fe400000000cd */
[----:B------:R-:W-:-:S04]  /*2990*/  @P2 FSEL R205, R208, RZ, P6 ;  /* 0x000000ffd0cd2208 */ /* 0x000fc80003000000 */
[----:B------:R-:W-:Y:S02]  /*29a0*/  @P2 F2FP.F16.F32.PACK_AB R205, RZ, R205 ;  /* 0x000000cdffcd223e */ /* 0x000fe400000000ff */
        /* <DEDUP_REMOVED lines=23> */
[----:B------:R-:W-:Y:S01]  /*2b20*/  F2FP.F16.F32.PACK_AB R205, R212, R205 ;  /* 0x000000cdd4cd723e */ /* 0x000fe200000000ff */
[----:B------:R-:W-:Y:S01]  /*2b30*/  FMUL.FTZ R212, R209, UR17 ;  /* 0x00000011d1d47c20 */ /* 0x000fe20008410000 */
[----:B------:R-:W-:Y:S02]  /*2b40*/  FSEL R208, R208, RZ, P3 ;  /* 0x000000ffd0d07208 */ /* 0x000fe40001800000 */
[----:B------:R-:W-:Y:S02]  /*2b50*/  LOP3.LUT P3, RZ, R19, 0xff000000, RZ, 0xc0, !PT ;  /* 0xff00000013ff7812 */ /* 0x000fe4000786c0ff */
[----:B------:R-:W-:-:S02]  /*2b60*/  F2FP.F16.F32.PACK_AB R204, R207, R204 ;  /* 0x000000cccfcc723e */ /* 0x000fc400000000ff */
[----:B------:R-:W-:-:S04]  /*2b70*/  FSEL R207, R212, RZ, P3 ;  /* 0x000000ffd4cf7208 */ /* 0x000fc80001800000 */
[----:B------:R-:W-:Y:S02]  /*2b80*/  F2FP.F16.F32.PACK_AB R207, R207, R208 ;  /* 0x000000d0cfcf723e */ /* 0x000fe400000000ff */
[----:B------:R-:W0:Y:S01]  /*2b90*/  LDC.64 R208, c[0x0][0x2f8] ;  /* 0x0000be00ffd07b82 */ /* 0x000e220000000a00 */
[----:B------:R-:W-:Y:S02]  /*2ba0*/  @P2 LOP3.LUT P3, RZ, R17, 0xff000000, RZ, 0xc0, !PT ;  /* 0xff00000011ff2812 */ /* 0x000fe4000786c0ff */
[----:B------:R-:W-:Y:S02]  /*2bb0*/  F2FP.F16.F32.PACK_AB R206, R215, R206 ;  /* 0x000000ced7ce723e */ /* 0x000fe400000000ff */
[----:B------:R-:W-:-:S04]  /*2bc0*/  @P2 FSEL R212, R212, RZ, P3 ;  /* 0x000000ffd4d42208 */ /* 0x000fc80001800000 */
[----:B------:R-:W-:-:S04]  /*2bd0*/  @P2 F2FP.F16.F32.PACK_AB R212, RZ, R212 ;  /* 0x000000d4ffd4223e */ /* 0x000fc800000000ff */
[----:B------:R-:W-:Y:S01]  /*2be0*/  @P2 PRMT R199, R199, 0x5410, R212 ;  /* 0x00005410c7c72816 */ /* 0x000fe200000000d4 */
[----:B0-----:R-:W-:-:S05]  /*2bf0*/  IMAD.WIDE.U32 R208, R3, 0x10, R208 ;  /* 0x0000001003d07825 */ /* 0x001fca00078e00d0 */
[----:B------:R0:W-:Y:S02]  /*2c00*/  STG.E.128 desc[UR4][R208.64], R204 ;  /* 0x000000ccd0007986 */ /* 0x0001e4000c101d04 */
[----:B0-----:R-:W-:-:S04]  /*2c10*/  @P2 LEA R204, P3, R3, UR14, 0x4 ;  /* 0x0000000e03cc2c11 */ /* 0x001fc8000f8620ff */
[----:B------:R-:W-:-:S05]  /*2c20*/  @P2 LEA.HI.X R205, R3, UR15, RZ, 0x4, P3 ;  /* 0x0000000f03cd2c11 */ /* 0x000fca00098f24ff */
[----:B------:R0:W-:Y:S01]  /*2c30*/  @P2 STG.E.128 desc[UR4][R204.64], R196 ;  /* 0x000000c4cc002986 */ /* 0x0001e2000c101d04 */
[----:B------:R-:W-:-:S07]  /*2c40*/  IADD3 R3, R3, 0x80, RZ ;  /* 0x0000008003037810 */ /* 0x000fce0007ffe0ff */
.L_x_2251:
[----:B------:R-:W-:Y:S05]  /*2c50*/  BSYNC B0 ;  /* 0x0000000000007941 */ /* 0x000fea0003800000 */
.L_x_2250:
        /* <DEDUP_REMOVED lines=37> */
[----:B------:R-:W-:Y:S01]  /*2eb0*/  @P2 F2FP.F16.F32.PACK_AB R208, RZ, R208 ;  /* 0x000000d0ffd0223e */ /* 0x000fe200000000ff */
[C---:B------:R-:W-:Y:S01]  /*2ec0*/  FMUL.FTZ R207, R209.reuse, UR17 ;  /* 0x00000011d1cf7c20 */ /* 0x040fe20008410000 */
[----:B------:R-:W-:Y:S01]  /*2ed0*/  SEL R193, R209, R193, P4 ;  /* 0x000000c1d1c17207 */ /* 0x000fe20002000000 */
[--C-:B------:R-:W-:Y:S01]  /*2ee0*/  FFMA.FTZ R209, R224, R211, R204.reuse ;  /* 0x000000d3e0d17223 */ /* 0x100fe200000100cc */
[----:B------:R-:W-:Y:S02]  /*2ef0*/  @P2 PRMT R197, R208, 0x7610, R197 ;  /* 0x00007610d0c52816 */ /* 0x000fe400000000c5 */
[----:B------:R-:W-:Y:S01]  /*2f00*/  @P2 FSEL R214, R207, RZ, P3 ;  /* 0x000000ffcfd62208 */ /* 0x000fe20001800000 */
[----:B------:R-:W-:Y:S01]  /*2f10*/  FADD.FTZ R209, R212, -R209 ;  /* 0x800000d1d4d17221 */ /* 0x000fe20000010000 */
[----:B------:R-:W-:Y:S02]  /*2f20*/  @P2 F2FP.F16.F32.PACK_AB R205, RZ, R205 ;  /* 0x000000cdffcd223e */ /* 0x000fe400000000ff */
[----:B------:R-:W-:Y:S01]  /*2f30*/  @P2 F2FP.F16.F32.PACK_AB R208, RZ, R214 ;  /* 0x000000d6ffd0223e */ /* 0x000fe200000000ff */
        /* <DEDUP_REMOVED lines=17> */
[----:B------:R-:W-:Y:S01]  /*3050*/  @P2 F2FP.F16.F32.PACK_AB R205, RZ, R205 ;  /* 0x000000cdffcd223e */ /* 0x000fe200000000ff */
[----:B------:R-:W-:Y:S01]  /*3060*/  FMUL.FTZ R208, R2, R208 ;  /* 0x000000d002d07220 */ /* 0x000fe20000410000 */
[----:B------:R-:W-:Y:S01]  /*3070*/  @P2 LOP3.LUT P3, RZ, R15, 0xff, RZ, 0xc0, !PT ;  /* 0x000000ff0fff2812 */ /* 0x000fe2000786c0ff */
[----:B------:R-:W-:Y:S01]  /*3080*/  FADD.FTZ R209, R241, -R209 ;  /* 0x800000d1f1d17221 */ /* 0x000fe20000010000 */
[----:B------:R-:W-:Y:S01]  /*3090*/  @P2 PRMT R197, R197, 0x5410, R205 ;  /* 0x00005410c5c52816 */ /* 0x000fe200000000cd */
[----:B------:R-:W-:Y:S01]  /*30a0*/  @P5 FADD.FTZ R208, R186, R208 ;  /* 0x000000d0bad05221 */ /* 0x000fe20000010000 */
[----:B------:R-:W-:Y:S01]  /*30b0*/  @P2 FSEL R205, R214, RZ, P3 ;  /* 0x000000ffd6cd2208 */ /* 0x000fe20001800000 */
[----:B------:R-:W-:-:S03]  /*30c0*/  FMUL.FTZ R209, R2, R209 ;  /* 0x000000d102d17220 */ /* 0x000fc60000410000 */
[----:B------:R-:W-:Y:S01]  /*30d0*/  @P2 F2FP.F16.F32.PACK_AB R205, RZ, R205 ;  /* 0x000000cdffcd223e */ /* 0x000fe200000000ff */
[----:B------:R-:W-:Y:S01]  /*30e0*/  @P5 FADD.FTZ R209, R187, R209 ;  /* 0x000000d1bbd15221 */ /* 0x000fe20000010000 */
[C---:B------:R-:W-:Y:S01]  /*30f0*/  SEL R202, R208.reuse, R202, P4 ;  /* 0x000000cad0ca7207 */ /* 0x040fe20002000000 */
[----:B------:R-:W-:Y:S01]  /*3100*/  FMUL.FTZ R208, R208, UR17 ;  /* 0x00000011d0d07c20 */ /* 0x000fe20008410000 */
[----:B------:R-:W-:Y:S02]  /*3110*/  @P2 PRMT R198, R205, 0x7610, R198 ;  /* 0x00007610cdc62816 */ /* 0x000fe400000000c6 */
[----:B------:R-:W-:Y:S02]  /*3120*/  MOV R205, R12 ;  /* 0x0000000c00cd7202 */ /* 0x000fe40000000f00 */
[----:B------:R-:W-:Y:S02]  /*3130*/  SEL R203, R209, R203, P4 ;  /* 0x000000cbd1cb7207 */ /* 0x000fe40002000000 */
        /* <DEDUP_REMOVED lines=10> */
[----:B------:R-:W-:Y:S02]  /*31e0*/  @P2 PRMT R198, R198, 0x5410, R205 ;  /* 0x00005410c6c62816 */ /* 0x000fe400000000cd */
        /* <DEDUP_REMOVED lines=38> */
.L_x_2253:
[----:B------:R-:W-:Y:S05]  /*3450*/  BSYNC B0 ;  /* 0x0000000000007941 */ /* 0x000fea0003800000 */
.L_x_2252:
        /* <DEDUP_REMOVED lines=33> */
[----:B------:R-:W-:Y:S02]  /*3670*/  @P2 F2FP.F16.F32.PACK_AB R204, RZ, R204 ;  /* 0x000000ccffcc223e */ /* 0x000fe400000000ff */
[----:B------:R-:W-:Y:S01]  /*3680*/  @P2 FSEL R206, R207, RZ, P3 ;  /* 0x000000ffcfce2208 */ /* 0x000fe20001800000 */
[----:B----4-:R-:W-:Y:S01]  /*3690*/  FADD.FTZ R205, R209, -R205 ;  /* 0x800000cdd1cd7221 */ /* 0x010fe20000010000 */
[----:B------:R-:W-:Y:S01]  /*36a0*/  FFMA.FTZ R209, R222, R211, R212 ;  /* 0x000000d3ded17223 */ /* 0x000fe200000100d4 */
[----:B------:R-:W-:-:S02]  /*36b0*/  @P2 PRMT R196, R204, 0x7610, R196 ;  /* 0x00007610ccc42816 */ /* 0x000fc400000000c4 */
[----:B------:R-:W-:Y:S01]  /*36c0*/  FMUL.FTZ R205, R2, R205 ;  /* 0x000000cd02cd7220 */ /* 0x000fe20000410000 */
[----:B------:R-:W-:Y:S01]  /*36d0*/  @P2 LOP3.LUT P3, RZ, R20, 0xff0000, RZ, 0xc0, !PT ;  /* 0x00ff000014ff2812 */ /* 0x000fe2000786c0ff */
[----:B------:R-:W-:Y:S01]  /*36e0*/  FADD.FTZ R209, R251, -R209 ;  /* 0x800000d1fbd17221 */ /* 0x000fe20000010000 */
[----:B------:R-:W-:Y:S01]  /*36f0*/  @P2 F2FP.F16.F32.PACK_AB R206, RZ, R206 ;  /* 0x000000ceffce223e */ /* 0x000fe200000000ff */
        /* <DEDUP_REMOVED lines=8> */
[----:B------:R-:W-:Y:S02]  /*3780*/  @P2 F2FP.F16.F32.PACK_AB R205, RZ, R205 ;  /* 0x000000cdffcd223e */ /* 0x000fe400000000ff */
[----:B------:R-:W-:Y:S02]  /*3790*/  SEL R195, R209, R195, P4 ;  /* 0x000000c3d1c37207 */ /* 0x000fe40002000000 */
[----:B------:R-:W-:Y:S01]  /*37a0*/  @P2 PRMT R197, R205, 0x7610, R197 ;  /* 0x00007610cdc52816 */ /* 0x000fe200000000c5 */
[----:B------:R-:W-:-:S05]  /*37b0*/  FMUL.FTZ R205, R209, UR17 ;  /* 0x00000011d1cd7c20 */ /* 0x000fca0008410000 */
        /* <DEDUP_REMOVED lines=46> */
[----:B------:R-:W-:Y:S02]  /*3aa0*/  @P2 F2FP.F16.F32.PACK_AB R213, RZ, R213 ;  /* 0x000000d5ffd5223e */ /* 0x000fe400000000ff */
[----:B------:R-:W-:Y:S02]  /*3ab0*/  FSEL R210, R210, RZ, P5 ;  /* 0x000000ffd2d27208 */ /* 0x000fe40002800000 */
[----:B------:R-:W-:-:S02]  /*3ac0*/  @P2 PRMT R199, R213, 0x7610, R199 ;  /* 0x00007610d5c72816 */ /* 0x000fc400000000c7 */
        /* <DEDUP_REMOVED lines=13> */
[C---:B------:R-:W-:Y:S02]  /*3ba0*/  FSEL R207, R2.reuse, RZ, P3 ;  /* 0x000000ff02cf7208 */ /* 0x040fe40001800000 */
[----:B------:R-:W-:Y:S02]  /*3bb0*/  @P2 LOP3.LUT P3, RZ, R21, 0xff000000, RZ, 0xc0, !PT ;  /* 0xff00000015ff2812 */ /* 0x000fe4000786c0ff */
[----:B------:R-:W-:Y:S01]  /*3bc0*/  F2FP.F16.F32.PACK_AB R207, R207, R209 ;  /* 0x000000d1cfcf723e */ /* 0x000fe200000000ff */
[C---:B0-----:R-:W-:Y:S01]  /*3bd0*/  IMAD.WIDE.U32 R208, R3.reuse, 0x10, R210 ;  /* 0x0000001003d07825 */ /* 0x041fe200078e00d2 */
[----:B------:R-:W-:Y:S02]  /*3be0*/  @P2 FSEL R210, R2, RZ, P3 ;  /* 0x000000ff02d22208 */ /* 0x000fe40001800000 */
[C---:B------:R-:W-:Y:S02]  /*3bf0*/  @P2 LEA R2, P3, R3.reuse, UR14, 0x4 ;  /* 0x0000000e03022c11 */ /* 0x040fe4000f8620ff */
[----:B------:R-:W-:Y:S01]  /*3c00*/  @P2 F2FP.F16.F32.PACK_AB R210, RZ, R210 ;  /* 0x000000d2ffd2223e */ /* 0x000fe200000000ff */
[----:B------:R0:W-:Y:S01]  /*3c10*/  STG.E.128 desc[UR4][R208.64], R204 ;  /* 0x000000ccd0007986 */ /* 0x0001e2000c101d04 */
[----:B------:R-:W-:-:S02]  /*3c20*/  @P2 LEA.HI.X R3, R3, UR15, RZ, 0x4, P3 ;  /* 0x0000000f03032c11 */ /* 0x000fc400098f24ff */
[----:B------:R-:W-:-:S05]  /*3c30*/  @P2 PRMT R199, R199, 0x5410, R210 ;  /* 0x00005410c7c72816 */ /* 0x000fca00000000d2 */
[----:B------:R0:W-:Y:S02]  /*3c40*/  @P2 STG.E.128 desc[UR4][R2.64], R196 ;  /* 0x000000c402002986 */ /* 0x0001e4000c101d04 */
.L_x_2255:
[----:B------:R-:W-:Y:S05]  /*3c50*/  BSYNC B0 ;  /* 0x0000000000007941 */ /* 0x000fea0003800000 */
.L_x_2254:
[----:B------:R-:W-:Y:S02]  /*3c60*/  IADD3 R0, R0, UR18, RZ ;  /* 0x0000001200007c10 */ /* 0x000fe4000fffe0ff */
[----:B0-----:R-:W-:Y:S02]  /*3c70*/  SEL R206, RZ, 0x1, P1 ;  /* 0x00000001ffce7807 */ /* 0x001fe40000800000 */
[----:B------:R-:W-:-:S13]  /*3c80*/  ISETP.GE.AND P2, PT, R0, UR19, PT ;  /* 0x0000001300007c0c */ /* 0x000fda000bf46270 */
[----:B------:R-:W-:Y:S05]  /*3c90*/  @!P2 BRA `(.L_x_2256) ;  /* 0xffffffc8008ca947 */ /* 0x000fea000383ffff */
.L_x_2242:
        /* <DEDUP_REMOVED lines=28> */
.L_x_2258:
[----:B------:R-:W-:Y:S05]  /*3e60*/  BSYNC B0 ;  /* 0x0000000000007941 */ /* 0x000fea0003800000 */
.L_x_2257:
        /* <DEDUP_REMOVED lines=19> */
.L_x_2260:
[----:B------:R-:W-:Y:S05]  /*3fa0*/  BSYNC B0 ;  /* 0x0000000000007941 */ /* 0x000fea0003800000 */
.L_x_2259:
        /* <DEDUP_REMOVED lines=20> */
.L_x_2249:
[----:B------:R-:W-:Y:S01]  /*40f0*/  HFMA2.MMA R204, -RZ, RZ, 0, 9.5367431640625e-07 ;  /* 0x00000010ffcc7435 */ /* 0x000fe200000001ff */
[----:B------:R-:W-:Y:S02]  /*4100*/  MOV R208, R234 ;  /* 0x000000ea00d07202 */ /* 0x000fe40000000f00 */
[----:B------:R-:W-:Y:S02]  /*4110*/  MOV R205, 0x1f ;  /* 0x0000001f00cd7802 */ /* 0x000fe40000000f00 */
[----:B------:R-:W-:-:S07]  /*4120*/  MOV R207, 0xffffffff ;  /* 0xffffffff00cf7802 */ /* 0x000fce0000000f00 */
[----:B-----5:R-:W-:Y:S05]  /*4130*/  WARPSYNC.COLLECTIVE R207, `(.L_x_2261) ;  /* 0x00000000cf087348 */ /* 0x020fea0003c00000 */
[----:B------:R0:W1:Y:S02]  /*4140*/  SHFL.DOWN P3, R211, R208, R204, R205 ;  /* 0x080000ccd0d37389 */ /* 0x00006400000600cd */
[----:B01---5:R-:W-:Y:S01]  /*4150*/  ENDCOLLECTIVE ;  /* 0x000000000000791b */ /* 0x023fe20003800000 */
.L_x_2261:
[----:B------:R-:W-:Y:S01]  /*4160*/  MOV R208, R236 ;  /* 0x000000ec00d07202 */ /* 0x000fe20000000f00 */
[----:B------:R-:W-:-:S07]  /*4170*/  FADD.FTZ R234, R211, R234 ;  /* 0x000000ead3ea7221 */ /* 0x000fce0000010000 */
[----:B------:R-:W-:Y:S05]  /*4180*/  WARPSYNC.COLLECTIVE R207, `(.L_x_2262) ;  /* 0x00000000cf087348 */ /* 0x000fea0003c00000 */
[----:B------:R0:W1:Y:S02]  /*4190*/  SHFL.DOWN P3, R211, R208, R204, R205 ;  /* 0x080000ccd0d37389 */ /* 0x00006400000600cd */
[----:B01----:R-:W-:Y:S01]  /*41a0*/  ENDCOLLECTIVE ;  /* 0x000000000000791b */ /* 0x003fe20003800000 */
.L_x_2262:
[----:B------:R-:W-:Y:S01]  /*41b0*/  HFMA2.MMA R204, -RZ, RZ, 0, 4.76837158203125e-07 ;  /* 0x00000008ffcc7435 */ /* 0x000fe200000001ff */
[----:B------:R-:W-:Y:S01]  /*41c0*/  MOV R208, R234 ;  /* 0x000000ea00d07202 */ /* 0x000fe20000000f00 */
[----:B------:R-:W-:-:S09]  /*41d0*/  FADD.FTZ R236, R211, R236 ;  /* 0x000000ecd3ec7221 */ /* 0x000fd20000010000 */
[----:B------:R-:W-:Y:S05]  /*41e0*/  WARPSYNC.COLLECTIVE R207, `(.L_x_2263) ;  /* 0x00000000cf087348 */ /* 0x000fea0003c00000 */
[----:B------:R0:W1:Y:S02]  /*41f0*/  SHFL.DOWN P3, R211, R208, R204, R205 ;  /* 0x080000ccd0d37389 */ /* 0x00006400000600cd */
[----:B01----:R-:W-:Y:S01]  /*4200*/  ENDCOLLECTIVE ;  /* 0x000000000000791b */ /* 0x003fe20003800000 */
.L_x_2263:
[----:B------:R-:W-:Y:S01]  /*4210*/  MOV R208, R236 ;  /* 0x000000ec00d07202 */ /* 0x000fe20000000f00 */
[----:B------:R-:W-:-:S07]  /*4220*/  FADD.FTZ R234, R234, R211 ;  /* 0x000000d3eaea7221 */ /* 0x000fce0000010000 */
[----:B------:R-:W-:Y:S05]  /*4230*/  WARPSYNC.COLLECTIVE R207, `(.L_x_2264) ;  /* 0x00000000cf087348 */ /* 0x000fea0003c00000 */
[----:B------:R0:W1:Y:S02]  /*4240*/  SHFL.DOWN P3, R211, R208, R204, R205 ;  /* 0x080000ccd0d37389 */ /* 0x00006400000600cd */
[----:B01----:R-:W-:Y:S01]  /*4250*/  ENDCOLLECTIVE ;  /* 0x000000000000791b */ /* 0x003fe20003800000 */
.L_x_2264:
[----:B------:R-:W-:Y:S01]  /*4260*/  HFMA2.MMA R204, -RZ, RZ, 0, 2.384185791015625e-07 ;  /* 0x00000004ffcc7435 */ /* 0x000fe200000001ff */
[----:B------:R-:W-:Y:S01]  /*4270*/  MOV R208, R234 ;  /* 0x000000ea00d07202 */ /* 0x000fe20000000f00 */
[----:B------:R-:W-:-:S09]  /*4280*/  FADD.FTZ R236, R236, R211 ;  /* 0x000000d3ecec7221 */ /* 0x000fd20000010000 */
[----:B------:R-:W-:Y:S05]  /*4290*/  WARPSYNC.COLLECTIVE R207, `(.L_x_2265) ;  /* 0x00000000cf087348 */ /* 0x000fea0003c00000 */
[----:B------:R0:W1:Y:S02]  /*42a0*/  SHFL.DOWN P3, R211, R208, R204, R205 ;  /* 0x080000ccd0d37389 */ /* 0x00006400000600cd */
[----:B01----:R-:W-:Y:S01]  /*42b0*/  ENDCOLLECTIVE ;  /* 0x000000000000791b */ /* 0x003fe20003800000 */
.L_x_2265:
[----:B------:R-:W-:Y:S02]  /*42c0*/  MOV R208, R236 ;  /* 0x000000ec00d07202 */ /* 0x000fe40000000f00 */
[----:B------:R-:W-:-:S07]  /*42d0*/  MOV R210, R211 ;  /* 0x000000d300d27202 */ /* 0x000fce0000000f00 */
[----:B------:R-:W-:Y:S05]  /*42e0*/  WARPSYNC.COLLECTIVE R207, `(.L_x_2266) ;  /* 0x00000000cf087348 */ /* 0x000fea0003c00000 */
[----:B------:R0:W1:Y:S02]  /*42f0*/  SHFL.DOWN P3, R211, R208, R204, R205 ;  /* 0x080000ccd0d37389 */ /* 0x00006400000600cd */
[----:B01----:R-:W-:Y:S01]  /*4300*/  ENDCOLLECTIVE ;  /* 0x000000000000791b */ /* 0x003fe20003800000 */
.L_x_2266:
[----:B------:R-:W-:Y:S01]  /*4310*/  FADD.FTZ R210, R234, R210 ;  /* 0x000000d2ead27221 */ /* 0x000fe20000010000 */
[----:B------:R-:W-:-:S04]  /*4320*/  HFMA2.MMA R204, -RZ, RZ, 0, 1.1920928955078125e-07 ;  /* 0x00000002ffcc7435 */ /* 0x000fc800000001ff */
[----:B------:R-:W-:Y:S02]  /*4330*/  MOV R208, R210 ;  /* 0x000000d200d07202 */ /* 0x000fe40000000f00 */
[----:B------:R-:W-:-:S07]  /*4340*/  MOV R209, R211 ;  /* 0x000000d300d17202 */ /* 0x000fce0000000f00 */
[----:B------:R-:W-:Y:S05]  /*4350*/  WARPSYNC.COLLECTIVE R207, `(.L_x_2267) ;  /* 0x00000000cf087348 */ /* 0x000fea0003c00000 */
[----:B------:R0:W1:Y:S02]  /*4360*/  SHFL.DOWN P3, R211, R208, R204, R205 ;  /* 0x080000ccd0d37389 */ /* 0x00006400000600cd */
[----:B01----:R-:W-:Y:S01]  /*4370*/  ENDCOLLECTIVE ;  /* 0x000000000000791b */ /* 0x003fe20003800000 */
.L_x_2267:
[----:B------:R-:W-:-:S05]  /*4380*/  FADD.FTZ R209, R236, R209 ;  /* 0x000000d1ecd17221 */ /* 0x000fca0000010000 */
[----:B------:R-:W-:Y:S01]  /*4390*/  MOV R208, R209 ;  /* 0x000000d100d07202 */ /* 0x000fe20000000f00 */
[----:B------:R-:W-:-:S07]  /*43a0*/  FADD.FTZ R210, R210, R211 ;  /* 0x000000d3d2d27221 */ /* 0x000fce0000010000 */
[----:B------:R-:W-:Y:S05]  /*43b0*/  WARPSYNC.COLLECTIVE R207, `(.L_x_2268) ;  /* 0x00000000cf087348 */ /* 0x000fea0003c00000 */
[----:B------:R0:W1:Y:S02]  /*43c0*/  SHFL.DOWN P3, R211, R208, R204, R205 ;  /* 0x080000ccd0d37389 */ /* 0x00006400000600cd */
[----:B01----:R-:W-:Y:S01]  /*43d0*/  ENDCOLLECTIVE ;  /* 0x000000000000791b */ /* 0x003fe20003800000 */
.L_x_2268:
[----:B------:R-:W-:Y:S01]  /*43e0*/  HFMA2.MMA R204, -RZ, RZ, 0, 5.9604644775390625e-08 ;  /* 0x00000001ffcc7435 */ /* 0x000fe200000001ff */
[----:B------:R-:W-:Y:S01]  /*43f0*/  MOV R208, R210 ;  /* 0x000000d200d07202 */ /* 0x000fe20000000f00 */
[----:B------:R-:W-:-:S09]  /*4400*/  FADD.FTZ R209, R209, R211 ;  /* 0x000000d3d1d17221 */ /* 0x000fd20000010000 */
[----:B------:R-:W-:Y:S05]  /*4410*/  WARPSYNC.COLLECTIVE R207, `(.L_x_2269) ;  /* 0x00000000cf087348 */ /* 0x000fea0003c00000 */
[----:B------:R0:W1:Y:S02]  /*4420*/  SHFL.DOWN P3, R211, R208, R204, R205 ;  /* 0x080000ccd0d37389 */ /* 0x00006400000600cd */
[----:B01----:R-:W-:Y:S01]  /*4430*/  ENDCOLLECTIVE ;  /* 0x000000000000791b */ /* 0x003fe20003800000 */
.L_x_2269:
[----:B------:R-:W-:Y:S02]  /*4440*/  MOV R208, R209 ;  /* 0x000000d100d07202 */ /* 0x000fe40000000f00 */
[----:B------:R-:W-:-:S07]  /*4450*/  MOV R212, R211 ;  /* 0x000000d300d47202 */ /* 0x000fce0000000f00 */
[----:B------:R-:W-:Y:S05]  /*4460*/  WARPSYNC.COLLECTIVE R207, `(.L_x_2270) ;  /* 0x00000000cf087348 */ /* 0x000fea0003c00000 */
[----:B------:R0:W1:Y:S02]  /*4470*/  SHFL.DOWN P3, R211, R208, R204, R205 ;  /* 0x080000ccd0d37389 */ /* 0x00006400000600cd */
[----:B01----:R-:W-:Y:S01]  /*4480*/  ENDCOLLECTIVE ;  /* 0x000000000000791b */ /* 0x003fe20003800000 */
.L_x_2270:
[----:B------:R-:W-:Y:S01]  /*4490*/  MOV R205, R211 ;  /* 0x000000d300cd7202 */ /* 0x000fe20000000f00 */
[----:B------:R-:W-:Y:S06]  /*44a0*/  BRA `(.L_x_2271) ;  /* 0xffffffdc00887947 */ /* 0x000fec000383ffff */
.L_x_2272:
        /* <DEDUP_REMOVED lines=13> */
.L_x_3302:


//--------------------- .text._ZN10layer_norm31ln_parallel_residual_bwd_kernelINS_13Kernel_traitsIf6__halffS2_fjLj3072ELj1ELj1ELj4ELj16ENS_18Kernel_traits_baseILj3072EfS2_fS2_fjLj128EEEEELb1ELb0ELb1EEEvNS_9BwdParamsE --------------------------
	.section	.text._ZN10layer_norm31ln_parallel_residual_bwd_kernelINS_13Kernel_traitsIf6__halffS2_fjLj3072ELj1ELj1ELj4ELj16ENS_18Kernel_traits_baseILj3072EfS2_fS2_fjLj128EEEEELb1ELb0ELb1EEEvNS_9BwdParamsE,"ax",@progbits
	.align	128
        .global         _ZN10layer_norm31ln_parallel_residual_bwd_kernelINS_13Kernel_traitsIf6__halffS2_fjLj3072ELj1ELj1ELj4ELj16ENS_18Kernel_traits_baseILj3072EfS2_fS2_fjLj128EEEEELb1ELb0ELb1EEEvNS_9BwdParamsE
        .type           _ZN10layer_norm31ln_parallel_residual_bwd_kernelINS_13Kernel_traitsIf6__halffS2_fjLj3072ELj1ELj1ELj4ELj16ENS_18Kernel_traits_baseILj3072EfS2_fS2_fjLj128EEEEELb1ELb0ELb1EEEvNS_9BwdParamsE,@function
        .size           _ZN10layer_norm31ln_parallel_residual_bwd_kernelINS_13Kernel_traitsIf6__halffS2_fjLj3072ELj1ELj1ELj4ELj16ENS_18Kernel_traits_baseILj3072EfS2_fS2_fjLj128EEEEELb1ELb0ELb1EEEvNS_9BwdParamsE,(.L_x_3303 - _ZN10layer_norm31ln_parallel_residual_bwd_kernelINS_13Kernel_traitsIf6__halffS2_fjLj3072ELj1ELj1ELj4ELj16ENS_18Kernel_traits_baseILj3072EfS2_fS2_fjLj128EEEEELb1ELb0ELb1EEEvNS_9BwdParamsE)
        .other          _ZN10layer_norm31ln_parallel_residual_bwd_kernelINS_13Kernel_traitsIf6__halffS2_fjLj3072ELj1ELj1ELj4ELj16ENS_18Kernel_traits_baseILj3072EfS2_fS2_fjLj128EEEEELb1ELb0ELb1EEEvNS_9BwdParamsE,@"STO_CUDA_ENTRY STV_DEFAULT"
_ZN10layer_norm31ln_parallel_residual_bwd_kernelINS_13Kernel_traitsIf6__halffS2_fjLj3072ELj1ELj1ELj4ELj16ENS_18Kernel_traits_baseILj3072EfS2_fS2_fjLj128EEEEELb1ELb0ELb1EEEvNS_9BwdParamsE:
.text._ZN10layer_norm31ln_parallel_residual_bwd_kernelINS_13Kernel_traitsIf6__halffS2_fjLj3072ELj1ELj1ELj4ELj16ENS_18Kernel_traits_baseILj3072EfS2_fS2_fjLj128EEEEELb1ELb0ELb1EEEvNS_9BwdParamsE:
        /* <DEDUP_REMOVED lines=66> */
.L_x_2273:
        /* <DEDUP_REMOVED lines=11> */
[----:B------:R-:W-:Y:S01]  /*04d0*/  ULDC.64 UR6, c[0x0][0x2c8] ;  /* 0x0000b20000067ab9 */ /* 0x000fe20000000a00 */
[----:B------:R-:W-:Y:S01]  /*04e0*/  IADD3.X R5, RZ, UR9, RZ, P1, !PT ;  /* 0x00000009ff057c10 */ /* 0x000fe20008ffe4ff */
        /* <DEDUP_REMOVED lines=11> */
[----:B------:R-:W-:Y:S02]  /*05a0*/  HFMA2.MMA R239, -RZ, RZ, 0, 0 ;  /* 0x00000000ffef7435 */ /* 0x000fe400000001ff */
[----:B------:R-:W-:Y:S01]  /*05b0*/  HFMA2.MMA R227, -RZ, RZ, 0, 0 ;  /* 0x00000000ffe37435 */ /* 0x000fe200000001ff */
[----:B------:R-:W5:Y:S01]  /*05c0*/  LDG.E.128 R72, desc[UR4][R2.64+0x10] ;  /* 0x0000100402487981 */ /* 0x000f62000c1e1d00 */
[----:B------:R-:W-:Y:S01]  /*05d0*/  HFMA2.MMA R199, -RZ, RZ, 0, 0 ;  /* 0x00000000ffc77435 */ /* 0x000fe200000001ff */
[----:B------:R-:W-:Y:S02]  /*05e0*/  ISETP.NE.AND.EX P0, PT, RZ, UR7, PT, P0 ;  /* 0x00000007ff007c0c */ /* 0x000fe4000bf05300 */
        /* <DEDUP_REMOVED lines=22> */
[----:B------:R-:W-:Y:S02]  /*0750*/  MOV R228, RZ ;  /* 0x000000ff00e47202 */ /* 0x000fe40000000f00 */
        /* <DEDUP_REMOVED lines=12> */
[----:B------:R-:W-:Y:S02]  /*0820*/  MOV R201, RZ ;  /* 0x000000ff00c97202 */ /* 0x000fe40000000f00 */
        /* <DEDUP_REMOVED lines=14> */
[----:B-1----:R-:W-:Y:S02]  /*0910*/  CS2R R4, SRZ ;  /* 0x0000000000047805 */ /* 0x002fe4000001ff00 */
[----:B------:R-:W-:Y:S02]  /*0920*/  CS2R R2, SRZ ;  /* 0x0000000000027805 */ /* 0x000fe4000001ff00 */
[----:B0-----:R-:W-:-:S07]  /*0930*/  MOV R0, RZ ;  /* 0x000000ff00007202 */ /* 0x001fce0000000f00 */
.L_x_2276:
[----:B------:R-:W0:Y:S01]  /*0940*/  S2R R229, SR_TID.X ;  /* 0x0000000000e57919 */ /* 0x000e220000002100 */
[----:B------:R-:W1:Y:S01]  /*0950*/  LDC.64 R220, c[0x0][0x250] ;  /* 0x00009400ffdc7b82 */ /* 0x000e620000000a00 */
[----:B--2---:R-:W-:Y:S01]  /*0960*/  IMAD R116, R195, UR10, RZ ;  /* 0x0000000ac3747c24 */ /* 0x004fe2000f8e02ff */
[----:B------:R-:W2:Y:S06]  /*0970*/  LDL.LU R230, [R1] ;  /* 0x0000000001e67983 */ /* 0x000eac0000300800 */
[----:B------:R-:W3:Y:S08]  /*0980*/  LDC.64 R160, c[0x0][0x238] ;  /* 0x00008e00ffa07b82 */ /* 0x000ef00000000a00 */
[----:B------:R-:W4:Y:S01]  /*0990*/  LDC.64 R152, c[0x0][0x2c0] ;  /* 0x0000b000ff987b82 */ /* 0x000f220000000a00 */
[----:B------:R-:W-:Y:S01]  /*09a0*/  SHF.R.S32.HI R117, RZ, 0x1f, R116 ;  /* 0x0000001fff757819 */ /* 0x000fe20000011474 */
[----:B------:R-:W2:Y:S03]  /*09b0*/  LDL.LU R232, [R1+0x8] ;  /* 0x0000080001e87983 */ /* 0x000ea60000300800 */
[----:B------:R-:W-:Y:S01]  /*09c0*/  LEA.HI R117, R117, R116, RZ, 0x3 ;  /* 0x0000007475757211 */ /* 0x000fe200078f18ff */
[----:B------:R-:W2:Y:S02]  /*09d0*/  LDL.LU R231, [R1+0x4] ;  /* 0x0000040001e77983 */ /* 0x000ea40000300800 */
[----:B------:R-:W4:Y:S01]  /*09e0*/  LDC.64 R126, c[0x0][0x258] ;  /* 0x00009600ff7e7b82 */ /* 0x000f220000000a00 */
[----:B-1----:R-:W-:Y:S01]  /*09f0*/  IMAD.WIDE R220, R195, 0x4, R220 ;  /* 0x00000004c3dc7825 */ /* 0x002fe200078e02dc */
[----:B0-----:R-:W-:-:S06]  /*0a00*/  LOP3.LUT R198, R229, 0x7f, RZ, 0xc0, !PT ;  /* 0x0000007fe5c67812 */ /* 0x001fcc00078ec0ff */
[----:B------:R-:W0:Y:S01]  /*0a10*/  LDC.64 R158, c[0x0][0x2b8] ;  /* 0x0000ae00ff9e7b82 */ /* 0x000e220000000a00 */
[----:B------:R-:W2:Y:S01]  /*0a20*/  LDG.E R220, desc[UR4][R220.64] ;  /* 0x00000004dcdc7981 */ /* 0x000ea2000c1e1900 */
[----:B------:R-:W-:-:S05]  /*0a30*/  LEA.HI.SX32 R198, R117, R198, 0x1d ;  /* 0x000000c675c67211 */ /* 0x000fca00078feaff */
[C---:B---3--:R-:W-:Y:S01]  /*0a40*/  IMAD.WIDE.U32 R128, R198.reuse, 0x20, R160 ;  /* 0x00000020c6807825 */ /* 0x048fe200078e00a0 */
[----:B------:R-:W-:Y:S01]  /*0a50*/  ISETP.NE.U32.AND P2, PT, RZ, UR14, PT ;  /* 0x0000000eff007c0c */ /* 0x000fe2000bf45070 */
[----:B------:R-:W1:Y:S02]  /*0a60*/  @P0 LDC.64 R212, c[0x0][0x2c8] ;  /* 0x0000b200ffd40b82 */ /* 0x000e640000000a00 */
[C---:B----4-:R-:W-:Y:S01]  /*0a70*/  IMAD.WIDE.U32 R120, R198.reuse, 0x10, R152 ;  /* 0x00000010c6787825 */ /* 0x050fe200078e0098 */
[----:B------:R-:W3:Y:S03]  /*0a80*/  LDG.E.128 R116, desc[UR4][R128.64] ;  /* 0x0000000480747981 */ /* 0x000ee6000c1e1d00 */
[----:B------:R-:W-:Y:S02]  /*0a90*/  IMAD.WIDE R126, R195, 0x4, R126 ;  /* 0x00000004c37e7825 */ /* 0x000fe400078e027e */
[----:B------:R-:W4:Y:S01]  /*0aa0*/  LDG.E.128 R120, desc[UR4][R120.64] ;  /* 0x0000000478787981 */ /* 0x000f22000c1e1d00 */
[----:B------:R-:W1:Y:S03]  /*0ab0*/  @P0 LDC.64 R214, c[0x0][0x2c8] ;  /* 0x0000b200ffd60b82 */ /* 0x000e660000000a00 */
[----:B------:R-:W4:Y:S01]  /*0ac0*/  LDG.E R200, desc[UR4][R126.64] ;  /* 0x000000047ec87981 */ /* 0x000f22000c1e1900 */
[----:B0-----:R-:W-:-:S03]  /*0ad0*/  IMAD.WIDE.U32 R124, R198, 0x10, R158 ;  /* 0x00000010c67c7825 */ /* 0x001fc600078e009e */
[----:B------:R-:W4:Y:S01]  /*0ae0*/  LDG.E.128 R128, desc[UR4][R128.64+0x10] ;  /* 0x0000100480807981 */ /* 0x000f22000c1e1d00 */
[----:B------:R-:W0:Y:S03]  /*0af0*/  @P0 LDC.64 R218, c[0x0][0x2c8] ;  /* 0x0000b200ffda0b82 */ /* 0x000e260000000a00 */
[----:B------:R-:W3:Y:S01]  /*0b00*/  LDG.E.128 R124, desc[UR4][R124.64] ;  /* 0x000000047c7c7981 */ /* 0x000ee2000c1e1d00 */
[----:B------:R-:W-:-:S05]  /*0b10*/  IADD3 R197, R198, 0x80, RZ ;  /* 0x00000080c6c57810 */ /* 0x000fca0007ffe0ff */
[----:B------:R-:W-:-:S06]  /*0b20*/  IMAD.WIDE.U32 R136, R197, 0x10, R152 ;  /* 0x00000010c5887825 */ /* 0x000fcc00078e0098 */
[----:B------:R-:W4:Y:S01]  /*0b30*/  LDG.E.128 R136, desc[UR4][R136.64] ;  /* 0x0000000488887981 */ /* 0x000f22000c1e1d00 */
[----:B------:R-:W-:-:S13]  /*0b40*/  ISETP.NE.AND.EX P2, PT, RZ, UR15, PT, P2 ;  /* 0x0000000fff007c0c */ /* 0x000fda000bf45320 */
[----:B------:R-:W1:Y:S01]  /*0b50*/  @P2 LDC.64 R162, c[0x0][0x248] ;  /* 0x00009200ffa22b82 */ /* 0x000e620000000a00 */
[----:B------:R-:W-:Y:S02]  /*0b60*/  IADD3 R196, R198, 0x100, RZ ;  /* 0x00000100c6c47810 */ /* 0x000fe40007ffe0ff */
[----:B------:R-:W-:Y:S02]  /*0b70*/  ISETP.NE.AND P4, PT, RZ, UR11, PT ;  /* 0x0000000bff007c0c */ /* 0x000fe4000bf85270 */
[----:B------:R-:W-:Y:S01]  /*0b80*/  LOP3.LUT P1, RZ, R217, 0xff, RZ, 0xc0, !PT ;  /* 0x000000ffd9ff7812 */ /* 0x000fe2000782c0ff */
[C---:B------:R-:W-:Y:S02]  /*0b90*/  IMAD.WIDE.U32 R144, R197.reuse, 0x20, R160 ;  /* 0x00000020c5907825 */ /* 0x040fe400078e00a0 */
[----:B------:R-:W4:Y:S02]  /*0ba0*/  @P2 LDC.64 R148, c[0x0][0x248] ;  /* 0x00009200ff942b82 */ /* 0x000f240000000a00 */
[----:B------:R-:W-:Y:S01]  /*0bb0*/  IMAD.WIDE.U32 R140, R197, 0x10, R158 ;  /* 0x00000010c58c7825 */ /* 0x000fe200078e009e */
[----:B------:R-:W4:Y:S05]  /*0bc0*/  LDG.E.128 R132, desc[UR4][R144.64] ;  /* 0x0000000490847981 */ /* 0x000f2a000c1e1d00 */
[----:B------:R-:W4:Y:S01]  /*0bd0*/  LDG.E.128 R140, desc[UR4][R140.64] ;  /* 0x000000048c8c7981 */ /* 0x000f22000c1e1d00 */
[----:B------:R-:W4:Y:S03]  /*0be0*/  @P2 LDC.64 R156, c[0x0][0x248] ;  /* 0x00009200ff9c2b82 */ /* 0x000f260000000a00 */
[----:B------:R-:W4:Y:S01]  /*0bf0*/  LDG.E.128 R144, desc[UR4][R144.64+0x10] ;  /* 0x0000100490907981 */ /* 0x000f22000c1e1d00 */
[----:B-1----:R-:W-:-:S05]  /*0c00*/  @P2 IMAD.WIDE.U32 R162, R196, 0x8, R162 ;  /* 0x00000008c4a22825 */ /* 0x002fca00078e00a2 */
[----:B-----5:R1:W5:Y:S02]  /*0c10*/  @P2 LDG.E.64 R176, desc[UR4][R162.64] ;  /* 0x00000004a2b02981 */ /* 0x020364000c1e1b00 */
[----:B-1----:R-:W-:-:S05]  /*0c20*/  @P0 IMAD.WIDE.U32 R162, R198, 0x20, R212 ;  /* 0x00000020c6a20825 */ /* 0x002fca00078e00d4 */
[----:B------:R-:W5:Y:S04]  /*0c30*/  @P0 LDG.E.128 R80, desc[UR4][R162.64] ;  /* 0x00000004a2500981 */ /* 0x000f68000c1e1d00 */
[----:B------:R1:W5:Y:S02]  /*0c40*/  @P0 LDG.E.128 R84, desc[UR4][R162.64+0x10] ;  /* 0x00001004a2540981 */ /* 0x000364000c1e1d00 */
[----:B-1----:R-:W-:-:S05]  /*0c50*/  @P0 IMAD.WIDE.U32 R162, R197, 0x20, R214 ;  /* 0x00000020c5a20825 */ /* 0x002fca00078e00d6 */
[----:B------:R-:W5:Y:S04]  /*0c60*/  @P0 LDG.E.128 R88, desc[UR4][R162.64] ;  /* 0x00000004a2580981 */ /* 0x000f68000c1e1d00 */
[----:B------:R0:W5:Y:S02]  /*0c70*/  @P0 LDG.E.128 R92, desc[UR4][R162.64+0x10] ;  /* 0x00001004a25c0981 */ /* 0x000164000c1e1d00 */
[----:B0-----:R-:W-:Y:S01]  /*0c80*/  @P0 IMAD.WIDE.U32 R162, R196, 0x20, R218 ;  /* 0x00000020c4a20825 */ /* 0x001fe200078e00da */
[----:B--2---:R-:W-:-:S03]  /*0c90*/  FSEL R222, R220, RZ, !P4 ;  /* 0x000000ffdcde7208 */ /* 0x004fc60006000000 */
[----:B---3--:R-:W-:Y:S02]  /*0ca0*/  HADD2.F32 R217, -RZ, R125.H0_H0 ;  /* 0x2000007dffd97230 */ /* 0x008fe40000004100 */
[----:B------:R-:W-:Y:S01]  /*0cb0*/  FADD.FTZ R213, R116, -R222 ;  /* 0x800000de74d57221 */ /* 0x000fe20000010000 */
[----:B----4-:R-:W-:Y:S01]  /*0cc0*/  HADD2.F32 R215, -RZ, R120.H0_H0 ;  /* 0x20000078ffd77230 */ /* 0x010fe20000004100 */
[----:B------:R-:W5:Y:S02]  /*0cd0*/  @P0 LDG.E.128 R96, desc[UR4][R162.64] ;  /* 0x00000004a2600981 */ /* 0x000f64000c1e1d00 */
[----:B------:R-:W-:Y:S01]  /*0ce0*/  FMUL.FTZ R212, R200, R213 ;  /* 0x000000d5c8d47220 */ /* 0x000fe20000410000 */
[----:B------:R-:W-:Y:S02]  /*0cf0*/  HADD2.F32 R213, -RZ, R124.H0_H0 ;  /* 0x2000007cffd57230 */ /* 0x000fe40000004100 */
[----:B------:R-:W-:Y:S01]  /*0d00*/  FADD.FTZ R210, R215, R210 ;  /* 0x000000d2d7d27221 */ /* 0x000fe20000010000 */
[----:B------:R-:W-:-:S02]  /*0d10*/  HADD2.F32 R219, -RZ, R121.H0_H0 ;  /* 0x20000079ffdb7230 */ /* 0x000fc40000004100 */
[-C--:B------:R-:W-:Y:S01]  /*0d20*/  FFMA.FTZ R205, R212, R215.reuse, R205 ;  /* 0x000000d7d4cd7223 */ /* 0x080fe200000100cd */
[----:B------:R-:W-:Y:S01]  /*0d30*/  FMUL.FTZ R215, R52, R215 ;  /* 0x000000d734d77220 */ /* 0x000fe20000410000 */
[----:B------:R-:W-:Y:S01]  /*0d40*/  FADD.FTZ R117, R117, -R222 ;  /* 0x800000de75757221 */ /* 0x000fe20000010000 */
[----:B------:R-:W-:Y:S01]  /*0d50*/  FADD.FTZ R26, R213, R26 ;  /* 0x0000001ad51a7221 */ /* 0x000fe20000010000 */
[-C--:B------:R-:W-:Y:S01]  /*0d60*/  FFMA.FTZ R2, R212, R213.reuse, R2 ;  /* 0x000000d5d4027223 */ /* 0x080fe20000010002 */
[----:B------:R-:W-:Y:S01]  /*0d70*/  FFMA.FTZ R213, R76, R213, R215 ;  /* 0x000000d54cd57223 */ /* 0x000fe200000100d7 */
[----:B------:R-:W-:Y:S01]  /*0d80*/  FMUL.FTZ R215, R200, R117 ;  /* 0x00000075c8d77220 */ /* 0x000fe20000410000 */
[--C-:B------:R-:W-:Y:S01]  /*0d90*/  FADD.FTZ R117, R118, -R222.reuse ;  /* 0x800000de76757221 */ /* 0x100fe20000010000 */
[----:B------:R-:W-:Y:S02]  /*0da0*/  HADD2.F32 R121, -RZ, R121.H1_H1 ;  /* 0x30000079ff797230 */ /* 0x000fe40000004100 */
[----:B------:R-:W-:Y:S01]  /*0db0*/  FADD.FTZ R119, R119, -R222 ;  /* 0x800000de77777221 */ /* 0x000fe20000010000 */
[----:B------:R-:W-:-:S04]  /*0dc0*/  @P2 IMAD.WIDE.U32 R148, R198, 0x8, R148 ;  /* 0x00000008c6942825 */ /* 0x000fc800078e0094 */
[C---:B------:R-:W-:Y:S01]  /*0dd0*/  FMUL.FTZ R218, R200.reuse, R117 ;  /* 0x00000075c8da7220 */ /* 0x040fe20000410000 */
[----:B------:R-:W-:Y:S01]  /*0de0*/  FADD.FTZ R216, R219, R216 ;  /* 0x000000d8dbd87221 */ /* 0x000fe20000010000 */
[----:B------:R-:W-:Y:S01]  /*0df0*/  FMUL.FTZ R220, R200, R119 ;  /* 0x00000077c8dc7220 */ /* 0x000fe20000410000 */
[----:B------:R-:W-:Y:S02]  /*0e00*/  HADD2.F32 R116, -RZ, R125.H1_H1 ;  /* 0x3000007dff747230 */ /* 0x000fe40000004100 */
[-C--:B------:R-:W-:Y:S01]  /*0e10*/  FFMA.FTZ R207, R218, R219.reuse, R207 ;  /* 0x000000dbdacf7223 */ /* 0x080fe200000100cf */
        /* <DEDUP_REMOVED lines=8> */
[----:B------:R-:W-:-:S02]  /*0ea0*/  HADD2.F32 R116, -RZ, R122.H0_H0 ;  /* 0x2000007aff747230 */ /* 0x000fc40000004100 */
[--C-:B------:R-:W-:Y:S01]  /*0eb0*/  FADD.FTZ R221, R128, -R222.reuse ;  /* 0x800000de80dd7221 */ /* 0x100fe20000010000 */
[----:B------:R-:W-:Y:S02]  /*0ec0*/  HADD2.F32 R117, -RZ, R126.H0_H0 ;  /* 0x2000007eff757230 */ /* 0x000fe40000004100 */
[--C-:B------:R-:W-:Y:S01]  /*0ed0*/  FADD.FTZ R129, R129, -R222.reuse ;  /* 0x800000de81817221 */ /* 0x100fe20000010000 */
[----:B------:R-:W-:Y:S01]  /*0ee0*/  FADD.FTZ R131, R131, -R222 ;  /* 0x800000de83837221 */ /* 0x000fe20000010000 */
[----:B------:R-:W-:Y:S01]  /*0ef0*/  FMUL.FTZ R221, R200, R221 ;  /* 0x000000ddc8dd7220 */ /* 0x000fe20000410000 */
[----:B------:R-:W-:Y:S01]  /*0f00*/  FMUL.FTZ R119, R48, R116 ;  /* 0x0000007430777220 */ /* 0x000fe20000410000 */
[----:B------:R-:W-:Y:S01]  /*0f10*/  FADD.FTZ R30, R117, R30 ;  /* 0x0000001e751e7221 */ /* 0x000fe20000010000 */
[----:B------:R-:W-:-:S04]  /*0f20*/  IMAD.WIDE.U32 R152, R196, 0x10, R152 ;  /* 0x00000010c4987825 */ /* 0x000fc800078e0098 */
[CC--:B------:R-:W-:Y:S01]  /*0f30*/  FFMA.FTZ R6, R221.reuse, R117.reuse, R6 ;  /* 0x00000075dd067223 */ /* 0x0c0fe20000010006 */
[----:B------:R-:W-:Y:S01]  /*0f40*/  FFMA.FTZ R128, R72, R117, R119 ;  /* 0x0000007548807223 */ /* 0x000fe20000010077 */
[----:B------:R-:W5:Y:S01]  /*0f50*/  @P2 LDG.E.64 R172, desc[UR4][R148.64] ;  /* 0x0000000494ac2981 */ /* 0x000f62000c1e1b00 */
[----:B------:R-:W-:Y:S02]  /*0f60*/  HADD2.F32 R117, -RZ, R122.H1_H1 ;  /* 0x3000007aff757230 */ /* 0x000fe40000004100 */
[----:B------:R-:W-:Y:S01]  /*0f70*/  FMUL.FTZ R223, R200, R129 ;  /* 0x00000081c8df7220 */ /* 0x000fe20000410000 */
[----:B------:R-:W-:Y:S01]  /*0f80*/  FADD.FTZ R241, R116, R241 ;  /* 0x000000f174f17221 */ /* 0x000fe20000010000 */
[----:B------:R-:W-:Y:S01]  /*0f90*/  FFMA.FTZ R227, R221, R116, R227 ;  /* 0x00000074dde37223 */ /* 0x000fe200000100e3 */
[----:B------:R-:W-:Y:S02]  /*0fa0*/  HADD2.F32 R126, -RZ, R126.H1_H1 ;  /* 0x3000007eff7e7230 */ /* 0x000fe40000004100 */
[-C--:B------:R-:W-:Y:S01]  /*0fb0*/  FMUL.FTZ R116, R49, R117.reuse ;  /* 0x0000007531747220 */ /* 0x080fe20000410000 */
[----:B------:R-:W-:Y:S01]  /*0fc0*/  FADD.FTZ R240, R117, R240 ;  /* 0x000000f075f07221 */ /* 0x000fe20000010000 */
[----:B------:R-:W-:Y:S01]  /*0fd0*/  FFMA.FTZ R208, R223, R117, R208 ;  /* 0x00000075dfd07223 */ /* 0x000fe200000100d0 */
[----:B------:R-:W-:Y:S01]  /*0fe0*/  FADD.FTZ R117, R130, -R222 ;  /* 0x800000de82757221 */ /* 0x000fe20000010000 */
[----:B------:R-:W-:Y:S01]  /*0ff0*/  FFMA.FTZ R129, R73, R126, R116 ;  /* 0x0000007e49817223 */ /* 0x000fe20000010074 */
[----:B------:R-:W-:-:S02]  /*1000*/  HADD2.F32 R116, -RZ, R123.H0_H0 ;  /* 0x2000007bff747230 */ /* 0x000fc40000004100 */
[C---:B------:R-:W-:Y:S01]  /*1010*/  FMUL.FTZ R226, R200.reuse, R131 ;  /* 0x00000083c8e27220 */ /* 0x040fe20000410000 */
[----:B------:R-:W-:Y:S01]  /*1020*/  FMUL.FTZ R224, R200, R117 ;  /* 0x00000075c8e07220 */ /* 0x000fe20000410000 */
[----:B------:R-:W-:Y:S01]  /*1030*/  HADD2.F32 R123, -RZ, R123.H1_H1 ;  /* 0x3000007bff7b7230 */ /* 0x000fe20000004100 */
[----:B------:R-:W2:Y:S01]  /*1040*/  LDG.E.128 R152, desc[UR4][R152.64] ;  /* 0x0000000498987981 */ /* 0x000ea2000c1e1d00 */
[-C--:B------:R-:W-:Y:S01]  /*1050*/  FMUL.FTZ R117, R50, R116.reuse ;  /* 0x0000007432757220 */ /* 0x080fe20000410000 */
[----:B------:R-:W-:Y:S01]  /*1060*/  FADD.FTZ R243, R116, R243 ;  /* 0x000000f374f37221 */ /* 0x000fe20000010000 */
[----:B------:R-:W-:Y:S01]  /*1070*/  FFMA.FTZ R239, R224, R116, R239 ;  /* 0x00000074e0ef7223 */ /* 0x000fe200000100ef */
[----:B------:R-:W-:Y:S02]  /*1080*/  HADD2.F32 R116, -RZ, R127.H1_H1 ;  /* 0x3000007fff747230 */ /* 0x000fe40000004100 */
[----:B------:R-:W-:Y:S01]  /*1090*/  FMUL.FTZ R118, R51, R123 ;  /* 0x0000007b33767220 */ /* 0x000fe20000410000 */
[----:B------:R-:W-:Y:S01]  /*10a0*/  IMAD.WIDE.U32 R160, R196, 0x20, R160 ;  /* 0x00000020c4a07825 */ /* 0x000fe200078e00a0 */
[----:B------:R-:W5:Y:S03]  /*10b0*/  @P0 LDG.E.128 R100, desc[UR4][R162.64+0x10] ;  /* 0x00001004a2640981 */ /* 0x000f66000c1e1d00 */
[----:B------:R-:W-:Y:S01]  /*10c0*/  FADD.FTZ R31, R116, R31 ;  /* 0x0000001f741f7221 */ /* 0x000fe20000010000 */
[-C--:B------:R-:W-:Y:S01]  /*10d0*/  FFMA.FTZ R7, R226, R116.reuse, R7 ;  /* 0x00000074e2077223 */ /* 0x080fe20000010007 */
[----:B------:R-:W-:Y:S01]  /*10e0*/  FFMA.FTZ R225, R75, R116, R118 ;  /* 0x000000744be17223 */ /* 0x000fe20000010076 */
[----:B------:R-:W-:-:S02]  /*10f0*/  HADD2.F32 R116, -RZ, R136.H0_H0 ;  /* 0x20000088ff747230 */ /* 0x000fc40000004100 */
[----:B------:R-:W-:Y:S02]  /*1100*/  HADD2.F32 R119, -RZ, R127.H0_H0 ;  /* 0x2000007fff777230 */ /* 0x000fe40000004100 */
[----:B------:R-:W-:Y:S01]  /*1110*/  FADD.FTZ R29, R126, R29 ;  /* 0x0000001d7e1d7221 */ /* 0x000fe20000010000 */
[----:B------:R-:W-:Y:S01]  /*1120*/  FFMA.FTZ R5, R223, R126, R5 ;  /* 0x0000007edf057223 */ /* 0x000fe20000010005 */
[----:B------:R-:W-:Y:S01]  /*1130*/  FADD.FTZ R230, R116, R230 ;  /* 0x000000e674e67221 */ /* 0x000fe20000010000 */
[----:B------:R-:W-:Y:S01]  /*1140*/  @P2 IMAD.WIDE.U32 R156, R197, 0x8, R156 ;  /* 0x00000008c59c2825 */ /* 0x000fe200078e009c */
[----:B------:R-:W3:Y:S04]  /*1150*/  LDG.E.128 R148, desc[UR4][R160.64] ;  /* 0x00000004a0947981 */ /* 0x000ee8000c1e1d00 */
[----:B------:R0:W-:Y:S01]  /*1160*/  STL [R1], R230 ;  /* 0x000000e601007387 */ /* 0x0001e20000100800 */
[----:B------:R-:W-:Y:S01]  /*1170*/  FADD.FTZ R127, -R222, R132 ;  /* 0x00000084de7f7221 */ /* 0x000fe20000010100 */
[-C--:B------:R-:W-:Y:S01]  /*1180*/  FFMA.FTZ R130, R74, R119.reuse, R117 ;  /* 0x000000774a827223 */ /* 0x080fe20000010075 */
[----:B------:R-:W-:Y:S01]  /*1190*/  FADD.FTZ R164, R119, R164 ;  /* 0x000000a477a47221 */ /* 0x000fe20000010000 */
[----:B------:R-:W-:Y:S01]  /*11a0*/  FFMA.FTZ R8, R224, R119, R8 ;  /* 0x00000077e0087223 */ /* 0x000fe20000010008 */
[----:B------:R-:W-:Y:S01]  /*11b0*/  HADD2.F32 R136, -RZ, R136.H1_H1 ;  /* 0x30000088ff887230 */ /* 0x000fe20000004100 */
[----:B------:R1:W5:Y:S04]  /*11c0*/  @P2 LDG.E.64 R174, desc[UR4][R156.64] ;  /* 0x000000049cae2981 */ /* 0x000368000c1e1b00 */
[----:B0-----:R-:W4:Y:S01]  /*11d0*/  LDL.LU R230, [R1+0x20] ;  /* 0x0000200001e67983 */ /* 0x001f220000300800 */
[----:B------:R-:W-:-:S02]  /*11e0*/  HADD2.F32 R117, -RZ, R140.H0_H0 ;  /* 0x2000008cff757230 */ /* 0x000fc40000004100 */
[----:B------:R-:W-:Y:S01]  /*11f0*/  FMUL.FTZ R127, R200, R127 ;  /* 0x0000007fc87f7220 */ /* 0x000fe20000410000 */
[-C--:B------:R-:W-:Y:S01]  /*1200*/  FMUL.FTZ R119, R44, R116.reuse ;  /* 0x000000742c777220 */ /* 0x080fe20000410000 */
[----:B------:R-:W-:Y:S01]  /*1210*/  FADD.FTZ R132, -R222, R133 ;  /* 0x00000085de847221 */ /* 0x000fe20000010100 */
[----:B------:R-:W2:Y:S01]  /*1220*/  LDL.LU R118, [R1+0x10] ;  /* 0x0000100001767983 */ /* 0x000ea20000300800 */
[----:B------:R-:W-:Y:S01]  /*1230*/  FADD.FTZ R201, R117, R201 ;  /* 0x000000c975c97221 */ /* 0x000fe20000010000 */
[CC--:B------:R-:W-:Y:S01]  /*1240*/  FFMA.FTZ R10, R127.reuse, R117.reuse, R10 ;  /* 0x000000757f0a7223 */ /* 0x0c0fe2000001000a */
[----:B------:R-:W-:Y:S01]  /*1250*/  FFMA.FTZ R126, R68, R117, R119 ;  /* 0x00000075447e7223 */ /* 0x000fe20000010077 */
[----:B------:R-:W-:Y:S01]  /*1260*/  FADD.FTZ R117, -R222, R134 ;  /* 0x00000086de757221 */ /* 0x000fe20000010100 */
[----:B------:R-:W-:Y:S02]  /*1270*/  HADD2.F32 R119, -RZ, R137.H0_H0 ;  /* 0x20000089ff777230 */ /* 0x000fe40000004100 */
[----:B------:R-:W-:Y:S01]  /*1280*/  FFMA.FTZ R249, R127, R116, R249 ;  /* 0x000000747ff97223 */ /* 0x000fe200000100f9 */
[----:B------:R-:W-:-:S02]  /*1290*/  HADD2.F32 R140, -RZ, R140.H1_H1 ;  /* 0x3000008cff8c7230 */ /* 0x000fc40000004100 */
[----:B------:R-:W-:Y:S01]  /*12a0*/  FMUL.FTZ R134, R200, R117 ;  /* 0x00000075c8867220 */ /* 0x000fe20000410000 */
[----:B------:R-:W-:Y:S01]  /*12b0*/  FMUL.FTZ R116, R45, R136 ;  /* 0x000000882d747220 */ /* 0x000fe20000410000 */
[----:B------:R-:W-:Y:S02]  /*12c0*/  HADD2.F32 R133, -RZ, R141.H0_H0 ;  /* 0x2000008dff857230 */ /* 0x000fe40000004100 */
[----:B------:R-:W-:Y:S01]  /*12d0*/  FADD.FTZ R232, R119, R232 ;  /* 0x000000e877e87221 */ /* 0x000fe20000010000 */
[-C--:B------:R-:W-:Y:S01]  /*12e0*/  FFMA.FTZ R251, R134, R119.reuse, R251 ;  /* 0x0000007786fb7223 */ /* 0x080fe200000100fb */
[----:B------:R-:W-:Y:S01]  /*12f0*/  FMUL.FTZ R119, R46, R119 ;  /* 0x000000772e777220 */ /* 0x000fe20000410000 */
[----:B------:R-:W-:Y:S01]  /*1300*/  FFMA.FTZ R131, R69, R140, R116 ;  /* 0x0000008c45837223 */ /* 0x000fe20000010074 */
[----:B------:R-:W3:Y:S01]  /*1310*/  LDL.LU R235, [R1+0x1c] ;  /* 0x00001c0001eb7983 */ /* 0x000ee20000300800 */
[----:B------:R-:W-:Y:S01]  /*1320*/  FADD.FTZ R203, R133, R203 ;  /* 0x000000cb85cb7221 */ /* 0x000fe20000010000 */
[-C--:B------:R-:W-:Y:S01]  /*1330*/  FFMA.FTZ R12, R134, R133.reuse, R12 ;  /* 0x00000085860c7223 */ /* 0x080fe2000001000c */
[----:B------:R-:W-:Y:S01]  /*1340*/  HADD2.F32 R116, -RZ, R137.H1_H1 ;  /* 0x30000089ff747230 */ /* 0x000fe20000004100 */
[----:B------:R-:W3:Y:S01]  /*1350*/  LDL.LU R234, [R1+0xc] ;  /* 0x00000c0001ea7983 */ /* 0x000ee20000300800 */
[----:B------:R-:W-:Y:S01]  /*1360*/  FFMA.FTZ R133, R70, R133, R119 ;  /* 0x0000008546857223 */ /* 0x000fe20000010077 */
[----:B------:R-:W-:-:S02]  /*1370*/  HADD2.F32 R119, -RZ, R138.H0_H0 ;  /* 0x2000008aff777230 */ /* 0x000fc40000004100 */
[----:B------:R-:W-:Y:S01]  /*1380*/  FADD.FTZ R231, R116, R231 ;  /* 0x000000e774e77221 */ /* 0x000fe20000010000 */
[----:B------:R-:W-:Y:S01]  /*1390*/  IMAD.WIDE.U32 R158, R196, 0x10, R158 ;  /* 0x00000010c49e7825 */ /* 0x000fe200078e009e */
[----:B------:R0:W-:Y:S04]  /*13a0*/  STL [R1+0x8], R232 ;  /* 0x000008e801007387 */ /* 0x0001e80000100800 */
[----:B------:R-:W3:Y:S04]  /*13b0*/  LDL.LU R233, [R1+0x28] ;  /* 0x0000280001e97983 */ /* 0x000ee80000300800 */
[----:B------:R-:W3:Y:S04]  /*13c0*/  LDG.E.128 R156, desc[UR4][R158.64] ;  /* 0x000000049e9c7981 */ /* 0x000ee8000c1e1d00 */
[----:B0-----:R-:W3:Y:S04]  /*13d0*/  LDL.LU R232, [R1+0x18] ;  /* 0x0000180001e87983 */ /* 0x001ee80000300800 */
[----:B------:R0:W-:Y:S04]  /*13e0*/  STL [R1+0x4], R231 ;  /* 0x000004e701007387 */ /* 0x0001e80000100800 */
[----:B------:R-:W3:Y:S04]  /*13f0*/  LDG.E.128 R160, desc[UR4][R160.64+0x10] ;  /* 0x00001004a0a07981 */ /* 0x000ee8000c1e1d00 */
[----:B0-----:R-:W3:Y:S01]  /*1400*/  LDL.LU R231, [R1+0x24] ;  /* 0x0000240001e77983 */ /* 0x001ee20000300800 */
[----:B------:R-:W-:-:S02]  /*1410*/  HADD2.F32 R120, -RZ, R120.H1_H1 ;  /* 0x30000078ff787230 */ /* 0x000fc40000004100 */
[----:B------:R-:W-:-:S03]  /*1420*/  HADD2.F32 R124, -RZ, R124.H1_H1 ;  /* 0x3000007cff7c7230 */ /* 0x000fc60000004100 */
[----:B------:R-:W-:Y:S02]  /*1430*/  FMUL.FTZ R214, R53, R120 ;  /* 0x0000007835d67220 */ /* 0x000fe40000410000 */
[----:B------:R-:W-:Y:S01]  /*1440*/  FADD.FTZ R25, R124, R25 ;  /* 0x000000197c197221 */ /* 0x000fe20000010000 */
[-C--:B------:R-:W-:Y:S01]  /*1450*/  FFMA.FTZ R0, R215, R124.reuse, R0 ;  /* 0x0000007cd7007223 */ /* 0x080fe20000010000 */
[----:B------:R-:W-:Y:S02]  /*1460*/  FFMA.FTZ R214, R77, R124, R214 ;  /* 0x0000007c4dd67223 */ /* 0x000fe400000100d6 */
[----:B------:R-:W0:Y:S01]  /*1470*/  LDC.64 R124, c[0x0][0x240] ;  /* 0x00009000ff7c7b82 */ /* 0x000e220000000a00 */
[----:B------:R-:W-:Y:S01]  /*1480*/  FADD.FTZ R209, R120, R209 ;  /* 0x000000d178d17221 */ /* 0x000fe20000010000 */
[----:B------:R-:W-:Y:S01]  /*1490*/  FFMA.FTZ R204, R215, R120, R204 ;  /* 0x00000078d7cc7223 */ /* 0x000fe200000100cc */
[----:B------:R-:W-:Y:S01]  /*14a0*/  FADD.FTZ R211, R121, R211 ;  /* 0x000000d379d37221 */ /* 0x000fe20000010000 */
[----:B------:R-:W-:Y:S01]  /*14b0*/  FFMA.FTZ R206, R220, R121, R206 ;  /* 0x00000079dcce7223 */ /* 0x000fe200000100ce */
        /* <DEDUP_REMOVED lines=8> */
[----:B----4-:R-:W-:-:S05]  /*1540*/  FADD.FTZ R230, R119, R230 ;  /* 0x000000e677e67221 */ /* 0x010fca0000010000 */
[----:B------:R0:W-:Y:S04]  /*1550*/  STL [R1+0x20], R230 ;  /* 0x000020e601007387 */ /* 0x0001e80000100800 */
[----:B0-----:R-:W4:Y:S01]  /*1560*/  LDL.LU R230, [R1+0x14] ;  /* 0x0000140001e67983 */ /* 0x001f220000300800 */
[----:B------:R-:W-:Y:S01]  /*1570*/  FADD.FTZ R135, -R222, R135 ;  /* 0x00000087de877221 */ /* 0x000fe20000010100 */
[----:B------:R-:W-:Y:S01]  /*1580*/  FMUL.FTZ R132, R200, R132 ;  /* 0x00000084c8847220 */ /* 0x000fe20000410000 */
[----:B------:R-:W-:Y:S02]  /*1590*/  FADD.FTZ R117, -R222, R144 ;  /* 0x00000090de757221 */ /* 0x000fe40000010100 */
[----:B------:R-:W-:Y:S01]  /*15a0*/  FMUL.FTZ R135, R200, R135 ;  /* 0x00000087c8877220 */ /* 0x000fe20000410000 */
[----:B------:R-:W-:Y:S01]  /*15b0*/  FADD.FTZ R252, R136, R252 ;  /* 0x000000fc88fc7221 */ /* 0x000fe20000010000 */
[----:B------:R-:W-:Y:S01]  /*15c0*/  FFMA.FTZ R248, R132, R136, R248 ;  /* 0x0000008884f87223 */ /* 0x000fe200000100f8 */
[----:B------:R-:W-:-:S02]  /*15d0*/  HADD2.F32 R136, -RZ, R141.H1_H1 ;  /* 0x3000008dff887230 */ /* 0x000fc40000004100 */
[----:B------:R-:W-:Y:S01]  /*15e0*/  FADD.FTZ R199, R140, R199 ;  /* 0x000000c78cc77221 */ /* 0x000fe20000010000 */
[----:B------:R-:W-:Y:S01]  /*15f0*/  FFMA.FTZ R9, R132, R140, R9 ;  /* 0x0000008c84097223 */ /* 0x000fe20000010009 */
[-C--:B------:R-:W-:Y:S01]  /*1600*/  FFMA.FTZ R250, R135, R116.reuse, R250 ;  /* 0x0000007487fa7223 */ /* 0x080fe200000100fa */
[----:B------:R-:W-:Y:S01]  /*1610*/  FMUL.FTZ R116, R47, R116 ;  /* 0x000000742f747220 */ /* 0x000fe20000410000 */
[----:B------:R-:W-:Y:S02]  /*1620*/  HADD2.F32 R137, -RZ, R142.H0_H0 ;  /* 0x2000008eff897230 */ /* 0x000fe40000004100 */
[----:B------:R-:W-:Y:S01]  /*1630*/  FMUL.FTZ R140, R200, R117 ;  /* 0x00000075c88c7220 */ /* 0x000fe20000410000 */
[-C--:B------:R-:W-:Y:S01]  /*1640*/  FMUL.FTZ R117, R40, R119.reuse ;  /* 0x0000007728757220 */ /* 0x080fe20000410000 */
[----:B------:R-:W-:Y:S01]  /*1650*/  FADD.FTZ R141, -R222, R145 ;  /* 0x00000091de8d7221 */ /* 0x000fe20000010100 */
[----:B------:R-:W-:Y:S01]  /*1660*/  FADD.FTZ R202, R136, R202 ;  /* 0x000000ca88ca7221 */ /* 0x000fe20000010000 */
[-C--:B------:R-:W-:Y:S01]  /*1670*/  FFMA.FTZ R11, R135, R136.reuse, R11 ;  /* 0x00000088870b7223 */ /* 0x080fe2000001000b */
[----:B------:R-:W-:Y:S01]  /*1680*/  FFMA.FTZ R136, R71, R136, R116 ;  /* 0x0000008847887223 */ /* 0x000fe20000010074 */
[C---:B--2---:R-:W-:Y:S01]  /*1690*/  FFMA.FTZ R118, R140.reuse, R119, R118 ;  /* 0x000000778c767223 */ /* 0x044fe20000010076 */
[----:B------:R-:W-:Y:S01]  /*16a0*/  FADD.FTZ R245, R137, R245 ;  /* 0x000000f589f57221 */ /* 0x000fe20000010000 */
[----:B------:R-:W-:Y:S01]  /*16b0*/  FFMA.FTZ R14, R140, R137, R14 ;  /* 0x000000898c0e7223 */ /* 0x000fe2000001000e */
[----:B------:R-:W-:-:S02]  /*16c0*/  HADD2.F32 R116, -RZ, R138.H1_H1 ;  /* 0x3000008aff747230 */ /* 0x000fc40000004100 */
[----:B------:R-:W-:Y:S01]  /*16d0*/  FFMA.FTZ R137, R64, R137, R117 ;  /* 0x0000008940897223 */ /* 0x000fe20000010075 */
[----:B------:R-:W-:Y:S01]  /*16e0*/  FMUL.FTZ R141, R200, R141 ;  /* 0x0000008dc88d7220 */ /* 0x000fe20000410000 */
[----:B------:R-:W-:Y:S01]  /*16f0*/  FADD.FTZ R117, -R222, R146 ;  /* 0x00000092de757221 */ /* 0x000fe20000010100 */
[----:B------:R-:W-:Y:S01]  /*1700*/  HADD2.F32 R145, -RZ, R139.H0_H0 ;  /* 0x2000008bff917230 */ /* 0x000fe20000004100 */
[----:B------:R0:W-:Y:S01]  /*1710*/  STL [R1+0x10], R118 ;  /* 0x0000107601007387 */ /* 0x0001e20000100800 */
[----:B------:R-:W-:Y:S02]  /*1720*/  HADD2.F32 R138, -RZ, R142.H1_H1 ;  /* 0x3000008eff8a7230 */ /* 0x000fe40000004100 */
[----:B---3--:R-:W-:Y:S01]  /*1730*/  FADD.FTZ R235, R116, R235 ;  /* 0x000000eb74eb7221 */ /* 0x008fe20000010000 */
[-C--:B------:R-:W-:Y:S01]  /*1740*/  FFMA.FTZ R234, R141, R116.reuse, R234 ;  /* 0x000000748dea7223 */ /* 0x080fe200000100ea */
[----:B------:R-:W-:Y:S02]  /*1750*/  HADD2.F32 R119, -RZ, R143.H0_H0 ;  /* 0x2000008fff777230 */ /* 0x000fe40000004100 */
[----:B------:R-:W-:Y:S01]  /*1760*/  FMUL.FTZ R144, R200, R117 ;  /* 0x00000075c8907220 */ /* 0x000fe20000410000 */
[----:B------:R-:W-:Y:S01]  /*1770*/  FMUL.FTZ R117, R42, R145 ;  /* 0x000000912a757220 */ /* 0x000fe20000410000 */
[----:B------:R-:W-:Y:S01]  /*1780*/  FADD.FTZ R244, R138, R244 ;  /* 0x000000f48af47221 */ /* 0x000fe20000010000 */
[----:B0-----:R-:W-:Y:S01]  /*1790*/  FMUL.FTZ R118, R41, R116 ;  /* 0x0000007429767220 */ /* 0x001fe20000410000 */
[----:B------:R-:W-:-:S02]  /*17a0*/  HADD2.F32 R116, -RZ, R139.H1_H1 ;  /* 0x3000008bff747230 */ /* 0x000fc40000004100 */
[-C--:B------:R-:W-:Y:S01]  /*17b0*/  FFMA.FTZ R13, R141, R138.reuse, R13 ;  /* 0x0000008a8d0d7223 */ /* 0x080fe2000001000d */
[----:B------:R-:W-:Y:S01]  /*17c0*/  FADD.FTZ R147, -R222, R147 ;  /* 0x00000093de937221 */ /* 0x000fe20000010100 */
        /* <DEDUP_REMOVED lines=8> */
[----:B------:R-:W-:Y:S01]  /*1850*/  FMUL.FTZ R143, R200, R147 ;  /* 0x00000093c88f7220 */ /* 0x000fe20000410000 */
[----:B------:R-:W-:Y:S02]  /*1860*/  HADD2.F32 R152, -RZ, R152.H1_H1 ;  /* 0x30000098ff987230 */ /* 0x000fe40000004100 */
[----:B------:R-:W-:Y:S01]  /*1870*/  FADD.FTZ R233, R145, R233 ;  /* 0x000000e991e97221 */ /* 0x000fe20000010000 */
[----:B------:R-:W-:Y:S01]  /*1880*/  FFMA.FTZ R232, R144, R145, R232 ;  /* 0x0000009190e87223 */ /* 0x000fe200000100e8 */
[----:B------:R-:W-:Y:S01]  /*1890*/  FFMA.FTZ R139, R67, R118, R146 ;  /* 0x00000076438b7223 */ /* 0x000fe20000010092 */
[----:B------:R-:W-:Y:S01]  /*18a0*/  FMUL.FTZ R146, R200, R117 ;  /* 0x00000075c8927220 */ /* 0x000fe20000410000 */
[--C-:B------:R-:W-:Y:S02]  /*18b0*/  HADD2.F32 R145, -RZ, R156.reuse.H0_H0 ;  /* 0x2000009cff917230 */ /* 0x100fe40000004100 */
[----:B------:R-:W-:Y:S01]  /*18c0*/  FADD.FTZ R231, R116, R231 ;  /* 0x000000e774e77221 */ /* 0x000fe20000010000 */
[----:B-1----:R-:W-:-:S02]  /*18d0*/  HADD2.F32 R156, -RZ, R156.H1_H1 ;  /* 0x3000009cff9c7230 */ /* 0x002fc40000004100 */
[----:B------:R-:W-:Y:S01]  /*18e0*/  FADD.FTZ R149, -R222, R149 ;  /* 0x00000095de957221 */ /* 0x000fe20000010100 */
[----:B------:R-:W-:Y:S01]  /*18f0*/  FADD.FTZ R188, R119, R188 ;  /* 0x000000bc77bc7221 */ /* 0x000fe20000010000 */
[-C--:B------:R-:W-:Y:S01]  /*1900*/  FFMA.FTZ R180, R146, R119.reuse, R180 ;  /* 0x0000007792b47223 */ /* 0x080fe200000100b4 */
[----:B------:R-:W-:Y:S01]  /*1910*/  FADD.FTZ R151, -R222, R151 ;  /* 0x00000097de977221 */ /* 0x000fe20000010100 */
[----:B------:R-:W-:Y:S01]  /*1920*/  FMUL.FTZ R119, R36, R119 ;  /* 0x0000007724777220 */ /* 0x000fe20000410000 */
[----:B------:R-:W-:Y:S01]  /*1930*/  FMUL.FTZ R148, R200, R149 ;  /* 0x00000095c8947220 */ /* 0x000fe20000410000 */
[----:B------:R-:W-:Y:S01]  /*1940*/  FADD.FTZ R117, -R222, R150 ;  /* 0x00000096de757221 */ /* 0x000fe20000010100 */
[----:B------:R-:W-:Y:S01]  /*1950*/  FADD.FTZ R166, R145, R166 ;  /* 0x000000a691a67221 */ /* 0x000fe20000010000 */
[----:B------:R-:W-:Y:S01]  /*1960*/  FFMA.FTZ R18, R146, R145, R18 ;  /* 0x0000009192127223 */ /* 0x000fe20000010012 */
[----:B------:R-:W-:Y:S01]  /*1970*/  FMUL.FTZ R151, R200, R151 ;  /* 0x00000097c8977220 */ /* 0x000fe20000410000 */
[----:B------:R-:W-:Y:S01]  /*1980*/  FFMA.FTZ R145, R60, R145, R119 ;  /* 0x000000913c917223 */ /* 0x000fe20000010077 */
[----:B------:R-:W-:Y:S01]  /*1990*/  FADD.FTZ R187, R152, R187 ;  /* 0x000000bb98bb7221 */ /* 0x000fe20000010000 */
[----:B------:R-:W-:Y:S01]  /*19a0*/  FFMA.FTZ R179, R148, R152, R179 ;  /* 0x0000009894b37223 */ /* 0x000fe200000100b3 */
[----:B------:R-:W-:-:S02]  /*19b0*/  HADD2.F32 R119, -RZ, R153.H0_H0 ;  /* 0x20000099ff777230 */ /* 0x000fc40000004100 */
[----:B------:R-:W-:Y:S01]  /*19c0*/  FMUL.FTZ R150, R200, R117 ;  /* 0x00000075c8967220 */ /* 0x000fe20000410000 */
[----:B------:R-:W-:Y:S02]  /*19d0*/  HADD2.F32 R149, -RZ, R157.H0_H0 ;  /* 0x2000009dff957230 */ /* 0x000fe40000004100 */
[----:B------:R-:W-:Y:S01]  /*19e0*/  FADD.FTZ R190, R119, R190 ;  /* 0x000000be77be7221 */ /* 0x000fe20000010000 */
[-C--:B------:R-:W-:Y:S01]  /*19f0*/  FFMA.FTZ R182, R150, R119.reuse, R182 ;  /* 0x0000007796b67223 */ /* 0x080fe200000100b6 */
[----:B------:R-:W-:Y:S01]  /*1a00*/  FMUL.FTZ R119, R38, R119 ;  /* 0x0000007726777220 */ /* 0x000fe20000410000 */
[--C-:B------:R-:W-:Y:S02]  /*1a10*/  HADD2.F32 R117, -RZ, R154.reuse.H0_H0 ;  /* 0x2000009aff757230 */ /* 0x100fe40000004100 */
[----:B------:R-:W-:Y:S01]  /*1a20*/  FADD.FTZ R168, R149, R168 ;  /* 0x000000a895a87221 */ /* 0x000fe20000010000 */
[----:B------:R-:W-:Y:S02]  /*1a30*/  HADD2.F32 R154, -RZ, R154.H1_H1 ;  /* 0x3000009aff9a7230 */ /* 0x000fe40000004100 */
[-C--:B------:R-:W-:Y:S01]  /*1a40*/  FFMA.FTZ R20, R150, R149.reuse, R20 ;  /* 0x0000009596147223 */ /* 0x080fe20000010014 */
[----:B------:R-:W-:Y:S01]  /*1a50*/  FFMA.FTZ R149, R62, R149, R119 ;  /* 0x000000953e957223 */ /* 0x000fe20000010077 */
[----:B------:R-:W-:-:S02]  /*1a60*/  HADD2.F32 R119, -RZ, R158.H0_H0 ;  /* 0x2000009eff777230 */ /* 0x000fc40000004100 */
[----:B------:R-:W-:Y:S01]  /*1a70*/  FADD.FTZ R163, -R222, R163 ;  /* 0x000000a3dea37221 */ /* 0x000fe20000010100 */
[----:B------:R-:W-:Y:S01]  /*1a80*/  FADD.FTZ R192, R117, R192 ;  /* 0x000000c075c07221 */ /* 0x000fe20000010000 */
[----:B------:R-:W-:Y:S01]  /*1a90*/  FADD.FTZ R191, R154, R191 ;  /* 0x000000bf9abf7221 */ /* 0x000fe20000010000 */
[----:B------:R-:W-:Y:S01]  /*1aa0*/  FADD.FTZ R246, R118, R246 ;  /* 0x000000f676f67221 */ /* 0x000fe20000010000 */
[----:B------:R-:W-:Y:S01]  /*1ab0*/  FFMA.FTZ R15, R143, R118, R15 ;  /* 0x000000768f0f7223 */ /* 0x000fe2000001000f */
[----:B------:R-:W-:Y:S01]  /*1ac0*/  FADD.FTZ R165, R156, R165 ;  /* 0x000000a59ca57221 */ /* 0x000fe20000010000 */
[----:B------:R-:W-:Y:S01]  /*1ad0*/  FFMA.FTZ R17, R148, R156, R17 ;  /* 0x0000009c94117223 */ /* 0x000fe20000010011 */
[----:B------:R-:W-:Y:S02]  /*1ae0*/  HADD2.F32 R118, -RZ, R159.H1_H1 ;  /* 0x3000009fff767230 */ /* 0x000fe40000004100 */
[----:B------:R-:W-:-:S03]  /*1af0*/  FADD.FTZ R170, R119, R170 ;  /* 0x000000aa77aa7221 */ /* 0x000fc60000010000 */
[----:B------:R-:W-:Y:S01]  /*1b00*/  FADD.FTZ R171, R118, R171 ;  /* 0x000000ab76ab7221 */ /* 0x000fe20000010000 */
[----:B------:R-:W-:Y:S04]  /*1b10*/  STL [R1+0x1c], R235 ;  /* 0x00001ceb01007387 */ /* 0x000fe80000100800 */
[----:B------:R-:W-:Y:S04]  /*1b20*/  STL [R1+0xc], R234 ;  /* 0x00000cea01007387 */ /* 0x000fe80000100800 */
[----:B------:R-:W-:Y:S04]  /*1b30*/  STL [R1+0x28], R233 ;  /* 0x000028e901007387 */ /* 0x000fe80000100800 */
[----:B------:R-:W-:Y:S04]  /*1b40*/  STL [R1+0x18], R232 ;  /* 0x000018e801007387 */ /* 0x000fe80000100800 */
[----:B------:R0:W-:Y:S01]  /*1b50*/  STL [R1+0x24], R231 ;  /* 0x000024e701007387 */ /* 0x0001e20000100800 */
[----:B------:R-:W-:Y:S01]  /*1b60*/  IADD3 R195, R195, UR12, RZ ;  /* 0x0000000cc3c37c10 */ /* 0x000fe2000fffe0ff */
[----:B------:R-:W-:-:S03]  /*1b70*/  UMOV UR6, 0xffffffff ;  /* 0xffffffff00067882 */ /* 0x000fc60000000000 */
[----:B------:R-:W-:Y:S02]  /*1b80*/  ISETP.GE.AND P5, PT, R195, UR13, PT ;  /* 0x0000000dc3007c0c */ /* 0x000fe4000bfa6270 */
[----:B0-----:R-:W-:Y:S02]  /*1b90*/  SHF.R.U32.HI R231, RZ, 0x5, R229 ;  /* 0x00000005ffe77819 */ /* 0x001fe400000116e5 */
[----:B------:R-:W-:Y:S01]  /*1ba0*/  LOP3.LUT P3, RZ, R229, 0x1f, RZ, 0xc0, !PT ;  /* 0x0000001fe5ff7812 */ /* 0x000fe2000786c0ff */
[----:B----4-:R-:W-:Y:S01]  /*1bb0*/  FFMA.FTZ R230, R143, R116, R230 ;  /* 0x000000748fe67223 */ /* 0x010fe200000100e6 */
[----:B------:R-:W-:-:S04]  /*1bc0*/  FMUL.FTZ R116, R37, R152 ;  /* 0x0000009825747220 */ /* 0x000fc80000410000 */
[----:B------:R-:W-:Y:S01]  /*1bd0*/  FFMA.FTZ R147, R61, R156, R116 ;  /* 0x0000009c3d937223 */ /* 0x000fe20000010074 */
[----:B------:R-:W-:Y:S02]  /*1be0*/  HADD2.F32 R116, -RZ, R153.H1_H1 ;  /* 0x30000099ff747230 */ /* 0x000fe40000004100 */
[----:B------:R-:W-:-:S03]  /*1bf0*/  HADD2.F32 R152, -RZ, R157.H1_H1 ;  /* 0x3000009dff987230 */ /* 0x000fc60000004100 */
[----:B------:R-:W-:Y:S01]  /*1c00*/  FADD.FTZ R189, R116, R189 ;  /* 0x000000bd74bd7221 */ /* 0x000fe20000010000 */
[-C--:B------:R-:W-:Y:S01]  /*1c10*/  FFMA.FTZ R181, R151, R116.reuse, R181 ;  /* 0x0000007497b57223 */ /* 0x080fe200000100b5 */
[----:B------:R-:W-:Y:S01]  /*1c20*/  FMUL.FTZ R116, R39, R116 ;  /* 0x0000007427747220 */ /* 0x000fe20000410000 */
[----:B------:R-:W-:Y:S01]  /*1c30*/  FADD.FTZ R167, R152, R167 ;  /* 0x000000a798a77221 */ /* 0x000fe20000010000 */
[-C--:B------:R-:W-:Y:S02]  /*1c40*/  FFMA.FTZ R19, R151, R152.reuse, R19 ;  /* 0x0000009897137223 */ /* 0x080fe40000010013 */
[----:B------:R-:W-:Y:S01]  /*1c50*/  FFMA.FTZ R152, R63, R152, R116 ;  /* 0x000000983f987223 */ /* 0x000fe20000010074 */
[C---:B------:R-:W-:Y:S01]  /*1c60*/  FADD.FTZ R116, -R222.reuse, R161 ;  /* 0x000000a1de747221 */ /* 0x040fe20000010100 */
[----:B------:R-:W-:Y:S01]  /*1c70*/  FADD.FTZ R153, -R222, R160 ;  /* 0x000000a0de997221 */ /* 0x000fe20000010100 */
[----:B------:R-:W-:Y:S02]  /*1c80*/  HADD2.F32 R160, -RZ, R158.H1_H1 ;  /* 0x3000009effa07230 */ /* 0x000fe40000004100 */
[C---:B------:R-:W-:Y:S01]  /*1c90*/  FMUL.FTZ R158, R200.reuse, R116 ;  /* 0x00000074c89e7220 */ /* 0x040fe20000410000 */
[----:B------:R-:W-:Y:S01]  /*1ca0*/  FMUL.FTZ R153, R200, R153 ;  /* 0x00000099c8997220 */ /* 0x000fe20000410000 */
[----:B------:R-:W-:Y:S01]  /*1cb0*/  FMUL.FTZ R116, R33, R154 ;  /* 0x0000009a21747220 */ /* 0x000fe20000410000 */
[----:B------:R-:W-:Y:S01]  /*1cc0*/  FADD.FTZ R161, -R222, R162 ;  /* 0x000000a2dea17221 */ /* 0x000fe20000010100 */
[----:B------:R-:W-:Y:S01]  /*1cd0*/  FADD.FTZ R169, R160, R169 ;  /* 0x000000a9a0a97221 */ /* 0x000fe20000010000 */
[-C--:B------:R-:W-:Y:S01]  /*1ce0*/  FFMA.FTZ R21, R158, R160.reuse, R21 ;  /* 0x000000a09e157223 */ /* 0x080fe20000010015 */
[-C--:B------:R-:W-:Y:S01]  /*1cf0*/  FMUL.FTZ R157, R32, R117.reuse ;  /* 0x00000075209d7220 */ /* 0x080fe20000410000 */
[----:B------:R-:W-:Y:S01]  /*1d00*/  FFMA.FTZ R184, R153, R117, R184 ;  /* 0x0000007599b87223 */ /* 0x000fe200000100b8 */
[----:B------:R-:W-:Y:S01]  /*1d10*/  FFMA.FTZ R160, R57, R160, R116 ;  /* 0x000000a039a07223 */ /* 0x000fe20000010074 */
[----:B------:R-:W-:-:S02]  /*1d20*/  HADD2.F32 R117, -RZ, R155.H0_H0 ;  /* 0x2000009bff757230 */ /* 0x000fc40000004100 */
[----:B------:R-:W-:Y:S01]  /*1d30*/  FFMA.FTZ R183, R158, R154, R183 ;  /* 0x0000009a9eb77223 */ /* 0x000fe200000100b7 */
[----:B------:R-:W-:Y:S02]  /*1d40*/  HADD2.F32 R116, -RZ, R155.H1_H1 ;  /* 0x3000009bff747230 */ /* 0x000fe40000004100 */
[C---:B------:R-:W-:Y:S01]  /*1d50*/  FMUL.FTZ R161, R200.reuse, R161 ;  /* 0x000000a1c8a17220 */ /* 0x040fe20000410000 */
[----:B------:R-:W-:Y:S01]  /*1d60*/  FMUL.FTZ R154, R200, R163 ;  /* 0x000000a3c89a7220 */ /* 0x000fe20000410000 */
[----:B------:R-:W-:Y:S01]  /*1d70*/  FFMA.FTZ R156, R56, R119, R157 ;  /* 0x00000077389c7223 */ /* 0x000fe2000001009d */
[-C--:B------:R-:W-:Y:S01]  /*1d80*/  FMUL.FTZ R157, R34, R117.reuse ;  /* 0x00000075229d7220 */ /* 0x080fe20000410000 */
[----:B------:R-:W-:Y:S01]  /*1d90*/  FADD.FTZ R194, R117, R194 ;  /* 0x000000c275c27221 */ /* 0x000fe20000010000 */
[----:B------:R-:W-:Y:S01]  /*1da0*/  FFMA.FTZ R186, R161, R117, R186 ;  /* 0x00000075a1ba7223 */ /* 0x000fe200000100ba */
[-C--:B------:R-:W-:Y:S01]  /*1db0*/  FMUL.FTZ R222, R35, R116.reuse ;  /* 0x0000007423de7220 */ /* 0x080fe20000410000 */
[----:B------:R-:W-:Y:S01]  /*1dc0*/  FADD.FTZ R193, R116, R193 ;  /* 0x000000c174c17221 */ /* 0x000fe20000010000 */
[----:B------:R-:W-:Y:S01]  /*1dd0*/  FFMA.FTZ R185, R154, R116, R185 ;  /* 0x000000749ab97223 */ /* 0x000fe200000100b9 */
[----:B------:R-:W-:Y:S01]  /*1de0*/  FADD.FTZ R117, RZ, R213 ;  /* 0x000000d5ff757221 */ /* 0x000fe20000010000 */
[----:B------:R-:W-:Y:S01]  /*1df0*/  FFMA.FTZ R116, R212, R213, RZ ;  /* 0x000000d5d4747223 */ /* 0x000fe200000100ff */
[-C--:B------:R-:W-:Y:S01]  /*1e00*/  FFMA.FTZ R23, R154, R118.reuse, R23 ;  /* 0x000000769a177223 */ /* 0x080fe20000010017 */
[----:B------:R-:W-:Y:S01]  /*1e10*/  FFMA.FTZ R155, R59, R118, R222 ;  /* 0x000000763b9b7223 */ /* 0x000fe200000100de */
[----:B------:R-:W-:Y:S01]  /*1e20*/  FADD.FTZ R118, R214, R117 ;  /* 0x00000075d6767221 */ /* 0x000fe20000010000 */
[----:B------:R-:W-:Y:S01]  /*1e30*/  FFMA.FTZ R22, R153, R119, R22 ;  /* 0x0000007799167223 */ /* 0x000fe20000010016 */
        /* <DEDUP_REMOVED lines=37> */
[----:B------:R0:W-:Y:S02]  /*2090*/  STL [R1+0x14], R230 ;  /* 0x000014e601007387 */ /* 0x0001e40000100800 */
        /* <DEDUP_REMOVED lines=8> */
[----:B------:R-:W-:Y:S02]  /*2120*/  LOP3.LUT R116, R231, 0x7fffffc, RZ, 0xc0, !PT ;  /* 0x07fffffce7747812 */ /* 0x000fe400078ec0ff */
[----:B------:R-:W-:Y:S01]  /*2130*/  FADD.FTZ R222, R119, R162 ;  /* 0x000000a277de7221 */ /* 0x000fe20000010000 */
[----:B------:R-:W-:Y:S01]  /*2140*/  FFMA.FTZ R117, R161, R162, R118 ;  /* 0x000000a2a1757223 */ /* 0x000fe20000010076 */
[----:B------:R-:W-:Y:S02]  /*2150*/  P2R R157, PR, RZ, 0x20 ;  /* 0x00000020ff9d7803 */ /* 0x000fe40000000000 */
[----:B------:R-:W-:Y:S01]  /*2160*/  @!P1 IADD3 R116, R116, 0x4, RZ ;  /* 0x0000000474749810 */ /* 0x000fe20007ffe0ff */
[----:B------:R-:W-:Y:S01]  /*2170*/  FADD.FTZ R118, R222, R155 ;  /* 0x0000009bde767221 */ /* 0x000fe20000010000 */
[----:B------:R-:W-:Y:S01]  /*2180*/  FFMA.FTZ R117, R154, R155, R117 ;  /* 0x0000009b9a757223 */ /* 0x000fe20000010075 */
[----:B0-----:R-:W-:Y:S06]  /*2190*/  BRA.DIV UR6, `(.L_x_2275) ;  /* 0x0000001e06f47947 */ /* 0x001fec000b800000 */
        /* <DEDUP_REMOVED lines=18> */
.L_x_2287:
        /* <DEDUP_REMOVED lines=35> */
[----:B------:R-:W-:Y:S01]  /*24f0*/  FADD.FTZ R118, R217, -R118 ;  /* 0x80000076d9767221 */ /* 0x000fe20000010000 */
[C---:B------:R-:W-:Y:S01]  /*2500*/  FMUL.FTZ R116, R200.reuse, R116 ;  /* 0x00000074c8747220 */ /* 0x040fe20000410000 */
[----:B------:R-:W-:Y:S01]  /*2510*/  FADD.FTZ R213, R129, -R128 ;  /* 0x8000008081d57221 */ /* 0x000fe20000010000 */
[----:B-----5:R-:W-:Y:S01]  /*2520*/  MOV R128, R122 ;  /* 0x0000007a00807202 */ /* 0x020fe20000000f00 */
[----:B------:R-:W-:Y:S01]  /*2530*/  FMUL.FTZ R117, R200, R117 ;  /* 0x00000075c8757220 */ /* 0x000fe20000410000 */
[----:B------:R-:W-:Y:S01]  /*2540*/  @P5 FADD.FTZ R116, R80, R116 ;  /* 0x0000007450745221 */ /* 0x000fe20000010000 */
[-C--:B------:R-:W-:Y:S01]  /*2550*/  FFMA.FTZ R220, R220, R159.reuse, R222 ;  /* 0x0000009fdcdc7223 */ /* 0x080fe200000100de */
[----:B------:R-:W-:Y:S01]  /*2560*/  LOP3.LUT P4, RZ, R128, 0xff, RZ, 0xc0, !PT ;  /* 0x000000ff80ff7812 */ /* 0x000fe2000788c0ff */
[----:B------:R-:W-:Y:S01]  /*2570*/  @P5 FADD.FTZ R117, R81, R117 ;  /* 0x0000007551755221 */ /* 0x000fe20000010000 */
[----:B------:R-:W-:Y:S01]  /*2580*/  @P2 MOV R128, R172 ;  /* 0x000000ac00802202 */ /* 0x000fe20000000f00 */
[----:B------:R-:W-:Y:S01]  /*2590*/  FMUL.FTZ R221, R116, UR17 ;  /* 0x0000001174dd7c20 */ /* 0x000fe20008410000 */
[----:B------:R-:W-:Y:S01]  /*25a0*/  FMUL.FTZ R118, R200, R118 ;  /* 0x00000076c8767220 */ /* 0x000fe20000410000 */
        /* <DEDUP_REMOVED lines=90> */
[--C-:B------:R-:W-:Y:S01]  /*2b50*/  FFMA.FTZ R158, R158, R159, R222.reuse ;  /* 0x0000009f9e9e7223 */ /* 0x100fe200000100de */
[----:B------:R-:W-:Y:S01]  /*2b60*/  @P2 PRMT R113, R233, 0x7610, R113 ;  /* 0x00007610e9712816 */ /* 0x000fe20000000071 */
[----:B------:R-:W-:Y:S01]  /*2b70*/  FMUL.FTZ R233, R200, R145 ;  /* 0x00000091c8e97220 */ /* 0x000fe20000410000 */
[-CC-:B------:R-:W-:Y:S01]  /*2b80*/  FFMA.FTZ R153, R153, R159.reuse, R222.reuse ;  /* 0x0000009f99997223 */ /* 0x180fe200000100de */
[-CC-:B------:R-:W-:Y:S01]  /*2b90*/  FFMA.FTZ R151, R151, R159.reuse, R222.reuse ;  /* 0x0000009f97977223 */ /* 0x180fe200000100de */
[----:B------:R-:W-:Y:S01]  /*2ba0*/  @P2 F2FP.F16.F32.PACK_AB R224, RZ, R224 ;  /* 0x000000e0ffe0223e */ /* 0x000fe200000000ff */
[----:B------:R-:W-:Y:S01]  /*2bb0*/  @P5 FADD.FTZ R233, R96, R233 ;  /* 0x000000e960e95221 */ /* 0x000fe20000010000 */
[----:B------:R-:W-:Y:S01]  /*2bc0*/  FADD.FTZ R153, R156, -R153 ;  /* 0x800000999c997221 */ /* 0x000fe20000010000 */
[----:B------:R-:W-:Y:S01]  /*2bd0*/  FADD.FTZ R151, R152, -R151 ;  /* 0x8000009798977221 */ /* 0x000fe20000010000 */
[----:B------:R-:W-:Y:S01]  /*2be0*/  FFMA.FTZ R161, R161, R159, R222 ;  /* 0x0000009fa1a17223 */ /* 0x000fe200000100de */
[----:B0-----:R-:W-:-:S04]  /*2bf0*/  @P3 IMAD.WIDE.U32 R122, R198, 0x20, R122 ;  /* 0x00000020c67a3825 */ /* 0x001fc800078e007a */
[----:B------:R-:W-:Y:S01]  /*2c00*/  FMUL.FTZ R138, R233, UR17 ;  /* 0x00000011e98a7c20 */ /* 0x000fe20008410000 */
[C---:B------:R-:W-:Y:S01]  /*2c10*/  FMUL.FTZ R152, R200.reuse, R151 ;  /* 0x00000097c8987220 */ /* 0x040fe20000410000 */
[----:B------:R-:W-:Y:S01]  /*2c20*/  FMUL.FTZ R153, R200, R153 ;  /* 0x00000099c8997220 */ /* 0x000fe20000410000 */
[----:B------:R-:W-:Y:S01]  /*2c30*/  FFMA.FTZ R154, R154, R159, R222 ;  /* 0x0000009f9a9a7223 */ /* 0x000fe200000100de */
[----:B------:R0:W-:Y:S01]  /*2c40*/  @P3 STG.E.128 desc[UR4][R122.64], R116 ;  /* 0x000000747a003986 */ /* 0x0001e2000c101d04 */
[----:B------:R-:W-:Y:S01]  /*2c50*/  @P5 FADD.FTZ R152, R99, R152 ;  /* 0x0000009863985221 */ /* 0x000fe20000010000 */
[----:B------:R-:W-:Y:S01]  /*2c60*/  @P5 FADD.FTZ R153, R100, R153 ;  /* 0x0000009964995221 */ /* 0x000fe20000010000 */
[----:B------:R-:W-:Y:S01]  /*2c70*/  @P2 F2FP.F16.F32.PACK_AB R229, RZ, R229 ;  /* 0x000000e5ffe5223e */ /* 0x000fe200000000ff */
[----:B------:R-:W-:Y:S01]  /*2c80*/  FADD.FTZ R161, R162, -R161 ;  /* 0x800000a1a2a17221 */ /* 0x000fe20000010000 */
[----:B------:R-:W-:Y:S01]  /*2c90*/  @P2 F2FP.F16.F32.PACK_AB R219, RZ, R219 ;  /* 0x000000dbffdb223e */ /* 0x000fe200000000ff */
[----:B------:R-:W-:Y:S01]  /*2ca0*/  FMUL.FTZ R145, R153, UR17 ;  /* 0x0000001199917c20 */ /* 0x000fe20008410000 */
[----:B------:R-:W-:Y:S01]  /*2cb0*/  @P2 F2FP.F16.F32.PACK_AB R225, RZ, R225 ;  /* 0x000000e1ffe1223e */ /* 0x000fe200000000ff */
[----:B------:R-:W-:Y:S01]  /*2cc0*/  FADD.FTZ R155, R155, -R154 ;  /* 0x8000009a9b9b7221 */ /* 0x000fe20000010000 */
[----:B------:R-:W-:-:S02]  /*2cd0*/  @P2 PRMT R115, R224, 0x7610, R115 ;  /* 0x00007610e0732816 */ /* 0x000fc40000000073 */
[----:B------:R-:W-:Y:S02]  /*2ce0*/  @P2 PRMT R113, R113, 0x5410, R229 ;  /* 0x0000541071712816 */ /* 0x000fe400000000e5 */
[----:B------:R-:W-:Y:S02]  /*2cf0*/  @P2 PRMT R115, R115, 0x5410, R225 ;  /* 0x0000541073732816 */ /* 0x000fe400000000e1 */
[----:B0-----:R-:W-:Y:S02]  /*2d00*/  MOV R116, R120 ;  /* 0x0000007800747202 */ /* 0x001fe40000000f00 */
[----:B------:R-:W-:Y:S02]  /*2d10*/  SEL R117, R213, R109, P4 ;  /* 0x0000006dd5757207 */ /* 0x000fe40002000000 */
[----:B------:R-:W-:Y:S02]  /*2d20*/  LOP3.LUT P6, RZ, R116, 0xff, RZ, 0xc0, !PT ;  /* 0x000000ff74ff7812 */ /* 0x000fe400078cc0ff */
[----:B------:R-:W-:-:S02]  /*2d30*/  @P2 MOV R116, R174 ;  /* 0x000000ae00742202 */ /* 0x000fc40000000f00 */
[----:B------:R-:W-:Y:S02]  /*2d40*/  FSEL R163, R212, RZ, P6 ;  /* 0x000000ffd4a37208 */ /* 0x000fe40003000000 */
[----:B------:R-:W-:Y:S02]  /*2d50*/  @P2 LOP3.LUT P6, RZ, R116, 0xff, RZ, 0xc0, !PT ;  /* 0x000000ff74ff2812 */ /* 0x000fe400078cc0ff */
[----:B------:R-:W-:Y:S01]  /*2d60*/  SEL R116, R231, R108, P4 ;  /* 0x0000006ce7747207 */ /* 0x000fe20002000000 */
[----:B------:R-:W-:Y:S01]  /*2d70*/  FMUL.FTZ R231, R236, UR17 ;  /* 0x00000011ece77c20 */ /* 0x000fe20008410000 */
[----:B------:R-:W-:Y:S02]  /*2d80*/  SEL R118, R232, R110, P4 ;  /* 0x0000006ee8767207 */ /* 0x000fe40002000000 */
[----:B------:R-:W-:Y:S01]  /*2d90*/  SEL R119, R214, R111, P4 ;  /* 0x0000006fd6777207 */ /* 0x000fe20002000000 */
[----:B------:R-:W-:Y:S01]  /*2da0*/  FMUL.FTZ R214, R127, UR17 ;  /* 0x000000117fd67c20 */ /* 0x000fe20008410000 */
[----:B------:R-:W-:-:S02]  /*2db0*/  @P2 FSEL R212, R212, RZ, P6 ;  /* 0x000000ffd4d42208 */ /* 0x000fc40003000000 */
        /* <DEDUP_REMOVED lines=21> */
[----:B------:R-:W-:Y:S01]  /*2f10*/  MOV R116, R124 ;  /* 0x0000007c00747202 */ /* 0x000fe20000000f00 */
[----:B------:R-:W-:Y:S01]  /*2f20*/  FADD.FTZ R117, R160, -R158 ;  /* 0x8000009ea0757221 */ /* 0x000fe20000010000 */
[----:B------:R-:W-:Y:S01]  /*2f30*/  @P2 FSEL R213, R213, RZ, P6 ;  /* 0x000000ffd5d52208 */ /* 0x000fe20003000000 */
[----:B------:R-:W-:Y:S01]  /*2f40*/  FMUL.FTZ R232, R237, UR17 ;  /* 0x00000011ede87c20 */ /* 0x000fe20008410000 */
[----:B------:R-:W-:Y:S01]  /*2f50*/  LOP3.LUT P6, RZ, R120, 0xff0000, RZ, 0xc0, !PT ;  /* 0x00ff000078ff7812 */ /* 0x000fe200078cc0ff */
[C---:B------:R-:W-:Y:S01]  /*2f60*/  FMUL.FTZ R238, R200.reuse, R139 ;  /* 0x0000008bc8ee7220 */ /* 0x040fe20000410000 */
[----:B------:R-:W-:Y:S01]  /*2f70*/  FMUL.FTZ R156, R200, R117 ;  /* 0x00000075c89c7220 */ /* 0x000fe20000410000 */
[----:B------:R-:W-:Y:S01]  /*2f80*/  F2FP.F16.F32.PACK_AB R119, R220, R223 ;  /* 0x000000dfdc77723e */ /* 0x000fe200000000ff */
        /* <DEDUP_REMOVED lines=8> */
[----:B------:R-:W-:Y:S01]  /*3010*/  @P5 FADD.FTZ R156, R101, R156 ;  /* 0x0000009c659c5221 */ /* 0x000fe20000010000 */
[----:B------:R-:W-:Y:S01]  /*3020*/  LOP3.LUT P6, RZ, R120, 0xff000000, RZ, 0xc0, !PT ;  /* 0xff00000078ff7812 */ /* 0x000fe200078cc0ff */
[----:B------:R-:W0:Y:S01]  /*3030*/  LDC.64 R222, c[0x0][0x2f8] ;  /* 0x0000be00ffde7b82 */ /* 0x000e220000000a00 */
[----:B------:R-:W-:Y:S01]  /*3040*/  F2FP.F16.F32.PACK_AB R117, R215, R130 ;  /* 0x00000082d775723e */ /* 0x000fe200000000ff */
[----:B------:R-:W-:Y:S01]  /*3050*/  FADD.FTZ R160, R147, -R160 ;  /* 0x800000a093a07221 */ /* 0x000fe20000010000 */
[----:B------:R-:W-:Y:S01]  /*3060*/  FSEL R134, R136, RZ, P6 ;  /* 0x000000ff88867208 */ /* 0x000fe20003000000 */
[----:B------:R-:W-:Y:S01]  /*3070*/  FMUL.FTZ R158, R200, R161 ;  /* 0x000000a1c89e7220 */ /* 0x000fe20000410000 */
[----:B------:R-:W-:Y:S01]  /*3080*/  @P2 LOP3.LUT P6, RZ, R174, 0xff000000, RZ, 0xc0, !PT ;  /* 0xff000000aeff2812 */ /* 0x000fe200078cc0ff */
[----:B------:R-:W-:Y:S01]  /*3090*/  FMUL.FTZ R160, R200, R160 ;  /* 0x000000a0c8a07220 */ /* 0x000fe20000410000 */
[----:B------:R-:W-:Y:S01]  /*30a0*/  @P2 F2FP.F16.F32.PACK_AB R214, RZ, R214 ;  /* 0x000000d6ffd6223e */ /* 0x000fe200000000ff */
[----:B------:R-:W-:Y:S01]  /*30b0*/  @P5 FADD.FTZ R158, R102, R158 ;  /* 0x0000009e669e5221 */ /* 0x000fe20000010000 */
[----:B------:R-:W-:Y:S01]  /*30c0*/  @P2 FSEL R136, R136, RZ, P6 ;  /* 0x000000ff88882208 */ /* 0x000fe20003000000 */
[----:B------:R-:W-:Y:S01]  /*30d0*/  @P5 FADD.FTZ R160, R97, R160 ;  /* 0x000000a061a05221 */ /* 0x000fe20000010000 */
[----:B------:R-:W-:Y:S01]  /*30e0*/  LOP3.LUT P6, RZ, R121, 0xff, RZ, 0xc0, !PT ;  /* 0x000000ff79ff7812 */ /* 0x000fe200078cc0ff */
[----:B------:R-:W-:Y:S01]  /*30f0*/  FMUL.FTZ R148, R158, UR17 ;  /* 0x000000119e947c20 */ /* 0x000fe20008410000 */
[----:B------:R-:W-:Y:S01]  /*3100*/  @P2 F2FP.F16.F32.PACK_AB R213, RZ, R213 ;  /* 0x000000d5ffd5223e */ /* 0x000fe200000000ff */
[----:B------:R-:W-:Y:S01]  /*3110*/  FMUL.FTZ R150, R160, UR17 ;  /* 0x00000011a0967c20 */ /* 0x000fe20008410000 */
[----:B------:R-:W-:-:S02]  /*3120*/  FSEL R137, R221, RZ, P6 ;  /* 0x000000ffdd897208 */ /* 0x000fc40003000000 */
[----:B------:R-:W-:Y:S02]  /*3130*/  @P2 LOP3.LUT P6, RZ, R175, 0xff, RZ, 0xc0, !PT ;  /* 0x000000ffafff2812 */ /* 0x000fe400078cc0ff */
[----:B------:R-:W-:Y:S02]  /*3140*/  @P2 F2FP.F16.F32.PACK_AB R136, RZ, R136 ;  /* 0x00000088ff88223e */ /* 0x000fe400000000ff */
[----:B------:R-:W-:Y:S02]  /*3150*/  @P2 FSEL R221, R221, RZ, P6 ;  /* 0x000000ffdddd2208 */ /* 0x000fe40003000000 */
[----:B------:R-:W-:Y:S02]  /*3160*/  LOP3.LUT P6, RZ, R121, 0xff00, RZ, 0xc0, !PT ;  /* 0x0000ff0079ff7812 */ /* 0x000fe400078cc0ff */
[----:B------:R-:W-:Y:S02]  /*3170*/  @P2 F2FP.F16.F32.PACK_AB R221, RZ, R221 ;  /* 0x000000ddffdd223e */ /* 0x000fe400000000ff */
[----:B------:R-:W-:-:S02]  /*3180*/  FSEL R226, R231, RZ, P6 ;  /* 0x000000ffe7e27208 */ /* 0x000fc40003000000 */
[----:B------:R-:W-:Y:S02]  /*3190*/  @P2 LOP3.LUT P6, RZ, R175, 0xff00, RZ, 0xc0, !PT ;  /* 0x0000ff00afff2812 */ /* 0x000fe400078cc0ff */
[----:B------:R-:W-:Y:S02]  /*31a0*/  SEL R217, RZ, 0x1, P1 ;  /* 0x00000001ffd97807 */ /* 0x000fe40000800000 */
[----:B------:R-:W-:Y:S02]  /*31b0*/  @P2 FSEL R231, R231, RZ, P6 ;  /* 0x000000ffe7e72208 */ /* 0x000fe40003000000 */
[----:B------:R-:W-:Y:S02]  /*31c0*/  LOP3.LUT P6, RZ, R121, 0xff0000, RZ, 0xc0, !PT ;  /* 0x00ff000079ff7812 */ /* 0x000fe400078cc0ff */
[----:B------:R-:W-:Y:S02]  /*31d0*/  @P2 F2FP.F16.F32.PACK_AB R231, RZ, R231 ;  /* 0x000000e7ffe7223e */ /* 0x000fe400000000ff */
[----:B------:R-:W-:-:S02]  /*31e0*/  FSEL R144, R232, RZ, P6 ;  /* 0x000000ffe8907208 */ /* 0x000fc40003000000 */
[----:B------:R-:W-:-:S04]  /*31f0*/  @P2 LOP3.LUT P6, RZ, R175, 0xff0000, RZ, 0xc0, !PT ;  /* 0x00ff0000afff2812 */ /* 0x000fc800078cc0ff */
[----:B------:R-:W-:Y:S02]  /*3200*/  @P2 FSEL R232, R232, RZ, P6 ;  /* 0x000000ffe8e82208 */ /* 0x000fe40003000000 */
[----:B------:R-:W-:Y:S02]  /*3210*/  LOP3.LUT P6, RZ, R121, 0xff000000, RZ, 0xc0, !PT ;  /* 0xff00000079ff7812 */ /* 0x000fe400078cc0ff */
[----:B------:R-:W1:Y:S01]  /*3220*/  LDC.64 R120, c[0x0][0x2f8] ;  /* 0x0000be00ff787b82 */ /* 0x000e620000000a00 */
[----:B------:R-:W-:Y:S02]  /*3230*/  @P2 F2FP.F16.F32.PACK_AB R232, RZ, R232 ;  /* 0x000000e8ffe8223e */ /* 0x000fe400000000ff */
[----:B------:R-:W-:Y:S02]  /*3240*/  FSEL R234, R235, RZ, P6 ;  /* 0x000000ffebea7208 */ /* 0x000fe40003000000 */
[----:B------:R-:W-:-:S04]  /*3250*/  @P2 LOP3.LUT P6, RZ, R175, 0xff000000, RZ, 0xc0, !PT ;  /* 0xff000000afff2812 */ /* 0x000fc800078cc0ff */
[----:B------:R-:W-:Y:S02]  /*3260*/  @P2 FSEL R235, R235, RZ, P6 ;  /* 0x000000ffebeb2208 */ /* 0x000fe40003000000 */
[----:B------:R-:W-:Y:S02]  /*3270*/  LOP3.LUT P6, RZ, R116, 0xff, RZ, 0xc0, !PT ;  /* 0x000000ff74ff7812 */ /* 0x000fe400078cc0ff */
[----:B------:R-:W-:Y:S02]  /*3280*/  @P2 MOV R116, R176 ;  /* 0x000000b000742202 */ /* 0x000fe40000000f00 */
[----:B------:R-:W-:Y:S02]  /*3290*/  FSEL R135, R138, RZ, P6 ;  /* 0x000000ff8a877208 */ /* 0x000fe40003000000 */
        /* <DEDUP_REMOVED lines=8> */
[----:B-1----:R-:W-:Y:S01]  /*3320*/  IMAD.WIDE.U32 R120, R198, 0x10, R120 ;  /* 0x00000010c6787825 */ /* 0x002fe200078e0078 */
[----:B------:R-:W-:-:S03]  /*3330*/  LOP3.LUT P6, RZ, R124, 0xff0000, RZ, 0xc0, !PT ;  /* 0x00ff00007cff7812 */ /* 0x000fc600078cc0ff */
[----:B------:R-:W-:Y:S01]  /*3340*/  FMUL.FTZ R140, R230, UR17 ;  /* 0x00000011e68c7c20 */ /* 0x000fe20008410000 */
[----:B------:R-:W1:Y:S01]  /*3350*/  @P2 LDC.64 R128, c[0x0][0x300] ;  /* 0x0000c000ff802b82 */ /* 0x000e620000000a00 */
[----:B------:R-:W-:Y:S01]  /*3360*/  @P2 PRMT R114, R114, 0x5410, R219 ;  /* 0x0000541072722816 */ /* 0x000fe200000000db */
[----:B------:R2:W-:Y:S01]  /*3370*/  STG.E.128 desc[UR4][R120.64], R116 ;  /* 0x0000007478007986 */ /* 0x0005e2000c101d04 */
[----:B------:R-:W-:Y:S01]  /*3380*/  FMUL.FTZ R200, R200, R155 ;  /* 0x0000009bc8c87220 */ /* 0x000fe20000410000 */
[----:B------:R-:W-:Y:S02]  /*3390*/  FSEL R139, R140, RZ, P6 ;  /* 0x000000ff8c8b7208 */ /* 0x000fe40003000000 */
[----:B------:R-:W-:Y:S01]  /*33a0*/  @P2 LOP3.LUT P6, RZ, R176, 0xff0000, RZ, 0xc0, !PT ;  /* 0x00ff0000b0ff2812 */ /* 0x000fe200078cc0ff */
[----:B------:R-:W-:Y:S01]  /*33b0*/  @P5 FADD.FTZ R200, R103, R200 ;  /* 0x000000c867c85221 */ /* 0x000fe20000010000 */
[----:B------:R-:W-:Y:S02]  /*33c0*/  LOP3.LUT P5, RZ, R124, 0xff00, RZ, 0xc0, !PT ;  /* 0x0000ff007cff7812 */ /* 0x000fe400078ac0ff */
[----:B------:R-:W-:-:S02]  /*33d0*/  @P2 FSEL R140, R140, RZ, P6 ;  /* 0x000000ff8c8c2208 */ /* 0x000fc40003000000 */
[----:B------:R-:W-:Y:S02]  /*33e0*/  LOP3.LUT P6, RZ, R124, 0xff000000, RZ, 0xc0, !PT ;  /* 0xff0000007cff7812 */ /* 0x000fe400078cc0ff */
[----:B------:R-:W-:Y:S02]  /*33f0*/  @P2 F2FP.F16.F32.PACK_AB R235, RZ, R235 ;  /* 0x000000ebffeb223e */ /* 0x000fe400000000ff */
[----:B------:R-:W-:Y:S02]  /*3400*/  FSEL R141, R142, RZ, P6 ;  /* 0x000000ff8e8d7208 */ /* 0x000fe40003000000 */
[----:B------:R-:W-:Y:S02]  /*3410*/  @P2 LOP3.LUT P6, RZ, R176, 0xff000000, RZ, 0xc0, !PT ;  /* 0xff000000b0ff2812 */ /* 0x000fe400078cc0ff */
[----:B--2---:R-:W-:Y:S02]  /*3420*/  SEL R116, R126, R104, P4 ;  /* 0x000000687e747207 */ /* 0x004fe40002000000 */
[----:B------:R-:W-:-:S02]  /*3430*/  SEL R118, R127, R106, P4 ;  /* 0x0000006a7f767207 */ /* 0x000fc40002000000 */
[----:B------:R-:W2:Y:S01]  /*3440*/  @P2 LDC.64 R126, c[0x0][0x300] ;  /* 0x0000c000ff7e2b82 */ /* 0x000ea20000000a00 */
[----:B------:R-:W-:Y:S01]  /*3450*/  SEL R120, R131, R108, P4 ;  /* 0x0000006c83787207 */ /* 0x000fe20002000000 */
[----:B-1----:R-:W-:Y:S01]  /*3460*/  @P2 IMAD.WIDE.U32 R128, R197, 0x10, R128 ;  /* 0x00000010c5802825 */ /* 0x002fe200078e0080 */
[----:B------:R-:W-:Y:S02]  /*3470*/  @P2 FSEL R142, R142, RZ, P6 ;  /* 0x000000ff8e8e2208 */ /* 0x000fe40003000000 */
[----:B------:R-:W-:Y:S02]  /*3480*/  LOP3.LUT P6, RZ, R125, 0xff, RZ, 0xc0, !PT ;  /* 0x000000ff7dff7812 */ /* 0x000fe400078cc0ff */
[----:B------:R-:W-:Y:S01]  /*3490*/  SEL R117, R122, R105, P4 ;  /* 0x000000697a757207 */ /* 0x000fe20002000000 */
[----:B------:R-:W1:Y:S01]  /*34a0*/  @P3 LDC.64 R130, c[0x0][0x308] ;  /* 0x0000c200ff823b82 */ /* 0x000e620000000a00 */
[----:B------:R-:W-:Y:S02]  /*34b0*/  FSEL R143, R145, RZ, P6 ;  /* 0x000000ff918f7208 */ /* 0x000fe40003000000 */
[----:B------:R-:W-:-:S02]  /*34c0*/  @P2 LOP3.LUT P6, RZ, R177, 0xff, RZ, 0xc0, !PT ;  /* 0x000000ffb1ff2812 */ /* 0x000fc400078cc0ff */
[----:B------:R-:W-:Y:S02]  /*34d0*/  SEL R119, R123, R107, P4 ;  /* 0x0000006b7b777207 */ /* 0x000fe40002000000 */
[----:B------:R-:W-:Y:S02]  /*34e0*/  @P2 FSEL R145, R145, RZ, P6 ;  /* 0x000000ff91912208 */ /* 0x000fe40003000000 */
[----:B------:R-:W-:Y:S02]  /*34f0*/  LOP3.LUT P6, RZ, R125, 0xff00, RZ, 0xc0, !PT ;  /* 0x0000ff007dff7812 */ /* 0x000fe400078cc0ff */
[----:B------:R-:W-:Y:S02]  /*3500*/  SEL R121, R236, R109, P4 ;  /* 0x0000006dec797207 */ /* 0x000fe40002000000 */
[----:B------:R-:W-:Y:S02]  /*3510*/  SEL R122, R237, R110, P4 ;  /* 0x0000006eed7a7207 */ /* 0x000fe40002000000 */
[----:B------:R-:W-:Y:S01]  /*3520*/  SEL R123, R238, R111, P4 ;  /* 0x0000006fee7b7207 */ /* 0x000fe20002000000 */
[----:B--2---:R-:W-:Y:S01]  /*3530*/  @P2 IMAD.WIDE.U32 R126, R198, 0x10, R126 ;  /* 0x00000010c67e2825 */ /* 0x004fe200078e007e */
[----:B------:R-:W-:-:S02]  /*3540*/  FSEL R146, R149, RZ, P6 ;  /* 0x000000ff95927208 */ /* 0x000fc40003000000 */
[----:B------:R-:W-:Y:S02]  /*3550*/  @P2 LOP3.LUT P6, RZ, R177, 0xff00, RZ, 0xc0, !PT ;  /* 0x0000ff00b1ff2812 */ /* 0x000fe400078cc0ff */
[----:B------:R-:W-:Y:S01]  /*3560*/  @P2 STG.E.128 desc[UR4][R126.64], R112 ;  /* 0x000000707e002986 */ /* 0x000fe2000c101d04 */
[C---:B------:R-:W-:Y:S01]  /*3570*/  SEL R111, R200.reuse, R111, P4 ;  /* 0x0000006fc86f7207 */ /* 0x040fe20002000000 */
[----:B------:R-:W-:Y:S01]  /*3580*/  FMUL.FTZ R200, R200, UR17 ;  /* 0x00000011c8c87c20 */ /* 0x000fe20008410000 */
[----:B-1----:R-:W-:Y:S01]  /*3590*/  @P3 IMAD.WIDE.U32 R130, R197, 0x20, R130 ;  /* 0x00000020c5823825 */ /* 0x002fe200078e0082 */
[----:B------:R-:W-:Y:S02]  /*35a0*/  @P2 FSEL R149, R149, RZ, P6 ;  /* 0x000000ff95952208 */ /* 0x000fe40003000000 */
[----:B------:R-:W-:Y:S02]  /*35b0*/  LOP3.LUT P6, RZ, R125, 0xff0000, RZ, 0xc0, !PT ;  /* 0x00ff00007dff7812 */ /* 0x000fe400078cc0ff */
[----:B------:R1:W-:Y:S01]  /*35c0*/  @P3 STG.E.128 desc[UR4][R130.64+0x10], R120 ;  /* 0x0000107882003986 */ /* 0x0003e2000c101d04 */
[----:B------:R-:W-:-:S02]  /*35d0*/  SEL R104, R233, R104, P4 ;  /* 0x00000068e9687207 */ /* 0x000fc40002000000 */
[----:B------:R-:W-:Y:S01]  /*35e0*/  SEL R105, R160, R105, P4 ;  /* 0x00000069a0697207 */ /* 0x000fe20002000000 */
[----:B------:R2:W-:Y:S01]  /*35f0*/  @P3 STG.E.128 desc[UR4][R130.64], R116 ;  /* 0x0000007482003986 */ /* 0x0005e2000c101d04 */
[----:B------:R-:W-:Y:S02]  /*3600*/  SEL R106, R230, R106, P4 ;  /* 0x0000006ae66a7207 */ /* 0x000fe40002000000 */
[----:B------:R-:W-:Y:S02]  /*3610*/  SEL R107, R152, R107, P4 ;  /* 0x0000006b986b7207 */ /* 0x000fe40002000000 */
[----:B------:R-:W-:Y:S02]  /*3620*/  SEL R108, R153, R108, P4 ;  /* 0x0000006c996c7207 */ /* 0x000fe40002000000 */
[----:B------:R-:W-:Y:S02]  /*3630*/  SEL R109, R156, R109, P4 ;  /* 0x0000006d9c6d7207 */ /* 0x000fe40002000000 */
[----:B------:R-:W-:-:S02]  /*3640*/  SEL R110, R158, R110, P4 ;  /* 0x0000006e9e6e7207 */ /* 0x000fc40002000000 */
[----:B------:R-:W-:Y:S02]  /*3650*/  LOP3.LUT P4, RZ, R125, 0xff000000, RZ, 0xc0, !PT ;  /* 0xff0000007dff7812 */ /* 0x000fe4000788c0ff */
[----:B------:R-:W-:Y:S01]  /*3660*/  FSEL R147, R148, RZ, P6 ;  /* 0x000000ff94937208 */ /* 0x000fe20003000000 */
[----:B-1----:R-:W1:Y:S01]  /*3670*/  @P3 LDC.64 R120, c[0x0][0x308] ;  /* 0x0000c200ff783b82 */ /* 0x002e620000000a00 */
[----:B------:R-:W-:Y:S02]  /*3680*/  @P2 LOP3.LUT P6, RZ, R177, 0xff0000, RZ, 0xc0, !PT ;  /* 0x00ff0000b1ff2812 */ /* 0x000fe400078cc0ff */
[----:B------:R-:W-:Y:S02]  /*3690*/  F2FP.F16.F32.PACK_AB R125, R134, R133 ;  /* 0x00000085867d723e */ /* 0x000fe400000000ff */
[----:B------:R-:W-:Y:S02]  /*36a0*/  FSEL R134, R200, RZ, P4 ;  /* 0x000000ffc8867208 */ /* 0x000fe40002000000 */
[----:B------:R-:W-:Y:S01]  /*36b0*/  @P2 PRMT R112, R212, 0x7610, R112 ;  /* 0x00007610d4702816 */ /* 0x000fe20000000070 */
[----:B------:R-:W3:Y:S01]  /*36c0*/  @P2 LDC.64 R122, c[0x0][0x300] ;  /* 0x0000c000ff7a2b82 */ /* 0x000ee20000000a00 */
[----:B------:R-:W-:-:S02]  /*36d0*/  @P2 PRMT R113, R214, 0x7610, R113 ;  /* 0x00007610d6712816 */ /* 0x000fc40000000071 */
[----:B------:R-:W-:Y:S02]  /*36e0*/  @P2 PRMT R114, R221, 0x7610, R114 ;  /* 0x00007610dd722816 */ /* 0x000fe40000000072 */
[----:B------:R-:W-:Y:S02]  /*36f0*/  @P2 PRMT R115, R232, 0x7610, R115 ;  /* 0x00007610e8732816 */ /* 0x000fe40000000073 */
[----:B------:R-:W-:Y:S02]  /*3700*/  @P2 LOP3.LUT P4, RZ, R177, 0xff000000, RZ, 0xc0, !PT ;  /* 0xff000000b1ff2812 */ /* 0x000fe4000788c0ff */
[----:B------:R-:W-:Y:S02]  /*3710*/  @P2 FSEL R148, R148, RZ, P6 ;  /* 0x000000ff94942208 */ /* 0x000fe40003000000 */
[----:B------:R-:W-:Y:S01]  /*3720*/  F2FP.F16.F32.PACK_AB R124, R132, R163 ;  /* 0x000000a3847c723e */ /* 0x000fe200000000ff */
[----:B0-----:R-:W-:Y:S01]  /*3730*/  IMAD.WIDE.U32 R132, R197, 0x10, R222 ;  /* 0x00000010c5847825 */ /* 0x001fe200078e00de */
[----:B------:R-:W-:-:S02]  /*3740*/  @P2 LOP3.LUT P6, RZ, R176, 0xff00, RZ, 0xc0, !PT ;  /* 0x0000ff00b0ff2812 */ /* 0x000fc400078cc0ff */
[----:B------:R-:W-:Y:S01]  /*3750*/  F2FP.F16.F32.PACK_AB R127, R234, R144 ;  /* 0x00000090ea7f723e */ /* 0x000fe200000000ff */
[----:B-1----:R-:W-:Y:S01]  /*3760*/  @P3 IMAD.WIDE.U32 R120, R196, 0x20, R120 ;  /* 0x00000020c4783825 */ /* 0x002fe200078e0078 */
[----:B------:R-:W-:Y:S02]  /*3770*/  F2FP.F16.F32.PACK_AB R126, R226, R137 ;  /* 0x00000089e27e723e */ /* 0x000fe400000000ff */
[----:B------:R-:W-:Y:S02]  /*3780*/  @P2 PRMT R112, R112, 0x5410, R213 ;  /* 0x0000541070702816 */ /* 0x000fe400000000d5 */
[----:B------:R-:W-:Y:S01]  /*3790*/  @P2 PRMT R113, R113, 0x5410, R136 ;  /* 0x0000541071712816 */ /* 0x000fe20000000088 */
[----:B------:R0:W-:Y:S01]  /*37a0*/  STG.E.128 desc[UR4][R132.64], R124 ;  /* 0x0000007c84007986 */ /* 0x0001e2000c101d04 */
[----:B------:R-:W-:Y:S01]  /*37b0*/  @P2 PRMT R114, R114, 0x5410, R231 ;  /* 0x0000541072722816 */ /* 0x000fe200000000e7 */
[----:B---3--:R-:W-:Y:S01]  /*37c0*/  @P2 IMAD.WIDE.U32 R122, R196, 0x10, R122 ;  /* 0x00000010c47a2825 */ /* 0x008fe200078e007a */
[----:B------:R-:W-:-:S02]  /*37d0*/  @P2 PRMT R115, R115, 0x5410, R235 ;  /* 0x0000541073732816 */ /* 0x000fc400000000eb */
[----:B--2---:R-:W-:Y:S02]  /*37e0*/  @P2 FSEL R116, R200, RZ, P4 ;  /* 0x000000ffc8742208 */ /* 0x004fe40002000000 */
[----:B------:R-:W-:Y:S01]  /*37f0*/  @P2 FSEL R151, R150, RZ, P6 ;  /* 0x000000ff96972208 */ /* 0x000fe20003000000 */
[----:B------:R1:W-:Y:S01]  /*3800*/  @P2 STG.E.128 desc[UR4][R128.64], R112 ;  /* 0x0000007080002986 */ /* 0x0003e2000c101d04 */
[----:B------:R-:W-:Y:S02]  /*3810*/  @P2 F2FP.F16.F32.PACK_AB R138, RZ, R138 ;  /* 0x0000008aff8a223e */ /* 0x000fe400000000ff */
[----:B------:R-:W-:Y:S01]  /*3820*/  @P2 F2FP.F16.F32.PACK_AB R140, RZ, R140 ;  /* 0x0000008cff8c223e */ /* 0x000fe200000000ff */
[----:B------:R2:W-:Y:S01]  /*3830*/  @P3 STG.E.128 desc[UR4][R120.64], R104 ;  /* 0x0000006878003986 */ /* 0x0005e2000c101d04 */
[----:B------:R-:W-:Y:S02]  /*3840*/  @P2 F2FP.F16.F32.PACK_AB R145, RZ, R145 ;  /* 0x00000091ff91223e */ /* 0x000fe400000000ff */
[----:B------:R-:W-:Y:S01]  /*3850*/  @P2 F2FP.F16.F32.PACK_AB R148, RZ, R148 ;  /* 0x00000094ff94223e */ /* 0x000fe200000000ff */
[----:B------:R2:W-:Y:S01]  /*3860*/  @P3 STG.E.128 desc[UR4][R120.64+0x10], R108 ;  /* 0x0000106c78003986 */ /* 0x0005e2000c101d04 */
[----:B------:R-:W-:Y:S01]  /*3870*/  @P2 F2FP.F16.F32.PACK_AB R151, RZ, R151 ;  /* 0x00000097ff97223e */ /* 0x000fe200000000ff */
[----:B0-----:R-:W-:Y:S01]  /*3880*/  IMAD.WIDE.U32 R124, R196, 0x10, R222 ;  /* 0x00000010c47c7825 */ /* 0x001fe200078e00de */
[----:B------:R-:W-:-:S02]  /*3890*/  @P2 F2FP.F16.F32.PACK_AB R126, RZ, R116 ;  /* 0x00000074ff7e223e */ /* 0x000fc400000000ff */
[----:B------:R-:W-:Y:S02]  /*38a0*/  FSEL R116, R150, RZ, P5 ;  /* 0x000000ff96747208 */ /* 0x000fe40002800000 */
[----:B------:R-:W-:Y:S02]  /*38b0*/  @P2 F2FP.F16.F32.PACK_AB R142, RZ, R142 ;  /* 0x0000008eff8e223e */ /* 0x000fe400000000ff */
[----:B------:R-:W-:Y:S02]  /*38c0*/  @P2 F2FP.F16.F32.PACK_AB R149, RZ, R149 ;  /* 0x00000095ff95223e */ /* 0x000fe400000000ff */
[----:B-1----:R-:W-:Y:S02]  /*38d0*/  @P2 PRMT R112, R138, 0x7610, R112 ;  /* 0x000076108a702816 */ /* 0x002fe40000000070 */
[----:B------:R-:W-:Y:S02]  /*38e0*/  @P2 PRMT R113, R140, 0x7610, R113 ;  /* 0x000076108c712816 */ /* 0x000fe40000000071 */
[----:B------:R-:W-:-:S02]  /*38f0*/  @P2 PRMT R114, R145, 0x7610, R114 ;  /* 0x0000761091722816 */ /* 0x000fc40000000072 */
[----:B------:R-:W-:Y:S02]  /*3900*/  @P2 PRMT R115, R148, 0x7610, R115 ;  /* 0x0000761094732816 */ /* 0x000fe40000000073 */
[----:B------:R-:W-:Y:S02]  /*3910*/  F2FP.F16.F32.PACK_AB R119, R134, R147 ;  /* 0x000000938677723e */ /* 0x000fe400000000ff */
[----:B------:R-:W-:Y:S02]  /*3920*/  F2FP.F16.F32.PACK_AB R118, R146, R143 ;  /* 0x0000008f9276723e */ /* 0x000fe400000000ff */
[----:B------:R-:W-:Y:S02]  /*3930*/  F2FP.F16.F32.PACK_AB R117, R141, R139 ;  /* 0x0000008b8d75723e */ /* 0x000fe400000000ff */
[----:B------:R-:W-:Y:S02]  /*3940*/  F2FP.F16.F32.PACK_AB R116, R116, R135 ;  /* 0x000000877474723e */ /* 0x000fe400000000ff */
[----:B------:R-:W-:-:S02]  /*3950*/  @P2 PRMT R112, R112, 0x5410, R151 ;  /* 0x0000541070702816 */ /* 0x000fc40000000097 */
[----:B------:R-:W-:Y:S01]  /*3960*/  @P2 PRMT R113, R113, 0x5410, R142 ;  /* 0x0000541071712816 */ /* 0x000fe2000000008e */
[----:B------:R2:W-:Y:S01]  /*3970*/  STG.E.128 desc[UR4][R124.64], R116 ;  /* 0x000000747c007986 */ /* 0x0005e2000c101d04 */
[----:B------:R-:W-:Y:S02]  /*3980*/  @P2 PRMT R114, R114, 0x5410, R149 ;  /* 0x0000541072722816 */ /* 0x000fe40000000095 */
[----:B------:R-:W-:Y:S02]  /*3990*/  @P2 PRMT R115, R115, 0x5410, R126 ;  /* 0x0000541073732816 */ /* 0x000fe4000000007e */
[----:B------:R-:W-:-:S03]  /*39a0*/  ISETP.NE.AND P6, PT, R157, RZ, PT ;  /* 0x000000ff9d00720c */ /* 0x000fc60003fc5270 */
[----:B------:R2:W-:Y:S10]  /*39b0*/  @P2 STG.E.128 desc[UR4][R122.64], R112 ;  /* 0x000000707a002986 */ /* 0x0005f4000c101d04 */
[----:B------:R-:W-:Y:S05]  /*39c0*/  @!P6 BRA `(.L_x_2276) ;  /* 0xffffffcc00dce947 */ /* 0x000fea000383ffff */
[----:B------:R0:W5:Y:S01]  /*39d0*/  LDL.LU R56, [R1] ;  /* 0x0000000001387983 */ /* 0x0001620000300800 */
[----:B------:R-:W-:Y:S02]  /*39e0*/  MOV R66, R4 ;  /* 0x0000000400427202 */ /* 0x000fe40000000f00 */
[----:B------:R-:W-:Y:S01]  /*39f0*/  MOV R4, R6 ;  /* 0x0000000600047202 */ /* 0x000fe20000000f00 */
[----:B------:R0:W5:Y:S01]  /*3a00*/  LDL.LU R58, [R1+0x8] ;  /* 0x00000800013a7983 */ /* 0x0001620000300800 */
[----:B------:R-:W-:Y:S02]  /*3a10*/  MOV R62, R28 ;  /* 0x0000001c003e7202 */ /* 0x000fe40000000f00 */
[----:B------:R-:W-:Y:S01]  /*3a20*/  MOV R6, R8 ;  /* 0x0000000800067202 */ /* 0x000fe20000000f00 */
[----:B------:R0:W5:Y:S01]  /*3a30*/  LDL.LU R59, [R1+0x4] ;  /* 0x00000400013b7983 */ /* 0x0001620000300800 */
[----:B------:R-:W-:Y:S02]  /*3a40*/  MOV R28, R30 ;  /* 0x0000001e001c7202 */ /* 0x000fe40000000f00 */
[----:B------:R-:W-:Y:S01]  /*3a50*/  MOV R8, R10 ;  /* 0x0000000a00087202 */ /* 0x000fe20000000f00 */
[----:B------:R0:W5:Y:S01]  /*3a60*/  LDL.LU R72, [R1+0x10] ;  /* 0x0000100001487983 */ /* 0x0001620000300800 */
[----:B------:R-:W-:-:S02]  /*3a70*/  MOV R30, R164 ;  /* 0x000000a4001e7202 */ /* 0x000fc40000000f00 */
        /* <DEDUP_REMOVED lines=70> */
[----:B0-----:R-:W-:-:S07]  /*3ee0*/  MOV R99, R193 ;  /* 0x000000c100637202 */ /* 0x001fce0000000f00 */
.L_x_2274:
[----:B------:R-:W0:Y:S01]  /*3ef0*/  S2R R26, SR_TID.X ;  /* 0x00000000001a7919 */ /* 0x000e220000002100 */
[----:B------:R-:W0:Y:S08]  /*3f00*/  S2UR UR6, SR_CTAID.X ;  /* 0x00000000000679c3 */ /* 0x000e300000002500 */
[----:B------:R-:W1:Y:S08]  /*3f10*/  LDC.64 R2, c[0x0][0x2d0] ;  /* 0x0000b400ff027b82 */ /* 0x000e700000000a00 */
[----:B------:R-:W3:Y:S08]  /*3f20*/  LDC.64 R20, c[0x0][0x2d8] ;  /* 0x0000b600ff147b82 */ /* 0x000ef00000000a00 */
[----:B------:R-:W4:Y:S01]  /*3f30*/  LDC.64 R22, c[0x0][0x2e0] ;  /* 0x0000b800ff167b82 */ /* 0x000f220000000a00 */
[----:B0-----:R-:W-:-:S07]  /*3f40*/  LEA.HI R0, R26, UR6, RZ, 0x19 ;  /* 0x000000061a007c11 */ /* 0x001fce000f8fc8ff */
[----:B------:R-:W0:Y:S01]  /*3f50*/  LDC.64 R24, c[0x0][0x2e8] ;  /* 0x0000ba00ff187b82 */ /* 0x000e220000000a00 */
[----:B------:R-:W-:Y:S01]  /*3f60*/  ULDC UR6, c[0x0][0x218] ;  /* 0x0000860000067ab9 */ /* 0x000fe20000000800 */
[----:B------:R-:W-:Y:S01]  /*3f70*/  LOP3.LUT R27, R26, 0x7f, RZ, 0xc0, !PT ;  /* 0x0000007f1a1b7812 */ /* 0x000fe200078ec0ff */
[----:B------:R-:W-:-:S05]  /*3f80*/  IMAD R0, R0, UR6, RZ ;  /* 0x0000000600007c24 */ /* 0x000fca000f8e02ff */
[----:B------:R-:W-:-:S05]  /*3f90*/  LEA.HI R27, R0, R27, RZ, 0x1d ;  /* 0x0000001b001b7211 */ /* 0x000fca00078fe8ff */
[----:B-1----:R-:W-:-:S04]  /*3fa0*/  IMAD.WIDE.U32 R2, R27, 0x20, R2 ;  /* 0x000000201b027825 */ /* 0x002fc800078e0002 */
[C---:B---3--:R-:W-:Y:S01]  /*3fb0*/  IMAD.WIDE.U32 R20, R27.reuse, 0x20, R20 ;  /* 0x000000201b147825 */ /* 0x048fe200078e0014 */
[----:B------:R-:W-:Y:S03]  /*3fc0*/  STG.E.128 desc[UR4][R2.64], R60 ;  /* 0x0000003c02007986 */ /* 0x000fe6000c101d04 */
[C---:B----4-:R-:W-:Y:S01]  /*3fd0*/  IMAD.WIDE.U32 R22, R27.reuse, 0x20, R22 ;  /* 0x000000201b167825 */ /* 0x050fe200078e0016 */
        /* <DEDUP_REMOVED lines=25> */
.L_x_2275:
[----:B------:R-:W-:Y:S01]  /*4170*/  HFMA2.MMA R163, -RZ, RZ, 0, 9.5367431640625e-07 ;  /* 0x00000010ffa37435 */ /* 0x000fe200000001ff */
[----:B------:R-:W-:Y:S02]  /*4180*/  MOV R159, R118 ;  /* 0x00000076009f7202 */ /* 0x000fe40000000f00 */
[----:B------:R-:W-:Y:S02]  /*4190*/  MOV R222, 0x1f ;  /* 0x0000001f00de7802 */ /* 0x000fe40000000f00 */
[----:B------:R-:W-:-:S07]  /*41a0*/  MOV R229, 0xffffffff ;  /* 0xffffffff00e57802 */ /* 0x000fce0000000f00 */
[----:B-----5:R-:W-:Y:S05]  /*41b0*/  WARPSYNC.COLLECTIVE R229, `(.L_x_2277) ;  /* 0x00000000e5087348 */ /* 0x020fea0003c00000 */
[----:B------:R0:W1:Y:S02]  /*41c0*/  SHFL.DOWN P5, R230, R159, R163, R222 ;  /* 0x080000a39fe67389 */ /* 0x00006400000a00de */
[----:B01---5:R-:W-:Y:S01]  /*41d0*/  ENDCOLLECTIVE ;  /* 0x000000000000791b */ /* 0x023fe20003800000 */
.L_x_2277:
[----:B------:R-:W-:Y:S01]  /*41e0*/  MOV R159, R117 ;  /* 0x00000075009f7202 */ /* 0x000fe20000000f00 */
[----:B------:R-:W-:-:S07]  /*41f0*/  FADD.FTZ R118, R118, R230 ;  /* 0x000000e676767221 */ /* 0x000fce0000010000 */
[----:B------:R-:W-:Y:S05]  /*4200*/  WARPSYNC.COLLECTIVE R229, `(.L_x_2278) ;  /* 0x00000000e5087348 */ /* 0x000fea0003c00000 */
[----:B------:R0:W1:Y:S02]  /*4210*/  SHFL.DOWN P5, R230, R159, R163, R222 ;  /* 0x080000a39fe67389 */ /* 0x00006400000a00de */
[----:B01----:R-:W-:Y:S01]  /*4220*/  ENDCOLLECTIVE ;  /* 0x000000000000791b */ /* 0x003fe20003800000 */
.L_x_2278:
[----:B------:R-:W-:Y:S01]  /*4230*/  HFMA2.MMA R163, -RZ, RZ, 0, 4.76837158203125e-07 ;  /* 0x00000008ffa37435 */ /* 0x000fe200000001ff */
[----:B------:R-:W-:Y:S01]  /*4240*/  MOV R159, R118 ;  /* 0x00000076009f7202 */ /* 0x000fe20000000f00 */
[----:B------:R-:W-:-:S09]  /*4250*/  FADD.FTZ R117, R117, R230 ;  /* 0x000000e675757221 */ /* 0x000fd20000010000 */
[----:B------:R-:W-:Y:S05]  /*4260*/  WARPSYNC.COLLECTIVE R229, `(.L_x_2279) ;  /* 0x00000000e5087348 */ /* 0x000fea0003c00000 */
[----:B------:R0:W1:Y:S02]  /*4270*/  SHFL.DOWN P5, R230, R159, R163, R222 ;  /* 0x080000a39fe67389 */ /* 0x00006400000a00de */
[----:B01----:R-:W-:Y:S01]  /*4280*/  ENDCOLLECTIVE ;  /* 0x000000000000791b */ /* 0x003fe20003800000 */
.L_x_2279:
[----:B------:R-:W-:Y:S01]  /*4290*/  MOV R159, R117 ;  /* 0x00000075009f7202 */ /* 0x000fe20000000f00 */
[----:B------:R-:W-:-:S07]  /*42a0*/  FADD.FTZ R118, R118, R230 ;  /* 0x000000e676767221 */ /* 0x000fce0000010000 */
[----:B------:R-:W-:Y:S05]  /*42b0*/  WARPSYNC.COLLECTIVE R229, `(.L_x_2280) ;  /* 0x00000000e5087348 */ /* 0x000fea0003c00000 */
[----:B------:R0:W1:Y:S02]  /*42c0*/  SHFL.DOWN P5, R230, R159, R163, R222 ;  /* 0x080000a39fe67389 */ /* 0x00006400000a00de */
[----:B01----:R-:W-:Y:S01]  /*42d0*/  ENDCOLLECTIVE ;  /* 0x000000000000791b */ /* 0x003fe20003800000 */
.L_x_2280:
[----:B------:R-:W-:Y:S01]  /*42e0*/  HFMA2.MMA R163, -RZ, RZ, 0, 2.384185791015625e-07 ;  /* 0x00000004ffa37435 */ /* 0x000fe200000001ff */
[----:B------:R-:W-:Y:S01]  /*42f0*/  MOV R159, R118 ;  /* 0x00000076009f7202 */ /* 0x000fe20000000f00 */
[----:B------:R-:W-:-:S09]  /*4300*/  FADD.FTZ R117, R117, R230 ;  /* 0x000000e675757221 */ /* 0x000fd20000010000 */
[----:B------:R-:W-:Y:S05]  /*4310*/  WARPSYNC.COLLECTIVE R229, `(.L_x_2281) ;  /* 0x00000000e5087348 */ /* 0x000fea0003c00000 */
[----:B------:R0:W1:Y:S02]  /*4320*/  SHFL.DOWN P5, R230, R159, R163, R222 ;  /* 0x080000a39fe67389 */ /* 0x00006400000a00de */
[----:B01----:R-:W-:Y:S01]  /*4330*/  ENDCOLLECTIVE ;  /* 0x000000000000791b */ /* 0x003fe20003800000 */
.L_x_2281:
[----:B------:R-:W-:Y:S01]  /*4340*/  MOV R159, R117 ;  /* 0x00000075009f7202 */ /* 0x000fe20000000f00 */
[----:B------:R-:W-:-:S07]  /*4350*/  FADD.FTZ R118, R118, R230 ;  /* 0x000000e676767221 */ /* 0x000fce0000010000 */
[----:B------:R-:W-:Y:S05]  /*4360*/  WARPSYNC.COLLECTIVE R229, `(.L_x_2282) ;  /* 0x00000000e5087348 */ /* 0x000fea0003c00000 */
[----:B------:R0:W1:Y:S02]  /*4370*/  SHFL.DOWN P5, R230, R159, R163, R222 ;  /* 0x080000a39fe67389 */ /* 0x00006400000a00de */
[----:B01----:R-:W-:Y:S01]  /*4380*/  ENDCOLLECTIVE ;  /* 0x000000000000791b */ /* 0x003fe20003800000 */
.L_x_2282:
[----:B------:R-:W-:Y:S01]  /*4390*/  HFMA2.MMA R163, -RZ, RZ, 0, 1.1920928955078125e-07 ;  /* 0x00000002ffa37435 */ /* 0x000fe200000001ff */
[----:B------:R-:W-:Y:S01]  /*43a0*/  MOV R159, R118 ;  /* 0x00000076009f7202 */ /* 0x000fe20000000f00 */
[----:B------:R-:W-:-:S09]  /*43b0*/  FADD.FTZ R117, R117, R230 ;  /* 0x000000e675757221 */ /* 0x000fd20000010000 */
[----:B------:R-:W-:Y:S05]  /*43c0*/  WARPSYNC.COLLECTIVE R229, `(.L_x_2283) ;  /* 0x00000000e5087348 */ /* 0x000fea0003c00000 */
[----:B------:R0:W1:Y:S02]  /*43d0*/  SHFL.DOWN P5, R230, R159, R163, R222 ;  /* 0x080000a39fe67389 */ /* 0x00006400000a00de */
[----:B01----:R-:W-:Y:S01]  /*43e0*/  ENDCOLLECTIVE ;  /* 0x000000000000791b */ /* 0x003fe20003800000 */
.L_x_2283:
[----:B------:R-:W-:Y:S01]  /*43f0*/  MOV R159, R117 ;  /* 0x00000075009f7202 */ /* 0x000fe20000000f00 */
[----:B------:R-:W-:-:S07]  /*4400*/  FADD.FTZ R118, R118, R230 ;  /* 0x000000e676767221 */ /* 0x000fce0000010000 */
[----:B------:R-:W-:Y:S05]  /*4410*/  WARPSYNC.COLLECTIVE R229, `(.L_x_2284) ;  /* 0x00000000e5087348 */ /* 0x000fea0003c00000 */
[----:B------:R0:W1:Y:S02]  /*4420*/  SHFL.DOWN P5, R230, R159, R163, R222 ;  /* 0x080000a39fe67389 */ /* 0x00006400000a00de */
[----:B01----:R-:W-:Y:S01]  /*4430*/  ENDCOLLECTIVE ;  /* 0x000000000000791b */ /* 0x003fe20003800000 */
.L_x_2284:
[----:B------:R-:W-:Y:S01]  /*4440*/  HFMA2.MMA R163, -RZ, RZ, 0, 5.9604644775390625e-08 ;  /* 0x00000001ffa37435 */ /* 0x000fe200000001ff */
[----:B------:R-:W-:Y:S01]  /*4450*/  MOV R159, R118 ;  /* 0x00000076009f7202 */ /* 0x000fe20000000f00 */
[----:B------:R-:W-:-:S09]  /*4460*/  FADD.FTZ R117, R117, R230 ;  /* 0x000000e675757221 */ /* 0x000fd20000010000 */
[----:B------:R-:W-:Y:S05]  /*4470*/  WARPSYNC.COLLECTIVE R229, `(.L_x_2285) ;  /* 0x00000000e5087348 */ /* 0x000fea0003c00000 */
[----:B------:R0:W1:Y:S02]  /*4480*/  SHFL.DOWN P5, R230, R159, R163, R222 ;  /* 0x080000a39fe67389 */ /* 0x00006400000a00de */
[----:B01----:R-:W-:Y:S01]  /*4490*/  ENDCOLLECTIVE ;  /* 0x000000000000791b */ /* 0x003fe20003800000 */
.L_x_2285:
[----:B------:R-:W-:Y:S02]  /*44a0*/  MOV R159, R117 ;  /* 0x00000075009f7202 */ /* 0x000fe40000000f00 */
[----:B------:R-:W-:-:S07]  /*44b0*/  MOV R119, R230 ;  /* 0x000000e600777202 */ /* 0x000fce0000000f00 */
[----:B------:R-:W-:Y:S05]  /*44c0*/  WARPSYNC.COLLECTIVE R229, `(.L_x_2286) ;  /* 0x00000000e5087348 */ /* 0x000fea0003c00000 */
[----:B------:R0:W1:Y:S02]  /*44d0*/  SHFL.DOWN P5, R230, R159, R163, R222 ;  /* 0x080000a39fe67389 */ /* 0x00006400000a00de */
[----:B01----:R-:W-:Y:S01]  /*44e0*/  ENDCOLLECTIVE ;  /* 0x000000000000791b */ /* 0x003fe20003800000 */
.L_x_2286:
[----:B------:R-:W-:Y:S01]  /*44f0*/  MOV R159, R230 ;  /* 0x000000e6009f7202 */ /* 0x000fe20000000f00 */
[----:B------:R-:W-:Y:S06]  /*4500*/  BRA `(.L_x_2287) ;  /* 0xffffffdc006c7947 */ /* 0x000fec000383ffff */
.L_x_2288:
        /* <DEDUP_REMOVED lines=15> */
.L_x_3303:


//--------------------- .text._ZN10layer_norm22ln_bwd_finalize_kernelINS_22Kernel_traits_finalizeILj3072Ef6__halffS2_fjLb0ELj1024ELj4ENS_18Kernel_traits_baseILj3072EfS2_fS2_fjLj1024EEEEELb0ELb0EEEvNS_9BwdParamsE --------------------------
	.section	.text._ZN10layer_norm22ln_bwd_finalize_kernelINS_22Kernel_traits_finalizeILj3072Ef6__halffS2_fjLb0ELj1024ELj4ENS_18Kernel_traits_baseILj3072EfS2_fS2_fjLj1024EEEEELb0ELb0EEEvNS_9BwdParamsE,"ax",@progbits
	.align	128
        .global         _ZN10layer_norm22ln_bwd_finalize_kernelINS_22Kernel_traits_finalizeILj3072Ef6__halffS2_fjLb0ELj1024ELj4ENS_18Kernel_traits_baseILj3072EfS2_fS2_fjLj1024EEEEELb0ELb0EEEvNS_9BwdParamsE
        .type           _ZN10layer_norm22ln_bwd_finalize_kernelINS_22Kernel_traits_finalizeILj3072Ef6__halffS2_fjLb0ELj1024ELj4ENS_18Kernel_traits_baseILj3072EfS2_fS2_fjLj1024EEEEELb0ELb0EEEvNS_9BwdParamsE,@function
        .size           _ZN10layer_norm22ln_bwd_finalize_kernelINS_22Kernel_traits_finalizeILj3072Ef6__halffS2_fjLb0ELj1024ELj4ENS_18Kernel_traits_baseILj3072EfS2_fS2_fjLj1024EEEEELb0ELb0EEEvNS_9BwdParamsE,(.L_x_3304 - _ZN10layer_norm22ln_bwd_finalize_kernelINS_22Kernel_traits_finalizeILj3072Ef6__halffS2_fjLb0ELj1024ELj4ENS_18Kernel_traits_baseILj3072EfS2_fS2_fjLj1024EEEEELb0ELb0EEEvNS_9BwdParamsE)
        .other          _ZN10layer_norm22ln_bwd_finalize_kernelINS_22Kernel_traits_finalizeILj3072Ef6__halffS2_fjLb0ELj1024ELj4ENS_18Kernel_traits_baseILj3072EfS2_fS2_fjLj1024EEEEELb0ELb0EEEvNS_9BwdParamsE,@"STO_CUDA_ENTRY STV_DEFAULT"
_ZN10layer_norm22ln_bwd_finalize_kernelINS_22Kernel_traits_finalizeILj3072Ef6__halffS2_fjLb0ELj1024ELj4ENS_18Kernel_traits_baseILj3072EfS2_fS2_fjLj1024EEEEELb0ELb0EEEvNS_9BwdParamsE:
.text._ZN10layer_norm22ln_bwd_finalize_kernelINS_22Kernel_traits_finalizeILj3072Ef6__halffS2_fjLb0ELj1024ELj4ENS_18Kernel_traits_baseILj3072EfS2_fS2_fjLj1024EEEEELb0ELb0EEEvNS_9BwdParamsE:
        /* <DEDUP_REMOVED lines=25> */
.L_x_2301:
        /* <DEDUP_REMOVED lines=30> */
.L_x_2293:
        /* <DEDUP_REMOVED lines=36> */
.L_x_2292:
[----:B------:R-:W-:Y:S05]  /*05b0*/  BSYNC B1 ;  /* 0x0000000000017941 */ /* 0x000fea0003800000 */
.L_x_2291:
        /* <DEDUP_REMOVED lines=24> */
.L_x_2295:
[----:B------:R-:W-:Y:S05]  /*0740*/  BSYNC B1 ;  /* 0x0000000000017941 */ /* 0x000fea0003800000 */
.L_x_2294:
        /* <DEDUP_REMOVED lines=12> */
.L_x_2296:
[----:B------:R-:W-:Y:S05]  /*0810*/  BSYNC B1 ;  /* 0x0000000000017941 */ /* 0x000fea0003800000 */
.L_x_2290:
[----:B------:R-:W-:Y:S05]  /*0820*/  BSYNC B0 ;  /* 0x0000000000007941 */ /* 0x000fea0003800000 */
.L_x_2289:
        /* <DEDUP_REMOVED lines=29> */
.L_x_2312:
[----:B---3--:R-:W-:Y:S01]  /*0a00*/  FADD.FTZ R9, R18, R9 ;  /* 0x0000000912097221 */ /* 0x008fe20000010000 */
[----:B--2---:R-:W-:-:S04]  /*0a10*/  FADD.FTZ R11, R10, R11 ;  /* 0x0000000b0a0b7221 */ /* 0x004fc80000010000 */
[----:B------:R2:W-:Y:S04]  /*0a20*/  @!P1 STS [R6+0x2000], R9 ;  /* 0x0020000906009388 */ /* 0x0005e80000000800 */
[----:B------:R2:W-:Y:S02]  /*0a30*/  @!P1 STS [R6+0x2080], R11 ;  /* 0x0020800b06009388 */ /* 0x0005e40000000800 */
.L_x_2297:
        /* <DEDUP_REMOVED lines=16> */
.L_x_2300:
[----:B------:R-:W-:Y:S05]  /*0b40*/  BSYNC B0 ;  /* 0x0000000000007941 */ /* 0x000fea0003800000 */
.L_x_2299:
[C---:B------:R-:W-:Y:S01]  /*0b50*/  ISETP.GT.U32.AND P1, PT, R3.reuse, -0xc01, PT ;  /* 0xfffff3ff0300780c */ /* 0x040fe20003f24070 */
[----:B------:R-:W-:Y:S01]  /*0b60*/  VIADD R4, R4, 0x600 ;  /* 0x0000060004047836 */ /* 0x000fe20000000000 */
[----:B------:R-:W-:-:S11]  /*0b70*/  IADD3 R3, R3, 0xc00, RZ ;  /* 0x00000c0003037810 */ /* 0x000fd60007ffe0ff */
[----:B------:R-:W-:Y:S05]  /*0b80*/  @P1 BRA `(.L_x_2301) ;  /* 0xfffffff400801947 */ /* 0x000fea000383ffff */
[----:B------:R-:W-:Y:S05]  /*0b90*/  EXIT ;  /* 0x000000000000794d */ /* 0x000fea0003800000 */
.L_x_2298:
[----:B------:R-:W-:Y:S01]  /*0ba0*/  HFMA2.MMA R21, -RZ, RZ, 0, 5.9604644775390625e-08 ;  /* 0x00000001ff157435 */ /* 0x000fe200000001ff */
[----:B0--3--:R-:W-:Y:S01]  /*0bb0*/  MOV R22, R10 ;  /* 0x0000000a00167202 */ /* 0x009fe20000000f00 */
[----:B------:R-:W-:Y:S01]  /*0bc0*/  IMAD.MOV.U32 R19, RZ, RZ, -0x1 ;  /* 0xffffffffff137424 */ /* 0x000fe200078e00ff */
[----:B------:R-:W-:-:S08]  /*0bd0*/  MOV R24, 0x1f ;  /* 0x0000001f00187802 */ /* 0x000fd00000000f00 */
[----:B-12---:R-:W-:Y:S05]  /*0be0*/  WARPSYNC.COLLECTIVE R19, `(.L_x_2302) ;  /* 0x0000000013087348 */ /* 0x006fea0003c00000 */
[----:B------:R0:W3:Y:S02]  /*0bf0*/  SHFL.BFLY P2, R20, R22, R21, R24 ;  /* 0x0c00001516147389 */ /* 0x0000e40000040018 */
[----:B0123--:R-:W-:Y:S01]  /*0c00*/  ENDCOLLECTIVE ;  /* 0x000000000000791b */ /* 0x00ffe20003800000 */
.L_x_2302:
[----:B------:R-:W-:Y:S01]  /*0c10*/  HFMA2.MMA R21, -RZ, RZ, 0, 1.1920928955078125e-07 ;  /* 0x00000002ff157435 */ /* 0x000fe200000001ff */
[----:B------:R-:W-:-:S05]  /*0c20*/  MOV R11, R20 ;  /* 0x00000014000b7202 */ /* 0x000fca0000000f00 */
[----:B------:R-:W-:-:S05]  /*0c30*/  FADD.FTZ R11, R10, R11 ;  /* 0x0000000b0a0b7221 */ /* 0x000fca0000010000 */
[----:B------:R-:W-:-:S07]  /*0c40*/  MOV R22, R11 ;  /* 0x0000000b00167202 */ /* 0x000fce0000000f00 */
[----:B------:R-:W-:Y:S05]  /*0c50*/  WARPSYNC.COLLECTIVE R19, `(.L_x_2303) ;  /* 0x0000000013087348 */ /* 0x000fea0003c00000 */
[----:B------:R0:W1:Y:S02]  /*0c60*/  SHFL.BFLY P2, R20, R22, R21, R24 ;  /* 0x0c00001516147389 */ /* 0x0000640000040018 */
[----:B01----:R-:W-:Y:S01]  /*0c70*/  ENDCOLLECTIVE ;  /* 0x000000000000791b */ /* 0x003fe20003800000 */
.L_x_2303:
[----:B------:R-:W-:Y:S01]  /*0c80*/  HFMA2.MMA R21, -RZ, RZ, 0, 2.384185791015625e-07 ;  /* 0x00000004ff157435 */ /* 0x000fe200000001ff */
[----:B------:R-:W-:-:S04]  /*0c90*/  IMAD.MOV.U32 R14, RZ, RZ, R20 ;  /* 0x000000ffff0e7224 */ /* 0x000fc800078e0014 */
[----:B------:R-:W-:-:S05]  /*0ca0*/  FADD.FTZ R14, R11, R14 ;  /* 0x0000000e0b0e7221 */ /* 0x000fca0000010000 */
[----:B------:R-:W-:-:S07]  /*0cb0*/  MOV R22, R14 ;  /* 0x0000000e00167202 */ /* 0x000fce0000000f00 */
[----:B------:R-:W-:Y:S05]  /*0cc0*/  WARPSYNC.COLLECTIVE R19, `(.L_x_2304) ;  /* 0x0000000013087348 */ /* 0x000fea0003c00000 */
[----:B------:R0:W1:Y:S02]  /*0cd0*/  SHFL.BFLY P2, R20, R22, R21, R24 ;  /* 0x0c00001516147389 */ /* 0x0000640000040018 */
[----:B01----:R-:W-:Y:S01]  /*0ce0*/  ENDCOLLECTIVE ;  /* 0x000000000000791b */ /* 0x003fe20003800000 */
.L_x_2304:
[----:B------:R-:W-:Y:S01]  /*0cf0*/  IMAD.MOV.U32 R21, RZ, RZ, 0x8 ;  /* 0x00000008ff157424 */ /* 0x000fe200078e00ff */
[----:B------:R-:W-:-:S05]  /*0d00*/  MOV R13, R20 ;  /* 0x00000014000d7202 */ /* 0x000fca0000000f00 */
[----:B------:R-:W-:-:S05]  /*0d10*/  FADD.FTZ R13, R14, R13 ;  /* 0x0000000d0e0d7221 */ /* 0x000fca0000010000 */
[----:B------:R-:W-:-:S07]  /*0d20*/  MOV R22, R13 ;  /* 0x0000000d00167202 */ /* 0x000fce0000000f00 */
[----:B------:R-:W-:Y:S05]  /*0d30*/  WARPSYNC.COLLECTIVE R19, `(.L_x_2305) ;  /* 0x0000000013087348 */ /* 0x000fea0003c00000 */
[----:B------:R0:W1:Y:S02]  /*0d40*/  SHFL.BFLY P2, R20, R22, R21, R24 ;  /* 0x0c00001516147389 */ /* 0x0000640000040018 */
[----:B01----:R-:W-:Y:S01]  /*0d50*/  ENDCOLLECTIVE ;  /* 0x000000000000791b */ /* 0x003fe20003800000 */
.L_x_2305:
[----:B------:R-:W-:Y:S01]  /*0d60*/  HFMA2.MMA R21, -RZ, RZ, 0, 9.5367431640625e-07 ;  /* 0x00000010ff157435 */ /* 0x000fe200000001ff */
[----:B------:R-:W-:-:S05]  /*0d70*/  MOV R10, R20 ;  /* 0x00000014000a7202 */ /* 0x000fca0000000f00 */
[----:B------:R-:W-:-:S05]  /*0d80*/  FADD.FTZ R10, R13, R10 ;  /* 0x0000000a0d0a7221 */ /* 0x000fca0000010000 */
[----:B------:R-:W-:-:S07]  /*0d90*/  MOV R22, R10 ;  /* 0x0000000a00167202 */ /* 0x000fce0000000f00 */
[----:B------:R-:W-:Y:S05]  /*0da0*/  WARPSYNC.COLLECTIVE R19, `(.L_x_2306) ;  /* 0x0000000013087348 */ /* 0x000fea0003c00000 */
[----:B------:R0:W1:Y:S02]  /*0db0*/  SHFL.BFLY P2, R20, R22, R21, R24 ;  /* 0x0c00001516147389 */ /* 0x0000640000040018 */
[----:B01----:R-:W-:Y:S01]  /*0dc0*/  ENDCOLLECTIVE ;  /* 0x000000000000791b */ /* 0x003fe20003800000 */
.L_x_2306:
[----:B------:R-:W-:Y:S01]  /*0dd0*/  HFMA2.MMA R21, -RZ, RZ, 0, 5.9604644775390625e-08 ;  /* 0x00000001ff157435 */ /* 0x000fe200000001ff */
[----:B------:R-:W-:Y:S01]  /*0de0*/  IMAD.MOV.U32 R22, RZ, RZ, R9 ;  /* 0x000000ffff167224 */ /* 0x000fe200078e0009 */
[----:B------:R-:W-:-:S09]  /*0df0*/  MOV R11, R20 ;  /* 0x00000014000b7202 */ /* 0x000fd20000000f00 */
[----:B------:R-:W-:Y:S05]  /*0e00*/  WARPSYNC.COLLECTIVE R19, `(.L_x_2307) ;  /* 0x0000000013087348 */ /* 0x000fea0003c00000 */
[----:B------:R0:W1:Y:S02]  /*0e10*/  SHFL.BFLY P2, R20, R22, R21, R24 ;  /* 0x0c00001516147389 */ /* 0x0000640000040018 */
[----:B01----:R-:W-:Y:S01]  /*0e20*/  ENDCOLLECTIVE ;  /* 0x000000000000791b */ /* 0x003fe20003800000 */
.L_x_2307:
[----:B------:R-:W-:Y:S01]  /*0e30*/  HFMA2.MMA R21, -RZ, RZ, 0, 1.1920928955078125e-07 ;  /* 0x00000002ff157435 */ /* 0x000fe200000001ff */
[----:B------:R-:W-:-:S05]  /*0e40*/  MOV R14, R20 ;  /* 0x00000014000e7202 */ /* 0x000fca0000000f00 */
[----:B------:R-:W-:-:S05]  /*0e50*/  FADD.FTZ R15, R9, R14 ;  /* 0x0000000e090f7221 */ /* 0x000fca0000010000 */
[----:B------:R-:W-:-:S07]  /*0e60*/  MOV R22, R15 ;  /* 0x0000000f00167202 */ /* 0x000fce0000000f00 */
[----:B------:R-:W-:Y:S05]  /*0e70*/  WARPSYNC.COLLECTIVE R19, `(.L_x_2308) ;  /* 0x0000000013087348 */ /* 0x000fea0003c00000 */
[----:B------:R0:W1:Y:S02]  /*0e80*/  SHFL.BFLY P2, R20, R22, R21, R24 ;  /* 0x0c00001516147389 */ /* 0x0000640000040018 */
[----:B01----:R-:W-:Y:S01]  /*0e90*/  ENDCOLLECTIVE ;  /* 0x000000000000791b */ /* 0x003fe20003800000 */
.L_x_2308:
[----:B------:R-:W-:Y:S01]  /*0ea0*/  HFMA2.MMA R21, -RZ, RZ, 0, 2.384185791015625e-07 ;  /* 0x00000004ff157435 */ /* 0x000fe200000001ff */
[----:B------:R-:W-:-:S04]  /*0eb0*/  IMAD.MOV.U32 R16, RZ, RZ, R20 ;  /* 0x000000ffff107224 */ /* 0x000fc800078e0014 */
[----:B------:R-:W-:-:S05]  /*0ec0*/  FADD.FTZ R16, R15, R16 ;  /* 0x000000100f107221 */ /* 0x000fca0000010000 */
[----:B------:R-:W-:-:S07]  /*0ed0*/  MOV R22, R16 ;  /* 0x0000001000167202 */ /* 0x000fce0000000f00 */
[----:B------:R-:W-:Y:S05]  /*0ee0*/  WARPSYNC.COLLECTIVE R19, `(.L_x_2309) ;  /* 0x0000000013087348 */ /* 0x000fea0003c00000 */
[----:B------:R0:W1:Y:S02]  /*0ef0*/  SHFL.BFLY P2, R20, R22, R21, R24 ;  /* 0x0c00001516147389 */ /* 0x0000640000040018 */
[----:B01----:R-:W-:Y:S01]  /*0f00*/  ENDCOLLECTIVE ;  /* 0x000000000000791b */ /* 0x003fe20003800000 */
.L_x_2309:
[----:B------:R-:W-:Y:S01]  /*0f10*/  IMAD.MOV.U32 R21, RZ, RZ, 0x8 ;  /* 0x00000008ff157424 */ /* 0x000fe200078e00ff */
[----:B------:R-:W-:-:S05]  /*0f20*/  MOV R17, R20 ;  /* 0x0000001400117202 */ /* 0x000fca0000000f00 */
[----:B------:R-:W-:-:S05]  /*0f30*/  FADD.FTZ R17, R16, R17 ;  /* 0x0000001110117221 */ /* 0x000fca0000010000 */
[----:B------:R-:W-:-:S07]  /*0f40*/  MOV R22, R17 ;  /* 0x0000001100167202 */ /* 0x000fce0000000f00 */
[----:B------:R-:W-:Y:S05]  /*0f50*/  WARPSYNC.COLLECTIVE R19, `(.L_x_2310) ;  /* 0x0000000013087348 */ /* 0x000fea0003c00000 */
[----:B------:R0:W1:Y:S02]  /*0f60*/  SHFL.BFLY P2, R20, R22, R21, R24 ;  /* 0x0c00001516147389 */ /* 0x0000640000040018 */
[----:B01----:R-:W-:Y:S01]  /*0f70*/  ENDCOLLECTIVE ;  /* 0x000000000000791b */ /* 0x003fe20003800000 */
.L_x_2310:
[----:B------:R-:W-:Y:S01]  /*0f80*/  HFMA2.MMA R21, -RZ, RZ, 0, 9.5367431640625e-07 ;  /* 0x00000010ff157435 */ /* 0x000fe200000001ff */
[----:B------:R-:W-:-:S05]  /*0f90*/  MOV R18, R20 ;  /* 0x0000001400127202 */ /* 0x000fca0000000f00 */
[----:B------:R-:W-:-:S05]  /*0fa0*/  FADD.FTZ R18, R17, R18 ;  /* 0x0000001211127221 */ /* 0x000fca0000010000 */
[----:B------:R-:W-:-:S07]  /*0fb0*/  MOV R22, R18 ;  /* 0x0000001200167202 */ /* 0x000fce0000000f00 */
[----:B------:R-:W-:Y:S05]  /*0fc0*/  WARPSYNC.COLLECTIVE R19, `(.L_x_2311) ;  /* 0x0000000013087348 */ /* 0x000fea0003c00000 */
[----:B------:R0:W1:Y:S02]  /*0fd0*/  SHFL.BFLY P2, R20, R22, R21, R24 ;  /* 0x0c00001516147389 */ /* 0x0000640000040018 */
[----:B01----:R-:W-:Y:S01]  /*0fe0*/  ENDCOLLECTIVE ;  /* 0x000000000000791b */ /* 0x003fe20003800000 */
.L_x_2311:
[----:B------:R-:W-:Y:S01]  /*0ff0*/  MOV R9, R20 ;  /* 0x0000001400097202 */ /* 0x000fe20000000f00 */
[----:B------:R-:W-:Y:S06]  /*1000*/  BRA `(.L_x_2312) ;  /* 0xfffffff8007c7947 */ /* 0x000fec000383ffff */
.L_x_2313:
        /* <DEDUP_REMOVED lines=15> */
.L_x_3304:


//--------------------- .text._ZN10layer_norm40ln_parallel_residual_bwd_finalize_kernelINS_22Kernel_traits_finalizeILj3072Ef6__halffS2_fjLb0ELj1024ELj4ENS_18Kernel_traits_baseILj3072EfS2_fS2_fjLj1024EEEEELb0EEEvNS_9BwdParamsE --------------------------
	.section	.text._ZN10layer_norm40ln_parallel_residual_bwd_finalize_kernelINS_22Kernel_traits_finalizeILj3072Ef6__halffS2_fjLb0ELj1024ELj4ENS_18Kernel_traits_baseILj3072EfS2_fS2_fjLj1024EEEEELb0EEEvNS_9BwdParamsE,"ax",@progbits
	.align	128
        .global         _ZN10layer_norm40ln_parallel_residual_bwd_finalize_kernelINS_22Kernel_traits_finalizeILj3072Ef6__halffS2_fjLb0ELj1024ELj4ENS_18Kernel_traits_baseILj3072EfS2_fS2_fjLj1024EEEEELb0EEEvNS_9BwdParamsE
        .type           _ZN10layer_norm40ln_parallel_residual_bwd_finalize_kernelINS_22Kernel_traits_finalizeILj3072Ef6__halffS2_fjLb0ELj1024ELj4ENS_18Kernel_traits_baseILj3072EfS2_fS2_fjLj1024EEEEELb0EEEvNS_9BwdParamsE,@function
        .size           _ZN10layer_norm40ln_parallel_residual_bwd_finalize_kernelINS_22Kernel_traits_finalizeILj3072Ef6__halffS2_fjLb0ELj1024ELj4ENS_18Kernel_traits_baseILj3072EfS2_fS2_fjLj1024EEEEELb0EEEvNS_9BwdParamsE,(.L_x_3305 - _ZN10layer_norm40ln_parallel_residual_bwd_finalize_kernelINS_22Kernel_traits_finalizeILj3072Ef6__halffS2_fjLb0ELj1024ELj4ENS_18Kernel_traits_baseILj3072EfS2_fS2_fjLj1024EEEEELb0EEEvNS_9BwdParamsE)
        .other          _ZN10layer_norm40ln_parallel_residual_bwd_finalize_kernelINS_22Kernel_traits_finalizeILj3072Ef6__halffS2_fjLb0ELj1024ELj4ENS_18Kernel_traits_baseILj3072EfS2_fS2_fjLj1024EEEEELb0EEEvNS_9BwdParamsE,@"STO_CUDA_ENTRY STV_DEFAULT"
_ZN10layer_norm40ln_parallel_residual_bwd_finalize_kernelINS_22Kernel_traits_finalizeILj3072Ef6__halffS2_fjLb0ELj1024ELj4ENS_18Kernel_traits_baseILj3072EfS2_fS2_fjLj1024EEEEELb0EEEvNS_9BwdParamsE:
.text._ZN10layer_norm40ln_parallel_residual_bwd_finalize_kernelINS_22Kernel_traits_finalizeILj3072Ef6__halffS2_fjLb0ELj1024ELj4ENS_18Kernel_traits_baseILj3072EfS2_fS2_fjLj1024EEEEELb0EEEvNS_9BwdParamsE:
        /* <DEDUP_REMOVED lines=22> */
.L_x_2326:
        /* <DEDUP_REMOVED lines=42> */
.L_x_2318:
        /* <DEDUP_REMOVED lines=62> */
.L_x_2317:
[----:B------:R-:W-:Y:S05]  /*07e0*/  BSYNC B1 ;  /* 0x0000000000017941 */ /* 0x000fea0003800000 */
.L_x_2316:
        /* <DEDUP_REMOVED lines=38> */
.L_x_2320:
[----:B------:R-:W-:Y:S05]  /*0a50*/  BSYNC B1 ;  /* 0x0000000000017941 */ /* 0x000fea0003800000 */
.L_x_2319:
        /* <DEDUP_REMOVED lines=20> */
.L_x_2321:
[----:B------:R-:W-:Y:S05]  /*0ba0*/  BSYNC B1 ;  /* 0x0000000000017941 */ /* 0x000fea0003800000 */
.L_x_2315:
[----:B------:R-:W-:Y:S05]  /*0bb0*/  BSYNC B0 ;  /* 0x0000000000007941 */ /* 0x000fea0003800000 */
.L_x_2314:
        /* <DEDUP_REMOVED lines=54> */
.L_x_2347:
        /* <DEDUP_REMOVED lines=10> */
.L_x_2322:
        /* <DEDUP_REMOVED lines=24> */
.L_x_2325:
[----:B------:R-:W-:Y:S05]  /*1140*/  BSYNC B0 ;  /* 0x0000000000007941 */ /* 0x000fea0003800000 */
.L_x_2324:
[C---:B------:R-:W-:Y:S02]  /*1150*/  ISETP.GT.U32.AND P1, PT, R4.reuse, -0xc01, PT ;  /* 0xfffff3ff0400780c */ /* 0x040fe40003f24070 */
[----:B------:R-:W-:Y:S02]  /*1160*/  IADD3 R4, R4, 0xc00, RZ ;  /* 0x00000c0004047810 */ /* 0x000fe40007ffe0ff */
[----:B------:R-:W-:-:S09]  /*1170*/  IADD3 R5, R5, 0x600, RZ ;  /* 0x0000060005057810 */ /* 0x000fd20007ffe0ff */
[----:B------:R-:W-:Y:S05]  /*1180*/  @P1 BRA `(.L_x_2326) ;  /* 0xffffffec00f41947 */ /* 0x000fea000383ffff */
[----:B------:R-:W-:Y:S05]  /*1190*/  EXIT ;  /* 0x000000000000794d */ /* 0x000fea0003800000 */
.L_x_2323:
[----:B------:R-:W-:Y:S01]  /*11a0*/  HFMA2.MMA R14, -RZ, RZ, 0, 5.9604644775390625e-08 ;  /* 0x00000001ff0e7435 */ /* 0x000fe200000001ff */
[----:B----4-:R-:W-:Y:S02]  /*11b0*/  MOV R27, R10 ;  /* 0x0000000a001b7202 */ /* 0x010fe40000000f00 */
[----:B------:R-:W-:Y:S02]  /*11c0*/  MOV R13, 0x1f ;  /* 0x0000001f000d7802 */ /* 0x000fe40000000f00 */
[----:B------:R-:W-:-:S07]  /*11d0*/  MOV R12, 0xffffffff ;  /* 0xffffffff000c7802 */ /* 0x000fce0000000f00 */
[----:B0123--:R-:W-:Y:S05]  /*11e0*/  WARPSYNC.COLLECTIVE R12, `(.L_x_2327) ;  /* 0x000000000c087348 */ /* 0x00ffea0003c00000 */
[----:B------:R4:W0:Y:S02]  /*11f0*/  SHFL.BFLY P2, R17, R27, R14, R13 ;  /* 0x0c00000e1b117389 */ /* 0x000824000004000d */
[----:B01234-:R-:W-:Y:S01]  /*1200*/  ENDCOLLECTIVE ;  /* 0x000000000000791b */ /* 0x01ffe20003800000 */
.L_x_2327:
[----:B------:R-:W-:Y:S01]  /*1210*/  HFMA2.MMA R14, -RZ, RZ, 0, 1.1920928955078125e-07 ;  /* 0x00000002ff0e7435 */ /* 0x000fe200000001ff */
[----:B------:R-:W-:-:S05]  /*1220*/  FADD.FTZ R11, R10, R17 ;  /* 0x000000110a0b7221 */ /* 0x000fca0000010000 */
[----:B------:R-:W-:-:S07]  /*1230*/  MOV R27, R11 ;  /* 0x0000000b001b7202 */ /* 0x000fce0000000f00 */
[----:B------:R-:W-:Y:S05]  /*1240*/  WARPSYNC.COLLECTIVE R12, `(.L_x_2328) ;  /* 0x000000000c087348 */ /* 0x000fea0003c00000 */
[----:B------:R0:W1:Y:S02]  /*1250*/  SHFL.BFLY P2, R17, R27, R14, R13 ;  /* 0x0c00000e1b117389 */ /* 0x000064000004000d */
[----:B01----:R-:W-:Y:S01]  /*1260*/  ENDCOLLECTIVE ;  /* 0x000000000000791b */ /* 0x003fe20003800000 */
.L_x_2328:
[----:B------:R-:W-:Y:S01]  /*1270*/  HFMA2.MMA R14, -RZ, RZ, 0, 2.384185791015625e-07 ;  /* 0x00000004ff0e7435 */ /* 0x000fe200000001ff */
[----:B------:R-:W-:-:S05]  /*1280*/  FADD.FTZ R10, R11, R17 ;  /* 0x000000110b0a7221 */ /* 0x000fca0000010000 */
[----:B------:R-:W-:-:S07]  /*1290*/  MOV R27, R10 ;  /* 0x0000000a001b7202 */ /* 0x000fce0000000f00 */
[----:B------:R-:W-:Y:S05]  /*12a0*/  WARPSYNC.COLLECTIVE R12, `(.L_x_2329) ;  /* 0x000000000c087348 */ /* 0x000fea0003c00000 */
[----:B------:R0:W1:Y:S02]  /*12b0*/  SHFL.BFLY P2, R17, R27, R14, R13 ;  /* 0x0c00000e1b117389 */ /* 0x000064000004000d */
[----:B01----:R-:W-:Y:S01]  /*12c0*/  ENDCOLLECTIVE ;  /* 0x000000000000791b */ /* 0x003fe20003800000 */
.L_x_2329:
[----:B------:R-:W-:Y:S01]  /*12d0*/  HFMA2.MMA R14, -RZ, RZ, 0, 4.76837158203125e-07 ;  /* 0x00000008ff0e7435 */ /* 0x000fe200000001ff */
[----:B------:R-:W-:-:S05]  /*12e0*/  FADD.FTZ R19, R10, R17 ;  /* 0x000000110a137221 */ /* 0x000fca0000010000 */
[----:B------:R-:W-:-:S07]  /*12f0*/  MOV R27, R19 ;  /* 0x00000013001b7202 */ /* 0x000fce0000000f00 */
[----:B------:R-:W-:Y:S05]  /*1300*/  WARPSYNC.COLLECTIVE R12, `(.L_x_2330) ;  /* 0x000000000c087348 */ /* 0x000fea0003c00000 */
[----:B------:R0:W1:Y:S02]  /*1310*/  SHFL.BFLY P2, R17, R27, R14, R13 ;  /* 0x0c00000e1b117389 */ /* 0x000064000004000d */
[----:B01----:R-:W-:Y:S01]  /*1320*/  ENDCOLLECTIVE ;  /* 0x000000000000791b */ /* 0x003fe20003800000 */
.L_x_2330:
[----:B------:R-:W-:Y:S01]  /*1330*/  HFMA2.MMA R14, -RZ, RZ, 0, 9.5367431640625e-07 ;  /* 0x00000010ff0e7435 */ /* 0x000fe200000001ff */
[----:B------:R-:W-:-:S05]  /*1340*/  FADD.FTZ R11, R19, R17 ;  /* 0x00000011130b7221 */ /* 0x000fca0000010000 */
[----:B------:R-:W-:-:S07]  /*1350*/  MOV R27, R11 ;  /* 0x0000000b001b7202 */ /* 0x000fce0000000f00 */
[----:B------:R-:W-:Y:S05]  /*1360*/  WARPSYNC.COLLECTIVE R12, `(.L_x_2331) ;  /* 0x000000000c087348 */ /* 0x000fea0003c00000 */
[----:B------:R0:W1:Y:S02]  /*1370*/  SHFL.BFLY P2, R17, R27, R14, R13 ;  /* 0x0c00000e1b117389 */ /* 0x000064000004000d */
[----:B01----:R-:W-:Y:S01]  /*1380*/  ENDCOLLECTIVE ;  /* 0x000000000000791b */ /* 0x003fe20003800000 */
.L_x_2331:
[----:B------:R-:W-:Y:S01]  /*1390*/  HFMA2.MMA R14, -RZ, RZ, 0, 5.9604644775390625e-08 ;  /* 0x00000001ff0e7435 */ /* 0x000fe200000001ff */
[----:B------:R-:W-:Y:S01]  /*13a0*/  IMAD.MOV.U32 R27, RZ, RZ, R15 ;  /* 0x000000ffff1b7224 */ /* 0x000fe200078e000f */
[----:B------:R-:W-:-:S09]  /*13b0*/  MOV R10, R17 ;  /* 0x00000011000a7202 */ /* 0x000fd20000000f00 */
[----:B------:R-:W-:Y:S05]  /*13c0*/  WARPSYNC.COLLECTIVE R12, `(.L_x_2332) ;  /* 0x000000000c087348 */ /* 0x000fea0003c00000 */
[----:B------:R0:W1:Y:S02]  /*13d0*/  SHFL.BFLY P2, R17, R27, R14, R13 ;  /* 0x0c00000e1b117389 */ /* 0x000064000004000d */
[----:B01----:R-:W-:Y:S01]  /*13e0*/  ENDCOLLECTIVE ;  /* 0x000000000000791b */ /* 0x003fe20003800000 */
.L_x_2332:
[----:B------:R-:W-:Y:S01]  /*13f0*/  HFMA2.MMA R14, -RZ, RZ, 0, 1.1920928955078125e-07 ;  /* 0x00000002ff0e7435 */ /* 0x000fe200000001ff */
[----:B------:R-:W-:-:S05]  /*1400*/  MOV R16, R17 ;  /* 0x0000001100107202 */ /* 0x000fca0000000f00 */
[----:B------:R-:W-:-:S05]  /*1410*/  FADD.FTZ R16, R15, R16 ;  /* 0x000000100f107221 */ /* 0x000fca0000010000 */
[----:B------:R-:W-:-:S07]  /*1420*/  MOV R27, R16 ;  /* 0x00000010001b7202 */ /* 0x000fce0000000f00 */
[----:B------:R-:W-:Y:S05]  /*1430*/  WARPSYNC.COLLECTIVE R12, `(.L_x_2333) ;  /* 0x000000000c087348 */ /* 0x000fea0003c00000 */
[----:B------:R0:W1:Y:S02]  /*1440*/  SHFL.BFLY P2, R17, R27, R14, R13 ;  /* 0x0c00000e1b117389 */ /* 0x000064000004000d */
[----:B01----:R-:W-:Y:S01]  /*1450*/  ENDCOLLECTIVE ;  /* 0x000000000000791b */ /* 0x003fe20003800000 */
.L_x_2333:
[----:B------:R-:W-:Y:S01]  /*1460*/  HFMA2.MMA R14, -RZ, RZ, 0, 2.384185791015625e-07 ;  /* 0x00000004ff0e7435 */ /* 0x000fe200000001ff */
[----:B------:R-:W-:-:S05]  /*1470*/  MOV R19, R17 ;  /* 0x0000001100137202 */ /* 0x000fca0000000f00 */
[----:B------:R-:W-:-:S05]  /*1480*/  FADD.FTZ R15, R16, R19 ;  /* 0x00000013100f7221 */ /* 0x000fca0000010000 */
[----:B------:R-:W-:-:S07]  /*1490*/  MOV R27, R15 ;  /* 0x0000000f001b7202 */ /* 0x000fce0000000f00 */
[----:B------:R-:W-:Y:S05]  /*14a0*/  WARPSYNC.COLLECTIVE R12, `(.L_x_2334) ;  /* 0x000000000c087348 */ /* 0x000fea0003c00000 */
[----:B------:R0:W1:Y:S02]  /*14b0*/  SHFL.BFLY P2, R17, R27, R14, R13 ;  /* 0x0c00000e1b117389 */ /* 0x000064000004000d */
[----:B01----:R-:W-:Y:S01]  /*14c0*/  ENDCOLLECTIVE ;  /* 0x000000000000791b */ /* 0x003fe20003800000 */
.L_x_2334:
[----:B------:R-:W-:Y:S01]  /*14d0*/  HFMA2.MMA R14, -RZ, RZ, 0, 4.76837158203125e-07 ;  /* 0x00000008ff0e7435 */ /* 0x000fe200000001ff */
[----:B------:R-:W-:-:S05]  /*14e0*/  MOV R18, R17 ;  /* 0x0000001100127202 */ /* 0x000fca0000000f00 */
[----:B------:R-:W-:-:S05]  /*14f0*/  FADD.FTZ R20, R15, R18 ;  /* 0x000000120f147221 */ /* 0x000fca0000010000 */
[----:B------:R-:W-:-:S07]  /*1500*/  MOV R27, R20 ;  /* 0x00000014001b7202 */ /* 0x000fce0000000f00 */
[----:B------:R-:W-:Y:S05]  /*1510*/  WARPSYNC.COLLECTIVE R12, `(.L_x_2335) ;  /* 0x000000000c087348 */ /* 0x000fea0003c00000 */
[----:B------:R0:W1:Y:S02]  /*1520*/  SHFL.BFLY P2, R17, R27, R14, R13 ;  /* 0x0c00000e1b117389 */ /* 0x000064000004000d */
[----:B01----:R-:W-:Y:S01]  /*1530*/  ENDCOLLECTIVE ;  /* 0x000000000000791b */ /* 0x003fe20003800000 */
.L_x_2335:
[----:B------:R-:W-:Y:S01]  /*1540*/  HFMA2.MMA R14, -RZ, RZ, 0, 9.5367431640625e-07 ;  /* 0x00000010ff0e7435 */ /* 0x000fe200000001ff */
[----:B------:R-:W-:-:S05]  /*1550*/  MOV R21, R17 ;  /* 0x0000001100157202 */ /* 0x000fca0000000f00 */
[----:B------:R-:W-:-:S05]  /*1560*/  FADD.FTZ R16, R20, R21 ;  /* 0x0000001514107221 */ /* 0x000fca0000010000 */
[----:B------:R-:W-:-:S07]  /*1570*/  MOV R27, R16 ;  /* 0x00000010001b7202 */ /* 0x000fce0000000f00 */
[----:B------:R-:W-:Y:S05]  /*1580*/  WARPSYNC.COLLECTIVE R12, `(.L_x_2336) ;  /* 0x000000000c087348 */ /* 0x000fea0003c00000 */
[----:B------:R0:W1:Y:S02]  /*1590*/  SHFL.BFLY P2, R17, R27, R14, R13 ;  /* 0x0c00000e1b117389 */ /* 0x000064000004000d */
[----:B01----:R-:W-:Y:S01]  /*15a0*/  ENDCOLLECTIVE ;  /* 0x000000000000791b */ /* 0x003fe20003800000 */
.L_x_2336:
[----:B------:R-:W-:Y:S01]  /*15b0*/  HFMA2.MMA R14, -RZ, RZ, 0, 5.9604644775390625e-08 ;  /* 0x00000001ff0e7435 */ /* 0x000fe200000001ff */
[----:B------:R-:W-:Y:S02]  /*15c0*/  MOV R27, R9 ;  /* 0x00000009001b7202 */ /* 0x000fe40000000f00 */
[----:B------:R-:W-:-:S08]  /*15d0*/  MOV R15, R17 ;  /* 0x00000011000f7202 */ /* 0x000fd00000000f00 */
[----:B------:R-:W-:Y:S05]  /*15e0*/  WARPSYNC.COLLECTIVE R12, `(.L_x_2337) ;  /* 0x000000000c087348 */ /* 0x000fea0003c00000 */
[----:B------:R0:W1:Y:S02]  /*15f0*/  SHFL.BFLY P2, R17, R27, R14, R13 ;  /* 0x0c00000e1b117389 */ /* 0x000064000004000d */
[----:B01----:R-:W-:Y:S01]  /*1600*/  ENDCOLLECTIVE ;  /* 0x000000000000791b */ /* 0x003fe20003800000 */
.L_x_2337:
[----:B------:R-:W-:Y:S01]  /*1610*/  HFMA2.MMA R14, -RZ, RZ, 0, 1.1920928955078125e-07 ;  /* 0x00000002ff0e7435 */ /* 0x000fe200000001ff */
[----:B------:R-:W-:-:S05]  /*1620*/  MOV R18, R17 ;  /* 0x0000001100127202 */ /* 0x000fca0000000f00 */
[----:B------:R-:W-:-:S05]  /*1630*/  FADD.FTZ R20, R9, R18 ;  /* 0x0000001209147221 */ /* 0x000fca0000010000 */
[----:B------:R-:W-:-:S07]  /*1640*/  MOV R27, R20 ;  /* 0x00000014001b7202 */ /* 0x000fce0000000f00 */
[----:B------:R-:W-:Y:S05]  /*1650*/  WARPSYNC.COLLECTIVE R12, `(.L_x_2338) ;  /* 0x000000000c087348 */ /* 0x000fea0003c00000 */
[----:B------:R0:W1:Y:S02]  /*1660*/  SHFL.BFLY P2, R17, R27, R14, R13 ;  /* 0x0c00000e1b117389 */ /* 0x000064000004000d */
[----:B01----:R-:W-:Y:S01]  /*1670*/  ENDCOLLECTIVE ;  /* 0x000000000000791b */ /* 0x003fe20003800000 */
.L_x_2338:
[----:B------:R-:W-:Y:S01]  /*1680*/  IMAD.MOV.U32 R14, RZ, RZ, 0x4 ;  /* 0x00000004ff0e7424 */ /* 0x000fe200078e00ff */
[----:B------:R-:W-:-:S05]  /*1690*/  MOV R21, R17 ;  /* 0x0000001100157202 */ /* 0x000fca0000000f00 */
[----:B------:R-:W-:-:S05]  /*16a0*/  FADD.FTZ R9, R20, R21 ;  /* 0x0000001514097221 */ /* 0x000fca0000010000 */
[----:B------:R-:W-:-:S07]  /*16b0*/  MOV R27, R9 ;  /* 0x00000009001b7202 */ /* 0x000fce0000000f00 */
[----:B------:R-:W-:Y:S05]  /*16c0*/  WARPSYNC.COLLECTIVE R12, `(.L_x_2339) ;  /* 0x000000000c087348 */ /* 0x000fea0003c00000 */
[----:B------:R0:W1:Y:S02]  /*16d0*/  SHFL.BFLY P2, R17, R27, R14, R13 ;  /* 0x0c00000e1b117389 */ /* 0x000064000004000d */
[----:B01----:R-:W-:Y:S01]  /*16e0*/  ENDCOLLECTIVE ;  /* 0x000000000000791b */ /* 0x003fe20003800000 */
.L_x_2339:
[----:B------:R-:W-:Y:S01]  /*16f0*/  HFMA2.MMA R14, -RZ, RZ, 0, 4.76837158203125e-07 ;  /* 0x00000008ff0e7435 */ /* 0x000fe200000001ff */
[----:B------:R-:W-:-:S05]  /*1700*/  MOV R22, R17 ;  /* 0x0000001100167202 */ /* 0x000fca0000000f00 */
[----:B------:R-:W-:-:S05]  /*1710*/  FADD.FTZ R22, R9, R22 ;  /* 0x0000001609167221 */ /* 0x000fca0000010000 */
[----:B------:R-:W-:-:S07]  /*1720*/  MOV R27, R22 ;  /* 0x00000016001b7202 */ /* 0x000fce0000000f00 */
[----:B------:R-:W-:Y:S05]  /*1730*/  WARPSYNC.COLLECTIVE R12, `(.L_x_2340) ;  /* 0x000000000c087348 */ /* 0x000fea0003c00000 */
[----:B------:R0:W1:Y:S02]  /*1740*/  SHFL.BFLY P2, R17, R27, R14, R13 ;  /* 0x0c00000e1b117389 */ /* 0x000064000004000d */
[----:B01----:R-:W-:Y:S01]  /*1750*/  ENDCOLLECTIVE ;  /* 0x000000000000791b */ /* 0x003fe20003800000 */
.L_x_2340:
[----:B------:R-:W-:Y:S01]  /*1760*/  HFMA2.MMA R14, -RZ, RZ, 0, 9.5367431640625e-07 ;  /* 0x00000010ff0e7435 */ /* 0x000fe200000001ff */
[----:B------:R-:W-:-:S05]  /*1770*/  MOV R23, R17 ;  /* 0x0000001100177202 */ /* 0x000fca0000000f00 */
[----:B------:R-:W-:-:S05]  /*1780*/  FADD.FTZ R18, R22, R23 ;  /* 0x0000001716127221 */ /* 0x000fca0000010000 */
[----:B------:R-:W-:-:S07]  /*1790*/  MOV R27, R18 ;  /* 0x00000012001b7202 */ /* 0x000fce0000000f00 */
[----:B------:R-:W-:Y:S05]  /*17a0*/  WARPSYNC.COLLECTIVE R12, `(.L_x_2341) ;  /* 0x000000000c087348 */ /* 0x000fea0003c00000 */
[----:B------:R0:W1:Y:S02]  /*17b0*/  SHFL.BFLY P2, R17, R27, R14, R13 ;  /* 0x0c00000e1b117389 */ /* 0x000064000004000d */
[----:B01----:R-:W-:Y:S01]  /*17c0*/  ENDCOLLECTIVE ;  /* 0x000000000000791b */ /* 0x003fe20003800000 */
.L_x_2341:
[----:B------:R-:W-:Y:S01]  /*17d0*/  HFMA2.MMA R14, -RZ, RZ, 0, 5.9604644775390625e-08 ;  /* 0x00000001ff0e7435 */ /* 0x000fe200000001ff */
[----:B------:R-:W-:Y:S02]  /*17e0*/  MOV R27, R8 ;  /* 0x00000008001b7202 */ /* 0x000fe40000000f00 */
[----:B------:R-:W-:-:S08]  /*17f0*/  MOV R9, R17 ;  /* 0x0000001100097202 */ /* 0x000fd00000000f00 */
[----:B------:R-:W-:Y:S05]  /*1800*/  WARPSYNC.COLLECTIVE R12, `(.L_x_2342) ;  /* 0x000000000c087348 */ /* 0x000fea0003c00000 */
[----:B------:R0:W1:Y:S02]  /*1810*/  SHFL.BFLY P2, R17, R27, R14, R13 ;  /* 0x0c00000e1b117389 */ /* 0x000064000004000d */
[----:B01----:R-:W-:Y:S01]  /*1820*/  ENDCOLLECTIVE ;  /* 0x000000000000791b */ /* 0x003fe20003800000 */
.L_x_2342:
[----:B------:R-:W-:Y:S01]  /*1830*/  HFMA2.MMA R14, -RZ, RZ, 0, 1.1920928955078125e-07 ;  /* 0x00000002ff0e7435 */ /* 0x000fe200000001ff */
[----:B------:R-:W-:-:S05]  /*1840*/  MOV R19, R17 ;  /* 0x0000001100137202 */ /* 0x000fca0000000f00 */
[----:B------:R-:W-:-:S05]  /*1850*/  FADD.FTZ R23, R8, R19 ;  /* 0x0000001308177221 */ /* 0x000fca0000010000 */
[----:B------:R-:W-:-:S07]  /*1860*/  MOV R27, R23 ;  /* 0x00000017001b7202 */ /* 0x000fce0000000f00 */
[----:B------:R-:W-:Y:S05]  /*1870*/  WARPSYNC.COLLECTIVE R12, `(.L_x_2343) ;  /* 0x000000000c087348 */ /* 0x000fea0003c00000 */
[----:B------:R0:W1:Y:S02]  /*1880*/  SHFL.BFLY P2, R17, R27, R14, R13 ;  /* 0x0c00000e1b117389 */ /* 0x000064000004000d */
[----:B01----:R-:W-:Y:S01]  /*1890*/  ENDCOLLECTIVE ;  /* 0x000000000000791b */ /* 0x003fe20003800000 */
.L_x_2343:
[----:B------:R-:W-:Y:S01]  /*18a0*/  HFMA2.MMA R14, -RZ, RZ, 0, 2.384185791015625e-07 ;  /* 0x00000004ff0e7435 */ /* 0x000fe200000001ff */
[----:B------:R-:W-:-:S05]  /*18b0*/  MOV R22, R17 ;  /* 0x0000001100167202 */ /* 0x000fca0000000f00 */
[----:B------:R-:W-:-:S05]  /*18c0*/  FADD.FTZ R8, R23, R22 ;  /* 0x0000001617087221 */ /* 0x000fca0000010000 */
[----:B------:R-:W-:-:S07]  /*18d0*/  MOV R27, R8 ;  /* 0x00000008001b7202 */ /* 0x000fce0000000f00 */
[----:B------:R-:W-:Y:S05]  /*18e0*/  WARPSYNC.COLLECTIVE R12, `(.L_x_2344) ;  /* 0x000000000c087348 */ /* 0x000fea0003c00000 */
[----:B------:R0:W1:Y:S02]  /*18f0*/  SHFL.BFLY P2, R17, R27, R14, R13 ;  /* 0x0c00000e1b117389 */ /* 0x000064000004000d */
[----:B01----:R-:W-:Y:S01]  /*1900*/  ENDCOLLECTIVE ;  /* 0x000000000000791b */ /* 0x003fe20003800000 */
.L_x_2344:
[----:B------:R-:W-:Y:S01]  /*1910*/  HFMA2.MMA R14, -RZ, RZ, 0, 4.76837158203125e-07 ;  /* 0x00000008ff0e7435 */ /* 0x000fe200000001ff */
[----:B------:R-:W-:-:S05]  /*1920*/  MOV R21, R17 ;  /* 0x0000001100157202 */ /* 0x000fca0000000f00 */
[----:B------:R-:W-:-:S05]  /*1930*/  FADD.FTZ R24, R8, R21 ;  /* 0x0000001508187221 */ /* 0x000fca0000010000 */
[----:B------:R-:W-:-:S07]  /*1940*/  MOV R27, R24 ;  /* 0x00000018001b7202 */ /* 0x000fce0000000f00 */
[----:B------:R-:W-:Y:S05]  /*1950*/  WARPSYNC.COLLECTIVE R12, `(.L_x_2345) ;  /* 0x000000000c087348 */ /* 0x000fea0003c00000 */
[----:B------:R0:W1:Y:S02]  /*1960*/  SHFL.BFLY P2, R17, R27, R14, R13 ;  /* 0x0c00000e1b117389 */ /* 0x000064000004000d */
[----:B01----:R-:W-:Y:S01]  /*1970*/  ENDCOLLECTIVE ;  /* 0x000000000000791b */ /* 0x003fe20003800000 */
.L_x_2345:
[----:B------:R-:W-:Y:S01]  /*1980*/  HFMA2.MMA R14, -RZ, RZ, 0, 9.5367431640625e-07 ;  /* 0x00000010ff0e7435 */ /* 0x000fe200000001ff */
[----:B------:R-:W-:-:S05]  /*1990*/  MOV R25, R17 ;  /* 0x0000001100197202 */ /* 0x000fca0000000f00 */
[----:B------:R-:W-:-:S05]  /*19a0*/  FADD.FTZ R25, R24, R25 ;  /* 0x0000001918197221 */ /* 0x000fca0000010000 */
[----:B------:R-:W-:-:S07]  /*19b0*/  MOV R27, R25 ;  /* 0x00000019001b7202 */ /* 0x000fce0000000f00 */
[----:B------:R-:W-:Y:S05]  /*19c0*/  WARPSYNC.COLLECTIVE R12, `(.L_x_2346) ;  /* 0x000000000c087348 */ /* 0x000fea0003c00000 */
[----:B------:R0:W1:Y:S02]  /*19d0*/  SHFL.BFLY P2, R17, R27, R14, R13 ;  /* 0x0c00000e1b117389 */ /* 0x000064000004000d */
[----:B01----:R-:W-:Y:S01]  /*19e0*/  ENDCOLLECTIVE ;  /* 0x000000000000791b */ /* 0x003fe20003800000 */
.L_x_2346:
[----:B------:R-:W-:Y:S05]  /*19f0*/  BRA `(.L_x_2347) ;  /* 0xfffffff400487947 */ /* 0x000fea000383ffff */
.L_x_2348:
        /* <DEDUP_REMOVED lines=16> */
.L_x_3305:


//--------------------- .text._ZN10layer_norm31ln_parallel_residual_bwd_kernelINS_13Kernel_traitsIf6__halffS2_fjLj3072ELj1ELj1ELj4ELj16ENS_18Kernel_traits_baseILj3072EfS2_fS2_fjLj128EEEEELb1ELb1ELb0EEEvNS_9BwdParamsE --------------------------
	.section	.text._ZN10layer_norm31ln_parallel_residual_bwd_kernelINS_13Kernel_traitsIf6__halffS2_fjLj3072ELj1ELj1ELj4ELj16ENS_18Kernel_traits_baseILj3072EfS2_fS2_fjLj128EEEEELb1ELb1ELb0EEEvNS_9BwdParamsE,"ax",@progbits
	.align	128
        .global         _ZN10layer_norm31ln_parallel_residual_bwd_kernelINS_13Kernel_traitsIf6__halffS2_fjLj3072ELj1ELj1ELj4ELj16ENS_18Kernel_traits_baseILj3072EfS2_fS2_fjLj128EEEEELb1ELb1ELb0EEEvNS_9BwdParamsE
        .type           _ZN10layer_norm31ln_parallel_residual_bwd_kernelINS_13Kernel_traitsIf6__halffS2_fjLj3072ELj1ELj1ELj4ELj16ENS_18Kernel_traits_baseILj3072EfS2_fS2_fjLj128EEEEELb1ELb1ELb0EEEvNS_9BwdParamsE,@function
        .size           _ZN10layer_norm31ln_parallel_residual_bwd_kernelINS_13Kernel_traitsIf6__halffS2_fjLj3072ELj1ELj1ELj4ELj16ENS_18Kernel_traits_baseILj3072EfS2_fS2_fjLj128EEEEELb1ELb1ELb0EEEvNS_9BwdParamsE,(.L_x_3306 - _ZN10layer_norm31ln_parallel_residual_bwd_kernelINS_13Kernel_traitsIf6__halffS2_fjLj3072ELj1ELj1ELj4ELj16ENS_18Kernel_traits_baseILj3072EfS2_fS2_fjLj128EEEEELb1ELb1ELb0EEEvNS_9BwdParamsE)
        .other          _ZN10layer_norm31ln_parallel_residual_bwd_kernelINS_13Kernel_traitsIf6__halffS2_fjLj3072ELj1ELj1ELj4ELj16ENS_18Kernel_traits_baseILj3072EfS2_fS2_fjLj128EEEEELb1ELb1ELb0EEEvNS_9BwdParamsE,@"STO_CUDA_ENTRY STV_DEFAULT"
_ZN10layer_norm31ln_parallel_residual_bwd_kernelINS_13Kernel_traitsIf6__halffS2_fjLj3072ELj1ELj1ELj4ELj16ENS_18Kernel_traits_baseILj3072EfS2_fS2_fjLj128EEEEELb1ELb1ELb0EEEvNS_9BwdParamsE:
.text._ZN10layer_norm31ln_parallel_residual_bwd_kernelINS_13Kernel_traitsIf6__halffS2_fjLj3072ELj1ELj1ELj4ELj16ENS_18Kernel_traits_baseILj3072EfS2_fS2_fjLj128EEEEELb1ELb1ELb0EEEvNS_9BwdParamsE:
        /* <DEDUP_REMOVED lines=68> */
[----:B------:R-:W-:Y:S02]  /*0440*/  ISETP.NE.AND P0, PT, RZ, UR6, PT ;  /* 0x00000006ff007c0c */ /* 0x000fe4000bf05270 */
[----:B------:R-:W-:Y:S02]  /*0450*/  MOV R65, RZ ;  /* 0x000000ff00417202 */ /* 0x000fe40000000f00 */
[----:B------:R-:W-:-:S09]  /*0460*/  P2R R191, PR, RZ, 0x1 ;  /* 0x00000001ffbf7803 */ /* 0x000fd20000000000 */
.L_x_2363:
        /* <DEDUP_REMOVED lines=51> */
[----:B-1----:R-:W-:Y:S01]  /*07a0*/  FMUL.FTZ R172, R169, R178 ;  /* 0x000000b2a9ac7220 */ /* 0x002fe20000410000 */
[----:B----4-:R-:W-:-:S02]  /*07b0*/  HADD2.F32 R117, -RZ, R120.H0_H0 ;  /* 0x20000078ff757230 */ /* 0x010fc40000004100 */
[----:B------:R-:W-:-:S03]  /*07c0*/  HADD2.F32 R120, -RZ, R120.H1_H1 ;  /* 0x30000078ff787230 */ /* 0x000fc60000004100 */
[----:B------:R-:W-:Y:S01]  /*07d0*/  FMUL.FTZ R174, R88, R117 ;  /* 0x0000007558ae7220 */ /* 0x000fe20000410000 */
[--C-:B------:R-:W-:Y:S02]  /*07e0*/  HADD2.F32 R119, -RZ, R121.reuse.H0_H0 ;  /* 0x20000079ff777230 */ /* 0x100fe40000004100 */
[----:B------:R-:W-:Y:S02]  /*07f0*/  HADD2.F32 R182, -RZ, R121.H1_H1 ;  /* 0x30000079ffb67230 */ /* 0x000fe40000004100 */
[----:B------:R-:W-:Y:S01]  /*0800*/  FMUL.FTZ R173, R89, R120 ;  /* 0x0000007859ad7220 */ /* 0x000fe20000410000 */
[--C-:B------:R-:W-:Y:S02]  /*0810*/  HADD2.F32 R121, -RZ, R122.reuse.H0_H0 ;  /* 0x2000007aff797230 */ /* 0x100fe40000004100 */
[----:B------:R-:W-:Y:S01]  /*0820*/  FADD.FTZ R112, RZ, R174 ;  /* 0x000000aeff707221 */ /* 0x000fe20000010000 */
[----:B------:R-:W-:Y:S02]  /*0830*/  HADD2.F32 R184, -RZ, R122.H1_H1 ;  /* 0x3000007affb87230 */ /* 0x000fe40000004100 */
[----:B------:R-:W-:Y:S01]  /*0840*/  FADD.FTZ R122, -R187, R113 ;  /* 0x00000071bb7a7221 */ /* 0x000fe20000010100 */
[----:B------:R-:W-:Y:S01]  /*0850*/  FFMA.FTZ R113, R3, R174, RZ ;  /* 0x000000ae03717223 */ /* 0x000fe200000100ff */
[----:B------:R-:W-:Y:S01]  /*0860*/  FADD.FTZ R116, -R187, R115 ;  /* 0x00000073bb747221 */ /* 0x000fe20000010100 */
[----:B------:R-:W-:Y:S01]  /*0870*/  FADD.FTZ R115, R112, R173 ;  /* 0x000000ad70737221 */ /* 0x000fe20000010000 */
        /* <DEDUP_REMOVED lines=8> */
[----:B------:R-:W-:-:S02]  /*0900*/  FMUL.FTZ R180, R84, R121 ;  /* 0x0000007954b47220 */ /* 0x000fc40000410000 */
[----:B------:R-:W-:Y:S01]  /*0910*/  FADD.FTZ R115, R114, R175 ;  /* 0x000000af72737221 */ /* 0x000fe20000010000 */
[C---:B------:R-:W-:Y:S01]  /*0920*/  FFMA.FTZ R112, R176.reuse, R175, R113 ;  /* 0x000000afb0707223 */ /* 0x040fe20000010071 */
[----:B------:R-:W-:Y:S01]  /*0930*/  FADD.FTZ R43, R43, R182 ;  /* 0x000000b62b2b7221 */ /* 0x000fe20000010000 */
[----:B------:R-:W-:Y:S01]  /*0940*/  FFMA.FTZ R67, R176, R182, R67 ;  /* 0x000000b6b0437223 */ /* 0x000fe20000010043 */
[--C-:B------:R-:W-:Y:S02]  /*0950*/  HADD2.F32 R183, -RZ, R123.reuse.H0_H0 ;  /* 0x2000007bffb77230 */ /* 0x100fe40000004100 */
[----:B------:R-:W-:Y:S01]  /*0960*/  FMUL.FTZ R182, R169, R122 ;  /* 0x0000007aa9b67220 */ /* 0x000fe20000410000 */
[----:B------:R-:W-:Y:S01]  /*0970*/  FMUL.FTZ R179, R85, R184 ;  /* 0x000000b855b37220 */ /* 0x000fe20000410000 */
[----:B------:R-:W-:Y:S01]  /*0980*/  FADD.FTZ R114, R115, R180 ;  /* 0x000000b473727221 */ /* 0x000fe20000010000 */
[----:B------:R-:W-:Y:S01]  /*0990*/  FFMA.FTZ R113, R177, R180, R112 ;  /* 0x000000b4b1717223 */ /* 0x000fe20000010070 */
[----:B------:R-:W-:-:S02]  /*09a0*/  HADD2.F32 R188, -RZ, R123.H1_H1 ;  /* 0x3000007bffbc7230 */ /* 0x000fc40000004100 */
        /* <DEDUP_REMOVED lines=24> */
.L_x_2351:
[----:B------:R-:W-:Y:S05]  /*0b30*/  BSYNC B0 ;  /* 0x0000000000007941 */ /* 0x000fea0003800000 */
.L_x_2350:
        /* <DEDUP_REMOVED lines=33> */
[C---:B------:R-:W-:Y:S01]  /*0d50*/  FMUL.FTZ R155, R169.reuse, R112 ;  /* 0x00000070a99b7220 */ /* 0x040fe20000410000 */
[----:B------:R-:W-:Y:S01]  /*0d60*/  FMUL.FTZ R144, R169, R144 ;  /* 0x00000090a9907220 */ /* 0x000fe20000410000 */
[----:B----4-:R-:W-:-:S02]  /*0d70*/  HADD2.F32 R117, -RZ, R120.H0_H0 ;  /* 0x20000078ff757230 */ /* 0x010fc40000004100 */
[----:B------:R-:W-:-:S03]  /*0d80*/  HADD2.F32 R120, -RZ, R120.H1_H1 ;  /* 0x30000078ff787230 */ /* 0x000fc60000004100 */
[----:B------:R-:W-:Y:S01]  /*0d90*/  FMUL.FTZ R146, R80, R117 ;  /* 0x0000007550927220 */ /* 0x000fe20000410000 */
[--C-:B------:R-:W-:Y:S02]  /*0da0*/  HADD2.F32 R119, -RZ, R121.reuse.H0_H0 ;  /* 0x20000079ff777230 */ /* 0x100fe40000004100 */
[----:B0-----:R-:W-:Y:S02]  /*0db0*/  HADD2.F32 R152, -RZ, R121.H1_H1 ;  /* 0x30000079ff987230 */ /* 0x001fe40000004100 */
[----:B------:R-:W-:Y:S01]  /*0dc0*/  FMUL.FTZ R151, R81, R120 ;  /* 0x0000007851977220 */ /* 0x000fe20000410000 */
[--C-:B------:R-:W-:Y:S02]  /*0dd0*/  HADD2.F32 R121, -RZ, R122.reuse.H0_H0 ;  /* 0x2000007aff797230 */ /* 0x100fe40000004100 */
[----:B------:R-:W-:Y:S01]  /*0de0*/  FADD.FTZ R112, R189, R146 ;  /* 0x00000092bd707221 */ /* 0x000fe20000010000 */
[----:B------:R-:W-:Y:S02]  /*0df0*/  HADD2.F32 R156, -RZ, R122.H1_H1 ;  /* 0x3000007aff9c7230 */ /* 0x000fe40000004100 */
[----:B------:R-:W-:Y:S01]  /*0e00*/  FADD.FTZ R122, -R187, R113 ;  /* 0x00000071bb7a7221 */ /* 0x000fe20000010100 */
[----:B------:R-:W-:Y:S01]  /*0e10*/  FFMA.FTZ R113, R139, R146, R188 ;  /* 0x000000928b717223 */ /* 0x000fe200000100bc */
[----:B------:R-:W-:Y:S01]  /*0e20*/  FADD.FTZ R160, -R187, R115 ;  /* 0x00000073bba07221 */ /* 0x000fe20000010100 */
[----:B------:R-:W-:Y:S01]  /*0e30*/  FADD.FTZ R115, R112, R151 ;  /* 0x0000009770737221 */ /* 0x000fe20000010000 */
[----:B-1----:R-:W-:Y:S01]  /*0e40*/  FMUL.FTZ R149, R169, R118 ;  /* 0x00000076a9957220 */ /* 0x002fe20000410000 */
[----:B------:R-:W-:Y:S01]  /*0e50*/  FMUL.FTZ R150, R82, R119 ;  /* 0x0000007752967220 */ /* 0x000fe20000410000 */
[----:B------:R-:W-:Y:S01]  /*0e60*/  FFMA.FTZ R112, R144, R151, R113 ;  /* 0x0000009790707223 */ /* 0x000fe20000010071 */
[----:B------:R-:W-:Y:S01]  /*0e70*/  FADD.FTZ R158, -R187, R114 ;  /* 0x00000072bb9e7221 */ /* 0x000fe20000010100 */
        /* <DEDUP_REMOVED lines=39> */
.L_x_2353:
[----:B------:R-:W-:Y:S05]  /*10f0*/  BSYNC B0 ;  /* 0x0000000000007941 */ /* 0x000fea0003800000 */
.L_x_2352:
        /* <DEDUP_REMOVED lines=23> */
[----:B------:R-:W5:Y:S04]  /*1270*/  @P1 LDG.E.128 R92, desc[UR4][R140.64] ;  /* 0x000000048c5c1981 */ /* 0x000f68000c1e1d00 */
[----:B------:R-:W4:Y:S04]  /*1280*/  LDG.E.128 R112, desc[UR4][R112.64] ;  /* 0x0000000470707981 */ /* 0x000f28000c1e1d00 */
[----:B------:R0:W5:Y:S01]  /*1290*/  @P1 LDG.E.128 R96, desc[UR4][R140.64+0x10] ;  /* 0x000010048c601981 */ /* 0x000162000c1e1d00 */
[C---:B--2---:R-:W-:Y:S01]  /*12a0*/  FADD.FTZ R138, -R187.reuse, R117 ;  /* 0x00000075bb8a7221 */ /* 0x044fe20000010100 */
[----:B------:R-:W-:-:S03]  /*12b0*/  FADD.FTZ R116, -R187, R116 ;  /* 0x00000074bb747221 */ /* 0x000fc60000010100 */
[C---:B-1---5:R-:W-:Y:S01]  /*12c0*/  FMUL.FTZ R162, R169.reuse, R138 ;  /* 0x0000008aa9a27220 */ /* 0x062fe20000410000 */
[----:B0-----:R-:W-:Y:S01]  /*12d0*/  FMUL.FTZ R141, R169, R116 ;  /* 0x00000074a98d7220 */ /* 0x001fe20000410000 */
[C---:B------:R-:W-:Y:S01]  /*12e0*/  FADD.FTZ R166, -R187.reuse, R119 ;  /* 0x00000077bba67221 */ /* 0x040fe20000010100 */
[C---:B---3--:R-:W-:Y:S01]  /*12f0*/  FADD.FTZ R170, -R187.reuse, R120 ;  /* 0x00000078bbaa7221 */ /* 0x048fe20000010100 */
[C---:B------:R-:W-:Y:S01]  /*1300*/  FADD.FTZ R118, -R187.reuse, R118 ;  /* 0x00000076bb767221 */ /* 0x040fe20000010100 */
[C---:B------:R-:W-:Y:S01]  /*1310*/  FADD.FTZ R194, -R187.reuse, R123 ;  /* 0x0000007bbbc27221 */ /* 0x040fe20000010100 */
[----:B------:R-:W-:Y:S02]  /*1320*/  FADD.FTZ R142, -R187, R121 ;  /* 0x00000079bb8e7221 */ /* 0x000fe40000010100 */
[----:B------:R-:W-:Y:S01]  /*1330*/  FMUL.FTZ R161, R169, R118 ;  /* 0x00000076a9a17220 */ /* 0x000fe20000410000 */
[----:B------:R-:W-:Y:S01]  /*1340*/  FADD.FTZ R192, -R187, R122 ;  /* 0x0000007abbc07221 */ /* 0x000fe20000010100 */
[C---:B------:R-:W-:Y:S01]  /*1350*/  FMUL.FTZ R166, R169.reuse, R166 ;  /* 0x000000a6a9a67220 */ /* 0x040fe20000410000 */
[C---:B------:R-:W-:Y:S01]  /*1360*/  FMUL.FTZ R167, R169.reuse, R170 ;  /* 0x000000aaa9a77220 */ /* 0x040fe20000410000 */
[C---:B------:R-:W-:Y:S01]  /*1370*/  FMUL.FTZ R140, R169.reuse, R142 ;  /* 0x0000008ea98c7220 */ /* 0x040fe20000410000 */
[C---:B------:R-:W-:Y:S01]  /*1380*/  FMUL.FTZ R147, R169.reuse, R192 ;  /* 0x000000c0a9937220 */ /* 0x040fe20000410000 */
[----:B------:R-:W-:Y:S01]  /*1390*/  FMUL.FTZ R138, R169, R194 ;  /* 0x000000c2a98a7220 */ /* 0x000fe20000410000 */
[----:B----4-:R-:W-:-:S02]  /*13a0*/  HADD2.F32 R117, -RZ, R112.H0_H0 ;  /* 0x20000070ff757230 */ /* 0x010fc40000004100 */
        /* <DEDUP_REMOVED lines=15> */
[----:B------:R-:W-:Y:S01]  /*14a0*/  FMUL.FTZ R165, R75, R120 ;  /* 0x000000784ba57220 */ /* 0x000fe20000410000 */
[----:B------:R-:W-:Y:S02]  /*14b0*/  HADD2.F32 R122, -RZ, R114.H1_H1 ;  /* 0x30000072ff7a7230 */ /* 0x000fe40000004100 */
[----:B------:R-:W-:Y:S01]  /*14c0*/  FADD.FTZ R114, R115, R168 ;  /* 0x000000a873727221 */ /* 0x000fe20000010000 */
[----:B------:R-:W-:Y:S01]  /*14d0*/  FFMA.FTZ R113, R161, R168, R112 ;  /* 0x000000a8a1717223 */ /* 0x000fe20000010070 */
[----:B------:R-:W-:-:S02]  /*14e0*/  FMUL.FTZ R170, R68, R121 ;  /* 0x0000007944aa7220 */ /* 0x000fc40000410000 */
[----:B------:R-:W-:Y:S01]  /*14f0*/  FADD.FTZ R115, R114, R165 ;  /* 0x000000a572737221 */ /* 0x000fe20000010000 */
[----:B------:R-:W-:Y:S01]  /*1500*/  FFMA.FTZ R112, R166, R165, R113 ;  /* 0x000000a5a6707223 */ /* 0x000fe20000010071 */
[----:B------:R-:W-:Y:S02]  /*1510*/  FMUL.FTZ R145, R69, R122 ;  /* 0x0000007a45917220 */ /* 0x000fe40000410000 */
[----:B------:R-:W-:Y:S01]  /*1520*/  FADD.FTZ R114, R115, R170 ;  /* 0x000000aa73727221 */ /* 0x000fe20000010000 */
[----:B------:R-:W-:Y:S01]  /*1530*/  FFMA.FTZ R113, R167, R170, R112 ;  /* 0x000000aaa7717223 */ /* 0x000fe20000010070 */
[----:B------:R-:W-:Y:S02]  /*1540*/  FMUL.FTZ R142, R70, R123 ;  /* 0x0000007b468e7220 */ /* 0x000fe40000410000 */
        /* <DEDUP_REMOVED lines=21> */
.L_x_2355:
[----:B------:R-:W-:Y:S05]  /*16a0*/  BSYNC B0 ;  /* 0x0000000000007941 */ /* 0x000fea0003800000 */
.L_x_2354:
        /* <DEDUP_REMOVED lines=23> */
.L_x_2378:
        /* <DEDUP_REMOVED lines=147> */
.L_x_2358:
[----:B------:R-:W-:Y:S05]  /*2150*/  BSYNC B0 ;  /* 0x0000000000007941 */ /* 0x000fea0003800000 */
.L_x_2357:
        /* <DEDUP_REMOVED lines=39> */
[-C--:B------:R-:W-:Y:S01]  /*23d0*/  FFMA.FTZ R112, R154, R121.reuse, R194 ;  /* 0x000000799a707223 */ /* 0x080fe200000100c2 */
        /* <DEDUP_REMOVED lines=9> */
[----:B------:R-:W-:Y:S01]  /*2470*/  FFMA.FTZ R113, R160, R121, R194 ;  /* 0x00000079a0717223 */ /* 0x000fe200000100c2 */
[----:B------:R-:W-:Y:S01]  /*2480*/  FSEL R197, R122, RZ, P6 ;  /* 0x000000ff7ac57208 */ /* 0x000fe20003000000 */
[----:B------:R-:W-:Y:S01]  /*2490*/  @P1 FADD.FTZ R188, R5, R188 ;  /* 0x000000bc05bc1221 */ /* 0x000fe20000010000 */
[C---:B------:R-:W-:Y:S01]  /*24a0*/  FMUL.FTZ R193, R169.reuse, R112 ;  /* 0x00000070a9c17220 */ /* 0x040fe20000410000 */
[----:B------:R-:W-:Y:S01]  /*24b0*/  FADD.FTZ R112, R158, -R113 ;  /* 0x800000719e707221 */ /* 0x000fe20000010000 */
[----:B------:R-:W-:Y:S01]  /*24c0*/  @P0 LOP3.LUT P6, RZ, R128, 0xff0000, RZ, 0xc0, !PT ;  /* 0x00ff000080ff0812 */ /* 0x000fe200078cc0ff */
[----:B------:R-:W-:Y:S01]  /*24d0*/  FMUL.FTZ R189, R188, UR17 ;  /* 0x00000011bcbd7c20 */ /* 0x000fe20008410000 */
[----:B------:R-:W-:Y:S01]  /*24e0*/  @P1 FADD.FTZ R193, R6, R193 ;  /* 0x000000c106c11221 */ /* 0x000fe20000010000 */
[----:B------:R-:W-:Y:S01]  /*24f0*/  FMUL.FTZ R194, R169, R112 ;  /* 0x00000070a9c27220 */ /* 0x000fe20000410000 */
[----:B------:R-:W-:-:S02]  /*2500*/  @P0 FSEL R122, R122, RZ, P6 ;  /* 0x000000ff7a7a0208 */ /* 0x000fc40003000000 */
[----:B------:R-:W-:Y:S01]  /*2510*/  LOP3.LUT P6, RZ, R130, 0xff000000, RZ, 0xc0, !PT ;  /* 0xff00000082ff7812 */ /* 0x000fe200078cc0ff */
[----:B------:R-:W-:Y:S01]  /*2520*/  @P1 FADD.FTZ R194, R7, R194 ;  /* 0x000000c207c21221 */ /* 0x000fe20000010000 */
[----:B------:R-:W-:Y:S01]  /*2530*/  ISETP.NE.U32.AND P1, PT, RZ, UR18, PT ;  /* 0x00000012ff007c0c */ /* 0x000fe2000bf25070 */
[----:B------:R-:W-:Y:S01]  /*2540*/  FMUL.FTZ R192, R193, UR17 ;  /* 0x00000011c1c07c20 */ /* 0x000fe20008410000 */
[----:B------:R-:W-:Y:S02]  /*2550*/  FSEL R198, R123, RZ, P6 ;  /* 0x000000ff7bc67208 */ /* 0x000fe40003000000 */
[----:B------:R-:W-:Y:S02]  /*2560*/  ISETP.NE.AND.EX P1, PT, RZ, UR19, PT, P1 ;  /* 0x00000013ff007c0c */ /* 0x000fe4000bf25310 */
[----:B------:R-:W-:Y:S02]  /*2570*/  @P0 LOP3.LUT P6, RZ, R128, 0xff000000, RZ, 0xc0, !PT ;  /* 0xff00000080ff0812 */ /* 0x000fe400078cc0ff */
[----:B------:R-:W-:-:S02]  /*2580*/  SEL R101, R116, R101, P1 ;  /* 0x0000006574657207 */ /* 0x000fc40000800000 */
[----:B------:R-:W-:Y:S02]  /*2590*/  @P0 FSEL R123, R123, RZ, P6 ;  /* 0x000000ff7b7b0208 */ /* 0x000fe40003000000 */
[----:B------:R-:W-:Y:S02]  /*25a0*/  LOP3.LUT P6, RZ, R131, 0xff, RZ, 0xc0, !PT ;  /* 0x000000ff83ff7812 */ /* 0x000fe400078cc0ff */
[----:B------:R-:W-:Y:S02]  /*25b0*/  SEL R102, R117, R102, P1 ;  /* 0x0000006675667207 */ /* 0x000fe40000800000 */
[----:B------:R-:W-:Y:S01]  /*25c0*/  FSEL R199, R187, RZ, P6 ;  /* 0x000000ffbbc77208 */ /* 0x000fe20003000000 */
[----:B------:R-:W0:Y:S01]  /*25d0*/  @P1 LDC.64 R112, c[0x0][0x308] ;  /* 0x0000c200ff701b82 */ /* 0x000e220000000a00 */
[----:B------:R-:W-:Y:S02]  /*25e0*/  @P0 LOP3.LUT P6, RZ, R129, 0xff, RZ, 0xc0, !PT ;  /* 0x000000ff81ff0812 */ /* 0x000fe400078cc0ff */
[----:B------:R-:W-:-:S02]  /*25f0*/  SEL R100, R115, R100, P1 ;  /* 0x0000006473647207 */ /* 0x000fc40000800000 */
[----:B------:R-:W-:Y:S02]  /*2600*/  @P0 FSEL R187, R187, RZ, P6 ;  /* 0x000000ffbbbb0208 */ /* 0x000fe40003000000 */
[----:B------:R-:W-:Y:S01]  /*2610*/  LOP3.LUT P6, RZ, R131, 0xff00, RZ, 0xc0, !PT ;  /* 0x0000ff0083ff7812 */ /* 0x000fe200078cc0ff */
[----:B------:R-:W1:Y:S01]  /*2620*/  LDC.64 R116, c[0x0][0x2f8] ;  /* 0x0000be00ff747b82 */ /* 0x000e620000000a00 */
[----:B------:R-:W-:Y:S02]  /*2630*/  SEL R103, R118, R103, P1 ;  /* 0x0000006776677207 */ /* 0x000fe40000800000 */
[----:B------:R-:W-:Y:S02]  /*2640*/  FSEL R200, R189, RZ, P6 ;  /* 0x000000ffbdc87208 */ /* 0x000fe40003000000 */
[----:B------:R-:W-:Y:S02]  /*2650*/  @P0 LOP3.LUT P6, RZ, R129, 0xff00, RZ, 0xc0, !PT ;  /* 0x0000ff0081ff0812 */ /* 0x000fe400078cc0ff */
[----:B------:R-:W-:-:S02]  /*2660*/  SEL R104, R185, R104, P1 ;  /* 0x00000068b9687207 */ /* 0x000fc40000800000 */
[----:B------:R-:W-:Y:S02]  /*2670*/  @P0 FSEL R189, R189, RZ, P6 ;  /* 0x000000ffbdbd0208 */ /* 0x000fe40003000000 */
        /* <DEDUP_REMOVED lines=19> */
[----:B------:R-:W-:Y:S02]  /*27b0*/  @P0 F2FP.F16.F32.PACK_AB R119, RZ, R119 ;  /* 0x00000077ff77023e */ /* 0x000fe400000000ff */
[----:B------:R-:W-:-:S02]  /*27c0*/  FSEL R194, R194, RZ, P1 ;  /* 0x000000ffc2c27208 */ /* 0x000fc40000800000 */
[----:B------:R-:W-:Y:S02]  /*27d0*/  @P0 PRMT R108, R118, 0x7610, R108 ;  /* 0x00007610766c0816 */ /* 0x000fe4000000006c */
        /* <DEDUP_REMOVED lines=8> */
[----:B0-----:R-:W-:Y:S02]  /*2860*/  F2FP.F16.F32.PACK_AB R113, R198, R197 ;  /* 0x000000c5c671723e */ /* 0x001fe400000000ff */
[----:B------:R-:W-:Y:S02]  /*2870*/  F2FP.F16.F32.PACK_AB R112, R196, R195 ;  /* 0x000000c3c470723e */ /* 0x000fe400000000ff */
        /* <DEDUP_REMOVED lines=9> */
.L_x_2360:
[----:B------:R-:W-:Y:S05]  /*2910*/  BSYNC B0 ;  /* 0x0000000000007941 */ /* 0x000fea0003800000 */
.L_x_2359:
        /* <DEDUP_REMOVED lines=122> */
.L_x_2362:
[----:B------:R-:W-:Y:S05]  /*30c0*/  BSYNC B0 ;  /* 0x0000000000007941 */ /* 0x000fea0003800000 */
.L_x_2361:
[----:B------:R-:W-:Y:S02]  /*30d0*/  IADD3 R137, R137, UR20, RZ ;  /* 0x0000001489897c10 */ /* 0x000fe4000fffe0ff */
[----:B012---:R-:W-:Y:S02]  /*30e0*/  SEL R116, RZ, 0x1, P5 ;  /* 0x00000001ff747807 */ /* 0x007fe40002800000 */
[----:B------:R-:W-:-:S13]  /*30f0*/  ISETP.GE.AND P0, PT, R137, UR21, PT ;  /* 0x0000001589007c0c */ /* 0x000fda000bf06270 */
[----:B------:R-:W-:Y:S05]  /*3100*/  @!P0 BRA `(.L_x_2363) ;  /* 0xffffffd000d88947 */ /* 0x000fea000383ffff */
.L_x_2349:
        /* <DEDUP_REMOVED lines=17> */
.L_x_2365:
[----:B------:R-:W-:Y:S05]  /*3220*/  BSYNC B0 ;  /* 0x0000000000007941 */ /* 0x000fea0003800000 */
.L_x_2364:
        /* <DEDUP_REMOVED lines=11> */
.L_x_2367:
[----:B------:R-:W-:Y:S05]  /*32e0*/  BSYNC B0 ;  /* 0x0000000000007941 */ /* 0x000fea0003800000 */
.L_x_2366:
        /* <DEDUP_REMOVED lines=10> */
.L_x_2356:
[----:B------:R-:W-:Y:S01]  /*3390*/  HFMA2.MMA R123, -RZ, RZ, 0, 9.5367431640625e-07 ;  /* 0x00000010ff7b7435 */ /* 0x000fe200000001ff */
[----:B------:R-:W-:Y:S02]  /*33a0*/  MOV R192, R189 ;  /* 0x000000bd00c07202 */ /* 0x000fe40000000f00 */
[----:B------:R-:W-:Y:S02]  /*33b0*/  MOV R194, 0x1f ;  /* 0x0000001f00c27802 */ /* 0x000fe40000000f00 */
[----:B------:R-:W-:-:S07]  /*33c0*/  MOV R121, 0xffffffff ;  /* 0xffffffff00797802 */ /* 0x000fce0000000f00 */
[----:B-----5:R-:W-:Y:S05]  /*33d0*/  WARPSYNC.COLLECTIVE R121, `(.L_x_2368) ;  /* 0x0000000079087348 */ /* 0x020fea0003c00000 */
[----:B------:R0:W1:Y:S02]  /*33e0*/  SHFL.DOWN P1, R122, R192, R123, R194 ;  /* 0x0800007bc07a7389 */ /* 0x00006400000200c2 */
[----:B01---5:R-:W-:Y:S01]  /*33f0*/  ENDCOLLECTIVE ;  /* 0x000000000000791b */ /* 0x023fe20003800000 */
.L_x_2368:
[----:B------:R-:W-:Y:S02]  /*3400*/  MOV R192, R188 ;  /* 0x000000bc00c07202 */ /* 0x000fe40000000f00 */
[----:B------:R-:W-:-:S07]  /*3410*/  MOV R114, R122 ;  /* 0x0000007a00727202 */ /* 0x000fce0000000f00 */
[----:B------:R-:W-:Y:S05]  /*3420*/  WARPSYNC.COLLECTIVE R121, `(.L_x_2369) ;  /* 0x0000000079087348 */ /* 0x000fea0003c00000 */
[----:B------:R0:W1:Y:S02]  /*3430*/  SHFL.DOWN P1, R122, R192, R123, R194 ;  /* 0x0800007bc07a7389 */ /* 0x00006400000200c2 */
[----:B01----:R-:W-:Y:S01]  /*3440*/  ENDCOLLECTIVE ;  /* 0x000000000000791b */ /* 0x003fe20003800000 */
.L_x_2369:
[----:B------:R-:W-:Y:S01]  /*3450*/  FADD.FTZ R114, R114, R189 ;  /* 0x000000bd72727221 */ /* 0x000fe20000010000 */
[----:B------:R-:W-:-:S04]  /*3460*/  HFMA2.MMA R123, -RZ, RZ, 0, 4.76837158203125e-07 ;  /* 0x00000008ff7b7435 */ /* 0x000fc800000001ff */
[----:B------:R-:W-:Y:S02]  /*3470*/  MOV R192, R114 ;  /* 0x0000007200c07202 */ /* 0x000fe40000000f00 */
[----:B------:R-:W-:-:S07]  /*3480*/  MOV R113, R122 ;  /* 0x0000007a00717202 */ /* 0x000fce0000000f00 */
[----:B------:R-:W-:Y:S05]  /*3490*/  WARPSYNC.COLLECTIVE R121, `(.L_x_2370) ;  /* 0x0000000079087348 */ /* 0x000fea0003c00000 */
[----:B------:R0:W1:Y:S02]  /*34a0*/  SHFL.DOWN P1, R122, R192, R123, R194 ;  /* 0x0800007bc07a7389 */ /* 0x00006400000200c2 */
[----:B01----:R-:W-:Y:S01]  /*34b0*/  ENDCOLLECTIVE ;  /* 0x000000000000791b */ /* 0x003fe20003800000 */
.L_x_2370:
[----:B------:R-:W-:-:S05]  /*34c0*/  FADD.FTZ R113, R113, R188 ;  /* 0x000000bc71717221 */ /* 0x000fca0000010000 */
[----:B------:R-:W-:Y:S02]  /*34d0*/  MOV R192, R113 ;  /* 0x0000007100c07202 */ /* 0x000fe40000000f00 */
[----:B------:R-:W-:-:S07]  /*34e0*/  MOV R115, R122 ;  /* 0x0000007a00737202 */ /* 0x000fce0000000f00 */
[----:B------:R-:W-:Y:S05]  /*34f0*/  WARPSYNC.COLLECTIVE R121, `(.L_x_2371) ;  /* 0x0000000079087348 */ /* 0x000fea0003c00000 */
[----:B------:R0:W1:Y:S02]  /*3500*/  SHFL.DOWN P1, R122, R192, R123, R194 ;  /* 0x0800007bc07a7389 */ /* 0x00006400000200c2 */
[----:B01----:R-:W-:Y:S01]  /*3510*/  ENDCOLLECTIVE ;  /* 0x000000000000791b */ /* 0x003fe20003800000 */
.L_x_2371:
[----:B------:R-:W-:Y:S01]  /*3520*/  FADD.FTZ R115, R114, R115 ;  /* 0x0000007372737221 */ /* 0x000fe20000010000 */
[----:B------:R-:W-:-:S04]  /*3530*/  HFMA2.MMA R123, -RZ, RZ, 0, 2.384185791015625e-07 ;  /* 0x00000004ff7b7435 */ /* 0x000fc800000001ff */
[----:B------:R-:W-:Y:S02]  /*3540*/  MOV R192, R115 ;  /* 0x0000007300c07202 */ /* 0x000fe40000000f00 */
[----:B------:R-:W-:-:S07]  /*3550*/  MOV R116, R122 ;  /* 0x0000007a00747202 */ /* 0x000fce0000000f00 */
[----:B------:R-:W-:Y:S05]  /*3560*/  WARPSYNC.COLLECTIVE R121, `(.L_x_2372) ;  /* 0x0000000079087348 */ /* 0x000fea0003c00000 */
[----:B------:R0:W1:Y:S02]  /*3570*/  SHFL.DOWN P1, R122, R192, R123, R194 ;  /* 0x0800007bc07a7389 */ /* 0x00006400000200c2 */
[----:B01----:R-:W-:Y:S01]  /*3580*/  ENDCOLLECTIVE ;  /* 0x000000000000791b */ /* 0x003fe20003800000 */
.L_x_2372:
[----:B------:R-:W-:-:S05]  /*3590*/  FADD.FTZ R116, R113, R116 ;  /* 0x0000007471747221 */ /* 0x000fca0000010000 */
[----:B------:R-:W-:Y:S02]  /*35a0*/  MOV R192, R116 ;  /* 0x0000007400c07202 */ /* 0x000fe40000000f00 */
[----:B------:R-:W-:-:S07]  /*35b0*/  MOV R118, R122 ;  /* 0x0000007a00767202 */ /* 0x000fce0000000f00 */
[----:B------:R-:W-:Y:S05]  /*35c0*/  WARPSYNC.COLLECTIVE R121, `(.L_x_2373) ;  /* 0x0000000079087348 */ /* 0x000fea0003c00000 */
[----:B------:R0:W1:Y:S02]  /*35d0*/  SHFL.DOWN P1, R122, R192, R123, R194 ;  /* 0x0800007bc07a7389 */ /* 0x00006400000200c2 */
[----:B01----:R-:W-:Y:S01]  /*35e0*/  ENDCOLLECTIVE ;  /* 0x000000000000791b */ /* 0x003fe20003800000 */
.L_x_2373:
[----:B------:R-:W-:Y:S01]  /*35f0*/  FADD.FTZ R118, R115, R118 ;  /* 0x0000007673767221 */ /* 0x000fe20000010000 */
[----:B------:R-:W-:-:S04]  /*3600*/  HFMA2.MMA R123, -RZ, RZ, 0, 1.1920928955078125e-07 ;  /* 0x00000002ff7b7435 */ /* 0x000fc800000001ff */
[----:B------:R-:W-:Y:S02]  /*3610*/  MOV R192, R118 ;  /* 0x0000007600c07202 */ /* 0x000fe40000000f00 */
[----:B------:R-:W-:-:S07]  /*3620*/  MOV R117, R122 ;  /* 0x0000007a00757202 */ /* 0x000fce0000000f00 */
[----:B------:R-:W-:Y:S05]  /*3630*/  WARPSYNC.COLLECTIVE R121, `(.L_x_2374) ;  /* 0x0000000079087348 */ /* 0x000fea0003c00000 */
[----:B------:R0:W1:Y:S02]  /*3640*/  SHFL.DOWN P1, R122, R192, R123, R194 ;  /* 0x0800007bc07a7389 */ /* 0x00006400000200c2 */
[----:B01----:R-:W-:Y:S01]  /*3650*/  ENDCOLLECTIVE ;  /* 0x000000000000791b */ /* 0x003fe20003800000 */
.L_x_2374:
[----:B------:R-:W-:-:S05]  /*3660*/  FADD.FTZ R117, R116, R117 ;  /* 0x0000007574757221 */ /* 0x000fca0000010000 */
[----:B------:R-:W-:Y:S02]  /*3670*/  MOV R192, R117 ;  /* 0x0000007500c07202 */ /* 0x000fe40000000f00 */
[----:B------:R-:W-:-:S07]  /*3680*/  MOV R119, R122 ;  /* 0x0000007a00777202 */ /* 0x000fce0000000f00 */
[----:B------:R-:W-:Y:S05]  /*3690*/  WARPSYNC.COLLECTIVE R121, `(.L_x_2375) ;  /* 0x0000000079087348 */ /* 0x000fea0003c00000 */
[----:B------:R0:W1:Y:S02]  /*36a0*/  SHFL.DOWN P1, R122, R192, R123, R194 ;  /* 0x0800007bc07a7389 */ /* 0x00006400000200c2 */
[----:B01----:R-:W-:Y:S01]  /*36b0*/  ENDCOLLECTIVE ;  /* 0x000000000000791b */ /* 0x003fe20003800000 */
.L_x_2375:
[----:B------:R-:W-:Y:S01]  /*36c0*/  FADD.FTZ R119, R118, R119 ;  /* 0x0000007776777221 */ /* 0x000fe20000010000 */
[----:B------:R-:W-:-:S04]  /*36d0*/  HFMA2.MMA R123, -RZ, RZ, 0, 5.9604644775390625e-08 ;  /* 0x00000001ff7b7435 */ /* 0x000fc800000001ff */
[----:B------:R-:W-:Y:S02]  /*36e0*/  MOV R192, R119 ;  /* 0x0000007700c07202 */ /* 0x000fe40000000f00 */
[----:B------:R-:W-:-:S07]  /*36f0*/  MOV R120, R122 ;  /* 0x0000007a00787202 */ /* 0x000fce0000000f00 */
[----:B------:R-:W-:Y:S05]  /*3700*/  WARPSYNC.COLLECTIVE R121, `(.L_x_2376) ;  /* 0x0000000079087348 */ /* 0x000fea0003c00000 */
[----:B------:R0:W1:Y:S02]  /*3710*/  SHFL.DOWN P1, R122, R192, R123, R194 ;  /* 0x0800007bc07a7389 */ /* 0x00006400000200c2 */
[----:B01----:R-:W-:Y:S01]  /*3720*/  ENDCOLLECTIVE ;  /* 0x000000000000791b */ /* 0x003fe20003800000 */
.L_x_2376:
[----:B------:R-:W-:-:S05]  /*3730*/  FADD.FTZ R120, R117, R120 ;  /* 0x0000007875787221 */ /* 0x000fca0000010000 */
[----:B------:R-:W-:Y:S02]  /*3740*/  MOV R192, R120 ;  /* 0x0000007800c07202 */ /* 0x000fe40000000f00 */
[----:B------:R-:W-:-:S07]  /*3750*/  MOV R114, R122 ;  /* 0x0000007a00727202 */ /* 0x000fce0000000f00 */
[----:B------:R-:W-:Y:S05]  /*3760*/  WARPSYNC.COLLECTIVE R121, `(.L_x_2377) ;  /* 0x0000000079087348 */ /* 0x000fea0003c00000 */
[----:B------:R0:W1:Y:S02]  /*3770*/  SHFL.DOWN P1, R122, R192, R123, R194 ;  /* 0x0800007bc07a7389 */ /* 0x00006400000200c2 */
[----:B01----:R-:W-:Y:S01]  /*3780*/  ENDCOLLECTIVE ;  /* 0x000000000000791b */ /* 0x003fe20003800000 */
.L_x_2377:
[----:B------:R-:W-:Y:S01]  /*3790*/  MOV R113, R122 ;  /* 0x0000007a00717202 */ /* 0x000fe20000000f00 */
[----:B------:R-:W-:Y:S06]  /*37a0*/  BRA `(.L_x_2378) ;  /* 0xffffffe0001c7947 */ /* 0x000fec000383ffff */
.L_x_2379:
        /* <DEDUP_REMOVED lines=13> */
.L_x_3306:


//--------------------- .text._ZN10layer_norm22ln_bwd_finalize_kernelINS_22Kernel_traits_finalizeILj3072Ef6__halffS2_fjLb0ELj1024ELj4ENS_18Kernel_traits_baseILj3072EfS2_fS2_fjLj1024EEEEELb0ELb1EEEvNS_9BwdParamsE --------------------------
	.section	.text._ZN10layer_norm22ln_bwd_finalize_kernelINS_22Kernel_traits_finalizeILj3072Ef6__halffS2_fjLb0ELj1024ELj4ENS_18Kernel_traits_baseILj3072EfS2_fS2_fjLj1024EEEEELb0ELb1EEEvNS_9BwdParamsE,"ax",@progbits
	.align	128
        .global         _ZN10layer_norm22ln_bwd_finalize_kernelINS_22Kernel_traits_finalizeILj3072Ef6__halffS2_fjLb0ELj1024ELj4ENS_18Kernel_traits_baseILj3072EfS2_fS2_fjLj1024EEEEELb0ELb1EEEvNS_9BwdParamsE
        .type           _ZN10layer_norm22ln_bwd_finalize_kernelINS_22Kernel_traits_finalizeILj3072Ef6__halffS2_fjLb0ELj1024ELj4ENS_18Kernel_traits_baseILj3072EfS2_fS2_fjLj1024EEEEELb0ELb1EEEvNS_9BwdParamsE,@function
        .size           _ZN10layer_norm22ln_bwd_finalize_kernelINS_22Kernel_traits_finalizeILj3072Ef6__halffS2_fjLb0ELj1024ELj4ENS_18Kernel_traits_baseILj3072EfS2_fS2_fjLj1024EEEEELb0ELb1EEEvNS_9BwdParamsE,(.L_x_3307 - _ZN10layer_norm22ln_bwd_finalize_kernelINS_22Kernel_traits_finalizeILj3072Ef6__halffS2_fjLb0ELj1024ELj4ENS_18Kernel_traits_baseILj3072EfS2_fS2_fjLj1024EEEEELb0ELb1EEEvNS_9BwdParamsE)
        .other          _ZN10layer_norm22ln_bwd_finalize_kernelINS_22Kernel_traits_finalizeILj3072Ef6__halffS2_fjLb0ELj1024ELj4ENS_18Kernel_traits_baseILj3072EfS2_fS2_fjLj1024EEEEELb0ELb1EEEvNS_9BwdParamsE,@"STO_CUDA_ENTRY STV_DEFAULT"
_ZN10layer_norm22ln_bwd_finalize_kernelINS_22Kernel_traits_finalizeILj3072Ef6__halffS2_fjLb0ELj1024ELj4ENS_18Kernel_traits_baseILj3072EfS2_fS2_fjLj1024EEEEELb0ELb1EEEvNS_9BwdParamsE:
.text._ZN10layer_norm22ln_bwd_finalize_kernelINS_22Kernel_traits_finalizeILj3072Ef6__halffS2_fjLb0ELj1024ELj4ENS_18Kernel_traits_baseILj3072EfS2_fS2_fjLj1024EEEEELb0ELb1EEEvNS_9BwdParamsE:
        /* <DEDUP_REMOVED lines=26> */
.L_x_2389:
        /* <DEDUP_REMOVED lines=31> */
.L_x_2384:
        /* <DEDUP_REMOVED lines=34> */
.L_x_2383:
[----:B------:R-:W-:Y:S05]  /*05b0*/  BSYNC B1 ;  /* 0x0000000000017941 */ /* 0x000fea0003800000 */
.L_x_2382:
        /* <DEDUP_REMOVED lines=25> */
.L_x_2386:
[----:B------:R-:W-:Y:S05]  /*0750*/  BSYNC B1 ;  /* 0x0000000000017941 */ /* 0x000fea0003800000 */
.L_x_2385:
        /* <DEDUP_REMOVED lines=12> */
.L_x_2381:
[----:B------:R-:W-:Y:S05]  /*0820*/  BSYNC B0 ;  /* 0x0000000000007941 */ /* 0x000fea0003800000 */
.L_x_2380:
        /* <DEDUP_REMOVED lines=29> */
.L_x_2400:
[----:B------:R-:W-:Y:S01]  /*0a00*/  @!P1 SHF.R.U32.HI R12, RZ, 0x3, R0 ;  /* 0x00000003ff0c9819 */ /* 0x000fe20000011600 */
[----:B----4-:R-:W-:Y:S01]  /*0a10*/  FADD.FTZ R14, R9, R14 ;  /* 0x0000000e090e7221 */ /* 0x010fe20000010000 */
[----:B---3--:R-:W-:Y:S02]  /*0a20*/  FADD.FTZ R11, R10, R11 ;  /* 0x0000000b0a0b7221 */ /* 0x008fe40000010000 */
[----:B------:R-:W-:-:S05]  /*0a30*/  @!P1 LOP3.LUT R12, R12, 0x1ffffffc, RZ, 0xc0, !PT ;  /* 0x1ffffffc0c0c9812 */ /* 0x000fca00078ec0ff */
[----:B------:R3:W-:Y:S04]  /*0a40*/  @!P1 STS [R12+UR4+0x2000], R14 ;  /* 0x0020000e0c009988 */ /* 0x0007e80008000804 */
[----:B------:R3:W-:Y:S02]  /*0a50*/  @!P1 STS [R12+UR4+0x2080], R11 ;  /* 0x0020800b0c009988 */ /* 0x0007e40008000804 */
.L_x_2387:
        /* <DEDUP_REMOVED lines=15> */
.L_x_2388:
[----:B------:R-:W-:Y:S01]  /*0b50*/  HFMA2.MMA R19, -RZ, RZ, 0, 5.9604644775390625e-08 ;  /* 0x00000001ff137435 */ /* 0x000fe200000001ff */
[----:B0--3--:R-:W-:Y:S01]  /*0b60*/  MOV R20, R10 ;  /* 0x0000000a00147202 */ /* 0x009fe20000000f00 */
[----:B------:R-:W-:Y:S01]  /*0b70*/  IMAD.MOV.U32 R22, RZ, RZ, 0x1f ;  /* 0x0000001fff167424 */ /* 0x000fe200078e00ff */
[----:B------:R-:W-:-:S08]  /*0b80*/  MOV R17, 0xffffffff ;  /* 0xffffffff00117802 */ /* 0x000fd00000000f00 */
[----:B-12---:R-:W-:Y:S05]  /*0b90*/  WARPSYNC.COLLECTIVE R17, `(.L_x_2390) ;  /* 0x0000000011087348 */ /* 0x006fea0003c00000 */
[----:B------:R0:W3:Y:S02]  /*0ba0*/  SHFL.BFLY P2, R18, R20, R19, R22 ;  /* 0x0c00001314127389 */ /* 0x0000e40000040016 */
[----:B0123--:R-:W-:Y:S01]  /*0bb0*/  ENDCOLLECTIVE ;  /* 0x000000000000791b */ /* 0x00ffe20003800000 */
.L_x_2390:
[----:B------:R-:W-:Y:S01]  /*0bc0*/  HFMA2.MMA R19, -RZ, RZ, 0, 1.1920928955078125e-07 ;  /* 0x00000002ff137435 */ /* 0x000fe200000001ff */
[----:B------:R-:W-:-:S05]  /*0bd0*/  MOV R11, R18 ;  /* 0x00000012000b7202 */ /* 0x000fca0000000f00 */
[----:B------:R-:W-:-:S05]  /*0be0*/  FADD.FTZ R11, R10, R11 ;  /* 0x0000000b0a0b7221 */ /* 0x000fca0000010000 */
[----:B------:R-:W-:-:S07]  /*0bf0*/  MOV R20, R11 ;  /* 0x0000000b00147202 */ /* 0x000fce0000000f00 */
[----:B------:R-:W-:Y:S05]  /*0c00*/  WARPSYNC.COLLECTIVE R17, `(.L_x_2391) ;  /* 0x0000000011087348 */ /* 0x000fea0003c00000 */
[----:B------:R0:W1:Y:S02]  /*0c10*/  SHFL.BFLY P2, R18, R20, R19, R22 ;  /* 0x0c00001314127389 */ /* 0x0000640000040016 */
[----:B01----:R-:W-:Y:S01]  /*0c20*/  ENDCOLLECTIVE ;  /* 0x000000000000791b */ /* 0x003fe20003800000 */
.L_x_2391:
[----:B------:R-:W-:Y:S01]  /*0c30*/  HFMA2.MMA R19, -RZ, RZ, 0, 2.384185791015625e-07 ;  /* 0x00000004ff137435 */ /* 0x000fe200000001ff */
[----:B------:R-:W-:-:S04]  /*0c40*/  IMAD.MOV.U32 R12, RZ, RZ, R18 ;  /* 0x000000ffff0c7224 */ /* 0x000fc800078e0012 */
[----:B------:R-:W-:-:S05]  /*0c50*/  FADD.FTZ R12, R11, R12 ;  /* 0x0000000c0b0c7221 */ /* 0x000fca0000010000 */
[----:B------:R-:W-:-:S07]  /*0c60*/  MOV R20, R12 ;  /* 0x0000000c00147202 */ /* 0x000fce0000000f00 */
[----:B------:R-:W-:Y:S05]  /*0c70*/  WARPSYNC.COLLECTIVE R17, `(.L_x_2392) ;  /* 0x0000000011087348 */ /* 0x000fea0003c00000 */
[----:B------:R0:W1:Y:S02]  /*0c80*/  SHFL.BFLY P2, R18, R20, R19, R22 ;  /* 0x0c00001314127389 */ /* 0x0000640000040016 */
[----:B01----:R-:W-:Y:S01]  /*0c90*/  ENDCOLLECTIVE ;  /* 0x000000000000791b */ /* 0x003fe20003800000 */
.L_x_2392:
[----:B------:R-:W-:Y:S01]  /*0ca0*/  IMAD.MOV.U32 R19, RZ, RZ, 0x8 ;  /* 0x00000008ff137424 */ /* 0x000fe200078e00ff */
[----:B------:R-:W-:-:S05]  /*0cb0*/  MOV R13, R18 ;  /* 0x00000012000d7202 */ /* 0x000fca0000000f00 */
[----:B------:R-:W-:-:S05]  /*0cc0*/  FADD.FTZ R13, R12, R13 ;  /* 0x0000000d0c0d7221 */ /* 0x000fca0000010000 */
[----:B------:R-:W-:-:S07]  /*0cd0*/  MOV R20, R13 ;  /* 0x0000000d00147202 */ /* 0x000fce0000000f00 */
[----:B------:R-:W-:Y:S05]  /*0ce0*/  WARPSYNC.COLLECTIVE R17, `(.L_x_2393) ;  /* 0x0000000011087348 */ /* 0x000fea0003c00000 */
[----:B------:R0:W1:Y:S02]  /*0cf0*/  SHFL.BFLY P2, R18, R20, R19, R22 ;  /* 0x0c00001314127389 */ /* 0x0000640000040016 */
[----:B01----:R-:W-:Y:S01]  /*0d00*/  ENDCOLLECTIVE ;  /* 0x000000000000791b */ /* 0x003fe20003800000 */
.L_x_2393:
[----:B------:R-:W-:Y:S01]  /*0d10*/  HFMA2.MMA R19, -RZ, RZ, 0, 9.5367431640625e-07 ;  /* 0x00000010ff137435 */ /* 0x000fe200000001ff */
[----:B------:R-:W-:-:S05]  /*0d20*/  MOV R10, R18 ;  /* 0x00000012000a7202 */ /* 0x000fca0000000f00 */
[----:B------:R-:W-:-:S05]  /*0d30*/  FADD.FTZ R10, R13, R10 ;  /* 0x0000000a0d0a7221 */ /* 0x000fca0000010000 */
[----:B------:R-:W-:-:S07]  /*0d40*/  MOV R20, R10 ;  /* 0x0000000a00147202 */ /* 0x000fce0000000f00 */
[----:B------:R-:W-:Y:S05]  /*0d50*/  WARPSYNC.COLLECTIVE R17, `(.L_x_2394) ;  /* 0x0000000011087348 */ /* 0x000fea0003c00000 */
[----:B------:R0:W1:Y:S02]  /*0d60*/  SHFL.BFLY P2, R18, R20, R19, R22 ;  /* 0x0c00001314127389 */ /* 0x0000640000040016 */
[----:B01----:R-:W-:Y:S01]  /*0d70*/  ENDCOLLECTIVE ;  /* 0x000000000000791b */ /* 0x003fe20003800000 */
.L_x_2394:
[----:B------:R-:W-:Y:S01]  /*0d80*/  HFMA2.MMA R19, -RZ, RZ, 0, 5.9604644775390625e-08 ;  /* 0x00000001ff137435 */ /* 0x000fe200000001ff */
[----:B------:R-:W-:Y:S01]  /*0d90*/  IMAD.MOV.U32 R20, RZ, RZ, R9 ;  /* 0x000000ffff147224 */ /* 0x000fe200078e0009 */
[----:B------:R-:W-:-:S09]  /*0da0*/  MOV R11, R18 ;  /* 0x00000012000b7202 */ /* 0x000fd20000000f00 */
[----:B------:R-:W-:Y:S05]  /*0db0*/  WARPSYNC.COLLECTIVE R17, `(.L_x_2395) ;  /* 0x0000000011087348 */ /* 0x000fea0003c00000 */
[----:B------:R0:W1:Y:S02]  /*0dc0*/  SHFL.BFLY P2, R18, R20, R19, R22 ;  /* 0x0c00001314127389 */ /* 0x0000640000040016 */
[----:B01----:R-:W-:Y:S01]  /*0dd0*/  ENDCOLLECTIVE ;  /* 0x000000000000791b */ /* 0x003fe20003800000 */
.L_x_2395:
[----:B------:R-:W-:Y:S01]  /*0de0*/  HFMA2.MMA R19, -RZ, RZ, 0, 1.1920928955078125e-07 ;  /* 0x00000002ff137435 */ /* 0x000fe200000001ff */
[----:B------:R-:W-:-:S05]  /*0df0*/  MOV R12, R18 ;  /* 0x00000012000c7202 */ /* 0x000fca0000000f00 */
[----:B------:R-:W-:-:S05]  /*0e00*/  FADD.FTZ R14, R9, R12 ;  /* 0x0000000c090e7221 */ /* 0x000fca0000010000 */
[----:B------:R-:W-:-:S07]  /*0e10*/  MOV R20, R14 ;  /* 0x0000000e00147202 */ /* 0x000fce0000000f00 */
[----:B------:R-:W-:Y:S05]  /*0e20*/  WARPSYNC.COLLECTIVE R17, `(.L_x_2396) ;  /* 0x0000000011087348 */ /* 0x000fea0003c00000 */
[----:B------:R0:W1:Y:S02]  /*0e30*/  SHFL.BFLY P2, R18, R20, R19, R22 ;  /* 0x0c00001314127389 */ /* 0x0000640000040016 */
[----:B01----:R-:W-:Y:S01]  /*0e40*/  ENDCOLLECTIVE ;  /* 0x000000000000791b */ /* 0x003fe20003800000 */
.L_x_2396:
[----:B------:R-:W-:Y:S01]  /*0e50*/  HFMA2.MMA R19, -RZ, RZ, 0, 2.384185791015625e-07 ;  /* 0x00000004ff137435 */ /* 0x000fe200000001ff */
[----:B------:R-:W-:-:S04]  /*0e60*/  IMAD.MOV.U32 R13, RZ, RZ, R18 ;  /* 0x000000ffff0d7224 */ /* 0x000fc800078e0012 */
[----:B------:R-:W-:-:S05]  /*0e70*/  FADD.FTZ R15, R14, R13 ;  /* 0x0000000d0e0f7221 */ /* 0x000fca0000010000 */
[----:B------:R-:W-:-:S07]  /*0e80*/  MOV R20, R15 ;  /* 0x0000000f00147202 */ /* 0x000fce0000000f00 */
[----:B------:R-:W-:Y:S05]  /*0e90*/  WARPSYNC.COLLECTIVE R17, `(.L_x_2397) ;  /* 0x0000000011087348 */ /* 0x000fea0003c00000 */
[----:B------:R0:W1:Y:S02]  /*0ea0*/  SHFL.BFLY P2, R18, R20, R19, R22 ;  /* 0x0c00001314127389 */ /* 0x0000640000040016 */
[----:B01----:R-:W-:Y:S01]  /*0eb0*/  ENDCOLLECTIVE ;  /* 0x000000000000791b */ /* 0x003fe20003800000 */
.L_x_2397:
[----:B------:R-:W-:Y:S01]  /*0ec0*/  IMAD.MOV.U32 R19, RZ, RZ, 0x8 ;  /* 0x00000008ff137424 */ /* 0x000fe200078e00ff */
[----:B------:R-:W-:-:S05]  /*0ed0*/  MOV R16, R18 ;  /* 0x0000001200107202 */ /* 0x000fca0000000f00 */
[----:B------:R-:W-:-:S05]  /*0ee0*/  FADD.FTZ R16, R15, R16 ;  /* 0x000000100f107221 */ /* 0x000fca0000010000 */
[----:B------:R-:W-:-:S07]  /*0ef0*/  MOV R20, R16 ;  /* 0x0000001000147202 */ /* 0x000fce0000000f00 */
[----:B------:R-:W-:Y:S05]  /*0f00*/  WARPSYNC.COLLECTIVE R17, `(.L_x_2398) ;  /* 0x0000000011087348 */ /* 0x000fea0003c00000 */
[----:B------:R0:W1:Y:S02]  /*0f10*/  SHFL.BFLY P2, R18, R20, R19, R22 ;  /* 0x0c00001314127389 */ /* 0x0000640000040016 */
[----:B01----:R-:W-:Y:S01]  /*0f20*/  ENDCOLLECTIVE ;  /* 0x000000000000791b */ /* 0x003fe20003800000 */
.L_x_2398:
[----:B------:R-:W-:Y:S01]  /*0f30*/  HFMA2.MMA R19, -RZ, RZ, 0, 9.5367431640625e-07 ;  /* 0x00000010ff137435 */ /* 0x000fe200000001ff */
[----:B------:R-:W-:-:S05]  /*0f40*/  MOV R9, R18 ;  /* 0x0000001200097202 */ /* 0x000fca0000000f00 */
[----:B------:R-:W-:-:S05]  /*0f50*/  FADD.FTZ R9, R16, R9 ;  /* 0x0000000910097221 */ /* 0x000fca0000010000 */
[----:B------:R-:W-:-:S07]  /*0f60*/  MOV R20, R9 ;  /* 0x0000000900147202 */ /* 0x000fce0000000f00 */
[----:B------:R-:W-:Y:S05]  /*0f70*/  WARPSYNC.COLLECTIVE R17, `(.L_x_2399) ;  /* 0x0000000011087348 */ /* 0x000fea0003c00000 */
[----:B------:R0:W1:Y:S02]  /*0f80*/  SHFL.BFLY P2, R18, R20, R19, R22 ;  /* 0x0c00001314127389 */ /* 0x0000640000040016 */
[----:B01----:R-:W-:Y:S01]  /*0f90*/  ENDCOLLECTIVE ;  /* 0x000000000000791b */ /* 0x003fe20003800000 */
.L_x_2399:
[----:B------:R-:W-:Y:S01]  /*0fa0*/  MOV R14, R18 ;  /* 0x00000012000e7202 */ /* 0x000fe20000000f00 */
[----:B------:R-:W-:Y:S06]  /*0fb0*/  BRA `(.L_x_2400) ;  /* 0xfffffff800907947 */ /* 0x000fec000383ffff */
.L_x_2401:
        /* <DEDUP_REMOVED lines=12> */
.L_x_3307:


//--------------------- .text._ZN10layer_norm40ln_parallel_residual_bwd_finalize_kernelINS_22Kernel_traits_finalizeILj3072Ef6__halffS2_fjLb0ELj1024ELj4ENS_18Kernel_traits_baseILj3072EfS2_fS2_fjLj1024EEEEELb1EEEvNS_9BwdParamsE --------------------------
	.section	.text._ZN10layer_norm40ln_parallel_residual_bwd_finalize_kernelINS_22Kernel_traits_finalizeILj3072Ef6__halffS2_fjLb0ELj1024ELj4ENS_18Kernel_traits_baseILj3072EfS2_fS2_fjLj1024EEEEELb1EEEvNS_9BwdParamsE,"ax",@progbits
	.align	128
        .global         _ZN10layer_norm40ln_parallel_residual_bwd_finalize_kernelINS_22Kernel_traits_finalizeILj3072Ef6__halffS2_fjLb0ELj1024ELj4ENS_18Kernel_traits_baseILj3072EfS2_fS2_fjLj1024EEEEELb1EEEvNS_9BwdParamsE
        .type           _ZN10layer_norm40ln_parallel_residual_bwd_finalize_kernelINS_22Kernel_traits_finalizeILj3072Ef6__halffS2_fjLb0ELj1024ELj4ENS_18Kernel_traits_baseILj3072EfS2_fS2_fjLj1024EEEEELb1EEEvNS_9BwdParamsE,@function
        .size           _ZN10layer_norm40ln_parallel_residual_bwd_finalize_kernelINS_22Kernel_traits_finalizeILj3072Ef6__halffS2_fjLb0ELj1024ELj4ENS_18Kernel_traits_baseILj3072EfS2_fS2_fjLj1024EEEEELb1EEEvNS_9BwdParamsE,(.L_x_3308 - _ZN10layer_norm40ln_parallel_residual_bwd_finalize_kernelINS_22Kernel_traits_finalizeILj3072Ef6__halffS2_fjLb0ELj1024ELj4ENS_18Kernel_traits_baseILj3072EfS2_fS2_fjLj1024EEEEELb1EEEvNS_9BwdParamsE)
        .other          _ZN10layer_norm40ln_parallel_residual_bwd_finalize_kernelINS_22Kernel_traits_finalizeILj3072Ef6__halffS2_fjLb0ELj1024ELj4ENS_18Kernel_traits_baseILj3072EfS2_fS2_fjLj1024EEEEELb1EEEvNS_9BwdParamsE,@"STO_CUDA_ENTRY STV_DEFAULT"
_ZN10layer_norm40ln_parallel_residual_bwd_finalize_kernelINS_22Kernel_traits_finalizeILj3072Ef6__halffS2_fjLb0ELj1024ELj4ENS_18Kernel_traits_baseILj3072EfS2_fS2_fjLj1024EEEEELb1EEEvNS_9BwdParamsE:
.text._ZN10layer_norm40ln_parallel_residual_bwd_finalize_kernelINS_22Kernel_traits_finalizeILj3072Ef6__halffS2_fjLb0ELj1024ELj4ENS_18Kernel_traits_baseILj3072EfS2_fS2_fjLj1024EEEEELb1EEEvNS_9BwdParamsE:
        /* <DEDUP_REMOVED lines=23> */
.L_x_2413:
        /* <DEDUP_REMOVED lines=41> */
.L_x_2406:
        /* <DEDUP_REMOVED lines=62> */
.L_x_2405:
[----:B------:R-:W-:Y:S05]  /*07e0*/  BSYNC B1 ;  /* 0x0000000000017941 */ /* 0x000fea0003800000 */
.L_x_2404:
        /* <DEDUP_REMOVED lines=39> */
.L_x_2408:
[----:B------:R-:W-:Y:S05]  /*0a60*/  BSYNC B1 ;  /* 0x0000000000017941 */ /* 0x000fea0003800000 */
.L_x_2407:
        /* <DEDUP_REMOVED lines=20> */
.L_x_2403:
[----:B------:R-:W-:Y:S05]  /*0bb0*/  BSYNC B0 ;  /* 0x0000000000007941 */ /* 0x000fea0003800000 */
.L_x_2402:
        /* <DEDUP_REMOVED lines=54> */
.L_x_2434:
        /* <DEDUP_REMOVED lines=10> */
.L_x_2409:
        /* <DEDUP_REMOVED lines=22> */
.L_x_2412:
[----:B------:R-:W-:Y:S05]  /*1120*/  BSYNC B0 ;  /* 0x0000000000007941 */ /* 0x000fea0003800000 */
.L_x_2411:
[C---:B------:R-:W-:Y:S02]  /*1130*/  ISETP.GT.U32.AND P1, PT, R4.reuse, -0xc01, PT ;  /* 0xfffff3ff0400780c */ /* 0x040fe40003f24070 */
[----:B------:R-:W-:Y:S02]  /*1140*/  IADD3 R4, R4, 0xc00, RZ ;  /* 0x00000c0004047810 */ /* 0x000fe40007ffe0ff */
[----:B------:R-:W-:-:S09]  /*1150*/  IADD3 R5, R5, 0x600, RZ ;  /* 0x0000060005057810 */ /* 0x000fd20007ffe0ff */
[----:B------:R-:W-:Y:S05]  /*1160*/  @P1 BRA `(.L_x_2413) ;  /* 0xfffffff000001947 */ /* 0x000fea000383ffff */
[----:B------:R-:W-:Y:S05]  /*1170*/  EXIT ;  /* 0x000000000000794d */ /* 0x000fea0003800000 */
.L_x_2410:
[----:B------:R-:W-:Y:S01]  /*1180*/  HFMA2.MMA R13, -RZ, RZ, 0, 5.9604644775390625e-08 ;  /* 0x00000001ff0d7435 */ /* 0x000fe200000001ff */
[----:B0-----:R-:W-:Y:S02]  /*1190*/  MOV R26, R9 ;  /* 0x00000009001a7202 */ /* 0x001fe40000000f00 */
[----:B------:R-:W-:Y:S02]  /*11a0*/  MOV R12, 0x1f ;  /* 0x0000001f000c7802 */ /* 0x000fe40000000f00 */
[----:B------:R-:W-:-:S07]  /*11b0*/  MOV R11, 0xffffffff ;  /* 0xffffffff000b7802 */ /* 0x000fce0000000f00 */
[----:B-1234-:R-:W-:Y:S05]  /*11c0*/  WARPSYNC.COLLECTIVE R11, `(.L_x_2414) ;  /* 0x000000000b087348 */ /* 0x01efea0003c00000 */
[----:B------:R0:W0:Y:S02]  /*11d0*/  SHFL.BFLY P2, R16, R26, R13, R12 ;  /* 0x0c00000d1a107389 */ /* 0x000024000004000c */
[----:B01234-:R-:W-:Y:S01]  /*11e0*/  ENDCOLLECTIVE ;  /* 0x000000000000791b */ /* 0x01ffe20003800000 */
.L_x_2414:
[----:B------:R-:W-:Y:S01]  /*11f0*/  HFMA2.MMA R13, -RZ, RZ, 0, 1.1920928955078125e-07 ;  /* 0x00000002ff0d7435 */ /* 0x000fe200000001ff */
[----:B------:R-:W-:-:S05]  /*1200*/  FADD.FTZ R10, R9, R16 ;  /* 0x00000010090a7221 */ /* 0x000fca0000010000 */
[----:B------:R-:W-:-:S07]  /*1210*/  MOV R26, R10 ;  /* 0x0000000a001a7202 */ /* 0x000fce0000000f00 */
[----:B------:R-:W-:Y:S05]  /*1220*/  WARPSYNC.COLLECTIVE R11, `(.L_x_2415) ;  /* 0x000000000b087348 */ /* 0x000fea0003c00000 */
[----:B------:R0:W1:Y:S02]  /*1230*/  SHFL.BFLY P2, R16, R26, R13, R12 ;  /* 0x0c00000d1a107389 */ /* 0x000064000004000c */
[----:B01----:R-:W-:Y:S01]  /*1240*/  ENDCOLLECTIVE ;  /* 0x000000000000791b */ /* 0x003fe20003800000 */
.L_x_2415:
[----:B------:R-:W-:Y:S01]  /*1250*/  HFMA2.MMA R13, -RZ, RZ, 0, 2.384185791015625e-07 ;  /* 0x00000004ff0d7435 */ /* 0x000fe200000001ff */
[----:B------:R-:W-:-:S05]  /*1260*/  FADD.FTZ R9, R10, R16 ;  /* 0x000000100a097221 */ /* 0x000fca0000010000 */
[----:B------:R-:W-:-:S07]  /*1270*/  MOV R26, R9 ;  /* 0x00000009001a7202 */ /* 0x000fce0000000f00 */
[----:B------:R-:W-:Y:S05]  /*1280*/  WARPSYNC.COLLECTIVE R11, `(.L_x_2416) ;  /* 0x000000000b087348 */ /* 0x000fea0003c00000 */
[----:B------:R0:W1:Y:S02]  /*1290*/  SHFL.BFLY P2, R16, R26, R13, R12 ;  /* 0x0c00000d1a107389 */ /* 0x000064000004000c */
[----:B01----:R-:W-:Y:S01]  /*12a0*/  ENDCOLLECTIVE ;  /* 0x000000000000791b */ /* 0x003fe20003800000 */
.L_x_2416:
[----:B------:R-:W-:Y:S01]  /*12b0*/  HFMA2.MMA R13, -RZ, RZ, 0, 4.76837158203125e-07 ;  /* 0x00000008ff0d7435 */ /* 0x000fe200000001ff */
[----:B------:R-:W-:-:S05]  /*12c0*/  FADD.FTZ R18, R9, R16 ;  /* 0x0000001009127221 */ /* 0x000fca0000010000 */
[----:B------:R-:W-:-:S07]  /*12d0*/  MOV R26, R18 ;  /* 0x00000012001a7202 */ /* 0x000fce0000000f00 */
[----:B------:R-:W-:Y:S05]  /*12e0*/  WARPSYNC.COLLECTIVE R11, `(.L_x_2417) ;  /* 0x000000000b087348 */ /* 0x000fea0003c00000 */
[----:B------:R0:W1:Y:S02]  /*12f0*/  SHFL.BFLY P2, R16, R26, R13, R12 ;  /* 0x0c00000d1a107389 */ /* 0x000064000004000c */
[----:B01----:R-:W-:Y:S01]  /*1300*/  ENDCOLLECTIVE ;  /* 0x000000000000791b */ /* 0x003fe20003800000 */
.L_x_2417:
[----:B------:R-:W-:Y:S01]  /*1310*/  HFMA2.MMA R13, -RZ, RZ, 0, 9.5367431640625e-07 ;  /* 0x00000010ff0d7435 */ /* 0x000fe200000001ff */
[----:B------:R-:W-:-:S05]  /*1320*/  FADD.FTZ R10, R18, R16 ;  /* 0x00000010120a7221 */ /* 0x000fca0000010000 */
[----:B------:R-:W-:-:S07]  /*1330*/  MOV R26, R10 ;  /* 0x0000000a001a7202 */ /* 0x000fce0000000f00 */
[----:B------:R-:W-:Y:S05]  /*1340*/  WARPSYNC.COLLECTIVE R11, `(.L_x_2418) ;  /* 0x000000000b087348 */ /* 0x000fea0003c00000 */
[----:B------:R0:W1:Y:S02]  /*1350*/  SHFL.BFLY P2, R16, R26, R13, R12 ;  /* 0x0c00000d1a107389 */ /* 0x000064000004000c */
[----:B01----:R-:W-:Y:S01]  /*1360*/  ENDCOLLECTIVE ;  /* 0x000000000000791b */ /* 0x003fe20003800000 */
.L_x_2418:
[----:B------:R-:W-:Y:S01]  /*1370*/  HFMA2.MMA R13, -RZ, RZ, 0, 5.9604644775390625e-08 ;  /* 0x00000001ff0d7435 */ /* 0x000fe200000001ff */
[----:B------:R-:W-:Y:S02]  /*1380*/  MOV R26, R14 ;  /* 0x0000000e001a7202 */ /* 0x000fe40000000f00 */
[----:B------:R-:W-:-:S08]  /*1390*/  MOV R9, R16 ;  /* 0x0000001000097202 */ /* 0x000fd00000000f00 */
[----:B------:R-:W-:Y:S05]  /*13a0*/  WARPSYNC.COLLECTIVE R11, `(.L_x_2419) ;  /* 0x000000000b087348 */ /* 0x000fea0003c00000 */
[----:B------:R0:W1:Y:S02]  /*13b0*/  SHFL.BFLY P2, R16, R26, R13, R12 ;  /* 0x0c00000d1a107389 */ /* 0x000064000004000c */
[----:B01----:R-:W-:Y:S01]  /*13c0*/  ENDCOLLECTIVE ;  /* 0x000000000000791b */ /* 0x003fe20003800000 */
.L_x_2419:
[----:B------:R-:W-:Y:S01]  /*13d0*/  HFMA2.MMA R13, -RZ, RZ, 0, 1.1920928955078125e-07 ;  /* 0x00000002ff0d7435 */ /* 0x000fe200000001ff */
[----:B------:R-:W-:-:S05]  /*13e0*/  MOV R15, R16 ;  /* 0x00000010000f7202 */ /* 0x000fca0000000f00 */
[----:B------:R-:W-:-:S05]  /*13f0*/  FADD.FTZ R15, R14, R15 ;  /* 0x0000000f0e0f7221 */ /* 0x000fca0000010000 */
[----:B------:R-:W-:-:S07]  /*1400*/  MOV R26, R15 ;  /* 0x0000000f001a7202 */ /* 0x000fce0000000f00 */
[----:B------:R-:W-:Y:S05]  /*1410*/  WARPSYNC.COLLECTIVE R11, `(.L_x_2420) ;  /* 0x000000000b087348 */ /* 0x000fea0003c00000 */
[----:B------:R0:W1:Y:S02]  /*1420*/  SHFL.BFLY P2, R16, R26, R13, R12 ;  /* 0x0c00000d1a107389 */ /* 0x000064000004000c */
[----:B01----:R-:W-:Y:S01]  /*1430*/  ENDCOLLECTIVE ;  /* 0x000000000000791b */ /* 0x003fe20003800000 */
.L_x_2420:
[----:B------:R-:W-:Y:S01]  /*1440*/  HFMA2.MMA R13, -RZ, RZ, 0, 2.384185791015625e-07 ;  /* 0x00000004ff0d7435 */ /* 0x000fe200000001ff */
[----:B------:R-:W-:-:S05]  /*1450*/  MOV R18, R16 ;  /* 0x0000001000127202 */ /* 0x000fca0000000f00 */
[----:B------:R-:W-:-:S05]  /*1460*/  FADD.FTZ R14, R15, R18 ;  /* 0x000000120f0e7221 */ /* 0x000fca0000010000 */
[----:B------:R-:W-:-:S07]  /*1470*/  MOV R26, R14 ;  /* 0x0000000e001a7202 */ /* 0x000fce0000000f00 */
[----:B------:R-:W-:Y:S05]  /*1480*/  WARPSYNC.COLLECTIVE R11, `(.L_x_2421) ;  /* 0x000000000b087348 */ /* 0x000fea0003c00000 */
[----:B------:R0:W1:Y:S02]  /*1490*/  SHFL.BFLY P2, R16, R26, R13, R12 ;  /* 0x0c00000d1a107389 */ /* 0x000064000004000c */
[----:B01----:R-:W-:Y:S01]  /*14a0*/  ENDCOLLECTIVE ;  /* 0x000000000000791b */ /* 0x003fe20003800000 */
.L_x_2421:
[----:B------:R-:W-:Y:S01]  /*14b0*/  HFMA2.MMA R13, -RZ, RZ, 0, 4.76837158203125e-07 ;  /* 0x00000008ff0d7435 */ /* 0x000fe200000001ff */
[----:B------:R-:W-:-:S05]  /*14c0*/  MOV R17, R16 ;  /* 0x0000001000117202 */ /* 0x000fca0000000f00 */
[----:B------:R-:W-:-:S05]  /*14d0*/  FADD.FTZ R19, R14, R17 ;  /* 0x000000110e137221 */ /* 0x000fca0000010000 */
[----:B------:R-:W-:-:S07]  /*14e0*/  MOV R26, R19 ;  /* 0x00000013001a7202 */ /* 0x000fce0000000f00 */
[----:B------:R-:W-:Y:S05]  /*14f0*/  WARPSYNC.COLLECTIVE R11, `(.L_x_2422) ;  /* 0x000000000b087348 */ /* 0x000fea0003c00000 */
[----:B------:R0:W1:Y:S02]  /*1500*/  SHFL.BFLY P2, R16, R26, R13, R12 ;  /* 0x0c00000d1a107389 */ /* 0x000064000004000c */
[----:B01----:R-:W-:Y:S01]  /*1510*/  ENDCOLLECTIVE ;  /* 0x000000000000791b */ /* 0x003fe20003800000 */
.L_x_2422:
[----:B------:R-:W-:Y:S01]  /*1520*/  HFMA2.MMA R13, -RZ, RZ, 0, 9.5367431640625e-07 ;  /* 0x00000010ff0d7435 */ /* 0x000fe200000001ff */
[----:B------:R-:W-:-:S05]  /*1530*/  MOV R20, R16 ;  /* 0x0000001000147202 */ /* 0x000fca0000000f00 */
[----:B------:R-:W-:-:S05]  /*1540*/  FADD.FTZ R15, R19, R20 ;  /* 0x00000014130f7221 */ /* 0x000fca0000010000 */
[----:B------:R-:W-:-:S07]  /*1550*/  MOV R26, R15 ;  /* 0x0000000f001a7202 */ /* 0x000fce0000000f00 */
[----:B------:R-:W-:Y:S05]  /*1560*/  WARPSYNC.COLLECTIVE R11, `(.L_x_2423) ;  /* 0x000000000b087348 */ /* 0x000fea0003c00000 */
[----:B------:R0:W1:Y:S02]  /*1570*/  SHFL.BFLY P2, R16, R26, R13, R12 ;  /* 0x0c00000d1a107389 */ /* 0x000064000004000c */
[----:B01----:R-:W-:Y:S01]  /*1580*/  ENDCOLLECTIVE ;  /* 0x000000000000791b */ /* 0x003fe20003800000 */
.L_x_2423:
[----:B------:R-:W-:Y:S01]  /*1590*/  HFMA2.MMA R13, -RZ, RZ, 0, 5.9604644775390625e-08 ;  /* 0x00000001ff0d7435 */ /* 0x000fe200000001ff */
[----:B------:R-:W-:Y:S02]  /*15a0*/  MOV R26, R8 ;  /* 0x00000008001a7202 */ /* 0x000fe40000000f00 */
[----:B------:R-:W-:-:S08]  /*15b0*/  MOV R14, R16 ;  /* 0x00000010000e7202 */ /* 0x000fd00000000f00 */
[----:B------:R-:W-:Y:S05]  /*15c0*/  WARPSYNC.COLLECTIVE R11, `(.L_x_2424) ;  /* 0x000000000b087348 */ /* 0x000fea0003c00000 */
[----:B------:R0:W1:Y:S02]  /*15d0*/  SHFL.BFLY P2, R16, R26, R13, R12 ;  /* 0x0c00000d1a107389 */ /* 0x000064000004000c */
[----:B01----:R-:W-:Y:S01]  /*15e0*/  ENDCOLLECTIVE ;  /* 0x000000000000791b */ /* 0x003fe20003800000 */
.L_x_2424:
[----:B------:R-:W-:Y:S01]  /*15f0*/  HFMA2.MMA R13, -RZ, RZ, 0, 1.1920928955078125e-07 ;  /* 0x00000002ff0d7435 */ /* 0x000fe200000001ff */
[----:B------:R-:W-:-:S05]  /*1600*/  MOV R17, R16 ;  /* 0x0000001000117202 */ /* 0x000fca0000000f00 */
[----:B------:R-:W-:-:S05]  /*1610*/  FADD.FTZ R19, R8, R17 ;  /* 0x0000001108137221 */ /* 0x000fca0000010000 */
[----:B------:R-:W-:-:S07]  /*1620*/  MOV R26, R19 ;  /* 0x00000013001a7202 */ /* 0x000fce0000000f00 */
[----:B------:R-:W-:Y:S05]  /*1630*/  WARPSYNC.COLLECTIVE R11, `(.L_x_2425) ;  /* 0x000000000b087348 */ /* 0x000fea0003c00000 */
[----:B------:R0:W1:Y:S02]  /*1640*/  SHFL.BFLY P2, R16, R26, R13, R12 ;  /* 0x0c00000d1a107389 */ /* 0x000064000004000c */
[----:B01----:R-:W-:Y:S01]  /*1650*/  ENDCOLLECTIVE ;  /* 0x000000000000791b */ /* 0x003fe20003800000 */
.L_x_2425:
[----:B------:R-:W-:Y:S01]  /*1660*/  HFMA2.MMA R13, -RZ, RZ, 0, 2.384185791015625e-07 ;  /* 0x00000004ff0d7435 */ /* 0x000fe200000001ff */
[----:B------:R-:W-:-:S05]  /*1670*/  MOV R20, R16 ;  /* 0x0000001000147202 */ /* 0x000fca0000000f00 */
[----:B------:R-:W-:-:S05]  /*1680*/  FADD.FTZ R8, R19, R20 ;  /* 0x0000001413087221 */ /* 0x000fca0000010000 */
[----:B------:R-:W-:-:S07]  /*1690*/  MOV R26, R8 ;  /* 0x00000008001a7202 */ /* 0x000fce0000000f00 */
[----:B------:R-:W-:Y:S05]  /*16a0*/  WARPSYNC.COLLECTIVE R11, `(.L_x_2426) ;  /* 0x000000000b087348 */ /* 0x000fea0003c00000 */
[----:B------:R0:W1:Y:S02]  /*16b0*/  SHFL.BFLY P2, R16, R26, R13, R12 ;  /* 0x0c00000d1a107389 */ /* 0x000064000004000c */
[----:B01----:R-:W-:Y:S01]  /*16c0*/  ENDCOLLECTIVE ;  /* 0x000000000000791b */ /* 0x003fe20003800000 */
.L_x_2426:
[----:B------:R-:W-:Y:S01]  /*16d0*/  HFMA2.MMA R13, -RZ, RZ, 0, 4.76837158203125e-07 ;  /* 0x00000008ff0d7435 */ /* 0x000fe200000001ff */
[----:B------:R-:W-:-:S05]  /*16e0*/  MOV R21, R16 ;  /* 0x0000001000157202 */ /* 0x000fca0000000f00 */
[----:B------:R-:W-:-:S05]  /*16f0*/  FADD.FTZ R21, R8, R21 ;  /* 0x0000001508157221 */ /* 0x000fca0000010000 */
[----:B------:R-:W-:-:S07]  /*1700*/  MOV R26, R21 ;  /* 0x00000015001a7202 */ /* 0x000fce0000000f00 */
[----:B------:R-:W-:Y:S05]  /*1710*/  WARPSYNC.COLLECTIVE R11, `(.L_x_2427) ;  /* 0x000000000b087348 */ /* 0x000fea0003c00000 */
[----:B------:R0:W1:Y:S02]  /*1720*/  SHFL.BFLY P2, R16, R26, R13, R12 ;  /* 0x0c00000d1a107389 */ /* 0x000064000004000c */
[----:B01----:R-:W-:Y:S01]  /*1730*/  ENDCOLLECTIVE ;  /* 0x000000000000791b */ /* 0x003fe20003800000 */
.L_x_2427:
[----:B------:R-:W-:Y:S01]  /*1740*/  HFMA2.MMA R13, -RZ, RZ, 0, 9.5367431640625e-07 ;  /* 0x00000010ff0d7435 */ /* 0x000fe200000001ff */
[----:B------:R-:W-:-:S05]  /*1750*/  MOV R22, R16 ;  /* 0x0000001000167202 */ /* 0x000fca0000000f00 */
[----:B------:R-:W-:-:S05]  /*1760*/  FADD.FTZ R17, R21, R22 ;  /* 0x0000001615117221 */ /* 0x000fca0000010000 */
[----:B------:R-:W-:-:S07]  /*1770*/  MOV R26, R17 ;  /* 0x00000011001a7202 */ /* 0x000fce0000000f00 */
[----:B------:R-:W-:Y:S05]  /*1780*/  WARPSYNC.COLLECTIVE R11, `(.L_x_2428) ;  /* 0x000000000b087348 */ /* 0x000fea0003c00000 */
[----:B------:R0:W1:Y:S02]  /*1790*/  SHFL.BFLY P2, R16, R26, R13, R12 ;  /* 0x0c00000d1a107389 */ /* 0x000064000004000c */
[----:B01----:R-:W-:Y:S01]  /*17a0*/  ENDCOLLECTIVE ;  /* 0x000000000000791b */ /* 0x003fe20003800000 */
.L_x_2428:
[----:B------:R-:W-:Y:S01]  /*17b0*/  HFMA2.MMA R13, -RZ, RZ, 0, 5.9604644775390625e-08 ;  /* 0x00000001ff0d7435 */ /* 0x000fe200000001ff */
[----:B------:R-:W-:Y:S02]  /*17c0*/  MOV R26, R7 ;  /* 0x00000007001a7202 */ /* 0x000fe40000000f00 */
[----:B------:R-:W-:-:S08]  /*17d0*/  MOV R8, R16 ;  /* 0x0000001000087202 */ /* 0x000fd00000000f00 */
[----:B------:R-:W-:Y:S05]  /*17e0*/  WARPSYNC.COLLECTIVE R11, `(.L_x_2429) ;  /* 0x000000000b087348 */ /* 0x000fea0003c00000 */
[----:B------:R0:W1:Y:S02]  /*17f0*/  SHFL.BFLY P2, R16, R26, R13, R12 ;  /* 0x0c00000d1a107389 */ /* 0x000064000004000c */
[----:B01----:R-:W-:Y:S01]  /*1800*/  ENDCOLLECTIVE ;  /* 0x000000000000791b */ /* 0x003fe20003800000 */
.L_x_2429:
[----:B------:R-:W-:Y:S01]  /*1810*/  HFMA2.MMA R13, -RZ, RZ, 0, 1.1920928955078125e-07 ;  /* 0x00000002ff0d7435 */ /* 0x000fe200000001ff */
[----:B------:R-:W-:-:S05]  /*1820*/  MOV R18, R16 ;  /* 0x0000001000127202 */ /* 0x000fca0000000f00 */
[----:B------:R-:W-:-:S05]  /*1830*/  FADD.FTZ R22, R7, R18 ;  /* 0x0000001207167221 */ /* 0x000fca0000010000 */
[----:B------:R-:W-:-:S07]  /*1840*/  MOV R26, R22 ;  /* 0x00000016001a7202 */ /* 0x000fce0000000f00 */
[----:B------:R-:W-:Y:S05]  /*1850*/  WARPSYNC.COLLECTIVE R11, `(.L_x_2430) ;  /* 0x000000000b087348 */ /* 0x000fea0003c00000 */
[----:B------:R0:W1:Y:S02]  /*1860*/  SHFL.BFLY P2, R16, R26, R13, R12 ;  /* 0x0c00000d1a107389 */ /* 0x000064000004000c */
[----:B01----:R-:W-:Y:S01]  /*1870*/  ENDCOLLECTIVE ;  /* 0x000000000000791b */ /* 0x003fe20003800000 */
.L_x_2430:
[----:B------:R-:W-:Y:S01]  /*1880*/  HFMA2.MMA R13, -RZ, RZ, 0, 2.384185791015625e-07 ;  /* 0x00000004ff0d7435 */ /* 0x000fe200000001ff */
[----:B------:R-:W-:-:S05]  /*1890*/  MOV R21, R16 ;  /* 0x0000001000157202 */ /* 0x000fca0000000f00 */
[----:B------:R-:W-:-:S05]  /*18a0*/  FADD.FTZ R7, R22, R21 ;  /* 0x0000001516077221 */ /* 0x000fca0000010000 */
[----:B------:R-:W-:-:S07]  /*18b0*/  MOV R26, R7 ;  /* 0x00000007001a7202 */ /* 0x000fce0000000f00 */
[----:B------:R-:W-:Y:S05]  /*18c0*/  WARPSYNC.COLLECTIVE R11, `(.L_x_2431) ;  /* 0x000000000b087348 */ /* 0x000fea0003c00000 */
[----:B------:R0:W1:Y:S02]  /*18d0*/  SHFL.BFLY P2, R16, R26, R13, R12 ;  /* 0x0c00000d1a107389 */ /* 0x000064000004000c */
[----:B01----:R-:W-:Y:S01]  /*18e0*/  ENDCOLLECTIVE ;  /* 0x000000000000791b */ /* 0x003fe20003800000 */
.L_x_2431:
[----:B------:R-:W-:Y:S01]  /*18f0*/  HFMA2.MMA R13, -RZ, RZ, 0, 4.76837158203125e-07 ;  /* 0x00000008ff0d7435 */ /* 0x000fe200000001ff */
[----:B------:R-:W-:-:S05]  /*1900*/  MOV R20, R16 ;  /* 0x0000001000147202 */ /* 0x000fca0000000f00 */
[----:B------:R-:W-:-:S05]  /*1910*/  FADD.FTZ R23, R7, R20 ;  /* 0x0000001407177221 */ /* 0x000fca0000010000 */
[----:B------:R-:W-:-:S07]  /*1920*/  MOV R26, R23 ;  /* 0x00000017001a7202 */ /* 0x000fce0000000f00 */
[----:B------:R-:W-:Y:S05]  /*1930*/  WARPSYNC.COLLECTIVE R11, `(.L_x_2432) ;  /* 0x000000000b087348 */ /* 0x000fea0003c00000 */
[----:B------:R0:W1:Y:S02]  /*1940*/  SHFL.BFLY P2, R16, R26, R13, R12 ;  /* 0x0c00000d1a107389 */ /* 0x000064000004000c */
[----:B01----:R-:W-:Y:S01]  /*1950*/  ENDCOLLECTIVE ;  /* 0x000000000000791b */ /* 0x003fe20003800000 */
.L_x_2432:
[----:B------:R-:W-:Y:S01]  /*1960*/  HFMA2.MMA R13, -RZ, RZ, 0, 9.5367431640625e-07 ;  /* 0x00000010ff0d7435 */ /* 0x000fe200000001ff */
[----:B------:R-:W-:-:S05]  /*1970*/  MOV R24, R16 ;  /* 0x0000001000187202 */ /* 0x000fca0000000f00 */
[----:B------:R-:W-:-:S05]  /*1980*/  FADD.FTZ R24, R23, R24 ;  /* 0x0000001817187221 */ /* 0x000fca0000010000 */
[----:B------:R-:W-:-:S07]  /*1990*/  MOV R26, R24 ;  /* 0x00000018001a7202 */ /* 0x000fce0000000f00 */
[----:B------:R-:W-:Y:S05]  /*19a0*/  WARPSYNC.COLLECTIVE R11, `(.L_x_2433) ;  /* 0x000000000b087348 */ /* 0x000fea0003c00000 */
[----:B------:R0:W1:Y:S02]  /*19b0*/  SHFL.BFLY P2, R16, R26, R13, R12 ;  /* 0x0c00000d1a107389 */ /* 0x000064000004000c */
[----:B01----:R-:W-:Y:S01]  /*19c0*/  ENDCOLLECTIVE ;  /* 0x000000000000791b */ /* 0x003fe20003800000 */
.L_x_2433:
[----:B------:R-:W-:Y:S05]  /*19d0*/  BRA `(.L_x_2434) ;  /* 0xfffffff400507947 */ /* 0x000fea000383ffff */
.L_x_2435:
        /* <DEDUP_REMOVED lines=10> */
.L_x_3308:


//--------------------- .text._ZN10layer_norm31ln_parallel_residual_bwd_kernelINS_13Kernel_traitsIf6__halffS2_fjLj3072ELj1ELj1ELj4ELj16ENS_18Kernel_traits_baseILj3072EfS2_fS2_fjLj128EEEEELb1ELb1ELb1EEEvNS_9BwdParamsE --------------------------
	.section	.text._ZN10layer_norm31ln_parallel_residual_bwd_kernelINS_13Kernel_traitsIf6__halffS2_fjLj3072ELj1ELj1ELj4ELj16ENS_18Kernel_traits_baseILj3072EfS2_fS2_fjLj128EEEEELb1ELb1ELb1EEEvNS_9BwdParamsE,"ax",@progbits
	.align	128
        .global         _ZN10layer_norm31ln_parallel_residual_bwd_kernelINS_13Kernel_traitsIf6__halffS2_fjLj3072ELj1ELj1ELj4ELj16ENS_18Kernel_traits_baseILj3072EfS2_fS2_fjLj128EEEEELb1ELb1ELb1EEEvNS_9BwdParamsE
        .type           _ZN10layer_norm31ln_parallel_residual_bwd_kernelINS_13Kernel_traitsIf6__halffS2_fjLj3072ELj1ELj1ELj4ELj16ENS_18Kernel_traits_baseILj3072EfS2_fS2_fjLj128EEEEELb1ELb1ELb1EEEvNS_9BwdParamsE,@function
        .size           _ZN10layer_norm31ln_parallel_residual_bwd_kernelINS_13Kernel_traitsIf6__halffS2_fjLj3072ELj1ELj1ELj4ELj16ENS_18Kernel_traits_baseILj3072EfS2_fS2_fjLj128EEEEELb1ELb1ELb1EEEvNS_9BwdParamsE,(.L_x_3309 - _ZN10layer_norm31ln_parallel_residual_bwd_kernelINS_13Kernel_traitsIf6__halffS2_fjLj3072ELj1ELj1ELj4ELj16ENS_18Kernel_traits_baseILj3072EfS2_fS2_fjLj128EEEEELb1ELb1ELb1EEEvNS_9BwdParamsE)
        .other          _ZN10layer_norm31ln_parallel_residual_bwd_kernelINS_13Kernel_traitsIf6__halffS2_fjLj3072ELj1ELj1ELj4ELj16ENS_18Kernel_traits_baseILj3072EfS2_fS2_fjLj128EEEEELb1ELb1ELb1EEEvNS_9BwdParamsE,@"STO_CUDA_ENTRY STV_DEFAULT"
_ZN10layer_norm31ln_parallel_residual_bwd_kernelINS_13Kernel_traitsIf6__halffS2_fjLj3072ELj1ELj1ELj4ELj16ENS_18Kernel_traits_baseILj3072EfS2_fS2_fjLj128EEEEELb1ELb1ELb1EEEvNS_9BwdParamsE:
.text._ZN10layer_norm31ln_parallel_residual_bwd_kernelINS_13Kernel_traitsIf6__halffS2_fjLj3072ELj1ELj1ELj4ELj16ENS_18Kernel_traits_baseILj3072EfS2_fS2_fjLj128EEEEELb1ELb1ELb1EEEvNS_9BwdParamsE:
        /* <DEDUP_REMOVED lines=41> */
.L_x_2436:
        /* <DEDUP_REMOVED lines=43> */
.L_x_2439:
        /* <DEDUP_REMOVED lines=12> */
[C-C-:B-1----:R-:W-:Y:S01]  /*0600*/  IMAD.WIDE.U32 R96, R163.reuse, 0x20, R106.reuse ;  /* 0x00000020a3607825 */ /* 0x142fe200078e006a */
[----:B------:R-:W-:Y:S01]  /*0610*/  ISETP.NE.U32.AND P1, PT, RZ, UR12, PT ;  /* 0x0000000cff007c0c */ /* 0x000fe2000bf25070 */
[----:B------:R-:W0:Y:S02]  /*0620*/  LDC.64 R174, c[0x0][0x240] ;  /* 0x00009000ffae7b82 */ /* 0x000e240000000a00 */
[----:B------:R-:W-:Y:S01]  /*0630*/  IMAD.WIDE.U32 R104, R162, 0x20, R106 ;  /* 0x00000020a2687825 */ /* 0x000fe200078e006a */
[----:B------:R-:W4:Y:S03]  /*0640*/  LDG.E.128 R64, desc[UR4][R96.64] ;  /* 0x0000000460407981 */ /* 0x000f26000c1e1d00 */
[----:B--2---:R-:W-:Y:S01]  /*0650*/  IMAD.WIDE.U32 R68, R163, 0x10, R98 ;  /* 0x00000010a3447825 */ /* 0x004fe200078e0062 */
[----:B------:R-:W2:Y:S01]  /*0660*/  LDG.E.128 R72, desc[UR4][R96.64+0x10] ;  /* 0x0000100460487981 */ /* 0x000ea2000c1e1d00 */
[----:B------:R-:W1:Y:S02]  /*0670*/  @P0 LDC.64 R166, c[0x0][0x2c8] ;  /* 0x0000b200ffa60b82 */ /* 0x000e640000000a00 */
[----:B------:R-:W-:Y:S01]  /*0680*/  IMAD.WIDE.U32 R106, R110, 0x20, R106 ;  /* 0x000000206e6a7825 */ /* 0x000fe200078e006a */
[----:B------:R-:W2:Y:S03]  /*0690*/  LDG.E.128 R76, desc[UR4][R104.64] ;  /* 0x00000004684c7981 */ /* 0x000ea6000c1e1d00 */
[----:B---3--:R-:W-:Y:S01]  /*06a0*/  IMAD.WIDE R164, R160, 0x4, R164 ;  /* 0x00000004a0a47825 */ /* 0x008fe200078e02a4 */
[----:B------:R-:W3:Y:S01]  /*06b0*/  LDG.E.128 R68, desc[UR4][R68.64] ;  /* 0x0000000444447981 */ /* 0x000ee2000c1e1d00 */
[----:B------:R-:W1:Y:S02]  /*06c0*/  @P0 LDC.64 R172, c[0x0][0x2c8] ;  /* 0x0000b200ffac0b82 */ /* 0x000e640000000a00 */
[--C-:B------:R-:W-:Y:S01]  /*06d0*/  IMAD.WIDE.U32 R80, R162, 0x10, R98.reuse ;  /* 0x00000010a2507825 */ /* 0x100fe200078e0062 */
[----:B------:R-:W3:Y:S03]  /*06e0*/  LDG.E.128 R88, desc[UR4][R106.64] ;  /* 0x000000046a587981 */ /* 0x000ee6000c1e1d00 */
[----:B------:R-:W-:Y:S01]  /*06f0*/  IMAD.WIDE.U32 R98, R110, 0x10, R98 ;  /* 0x000000106e627825 */ /* 0x000fe200078e0062 */
[----:B------:R-:W3:Y:S04]  /*0700*/  LDG.E R164, desc[UR4][R164.64] ;  /* 0x00000004a4a47981 */ /* 0x000ee8000c1e1900 */
[----:B------:R-:W3:Y:S04]  /*0710*/  LDG.E.128 R80, desc[UR4][R80.64] ;  /* 0x0000000450507981 */ /* 0x000ee8000c1e1d00 */
[----:B------:R-:W3:Y:S04]  /*0720*/  LDG.E.128 R96, desc[UR4][R98.64] ;  /* 0x0000000462607981 */ /* 0x000ee8000c1e1d00 */
[----:B------:R0:W3:Y:S04]  /*0730*/  LDG.E.128 R84, desc[UR4][R104.64+0x10] ;  /* 0x0000100468547981 */ /* 0x0000e8000c1e1d00 */
[----:B------:R1:W3:Y:S01]  /*0740*/  LDG.E.128 R92, desc[UR4][R106.64+0x10] ;  /* 0x000010046a5c7981 */ /* 0x0002e2000c1e1d00 */
[----:B------:R-:W-:Y:S01]  /*0750*/  ISETP.NE.AND.EX P1, PT, RZ, UR13, PT, P1 ;  /* 0x0000000dff007c0c */ /* 0x000fe2000bf25310 */
[----:B0-----:R-:W0:-:S12]  /*0760*/  @P0 LDC.64 R104, c[0x0][0x2c8] ;  /* 0x0000b200ff680b82 */ /* 0x001e180000000a00 */
[----:B------:R-:W1:Y:S08]  /*0770*/  @P1 LDC.64 R108, c[0x0][0x248] ;  /* 0x00009200ff6c1b82 */ /* 0x000e700000000a00 */
[----:B------:R-:W0:Y:S08]  /*0780*/  @P1 LDC.64 R176, c[0x0][0x248] ;  /* 0x00009200ffb01b82 */ /* 0x000e300000000a00 */
[----:B------:R-:W0:Y:S01]  /*0790*/  @P1 LDC.64 R170, c[0x0][0x248] ;  /* 0x00009200ffaa1b82 */ /* 0x000e220000000a00 */
[----:B-1----:R-:W-:-:S04]  /*07a0*/  @P1 IMAD.WIDE.U32 R106, R163, 0x8, R108 ;  /* 0x00000008a36a1825 */ /* 0x002fc800078e006c */
[----:B------:R-:W-:Y:S01]  /*07b0*/  IMAD.WIDE.U32 R108, R163, 0x8, R174 ;  /* 0x00000008a36c7825 */ /* 0x000fe200078e00ae */
[----:B------:R-:W-:Y:S01]  /*07c0*/  LOP3.LUT P6, RZ, R0, 0xff, RZ, 0xc0, !PT ;  /* 0x000000ff00ff7812 */ /* 0x000fe200078cc0ff */
[----:B-----5:R-:W5:Y:S04]  /*07d0*/  @P1 LDG.E.64 R2, desc[UR4][R106.64] ;  /* 0x000000046a021981 */ /* 0x020f68000c1e1b00 */
[----:B------:R-:W5:Y:S01]  /*07e0*/  LDG.E.64 R108, desc[UR4][R108.64] ;  /* 0x000000046c6c7981 */ /* 0x000f62000c1e1b00 */
[----:B0-----:R-:W-:-:S04]  /*07f0*/  @P1 IMAD.WIDE.U32 R176, R110, 0x8, R176 ;  /* 0x000000086eb01825 */ /* 0x001fc800078e00b0 */
[----:B------:R-:W-:Y:S01]  /*0800*/  @P0 IMAD.WIDE.U32 R166, R162, 0x20, R166 ;  /* 0x00000020a2a60825 */ /* 0x000fe200078e00a6 */
[----:B------:R-:W5:Y:S03]  /*0810*/  @P1 LDG.E.64 R102, desc[UR4][R176.64] ;  /* 0x00000004b0661981 */ /* 0x000f66000c1e1b00 */
[----:B------:R-:W-:Y:S01]  /*0820*/  @P0 IMAD.WIDE.U32 R172, R110, 0x20, R172 ;  /* 0x000000206eac0825 */ /* 0x000fe200078e00ac */
[----:B------:R-:W5:Y:S03]  /*0830*/  @P0 LDG.E.128 R36, desc[UR4][R166.64] ;  /* 0x00000004a6240981 */ /* 0x000f66000c1e1d00 */
[----:B------:R-:W-:Y:S01]  /*0840*/  IMAD.WIDE.U32 R168, R162, 0x8, R174 ;  /* 0x00000008a2a87825 */ /* 0x000fe200078e00ae */
[----:B------:R0:W5:Y:S03]  /*0850*/  @P0 LDG.E.128 R40, desc[UR4][R166.64+0x10] ;  /* 0x00001004a6280981 */ /* 0x000166000c1e1d00 */
[----:B------:R-:W-:Y:S01]  /*0860*/  @P0 IMAD.WIDE.U32 R104, R163, 0x20, R104 ;  /* 0x00000020a3680825 */ /* 0x000fe200078e0068 */
[----:B------:R-:W5:Y:S03]  /*0870*/  @P0 LDG.E.128 R44, desc[UR4][R172.64] ;  /* 0x00000004ac2c0981 */ /* 0x000f66000c1e1d00 */
[----:B------:R-:W-:Y:S01]  /*0880*/  IMAD.WIDE.U32 R174, R110, 0x8, R174 ;  /* 0x000000086eae7825 */ /* 0x000fe200078e00ae */
[----:B------:R1:W5:Y:S03]  /*0890*/  @P0 LDG.E.128 R48, desc[UR4][R172.64+0x10] ;  /* 0x00001004ac300981 */ /* 0x000366000c1e1d00 */
[----:B------:R-:W-:Y:S01]  /*08a0*/  @P1 IMAD.WIDE.U32 R170, R162, 0x8, R170 ;  /* 0x00000008a2aa1825 */ /* 0x000fe200078e00aa */
[----:B------:R1:W5:Y:S04]  /*08b0*/  LDG.E.64 R106, desc[UR4][R168.64] ;  /* 0x00000004a86a7981 */ /* 0x000368000c1e1b00 */
[----:B------:R-:W5:Y:S04]  /*08c0*/  @P0 LDG.E.128 R28, desc[UR4][R104.64] ;  /* 0x00000004681c0981 */ /* 0x000f68000c1e1d00 */
[----:B------:R-:W5:Y:S04]  /*08d0*/  @P0 LDG.E.128 R32, desc[UR4][R104.64+0x10] ;  /* 0x0000100468200981 */ /* 0x000f68000c1e1d00 */
[----:B------:R-:W5:Y:S04]  /*08e0*/  @P1 LDG.E.64 R100, desc[UR4][R170.64] ;  /* 0x00000004aa641981 */ /* 0x000f68000c1e1b00 */
[----:B------:R1:W5:Y:S01]  /*08f0*/  LDG.E.64 R104, desc[UR4][R174.64] ;  /* 0x00000004ae687981 */ /* 0x000362000c1e1b00 */
[----:B------:R-:W-:Y:S01]  /*0900*/  UMOV UR6, 0xffffffff ;  /* 0xffffffff00067882 */ /* 0x000fe20000000000 */
[----:B------:R-:W-:-:S02]  /*0910*/  IADD3 R160, R160, UR10, RZ ;  /* 0x0000000aa0a07c10 */ /* 0x000fc4000fffe0ff */
[----:B------:R-:W-:Y:S02]  /*0920*/  LOP3.LUT P2, RZ, R161, 0x1f, RZ, 0xc0, !PT ;  /* 0x0000001fa1ff7812 */ /* 0x000fe4000784c0ff */
[----:B------:R-:W-:Y:S02]  /*0930*/  ISETP.GE.AND P5, PT, R160, UR11, PT ;  /* 0x0000000ba0007c0c */ /* 0x000fe4000bfa6270 */
[----:B----4-:R-:W-:-:S05]  /*0940*/  FSEL R209, R178, RZ, !P4 ;  /* 0x000000ffb2d17208 */ /* 0x010fca0006000000 */
[C---:B------:R-:W-:Y:S01]  /*0950*/  FADD.FTZ R165, -R209.reuse, R64 ;  /* 0x00000040d1a57221 */ /* 0x040fe20000010100 */
[C---:B0-----:R-:W-:Y:S01]  /*0960*/  FADD.FTZ R167, -R209.reuse, R65 ;  /* 0x00000041d1a77221 */ /* 0x041fe20000010100 */
[C---:B--2---:R-:W-:Y:S01]  /*0970*/  FADD.FTZ R73, -R209.reuse, R73 ;  /* 0x00000049d1497221 */ /* 0x044fe20000010100 */
[--C-:B---3--:R-:W-:Y:S02]  /*0980*/  HADD2.F32 R177, -RZ, R68.reuse.H0_H0 ;  /* 0x20000044ffb17230 */ /* 0x108fe40000004100 */
[C---:B------:R-:W-:Y:S01]  /*0990*/  FADD.FTZ R185, -R209.reuse, R76 ;  /* 0x0000004cd1b97221 */ /* 0x040fe20000010100 */
[----:B------:R-:W-:Y:S02]  /*09a0*/  HADD2.F32 R176, -RZ, R68.H1_H1 ;  /* 0x30000044ffb07230 */ /* 0x000fe40000004100 */
[----:B-1----:R-:W-:Y:S02]  /*09b0*/  HADD2.F32 R173, -RZ, R70.H0_H0 ;  /* 0x20000046ffad7230 */ /* 0x002fe40000004100 */
[----:B------:R-:W-:Y:S01]  /*09c0*/  FADD.FTZ R201, -R209, R91 ;  /* 0x0000005bd1c97221 */ /* 0x000fe20000010100 */
[----:B------:R-:W-:Y:S01]  /*09d0*/  FMUL.FTZ R0, R164, R165 ;  /* 0x000000a5a4007220 */ /* 0x000fe20000410000 */
[----:B------:R-:W-:-:S02]  /*09e0*/  HADD2.F32 R172, -RZ, R71.H0_H0 ;  /* 0x20000047ffac7230 */ /* 0x000fc40000004100 */
[----:B------:R-:W-:Y:S01]  /*09f0*/  FMUL.FTZ R91, R164, R167 ;  /* 0x000000a7a45b7220 */ /* 0x000fe20000410000 */
[----:B------:R-:W-:Y:S02]  /*0a00*/  HADD2.F32 R178, -RZ, R71.H1_H1 ;  /* 0x30000047ffb27230 */ /* 0x000fe40000004100 */
[----:B------:R-:W-:Y:S01]  /*0a10*/  FADD.FTZ R71, -R209, R72 ;  /* 0x00000048d1477221 */ /* 0x000fe20000010100 */
[----:B------:R-:W-:Y:S02]  /*0a20*/  HADD2.F32 R70, -RZ, R70.H1_H1 ;  /* 0x30000046ff467230 */ /* 0x000fe40000004100 */
[----:B------:R-:W-:Y:S01]  /*0a30*/  FADD.FTZ R137, R177, R137 ;  /* 0x00000089b1897221 */ /* 0x000fe20000010000 */
[-C--:B------:R-:W-:Y:S01]  /*0a40*/  FFMA.FTZ R113, R0, R177.reuse, R113 ;  /* 0x000000b100717223 */ /* 0x080fe20000010071 */
[----:B------:R-:W-:Y:S01]  /*0a50*/  FMUL.FTZ R177, R24, R177 ;  /* 0x000000b118b17220 */ /* 0x000fe20000410000 */
[----:B------:R-:W-:Y:S01]  /*0a60*/  FMUL.FTZ R169, R164, R73 ;  /* 0x00000049a4a97220 */ /* 0x000fe20000410000 */
[----:B------:R-:W-:-:S02]  /*0a70*/  HADD2.F32 R166, -RZ, R69.H0_H0 ;  /* 0x20000045ffa67230 */ /* 0x000fc40000004100 */
[----:B------:R-:W-:Y:S02]  /*0a80*/  HADD2.F32 R168, -RZ, R69.H1_H1 ;  /* 0x30000045ffa87230 */ /* 0x000fe40000004100 */
[----:B------:R-:W-:Y:S01]  /*0a90*/  FADD.FTZ R136, R176, R136 ;  /* 0x00000088b0887221 */ /* 0x000fe20000010000 */
[----:B------:R-:W-:Y:S02]  /*0aa0*/  HADD2.F32 R72, -RZ, R80.H0_H0 ;  /* 0x20000050ff487230 */ /* 0x000fe40000004100 */
[----:B------:R-:W-:Y:S01]  /*0ab0*/  FFMA.FTZ R112, R91, R176, R112 ;  /* 0x000000b05b707223 */ /* 0x000fe20000010070 */
[--C-:B------:R-:W-:Y:S02]  /*0ac0*/  HADD2.F32 R184, -RZ, R82.reuse.H0_H0 ;  /* 0x20000052ffb87230 */ /* 0x100fe40000004100 */
[----:B------:R-:W-:Y:S02]  /*0ad0*/  HADD2.F32 R186, -RZ, R82.H1_H1 ;  /* 0x30000052ffba7230 */ /* 0x000fe40000004100 */
[----:B------:R-:W-:Y:S01]  /*0ae0*/  FMUL.FTZ R82, R164, R71 ;  /* 0x00000047a4527220 */ /* 0x000fe20000410000 */
[----:B------:R-:W-:-:S02]  /*0af0*/  HADD2.F32 R68, -RZ, R98.H0_H0 ;  /* 0x20000062ff447230 */ /* 0x000fc40000004100 */
[----:B------:R-:W-:Y:S02]  /*0b00*/  HADD2.F32 R69, -RZ, R98.H1_H1 ;  /* 0x30000062ff457230 */ /* 0x000fe40000004100 */
[----:B------:R-:W-:Y:S01]  /*0b10*/  FMUL.FTZ R98, R164, R185 ;  /* 0x000000b9a4627220 */ /* 0x000fe20000410000 */
[----:B------:R-:W-:Y:S01]  /*0b20*/  FMUL.FTZ R176, R25, R176 ;  /* 0x000000b019b07220 */ /* 0x000fe20000410000 */
[----:B------:R-:W-:Y:S01]  /*0b30*/  FADD.FTZ R140, R70, R140 ;  /* 0x0000008c468c7221 */ /* 0x000fe20000010000 */
[-C--:B------:R-:W-:Y:S01]  /*0b40*/  FFMA.FTZ R116, R169, R70.reuse, R116 ;  /* 0x00000046a9747223 */ /* 0x080fe20000010074 */
[----:B------:R-:W-:Y:S01]  /*0b50*/  FMUL.FTZ R174, R21, R70 ;  /* 0x0000004615ae7220 */ /* 0x000fe20000410000 */
[----:B------:R-:W-:Y:S01]  /*0b60*/  FADD.FTZ R71, RZ, R177 ;  /* 0x000000b1ff477221 */ /* 0x000fe20000010000 */
[C---:B------:R-:W-:Y:S01]  /*0b70*/  FADD.FTZ R171, -R209.reuse, R66 ;  /* 0x00000042d1ab7221 */ /* 0x040fe20000010100 */
[----:B------:R-:W-:Y:S01]  /*0b80*/  FFMA.FTZ R70, R0, R177, RZ ;  /* 0x000000b100467223 */ /* 0x000fe200000100ff */
[----:B------:R-:W-:Y:S01]  /*0b90*/  FADD.FTZ R183, -R209, R74 ;  /* 0x0000004ad1b77221 */ /* 0x000fe20000010100 */
[----:B------:R-:W-:Y:S01]  /*0ba0*/  FADD.FTZ R145, R72, R145 ;  /* 0x0000009148917221 */ /* 0x000fe20000010000 */
[-C--:B------:R-:W-:Y:S01]  /*0bb0*/  FFMA.FTZ R121, R98, R72.reuse, R121 ;  /* 0x0000004862797223 */ /* 0x080fe20000010079 */
[----:B------:R-:W-:Y:S01]  /*0bc0*/  FMUL.FTZ R165, R16, R72 ;  /* 0x0000004810a57220 */ /* 0x000fe20000410000 */
[----:B------:R-:W-:-:S02]  /*0bd0*/  HADD2.F32 R74, -RZ, R80.H1_H1 ;  /* 0x30000050ff4a7230 */ /* 0x000fc40000004100 */
[----:B------:R-:W-:Y:S01]  /*0be0*/  FMUL.FTZ R175, R26, R166 ;  /* 0x000000a61aaf7220 */ /* 0x000fe20000410000 */
[----:B------:R-:W-:Y:S01]  /*0bf0*/  FADD.FTZ R72, R71, R176 ;  /* 0x000000b047487221 */ /* 0x000fe20000010000 */
[----:B------:R-:W-:Y:S01]  /*0c00*/  FADD.FTZ R179, -R209, R67 ;  /* 0x00000043d1b37221 */ /* 0x000fe20000010100 */
[----:B------:R-:W-:Y:S01]  /*0c10*/  FMUL.FTZ R80, R164, R171 ;  /* 0x000000aba4507220 */ /* 0x000fe20000410000 */
[----:B------:R-:W-:Y:S01]  /*0c20*/  FFMA.FTZ R71, R91, R176, R70 ;  /* 0x000000b05b477223 */ /* 0x000fe20000010046 */
[C---:B------:R-:W-:Y:S01]  /*0c30*/  FADD.FTZ R187, -R209.reuse, R78 ;  /* 0x0000004ed1bb7221 */ /* 0x040fe20000010100 */
[----:B------:R-:W-:Y:S01]  /*0c40*/  FADD.FTZ R199, -R209, R90 ;  /* 0x0000005ad1c77221 */ /* 0x000fe20000010100 */
[--C-:B------:R-:W-:Y:S02]  /*0c50*/  HADD2.F32 R76, -RZ, R81.reuse.H0_H0 ;  /* 0x20000051ff4c7230 */ /* 0x100fe40000004100 */
[----:B------:R-:W-:Y:S01]  /*0c60*/  FMUL.FTZ R90, R27, R168 ;  /* 0x000000a81b5a7220 */ /* 0x000fe20000410000 */
[----:B------:R-:W-:-:S02]  /*0c70*/  HADD2.F32 R78, -RZ, R81.H1_H1 ;  /* 0x30000051ff4e7230 */ /* 0x000fc40000004100 */
[----:B------:R-:W-:Y:S01]  /*0c80*/  FADD.FTZ R73, R72, R175 ;  /* 0x000000af48497221 */ /* 0x000fe20000010000 */
[----:B------:R-:W-:Y:S01]  /*0c90*/  FMUL.FTZ R81, R164, R179 ;  /* 0x000000b3a4517220 */ /* 0x000fe20000410000 */
        /* <DEDUP_REMOVED lines=8> */
[----:B------:R-:W-:Y:S01]  /*0d20*/  FMUL.FTZ R171, R22, R172 ;  /* 0x000000ac16ab7220 */ /* 0x000fe20000410000 */
[----:B------:R-:W-:Y:S01]  /*0d30*/  FADD.FTZ R75, -R209, R75 ;  /* 0x0000004bd14b7221 */ /* 0x000fe20000010100 */
[----:B------:R-:W-:Y:S01]  /*0d40*/  FADD.FTZ R72, R73, R174 ;  /* 0x000000ae49487221 */ /* 0x000fe20000010000 */
[----:B------:R-:W-:Y:S01]  /*0d50*/  FMUL.FTZ R170, R164, R183 ;  /* 0x000000b7a4aa7220 */ /* 0x000fe20000410000 */
[----:B------:R-:W-:Y:S01]  /*0d60*/  FFMA.FTZ R71, R169, R174, R70 ;  /* 0x000000aea9477223 */ /* 0x000fe20000010046 */
[--C-:B------:R-:W-:Y:S02]  /*0d70*/  HADD2.F32 R181, -RZ, R97.reuse.H0_H0 ;  /* 0x20000061ffb57230 */ /* 0x100fe40000004100 */
[----:B------:R-:W-:Y:S01]  /*0d80*/  FADD.FTZ R72, R72, R171 ;  /* 0x000000ab48487221 */ /* 0x000fe20000010000 */
[----:B------:R-:W-:-:S02]  /*0d90*/  HADD2.F32 R182, -RZ, R97.H1_H1 ;  /* 0x30000061ffb67230 */ /* 0x000fc40000004100 */
[----:B------:R-:W-:Y:S01]  /*0da0*/  FMUL.FTZ R97, R23, R178 ;  /* 0x000000b217617220 */ /* 0x000fe20000410000 */
[--C-:B------:R-:W-:Y:S02]  /*0db0*/  HADD2.F32 R67, -RZ, R99.reuse.H0_H0 ;  /* 0x20000063ff437230 */ /* 0x100fe40000004100 */
[----:B------:R-:W-:Y:S01]  /*0dc0*/  FFMA.FTZ R70, R170, R171, R71 ;  /* 0x000000abaa467223 */ /* 0x000fe20000010047 */
[----:B------:R-:W-:Y:S02]  /*0dd0*/  HADD2.F32 R66, -RZ, R99.H1_H1 ;  /* 0x30000063ff427230 */ /* 0x000fe40000004100 */
[----:B------:R-:W-:Y:S01]  /*0de0*/  FMUL.FTZ R99, R164, R75 ;  /* 0x0000004ba4637220 */ /* 0x000fe20000410000 */
[----:B------:R-:W-:Y:S01]  /*0df0*/  FADD.FTZ R72, R72, R97 ;  /* 0x0000006148487221 */ /* 0x000fe20000010000 */
[----:B------:R-:W-:Y:S02]  /*0e00*/  FADD.FTZ R77, -R209, R77 ;  /* 0x0000004dd14d7221 */ /* 0x000fe40000010100 */
        /* <DEDUP_REMOVED lines=12> */
[----:B------:R-:W-:Y:S01]  /*0ed0*/  FADD.FTZ R79, -R209, R79 ;  /* 0x0000004fd14f7221 */ /* 0x000fe20000010100 */
[----:B------:R-:W-:Y:S01]  /*0ee0*/  FMUL.FTZ R88, R164, R187 ;  /* 0x000000bba4587220 */ /* 0x000fe20000410000 */
[----:B------:R-:W-:Y:S01]  /*0ef0*/  FFMA.FTZ R71, R87, R168, R70 ;  /* 0x000000a857477223 */ /* 0x000fe20000010046 */
[----:B------:R-:W-:Y:S01]  /*0f00*/  FADD.FTZ R203, -R209, R92 ;  /* 0x0000005cd1cb7221 */ /* 0x000fe20000010100 */
[----:B------:R-:W-:-:S02]  /*0f10*/  HADD2.F32 R188, -RZ, R83.H0_H0 ;  /* 0x20000053ffbc7230 */ /* 0x000fc40000004100 */
[----:B------:R-:W-:Y:S01]  /*0f20*/  FMUL.FTZ R92, R19, R78 ;  /* 0x0000004e135c7220 */ /* 0x000fe20000410000 */
[----:B------:R-:W-:Y:S02]  /*0f30*/  HADD2.F32 R190, -RZ, R83.H1_H1 ;  /* 0x30000053ffbe7230 */ /* 0x000fe40000004100 */
[----:B------:R-:W-:Y:S01]  /*0f40*/  FADD.FTZ R73, R72, R89 ;  /* 0x0000005948497221 */ /* 0x000fe20000010000 */
[C---:B------:R-:W-:Y:S01]  /*0f50*/  FADD.FTZ R189, -R209.reuse, R84 ;  /* 0x00000054d1bd7221 */ /* 0x040fe20000010100 */
        /* <DEDUP_REMOVED lines=19> */
[----:B------:R-:W-:-:S02]  /*1090*/  HADD2.F32 R192, -RZ, R96.H0_H0 ;  /* 0x20000060ffc07230 */ /* 0x000fc40000004100 */
        /* <DEDUP_REMOVED lines=8> */
[----:B------:R-:W-:Y:S02]  /*1120*/  HADD2.F32 R180, -RZ, R96.H1_H1 ;  /* 0x30000060ffb47230 */ /* 0x000fe40000004100 */
[----:B------:R-:W-:Y:S01]  /*1130*/  FMUL.FTZ R95, R164, R197 ;  /* 0x000000c5a45f7220 */ /* 0x000fe20000410000 */
        /* <DEDUP_REMOVED lines=87> */
.L_x_2450:
        /* <DEDUP_REMOVED lines=47> */
[----:B------:R-:W-:Y:S01]  /*19a0*/  FMUL.FTZ R70, R66, UR16 ;  /* 0x0000001042467c20 */ /* 0x000fe20008410000 */
[-CC-:B------:R-:W-:Y:S01]  /*19b0*/  FFMA.FTZ R169, R169, R65.reuse, R64.reuse ;  /* 0x00000041a9a97223 */ /* 0x180fe20000010040 */
        /* <DEDUP_REMOVED lines=11> */
[----:B------:R-:W-:Y:S01]  /*1a70*/  FMUL.FTZ R195, R164, R171 ;  /* 0x000000aba4c37220 */ /* 0x000fe20000410000 */
[----:B------:R-:W-:Y:S01]  /*1a80*/  @P3 FADD.FTZ R68, R31, R68 ;  /* 0x000000441f443221 */ /* 0x000fe20000010000 */
[----:B------:R-:W-:Y:S01]  /*1a90*/  FSEL R91, R70, RZ, P2 ;  /* 0x000000ff465b7208 */ /* 0x000fe20001000000 */
[----:B------:R-:W-:Y:S01]  /*1aa0*/  FMUL.FTZ R71, R164, R71 ;  /* 0x00000047a4477220 */ /* 0x000fe20000410000 */
[----:B------:R-:W-:Y:S01]  /*1ab0*/  @P1 LOP3.LUT P2, RZ, R2, 0xff00, RZ, 0xc0, !PT ;  /* 0x0000ff0002ff1812 */ /* 0x000fe2000784c0ff */
[----:B------:R-:W-:Y:S01]  /*1ac0*/  FMUL.FTZ R0, R68, UR16 ;  /* 0x0000001044007c20 */ /* 0x000fe20008410000 */
[----:B------:R-:W-:Y:S01]  /*1ad0*/  @P3 FADD.FTZ R195, R34, R195 ;  /* 0x000000c322c33221 */ /* 0x000fe20000010000 */
[----:B------:R-:W-:Y:S01]  /*1ae0*/  @P3 FADD.FTZ R71, R32, R71 ;  /* 0x0000004720473221 */ /* 0x000fe20000010000 */
[----:B------:R-:W-:Y:S01]  /*1af0*/  @P1 FSEL R82, R70, RZ, P2 ;  /* 0x000000ff46521208 */ /* 0x000fe20001000000 */
[----:B------:R-:W-:Y:S01]  /*1b00*/  FMUL.FTZ R70, R164, R73 ;  /* 0x00000049a4467220 */ /* 0x000fe20000410000 */
[----:B------:R-:W-:Y:S01]  /*1b10*/  LOP3.LUT P2, RZ, R108, 0xff0000, RZ, 0xc0, !PT ;  /* 0x00ff00006cff7812 */ /* 0x000fe2000784c0ff */
[----:B------:R-:W-:Y:S01]  /*1b20*/  FMUL.FTZ R175, R71, UR16 ;  /* 0x0000001047af7c20 */ /* 0x000fe20008410000 */
[----:B------:R-:W-:Y:S01]  /*1b30*/  FMUL.FTZ R187, R195, UR16 ;  /* 0x00000010c3bb7c20 */ /* 0x000fe20008410000 */
[----:B------:R-:W-:Y:S01]  /*1b40*/  @P3 FADD.FTZ R70, R33, R70 ;  /* 0x0000004621463221 */ /* 0x000fe20000010000 */
[----:B------:R-:W-:Y:S01]  /*1b50*/  FSEL R90, R72, RZ, P2 ;  /* 0x000000ff485a7208 */ /* 0x000fe20001000000 */
[-CC-:B------:R-:W-:Y:S01]  /*1b60*/  FFMA.FTZ R98, R98, R65.reuse, R64.reuse ;  /* 0x0000004162627223 */ /* 0x180fe20000010040 */
[----:B------:R-:W-:Y:S01]  /*1b70*/  @P1 LOP3.LUT P2, RZ, R2, 0xff0000, RZ, 0xc0, !PT ;  /* 0x00ff000002ff1812 */ /* 0x000fe2000784c0ff */
[----:B------:R-:W-:Y:S01]  /*1b80*/  FMUL.FTZ R186, R70, UR16 ;  /* 0x0000001046ba7c20 */ /* 0x000fe20008410000 */
[-C--:B------:R-:W-:Y:S01]  /*1b90*/  FFMA.FTZ R87, R87, R65.reuse, R64 ;  /* 0x0000004157577223 */ /* 0x080fe20000010040 */
[----:B------:R-:W-:Y:S01]  /*1ba0*/  FADD.FTZ R73, R165, -R98 ;  /* 0x80000062a5497221 */ /* 0x000fe20000010000 */
[----:B------:R-:W-:Y:S01]  /*1bb0*/  @P1 FSEL R173, R72, RZ, P2 ;  /* 0x000000ff48ad1208 */ /* 0x000fe20001000000 */
[----:B------:R-:W-:Y:S01]  /*1bc0*/  FFMA.FTZ R98, R88, R65, R64 ;  /* 0x0000004158627223 */ /* 0x000fe20000010040 */
[----:B------:R-:W-:Y:S01]  /*1bd0*/  LOP3.LUT P2, RZ, R108, 0xff000000, RZ, 0xc0, !PT ;  /* 0xff0000006cff7812 */ /* 0x000fe2000784c0ff */
[----:B------:R-:W-:Y:S01]  /*1be0*/  FMUL.FTZ R73, R164, R73 ;  /* 0x00000049a4497220 */ /* 0x000fe20000410000 */
[----:B------:R-:W-:Y:S01]  /*1bf0*/  FADD.FTZ R87, R168, -R87 ;  /* 0x80000057a8577221 */ /* 0x000fe20000010000 */
[----:B------:R-:W-:Y:S01]  /*1c00*/  @P1 MOV R72, R100 ;  /* 0x0000006400481202 */ /* 0x000fe20000000f00 */
[----:B------:R-:W-:Y:S01]  /*1c10*/  FADD.FTZ R89, R89, -R98 ;  /* 0x8000006259597221 */ /* 0x000fe20000010000 */
[----:B------:R-:W-:Y:S01]  /*1c20*/  FSEL R169, R0, RZ, P2 ;  /* 0x000000ff00a97208 */ /* 0x000fe20001000000 */
[----:B------:R-:W-:Y:S01]  /*1c30*/  @P3 FADD.FTZ R73, R36, R73 ;  /* 0x0000004924493221 */ /* 0x000fe20000010000 */
[----:B------:R-:W-:Y:S01]  /*1c40*/  @P1 LOP3.LUT P2, RZ, R2, 0xff000000, RZ, 0xc0, !PT ;  /* 0xff00000002ff1812 */ /* 0x000fe2000784c0ff */
[C---:B------:R-:W-:Y:S01]  /*1c50*/  FMUL.FTZ R88, R164.reuse, R87 ;  /* 0x00000057a4587220 */ /* 0x040fe20000410000 */
[--C-:B------:R-:W-:Y:S01]  /*1c60*/  FFMA.FTZ R87, R83, R65, R64.reuse ;  /* 0x0000004153577223 */ /* 0x100fe20000010040 */
[----:B------:R-:W-:Y:S01]  /*1c70*/  FMUL.FTZ R83, R164, R89 ;  /* 0x00000059a4537220 */ /* 0x000fe20000410000 */
[----:B------:R-:W-:Y:S01]  /*1c80*/  @P1 FSEL R174, R0, RZ, P2 ;  /* 0x000000ff00ae1208 */ /* 0x000fe20001000000 */
[----:B------:R-:W-:Y:S01]  /*1c90*/  FFMA.FTZ R0, R99, R65, R64 ;  /* 0x0000004163007223 */ /* 0x000fe20000010040 */
[----:B------:R-:W-:Y:S01]  /*1ca0*/  LOP3.LUT P2, RZ, R109, 0xff, RZ, 0xc0, !PT ;  /* 0x000000ff6dff7812 */ /* 0x000fe2000784c0ff */
[----:B------:R-:W-:Y:S01]  /*1cb0*/  @P3 FADD.FTZ R88, R37, R88 ;  /* 0x0000005825583221 */ /* 0x000fe20000010000 */
[----:B------:R-:W-:Y:S01]  /*1cc0*/  @P3 FADD.FTZ R83, R38, R83 ;  /* 0x0000005326533221 */ /* 0x000fe20000010000 */
[----:B------:R-:W-:Y:S01]  /*1cd0*/  FADD.FTZ R97, R97, -R0 ;  /* 0x8000000061617221 */ /* 0x000fe20000010000 */
[----:B------:R-:W-:Y:S01]  /*1ce0*/  FSEL R170, R175, RZ, P2 ;  /* 0x000000ffafaa7208 */ /* 0x000fe20001000000 */
[----:B------:R-:W-:Y:S01]  /*1cf0*/  FMUL.FTZ R108, R88, UR16 ;  /* 0x00000010586c7c20 */ /* 0x000fe20008410000 */
[----:B------:R-:W-:Y:S01]  /*1d00*/  @P1 LOP3.LUT P2, RZ, R3, 0xff, RZ, 0xc0, !PT ;  /* 0x000000ff03ff1812 */ /* 0x000fe2000784c0ff */
[----:B------:R-:W-:Y:S01]  /*1d10*/  FMUL.FTZ R192, R164, R97 ;  /* 0x00000061a4c07220 */ /* 0x000fe20000410000 */
[----:B------:R-:W-:Y:S01]  /*1d20*/  MOV R0, R106 ;  /* 0x0000006a00007202 */ /* 0x000fe20000000f00 */
[----:B------:R-:W-:Y:S01]  /*1d30*/  FMUL.FTZ R97, R73, UR16 ;  /* 0x0000001049617c20 */ /* 0x000fe20008410000 */
[----:B------:R-:W-:Y:S01]  /*1d40*/  @P1 FSEL R175, R175, RZ, P2 ;  /* 0x000000ffafaf1208 */ /* 0x000fe20001000000 */
[----:B------:R-:W-:Y:S01]  /*1d50*/  @P3 FADD.FTZ R192, R35, R192 ;  /* 0x000000c023c03221 */ /* 0x000fe20000010000 */
[----:B------:R-:W-:Y:S01]  /*1d60*/  LOP3.LUT P2, RZ, R109, 0xff00, RZ, 0xc0, !PT ;  /* 0x0000ff006dff7812 */ /* 0x000fe2000784c0ff */
[----:B------:R-:W-:Y:S01]  /*1d70*/  FADD.FTZ R87, R92, -R87 ;  /* 0x800000575c577221 */ /* 0x000fe20000010000 */
[--C-:B------:R-:W-:Y:S01]  /*1d80*/  FFMA.FTZ R89, R86, R65, R64.reuse ;  /* 0x0000004156597223 */ /* 0x100fe20000010040 */
[----:B------:R-:W-:Y:S01]  /*1d90*/  FMUL.FTZ R194, R192, UR16 ;  /* 0x00000010c0c27c20 */ /* 0x000fe20008410000 */
        /* <DEDUP_REMOVED lines=13> */
[----:B------:R-:W-:Y:S01]  /*1e70*/  FFMA.FTZ R94, R94, R65, R64 ;  /* 0x000000415e5e7223 */ /* 0x000fe20000010040 */
[----:B------:R-:W-:Y:S01]  /*1e80*/  @P1 LOP3.LUT P2, RZ, R3, 0xff0000, RZ, 0xc0, !PT ;  /* 0x00ff000003ff1812 */ /* 0x000fe2000784c0ff */
[----:B------:R-:W-:Y:S01]  /*1e90*/  FMUL.FTZ R188, R85, UR16 ;  /* 0x0000001055bc7c20 */ /* 0x000fe20008410000 */
[C---:B------:R-:W-:Y:S01]  /*1ea0*/  FMUL.FTZ R84, R164.reuse, R87 ;  /* 0x00000057a4547220 */ /* 0x040fe20000410000 */
        /* <DEDUP_REMOVED lines=10> */
[----:B------:R-:W-:Y:S01]  /*1f50*/  FMUL.FTZ R191, R84, UR16 ;  /* 0x0000001054bf7c20 */ /* 0x000fe20008410000 */
[----:B------:R-:W-:Y:S01]  /*1f60*/  @P3 FADD.FTZ R87, R42, R87 ;  /* 0x000000572a573221 */ /* 0x000fe20000010000 */
[----:B------:R-:W-:Y:S01]  /*1f70*/  FMUL.FTZ R92, R164, R93 ;  /* 0x0000005da45c7220 */ /* 0x000fe20000410000 */
[----:B------:R-:W-:Y:S01]  /*1f80*/  @P1 FSEL R194, R194, RZ, P2 ;  /* 0x000000ffc2c21208 */ /* 0x000fe20001000000 */
[-C--:B------:R-:W-:Y:S01]  /*1f90*/  FFMA.FTZ R96, R96, R65.reuse, R64 ;  /* 0x0000004160607223 */ /* 0x080fe20000010040 */
[----:B------:R-:W-:Y:S01]  /*1fa0*/  LOP3.LUT P2, RZ, R0, 0xff, RZ, 0xc0, !PT ;  /* 0x000000ff00ff7812 */ /* 0x000fe2000784c0ff */
[----:B------:R-:W-:Y:S01]  /*1fb0*/  FMUL.FTZ R196, R87, UR16 ;  /* 0x0000001057c47c20 */ /* 0x000fe20008410000 */
[----:B------:R-:W-:Y:S01]  /*1fc0*/  @P3 FADD.FTZ R92, R43, R92 ;  /* 0x0000005c2b5c3221 */ /* 0x000fe20000010000 */
[----:B------:R-:W-:Y:S01]  /*1fd0*/  FADD.FTZ R179, R179, -R96 ;  /* 0x80000060b3b37221 */ /* 0x000fe20000010000 */
[----:B------:R-:W-:Y:S01]  /*1fe0*/  FSEL R0, R97, RZ, P2 ;  /* 0x000000ff61007208 */ /* 0x000fe20001000000 */
[--C-:B------:R-:W-:Y:S01]  /*1ff0*/  FFMA.FTZ R95, R95, R65, R64.reuse ;  /* 0x000000415f5f7223 */ /* 0x100fe20000010040 */
[----:B------:R-:W-:Y:S01]  /*2000*/  @P1 LOP3.LUT P2, RZ, R72, 0xff, RZ, 0xc0, !PT ;  /* 0x000000ff48ff1812 */ /* 0x000fe2000784c0ff */
[----:B------:R-:W-:Y:S01]  /*2010*/  FMUL.FTZ R197, R92, UR16 ;  /* 0x000000105cc57c20 */ /* 0x000fe20008410000 */
[----:B------:R-:W-:Y:S01]  /*2020*/  FMUL.FTZ R89, R164, R179 ;  /* 0x000000b3a4597220 */ /* 0x000fe20000410000 */
[----:B------:R-:W-:Y:S01]  /*2030*/  MOV R72, R104 ;  /* 0x0000006800487202 */ /* 0x000fe20000000f00 */
[----:B------:R-:W-:Y:S01]  /*2040*/  FADD.FTZ R95, R180, -R95 ;  /* 0x8000005fb45f7221 */ /* 0x000fe20000010000 */
[----:B------:R-:W-:Y:S01]  /*2050*/  @P1 FSEL R98, R97, RZ, P2 ;  /* 0x000000ff61621208 */ /* 0x000fe20001000000 */
[----:B------:R-:W-:Y:S01]  /*2060*/  @P3 FADD.FTZ R89, R44, R89 ;  /* 0x000000592c593221 */ /* 0x000fe20000010000 */
[----:B------:R-:W-:Y:S01]  /*2070*/  LOP3.LUT P2, RZ, R106, 0xff00, RZ, 0xc0, !PT ;  /* 0x0000ff006aff7812 */ /* 0x000fe2000784c0ff */
[----:B------:R-:W-:Y:S01]  /*2080*/  FFMA.FTZ R94, R78, R65, R64 ;  /* 0x000000414e5e7223 */ /* 0x000fe20000010040 */
[----:B------:R-:W-:Y:S01]  /*2090*/  FMUL.FTZ R78, R164, R95 ;  /* 0x0000005fa44e7220 */ /* 0x000fe20000410000 */
[----:B------:R-:W-:Y:S01]  /*20a0*/  FMUL.FTZ R167, R89, UR16 ;  /* 0x0000001059a77c20 */ /* 0x000fe20008410000 */
[----:B------:R-:W-:Y:S01]  /*20b0*/  FSEL R97, R108, RZ, P2 ;  /* 0x000000ff6c617208 */ /* 0x000fe20001000000 */
[----:B------:R-:W-:Y:S01]  /*20c0*/  FADD.FTZ R181, R181, -R94 ;  /* 0x8000005eb5b57221 */ /* 0x000fe20000010000 */
[----:B------:R-:W-:Y:S01]  /*20d0*/  @P1 LOP3.LUT P2, RZ, R100, 0xff00, RZ, 0xc0, !PT ;  /* 0x0000ff0064ff1812 */ /* 0x000fe2000784c0ff */
[----:B------:R-:W-:Y:S01]  /*20e0*/  @P3 FADD.FTZ R78, R45, R78 ;  /* 0x0000004e2d4e3221 */ /* 0x000fe20000010000 */
[--C-:B------:R-:W-:Y:S01]  /*20f0*/  FFMA.FTZ R93, R79, R65, R64.reuse ;  /* 0x000000414f5d7223 */ /* 0x100fe20000010040 */
        /* <DEDUP_REMOVED lines=10> */
[----:B------:R-:W-:Y:S01]  /*21a0*/  FADD.FTZ R185, R185, -R74 ;  /* 0x8000004ab9b97221 */ /* 0x000fe20000010000 */
[----:B------:R-:W-:-:S02]  /*21b0*/  F2FP.F16.F32.PACK_AB R80, R91, R80 ;  /* 0x000000505b50723e */ /* 0x000fc400000000ff */
        /* <DEDUP_REMOVED lines=110> */
[----:B------:R-:W-:Y:S02]  /*28a0*/  SEL R73, R66, R53, P2 ;  /* 0x0000003542497207 */ /* 0x000fe40001000000 */
[----:B------:R-:W-:Y:S01]  /*28b0*/  @P1 F2FP.F16.F32.PACK_AB R92, RZ, R81 ;  /* 0x00000051ff5c123e */ /* 0x000fe200000000ff */
[----:B------:R-:W2:Y:S01]  /*28c0*/  LDC.64 R84, c[0x0][0x2f8] ;  /* 0x0000be00ff547b82 */ /* 0x000ea20000000a00 */
[----:B------:R-:W-:Y:S02]  /*28d0*/  SEL R53, R78, R53, P2 ;  /* 0x000000354e357207 */ /* 0x000fe40001000000 */
[----:B------:R-:W-:Y:S02]  /*28e0*/  F2FP.F16.F32.PACK_AB R81, R169, R90 ;  /* 0x0000005aa951723e */ /* 0x000fe400000000ff */
[----:B------:R-:W-:-:S02]  /*28f0*/  SEL R78, R195, R58, P2 ;  /* 0x0000003ac34e7207 */ /* 0x000fc40001000000 */
[----:B------:R-:W-:Y:S01]  /*2900*/  SEL R58, R93, R58, P2 ;  /* 0x0000003a5d3a7207 */ /* 0x000fe20001000000 */
[----:B0-----:R-:W-:Y:S01]  /*2910*/  @P1 IMAD.WIDE.U32 R90, R163, 0x10, R86 ;  /* 0x00000010a35a1825 */ /* 0x001fe200078e0056 */
[----:B------:R-:W-:Y:S01]  /*2920*/  SEL R57, R94, R57, P2 ;  /* 0x000000395e397207 */ /* 0x000fe20001000000 */
[----:B------:R-:W0:Y:S01]  /*2930*/  @P3 LDC.64 R86, c[0x0][0x308] ;  /* 0x0000c200ff563b82 */ /* 0x000e220000000a00 */
[----:B------:R-:W-:Y:S02]  /*2940*/  @P1 F2FP.F16.F32.PACK_AB R93, RZ, R82 ;  /* 0x00000052ff5d123e */ /* 0x000fe400000000ff */
[----:B------:R-:W-:Y:S02]  /*2950*/  @P1 PRMT R60, R92, 0x7610, R60 ;  /* 0x000076105c3c1816 */ /* 0x000fe4000000003c */
[-C--:B------:R-:W-:Y:S01]  /*2960*/  SEL R66, R83, R54.reuse, P2 ;  /* 0x0000003653427207 */ /* 0x080fe20001000000 */
[----:B-1----:R-:W-:Y:S01]  /*2970*/  @P3 IMAD.WIDE.U32 R88, R163, 0x20, R88 ;  /* 0x00000020a3583825 */ /* 0x002fe200078e0058 */
[----:B------:R-:W-:Y:S01]  /*2980*/  SEL R54, R79, R54, P2 ;  /* 0x000000364f367207 */ /* 0x000fe20001000000 */
[----:B------:R-:W1:Y:S01]  /*2990*/  @P1 LDC.64 R94, c[0x0][0x300] ;  /* 0x0000c000ff5e1b82 */ /* 0x000e620000000a00 */
[----:B------:R-:W-:-:S02]  /*29a0*/  SEL R79, R192, R59, P2 ;  /* 0x0000003bc04f7207 */ /* 0x000fc40001000000 */
[----:B------:R-:W-:Y:S01]  /*29b0*/  @P1 PRMT R60, R60, 0x5410, R93 ;  /* 0x000054103c3c1816 */ /* 0x000fe2000000005d */
[----:B------:R3:W-:Y:S01]  /*29c0*/  @P3 STG.E.128 desc[UR4][R88.64], R72 ;  /* 0x0000004858003986 */ /* 0x0007e2000c101d04 */
[----:B------:R-:W-:Y:S01]  /*29d0*/  F2FP.F16.F32.PACK_AB R83, R190, R177 ;  /* 0x000000b1be53723e */ /* 0x000fe200000000ff */
[----:B--2---:R-:W-:Y:S01]  /*29e0*/  IMAD.WIDE.U32 R92, R163, 0x10, R84 ;  /* 0x00000010a35c7825 */ /* 0x004fe200078e0054 */
[----:B------:R-:W-:Y:S01]  /*29f0*/  F2FP.F16.F32.PACK_AB R82, R171, R170 ;  /* 0x000000aaab52723e */ /* 0x000fe200000000ff */
[----:B------:R2:W-:Y:S01]  /*2a00*/  @P3 STG.E.128 desc[UR4][R88.64+0x10], R76 ;  /* 0x0000104c58003986 */ /* 0x0005e2000c101d04 */
[----:B------:R-:W-:Y:S02]  /*2a10*/  SEL R59, R164, R59, P2 ;  /* 0x0000003ba43b7207 */ /* 0x000fe40001000000 */
[----:B------:R-:W-:Y:S01]  /*2a20*/  LOP3.LUT P2, RZ, R105, 0xff000000, RZ, 0xc0, !PT ;  /* 0xff00000069ff7812 */ /* 0x000fe2000784c0ff */
[----:B------:R4:W-:Y:S01]  /*2a30*/  STG.E.128 desc[UR4][R92.64], R80 ;  /* 0x000000505c007986 */ /* 0x0009e2000c101d04 */
[----:B------:R-:W-:-:S02]  /*2a40*/  @P1 F2FP.F16.F32.PACK_AB R197, RZ, R197 ;  /* 0x000000c5ffc5123e */ /* 0x000fc400000000ff */
[----:B------:R-:W-:Y:S01]  /*2a50*/  @P1 F2FP.F16.F32.PACK_AB R167, RZ, R167 ;  /* 0x000000a7ffa7123e */ /* 0x000fe200000000ff */
[----:B------:R4:W-:Y:S01]  /*2a60*/  @P1 STG.E.128 desc[UR4][R90.64], R60 ;  /* 0x0000003c5a001986 */ /* 0x0009e2000c101d04 */
[----:B0-----:R-:W-:Y:S01]  /*2a70*/  @P3 IMAD.WIDE.U32 R86, R162, 0x20, R86 ;  /* 0x00000020a2563825 */ /* 0x001fe200078e0056 */
[----:B------:R-:W-:Y:S02]  /*2a80*/  @P1 F2FP.F16.F32.PACK_AB R172, RZ, R172 ;  /* 0x000000acffac123e */ /* 0x000fe400000000ff */
[----:B------:R-:W-:Y:S02]  /*2a90*/  @P1 F2FP.F16.F32.PACK_AB R183, RZ, R183 ;  /* 0x000000b7ffb7123e */ /* 0x000fe400000000ff */
[----:B---3--:R-:W-:Y:S01]  /*2aa0*/  F2FP.F16.F32.PACK_AB R72, R97, R0 ;  /* 0x000000006148723e */ /* 0x008fe200000000ff */
[----:B------:R-:W-:Y:S01]  /*2ab0*/  FMUL.FTZ R0, R164, UR16 ;  /* 0x00000010a4007c20 */ /* 0x000fe20008410000 */
[----:B------:R-:W-:Y:S01]  /*2ac0*/  F2FP.F16.F32.PACK_AB R75, R198, R193 ;  /* 0x000000c1c64b723e */ /* 0x000fe200000000ff */
[----:B-1----:R-:W-:Y:S01]  /*2ad0*/  @P1 IMAD.WIDE.U32 R94, R162, 0x10, R94 ;  /* 0x00000010a25e1825 */ /* 0x002fe200078e005e */
[----:B--2---:R-:W0:Y:S01]  /*2ae0*/  @P3 LDC.64 R78, c[0x0][0x308] ;  /* 0x0000c200ff4e3b82 */ /* 0x004e220000000a00 */
[----:B------:R-:W-:Y:S01]  /*2af0*/  F2FP.F16.F32.PACK_AB R74, R189, R176 ;  /* 0x000000b0bd4a723e */ /* 0x000fe200000000ff */
[----:B------:R-:W-:Y:S01]  /*2b00*/  @P3 STG.E.128 desc[UR4][R86.64], R64 ;  /* 0x0000004056003986 */ /* 0x000fe2000c101d04 */
[----:B------:R-:W-:Y:S01]  /*2b10*/  F2FP.F16.F32.PACK_AB R73, R106, R99 ;  /* 0x000000636a49723e */ /* 0x000fe200000000ff */
[----:B------:R-:W-:Y:S01]  /*2b20*/  IMAD.WIDE.U32 R76, R162, 0x10, R84 ;  /* 0x00000010a24c7825 */ /* 0x000fe200078e0054 */
[----:B----4-:R-:W-:Y:S01]  /*2b30*/  FSEL R83, R0, RZ, P2 ;  /* 0x000000ff00537208 */ /* 0x010fe20001000000 */
[----:B------:R0:W-:Y:S01]  /*2b40*/  @P3 STG.E.128 desc[UR4][R86.64+0x10], R68 ;  /* 0x0000104456003986 */ /* 0x0001e2000c101d04 */
[----:B------:R-:W-:Y:S01]  /*2b50*/  @P1 LOP3.LUT P2, RZ, R103, 0xff000000, RZ, 0xc0, !PT ;  /* 0xff00000067ff1812 */ /* 0x000fe2000784c0ff */
[----:B------:R-:W1:Y:S01]  /*2b60*/  @P1 LDC.64 R80, c[0x0][0x300] ;  /* 0x0000c000ff501b82 */ /* 0x000e620000000a00 */
[----:B------:R-:W-:Y:S01]  /*2b70*/  @P1 PRMT R60, R98, 0x7610, R60 ;  /* 0x00007610623c1816 */ /* 0x000fe2000000003c */
[----:B------:R-:W-:Y:S01]  /*2b80*/  STG.E.128 desc[UR4][R76.64], R72 ;  /* 0x000000484c007986 */ /* 0x000fe2000c101d04 */
[----:B------:R-:W-:Y:S01]  /*2b90*/  @P1 PRMT R61, R109, 0x7610, R61 ;  /* 0x000076106d3d1816 */ /* 0x000fe2000000003d */
[----:B------:R-:W-:Y:S01]  /*2ba0*/  IMAD.WIDE.U32 R84, R110, 0x10, R84 ;  /* 0x000000106e547825 */ /* 0x000fe200078e0054 */
[----:B------:R-:W-:-:S02]  /*2bb0*/  @P1 PRMT R62, R188, 0x7610, R62 ;  /* 0x00007610bc3e1816 */ /* 0x000fc4000000003e */
[----:B------:R-:W-:Y:S02]  /*2bc0*/  @P1 PRMT R63, R196, 0x7610, R63 ;  /* 0x00007610c43f1816 */ /* 0x000fe4000000003f */
[----:B------:R-:W-:Y:S02]  /*2bd0*/  @P1 PRMT R60, R60, 0x5410, R108 ;  /* 0x000054103c3c1816 */ /* 0x000fe4000000006c */
[----:B------:R-:W-:Y:S02]  /*2be0*/  @P1 PRMT R61, R61, 0x5410, R168 ;  /* 0x000054103d3d1816 */ /* 0x000fe400000000a8 */
[----:B------:R-:W-:Y:S02]  /*2bf0*/  @P1 PRMT R62, R62, 0x5410, R191 ;  /* 0x000054103e3e1816 */ /* 0x000fe400000000bf */
[----:B------:R-:W-:Y:S01]  /*2c00*/  @P1 PRMT R63, R63, 0x5410, R197 ;  /* 0x000054103f3f1816 */ /* 0x000fe200000000c5 */
[----:B0-----:R-:W-:Y:S01]  /*2c10*/  @P3 IMAD.WIDE.U32 R68, R110, 0x20, R78 ;  /* 0x000000206e443825 */ /* 0x001fe200078e004e */
[----:B------:R-:W-:-:S02]  /*2c20*/  @P1 FSEL R0, R0, RZ, P2 ;  /* 0x000000ff00001208 */ /* 0x000fc40001000000 */
[----:B------:R-:W-:Y:S01]  /*2c30*/  @P1 F2FP.F16.F32.PACK_AB R185, RZ, R185 ;  /* 0x000000b9ffb9123e */ /* 0x000fe200000000ff */
[----:B------:R0:W-:Y:S01]  /*2c40*/  @P1 STG.E.128 desc[UR4][R94.64], R60 ;  /* 0x0000003c5e001986 */ /* 0x0001e2000c101d04 */
[----:B------:R-:W-:Y:S02]  /*2c50*/  @P1 F2FP.F16.F32.PACK_AB R166, RZ, R166 ;  /* 0x000000a6ffa6123e */ /* 0x000fe400000000ff */
[----:B------:R-:W-:Y:S01]  /*2c60*/  @P1 F2FP.F16.F32.PACK_AB R181, RZ, R181 ;  /* 0x000000b5ffb5123e */ /* 0x000fe200000000ff */
[----:B-1----:R-:W-:Y:S01]  /*2c70*/  @P1 IMAD.WIDE.U32 R70, R110, 0x10, R80 ;  /* 0x000000106e461825 */ /* 0x002fe200078e0050 */
[----:B------:R-:W-:Y:S01]  /*2c80*/  @P1 F2FP.F16.F32.PACK_AB R184, RZ, R184 ;  /* 0x000000b8ffb8123e */ /* 0x000fe200000000ff */
[----:B------:R1:W-:Y:S01]  /*2c90*/  @P3 STG.E.128 desc[UR4][R68.64], R52 ;  /* 0x0000003444003986 */ /* 0x0003e2000c101d04 */
[----:B------:R-:W-:Y:S02]  /*2ca0*/  @P1 F2FP.F16.F32.PACK_AB R0, RZ, R0 ;  /* 0x00000000ff00123e */ /* 0x000fe400000000ff */
[----:B------:R-:W-:Y:S01]  /*2cb0*/  F2FP.F16.F32.PACK_AB R67, R83, R182 ;  /* 0x000000b65343723e */ /* 0x000fe200000000ff */
[----:B------:R1:W-:Y:S01]  /*2cc0*/  @P3 STG.E.128 desc[UR4][R68.64+0x10], R56 ;  /* 0x0000103844003986 */ /* 0x0003e2000c101d04 */
[----:B------:R-:W-:-:S02]  /*2cd0*/  F2FP.F16.F32.PACK_AB R66, R180, R179 ;  /* 0x000000b3b442723e */ /* 0x000fc400000000ff */
[----:B------:R-:W-:Y:S02]  /*2ce0*/  F2FP.F16.F32.PACK_AB R65, R104, R165 ;  /* 0x000000a56841723e */ /* 0x000fe400000000ff */
[----:B------:R-:W-:Y:S02]  /*2cf0*/  F2FP.F16.F32.PACK_AB R64, R107, R96 ;  /* 0x000000606b40723e */ /* 0x000fe400000000ff */
[----:B0-----:R-:W-:Y:S02]  /*2d00*/  @P1 PRMT R60, R167, 0x7610, R60 ;  /* 0x00007610a73c1816 */ /* 0x001fe4000000003c */
[----:B------:R-:W-:Y:S01]  /*2d10*/  @P1 PRMT R61, R172, 0x7610, R61 ;  /* 0x00007610ac3d1816 */ /* 0x000fe2000000003d */
[----:B------:R1:W-:Y:S01]  /*2d20*/  STG.E.128 desc[UR4][R84.64], R64 ;  /* 0x0000004054007986 */ /* 0x0003e2000c101d04 */
[----:B------:R-:W-:Y:S02]  /*2d30*/  @P1 PRMT R62, R183, 0x7610, R62 ;  /* 0x00007610b73e1816 */ /* 0x000fe4000000003e */
[----:B------:R-:W-:-:S02]  /*2d40*/  @P1 PRMT R63, R185, 0x7610, R63 ;  /* 0x00007610b93f1816 */ /* 0x000fc4000000003f */
[----:B------:R-:W-:Y:S02]  /*2d50*/  @P1 PRMT R60, R60, 0x5410, R166 ;  /* 0x000054103c3c1816 */ /* 0x000fe400000000a6 */
[----:B------:R-:W-:Y:S02]  /*2d60*/  @P1 PRMT R61, R61, 0x5410, R181 ;  /* 0x000054103d3d1816 */ /* 0x000fe400000000b5 */
        /* <DEDUP_REMOVED lines=46> */
[----:B-1----:R-:W-:-:S02]  /*3050*/  MOV R52, R157 ;  /* 0x0000009d00347202 */ /* 0x002fc40000000f00 */
[----:B------:R-:W-:Y:S02]  /*3060*/  MOV R49, R132 ;  /* 0x0000008400317202 */ /* 0x000fe40000000f00 */
[----:B------:R-:W-:Y:S02]  /*3070*/  MOV R53, R156 ;  /* 0x0000009c00357202 */ /* 0x000fe40000000f00 */
[----:B------:R-:W-:Y:S02]  /*3080*/  MOV R50, R135 ;  /* 0x0000008700327202 */ /* 0x000fe40000000f00 */
[----:B------:R-:W-:Y:S02]  /*3090*/  MOV R54, R159 ;  /* 0x0000009f00367202 */ /* 0x000fe40000000f00 */
[----:B------:R-:W-:Y:S02]  /*30a0*/  MOV R51, R134 ;  /* 0x0000008600337202 */ /* 0x000fe40000000f00 */
[----:B------:R-:W-:-:S07]  /*30b0*/  MOV R55, R158 ;  /* 0x0000009e00377202 */ /* 0x000fce0000000f00 */
.L_x_2437:
        /* <DEDUP_REMOVED lines=23> */
.L_x_2438:
[----:B------:R-:W-:Y:S01]  /*3230*/  HFMA2.MMA R188, -RZ, RZ, 0, 9.5367431640625e-07 ;  /* 0x00000010ffbc7435 */ /* 0x000fe200000001ff */
[----:B------:R-:W-:Y:S02]  /*3240*/  MOV R189, R69 ;  /* 0x0000004500bd7202 */ /* 0x000fe40000000f00 */
[----:B------:R-:W-:Y:S02]  /*3250*/  MOV R191, 0x1f ;  /* 0x0000001f00bf7802 */ /* 0x000fe40000000f00 */
[----:B------:R-:W-:-:S07]  /*3260*/  MOV R186, 0xffffffff ;  /* 0xffffffff00ba7802 */ /* 0x000fce0000000f00 */
[----:B-----5:R-:W-:Y:S05]  /*3270*/  WARPSYNC.COLLECTIVE R186, `(.L_x_2440) ;  /* 0x00000000ba087348 */ /* 0x020fea0003c00000 */
[----:B------:R0:W1:Y:S02]  /*3280*/  SHFL.DOWN P3, R187, R189, R188, R191 ;  /* 0x080000bcbdbb7389 */ /* 0x00006400000600bf */
[----:B01---5:R-:W-:Y:S01]  /*3290*/  ENDCOLLECTIVE ;  /* 0x000000000000791b */ /* 0x023fe20003800000 */
.L_x_2440:
[----:B------:R-:W-:Y:S02]  /*32a0*/  MOV R189, R67 ;  /* 0x0000004300bd7202 */ /* 0x000fe40000000f00 */
[----:B------:R-:W-:-:S07]  /*32b0*/  MOV R66, R187 ;  /* 0x000000bb00427202 */ /* 0x000fce0000000f00 */
[----:B------:R-:W-:Y:S05]  /*32c0*/  WARPSYNC.COLLECTIVE R186, `(.L_x_2441) ;  /* 0x00000000ba087348 */ /* 0x000fea0003c00000 */
[----:B------:R0:W1:Y:S02]  /*32d0*/  SHFL.DOWN P3, R187, R189, R188, R191 ;  /* 0x080000bcbdbb7389 */ /* 0x00006400000600bf */
[----:B01----:R-:W-:Y:S01]  /*32e0*/  ENDCOLLECTIVE ;  /* 0x000000000000791b */ /* 0x003fe20003800000 */
.L_x_2441:
[----:B------:R-:W-:Y:S01]  /*32f0*/  FADD.FTZ R66, R69, R66 ;  /* 0x0000004245427221 */ /* 0x000fe20000010000 */
[----:B------:R-:W-:-:S04]  /*3300*/  HFMA2.MMA R188, -RZ, RZ, 0, 4.76837158203125e-07 ;  /* 0x00000008ffbc7435 */ /* 0x000fc800000001ff */
[----:B------:R-:W-:Y:S02]  /*3310*/  MOV R189, R66 ;  /* 0x0000004200bd7202 */ /* 0x000fe40000000f00 */
[----:B------:R-:W-:-:S07]  /*3320*/  MOV R68, R187 ;  /* 0x000000bb00447202 */ /* 0x000fce0000000f00 */
[----:B------:R-:W-:Y:S05]  /*3330*/  WARPSYNC.COLLECTIVE R186, `(.L_x_2442) ;  /* 0x00000000ba087348 */ /* 0x000fea0003c00000 */
[----:B------:R0:W1:Y:S02]  /*3340*/  SHFL.DOWN P3, R187, R189, R188, R191 ;  /* 0x080000bcbdbb7389 */ /* 0x00006400000600bf */
[----:B01----:R-:W-:Y:S01]  /*3350*/  ENDCOLLECTIVE ;  /* 0x000000000000791b */ /* 0x003fe20003800000 */
.L_x_2442:
[----:B------:R-:W-:-:S05]  /*3360*/  FADD.FTZ R68, R67, R68 ;  /* 0x0000004443447221 */ /* 0x000fca0000010000 */
[----:B------:R-:W-:Y:S02]  /*3370*/  MOV R189, R68 ;  /* 0x0000004400bd7202 */ /* 0x000fe40000000f00 */
[----:B------:R-:W-:-:S07]  /*3380*/  MOV R71, R187 ;  /* 0x000000bb00477202 */ /* 0x000fce0000000f00 */
[----:B------:R-:W-:Y:S05]  /*3390*/  WARPSYNC.COLLECTIVE R186, `(.L_x_2443) ;  /* 0x00000000ba087348 */ /* 0x000fea0003c00000 */
[----:B------:R0:W1:Y:S02]  /*33a0*/  SHFL.DOWN P3, R187, R189, R188, R191 ;  /* 0x080000bcbdbb7389 */ /* 0x00006400000600bf */
[----:B01----:R-:W-:Y:S01]  /*33b0*/  ENDCOLLECTIVE ;  /* 0x000000000000791b */ /* 0x003fe20003800000 */
.L_x_2443:
[----:B------:R-:W-:Y:S01]  /*33c0*/  FADD.FTZ R71, R66, R71 ;  /* 0x0000004742477221 */ /* 0x000fe20000010000 */
[----:B------:R-:W-:-:S04]  /*33d0*/  HFMA2.MMA R188, -RZ, RZ, 0, 2.384185791015625e-07 ;  /* 0x00000004ffbc7435 */ /* 0x000fc800000001ff */
[----:B------:R-:W-:Y:S02]  /*33e0*/  MOV R189, R71 ;  /* 0x0000004700bd7202 */ /* 0x000fe40000000f00 */
[----:B------:R-:W-:-:S07]  /*33f0*/  MOV R73, R187 ;  /* 0x000000bb00497202 */ /* 0x000fce0000000f00 */
[----:B------:R-:W-:Y:S05]  /*3400*/  WARPSYNC.COLLECTIVE R186, `(.L_x_2444) ;  /* 0x00000000ba087348 */ /* 0x000fea0003c00000 */
[----:B------:R0:W1:Y:S02]  /*3410*/  SHFL.DOWN P3, R187, R189, R188, R191 ;  /* 0x080000bcbdbb7389 */ /* 0x00006400000600bf */
[----:B01----:R-:W-:Y:S01]  /*3420*/  ENDCOLLECTIVE ;  /* 0x000000000000791b */ /* 0x003fe20003800000 */
.L_x_2444:
[----:B------:R-:W-:-:S05]  /*3430*/  FADD.FTZ R73, R68, R73 ;  /* 0x0000004944497221 */ /* 0x000fca0000010000 */
[----:B------:R-:W-:Y:S02]  /*3440*/  MOV R189, R73 ;  /* 0x0000004900bd7202 */ /* 0x000fe40000000f00 */
[----:B------:R-:W-:-:S07]  /*3450*/  MOV R70, R187 ;  /* 0x000000bb00467202 */ /* 0x000fce0000000f00 */
[----:B------:R-:W-:Y:S05]  /*3460*/  WARPSYNC.COLLECTIVE R186, `(.L_x_2445) ;  /* 0x00000000ba087348 */ /* 0x000fea0003c00000 */
[----:B------:R0:W1:Y:S02]  /*3470*/  SHFL.DOWN P3, R187, R189, R188, R191 ;  /* 0x080000bcbdbb7389 */ /* 0x00006400000600bf */
[----:B01----:R-:W-:Y:S01]  /*3480*/  ENDCOLLECTIVE ;  /* 0x000000000000791b */ /* 0x003fe20003800000 */
.L_x_2445:
[----:B------:R-:W-:Y:S01]  /*3490*/  FADD.FTZ R70, R71, R70 ;  /* 0x0000004647467221 */ /* 0x000fe20000010000 */
[----:B------:R-:W-:-:S04]  /*34a0*/  HFMA2.MMA R188, -RZ, RZ, 0, 1.1920928955078125e-07 ;  /* 0x00000002ffbc7435 */ /* 0x000fc800000001ff */
[----:B------:R-:W-:Y:S02]  /*34b0*/  MOV R189, R70 ;  /* 0x0000004600bd7202 */ /* 0x000fe40000000f00 */
[----:B------:R-:W-:-:S07]  /*34c0*/  MOV R72, R187 ;  /* 0x000000bb00487202 */ /* 0x000fce0000000f00 */
[----:B------:R-:W-:Y:S05]  /*34d0*/  WARPSYNC.COLLECTIVE R186, `(.L_x_2446) ;  /* 0x00000000ba087348 */ /* 0x000fea0003c00000 */
[----:B------:R0:W1:Y:S02]  /*34e0*/  SHFL.DOWN P3, R187, R189, R188, R191 ;  /* 0x080000bcbdbb7389 */ /* 0x00006400000600bf */
[----:B01----:R-:W-:Y:S01]  /*34f0*/  ENDCOLLECTIVE ;  /* 0x000000000000791b */ /* 0x003fe20003800000 */
.L_x_2446:
[----:B------:R-:W-:-:S05]  /*3500*/  FADD.FTZ R72, R73, R72 ;  /* 0x0000004849487221 */ /* 0x000fca0000010000 */
[----:B------:R-:W-:Y:S02]  /*3510*/  MOV R189, R72 ;  /* 0x0000004800bd7202 */ /* 0x000fe40000000f00 */
[----:B------:R-:W-:-:S07]  /*3520*/  MOV R67, R187 ;  /* 0x000000bb00437202 */ /* 0x000fce0000000f00 */
[----:B------:R-:W-:Y:S05]  /*3530*/  WARPSYNC.COLLECTIVE R186, `(.L_x_2447) ;  /* 0x00000000ba087348 */ /* 0x000fea0003c00000 */
[----:B------:R0:W1:Y:S02]  /*3540*/  SHFL.DOWN P3, R187, R189, R188, R191 ;  /* 0x080000bcbdbb7389 */ /* 0x00006400000600bf */
[----:B01----:R-:W-:Y:S01]  /*3550*/  ENDCOLLECTIVE ;  /* 0x000000000000791b */ /* 0x003fe20003800000 */
.L_x_2447:
[----:B------:R-:W-:Y:S01]  /*3560*/  FADD.FTZ R67, R70, R67 ;  /* 0x0000004346437221 */ /* 0x000fe20000010000 */
[----:B------:R-:W-:-:S04]  /*3570*/  HFMA2.MMA R188, -RZ, RZ, 0, 5.9604644775390625e-08 ;  /* 0x00000001ffbc7435 */ /* 0x000fc800000001ff */
[----:B------:R-:W-:Y:S02]  /*3580*/  MOV R189, R67 ;  /* 0x0000004300bd7202 */ /* 0x000fe40000000f00 */
[----:B------:R-:W-:-:S07]  /*3590*/  MOV R69, R187 ;  /* 0x000000bb00457202 */ /* 0x000fce0000000f00 */
[----:B------:R-:W-:Y:S05]  /*35a0*/  WARPSYNC.COLLECTIVE R186, `(.L_x_2448) ;  /* 0x00000000ba087348 */ /* 0x000fea0003c00000 */
[----:B------:R0:W1:Y:S02]  /*35b0*/  SHFL.DOWN P3, R187, R189, R188, R191 ;  /* 0x080000bcbdbb7389 */ /* 0x00006400000600bf */
[----:B01----:R-:W-:Y:S01]  /*35c0*/  ENDCOLLECTIVE ;  /* 0x000000000000791b */ /* 0x003fe20003800000 */
.L_x_2448:
[----:B------:R-:W-:-:S05]  /*35d0*/  FADD.FTZ R69, R72, R69 ;  /* 0x0000004548457221 */ /* 0x000fca0000010000 */
[----:B------:R-:W-:Y:S02]  /*35e0*/  MOV R189, R69 ;  /* 0x0000004500bd7202 */ /* 0x000fe40000000f00 */
[----:B------:R-:W-:-:S07]  /*35f0*/  MOV R66, R187 ;  /* 0x000000bb00427202 */ /* 0x000fce0000000f00 */
[----:B------:R-:W-:Y:S05]  /*3600*/  WARPSYNC.COLLECTIVE R186, `(.L_x_2449) ;  /* 0x00000000ba087348 */ /* 0x000fea0003c00000 */
[----:B------:R0:W1:Y:S02]  /*3610*/  SHFL.DOWN P3, R187, R189, R188, R191 ;  /* 0x080000bcbdbb7389 */ /* 0x00006400000600bf */
[----:B01----:R-:W-:Y:S01]  /*3620*/  ENDCOLLECTIVE ;  /* 0x000000000000791b */ /* 0x003fe20003800000 */
.L_x_2449:
[----:B------:R-:W-:Y:S01]  /*3630*/  MOV R68, R187 ;  /* 0x000000bb00447202 */ /* 0x000fe20000000f00 */
[----:B------:R-:W-:Y:S06]  /*3640*/  BRA `(.L_x_2450) ;  /* 0xffffffe000187947 */ /* 0x000fec000383ffff */
.L_x_2451:
        /* <DEDUP_REMOVED lines=11> */
.L_x_3309:


//--------------------- .text._ZN10layer_norm31ln_parallel_residual_bwd_kernelINS_13Kernel_traitsI6__halfffffjLj3072ELj1ELj1ELj4ELj16ENS_18Kernel_traits_baseILj3072ES2_ffffjLj128EEEEELb0ELb0ELb0EEEvNS_9BwdParamsE --------------------------
	.section	.text._ZN10layer_norm31ln_parallel_residual_bwd_kernelINS_13Kernel_traitsI6__halfffffjLj3072ELj1ELj1ELj4ELj16ENS_18Kernel_traits_baseILj3072ES2_ffffjLj128EEEEELb0ELb0ELb0EEEvNS_9BwdParamsE,"ax",@progbits
	.align	128
        .global         _ZN10layer_norm31ln_parallel_residual_bwd_kernelINS_13Kernel_traitsI6__halfffffjLj3072ELj1ELj1ELj4ELj16ENS_18Kernel_traits_baseILj3072ES2_ffffjLj128EEEEELb0ELb0ELb0EEEvNS_9BwdParamsE
        .type           _ZN10layer_norm31ln_parallel_residual_bwd_kernelINS_13Kernel_traitsI6__halfffffjLj3072ELj1ELj1ELj4ELj16ENS_18Kernel_traits_baseILj3072ES2_ffffjLj128EEEEELb0ELb0ELb0EEEvNS_9BwdParamsE,@function
        .size           _ZN10layer_norm31ln_parallel_residual_bwd_kernelINS_13Kernel_traitsI6__halfffffjLj3072ELj1ELj1ELj4ELj16ENS_18Kernel_traits_baseILj3072ES2_ffffjLj128EEEEELb0ELb0ELb0EEEvNS_9BwdParamsE,(.L_x_3310 - _ZN10layer_norm31ln_parallel_residual_bwd_kernelINS_13Kernel_traitsI6__halfffffjLj3072ELj1ELj1ELj4ELj16ENS_18Kernel_traits_baseILj3072ES2_ffffjLj128EEEEELb0ELb0ELb0EEEvNS_9BwdParamsE)
        .other          _ZN10layer_norm31ln_parallel_residual_bwd_kernelINS_13Kernel_traitsI6__halfffffjLj3072ELj1ELj1ELj4ELj16ENS_18Kernel_traits_baseILj3072ES2_ffffjLj128EEEEELb0ELb0ELb0EEEvNS_9BwdParamsE,@"STO_CUDA_ENTRY STV_DEFAULT"
_ZN10layer_norm31ln_parallel_residual_bwd_kernelINS_13Kernel_traitsI6__halfffffjLj3072ELj1ELj1ELj4ELj16ENS_18Kernel_traits_baseILj3072ES2_ffffjLj128EEEEELb0ELb0ELb0EEEvNS_9BwdParamsE:
.text._ZN10layer_norm31ln_parallel_residual_bwd_kernelINS_13Kernel_traitsI6__halfffffjLj3072ELj1ELj1ELj4ELj16ENS_18Kernel_traits_baseILj3072ES2_ffffjLj128EEEEELb0ELb0ELb0EEEvNS_9BwdParamsE:
        /* <DEDUP_REMOVED lines=21> */
[----:B------:R-:W-:-:S02]  /*0150*/  ISETP.GE.U32.AND P1, PT, R0, 0x180, PT ;  /* 0x000001800000780c */ /* 0x000fc40003f26070 */
[C---:B------:R-:W-:Y:S02]  /*0160*/  ISETP.GE.U32.AND P2, PT, R0.reuse, 0x200, PT ;  /* 0x000002000000780c */ /* 0x040fe40003f46070 */
[C---:B------:R-:W-:Y:S02]  /*0170*/  ISETP.GE.U32.AND P3, PT, R0.reuse, 0x280, PT ;  /* 0x000002800000780c */ /* 0x040fe40003f66070 */
[----:B------:R-:W-:Y:S02]  /*0180*/  ISETP.GE.U32.AND P4, PT, R0, 0x300, PT ;  /* 0x000003000000780c */ /* 0x000fe40003f86070 */
[----:B-1----:R-:W-:Y:S01]  /*0190*/  LEA.HI R193, R191, UR6, RZ, 0x19 ;  /* 0x00000006bfc17c11 */ /* 0x002fe2000f8fc8ff */
[----:B------:R-:W0:Y:S01]  /*01a0*/  @P5 LDC.64 R16, c[0x0][0x268] ;  /* 0x00009a00ff105b82 */ /* 0x000e220000000a00 */
[----:B------:R-:W-:Y:S02]  /*01b0*/  P2R R195, PR, RZ, 0x10 ;  /* 0x00000010ffc37803 */ /* 0x000fe40000000000 */
[----:B------:R-:W-:-:S02]  /*01c0*/  CS2R R60, SRZ ;  /* 0x00000000003c7805 */ /* 0x000fc4000001ff00 */
[----:B------:R-:W-:-:S03]  /*01d0*/  P2R R196, PR, RZ, 0x20 ;  /* 0x00000020ffc47803 */ /* 0x000fc60000000000 */
[----:B------:R-:W1:Y:S08]  /*01e0*/  @P5 LDC.64 R12, c[0x0][0x260] ;  /* 0x00009800ff0c5b82 */ /* 0x000e700000000a00 */
[----:B------:R-:W2:Y:S01]  /*01f0*/  @P0 LDC.64 R30, c[0x0][0x260] ;  /* 0x00009800ff1e0b82 */ /* 0x000ea20000000a00 */
[----:B0-----:R-:W-:-:S07]  /*0200*/  @P5 IMAD.WIDE.U32 R16, R51, 0x8, R16 ;  /* 0x0000000833105825 */ /* 0x001fce00078e0010 */
[----:B------:R-:W0:Y:S01]  /*0210*/  @P0 LDC.64 R34, c[0x0][0x268] ;  /* 0x00009a00ff220b82 */ /* 0x000e220000000a00 */
[----:B------:R-:W5:Y:S01]  /*0220*/  @P5 LDG.E.64 R18, desc[UR4][R16.64] ;  /* 0x0000000410125981 */ /* 0x000f62000c1e1b00 */
[----:B-1----:R-:W-:-:S06]  /*0230*/  @P5 IMAD.WIDE.U32 R12, R51, 0x8, R12 ;  /* 0x00000008330c5825 */ /* 0x002fcc00078e000c */
[----:B------:R-:W1:Y:S01]  /*0240*/  @P1 LDC.64 R36, c[0x0][0x260] ;  /* 0x00009800ff241b82 */ /* 0x000e620000000a00 */
[----:B------:R-:W-:Y:S01]  /*0250*/  @P5 LOP3.LUT R51, R51, 0x80, RZ, 0xfc, !PT ;  /* 0x0000008033335812 */ /* 0x000fe200078efcff */
[----:B------:R-:W5:Y:S04]  /*0260*/  @P5 LDG.E.64 R14, desc[UR4][R12.64] ;  /* 0x000000040c0e5981 */ /* 0x000f68000c1e1b00 */
[----:B--2---:R-:W-:Y:S02]  /*0270*/  @P0 IMAD.WIDE.U32 R32, R51, 0x8, R30 ;  /* 0x0000000833200825 */ /* 0x004fe400078e001e */
[----:B------:R-:W2:Y:S01]  /*0280*/  @P1 LDC.64 R38, c[0x0][0x268] ;  /* 0x00009a00ff261b82 */ /* 0x000ea20000000a00 */
[----:B------:R-:W-:Y:S02]  /*0290*/  CS2R R62, SRZ ;  /* 0x00000000003e7805 */ /* 0x000fe4000001ff00 */
[----:B------:R-:W-:-:S02]  /*02a0*/  CS2R R52, SRZ ;  /* 0x0000000000347805 */ /* 0x000fc4000001ff00 */
[----:B------:R-:W-:Y:S01]  /*02b0*/  CS2R R54, SRZ ;  /* 0x0000000000367805 */ /* 0x000fe2000001ff00 */
[----:B------:R3:W5:Y:S02]  /*02c0*/  @P0 LDG.E.64 R20, desc[UR4][R32.64] ;  /* 0x0000000420140981 */ /* 0x000764000c1e1b00 */
[----:B------:R-:W4:Y:S01]  /*02d0*/  @P2 LDC.64 R40, c[0x0][0x260] ;  /* 0x00009800ff282b82 */ /* 0x000f220000000a00 */
[C---:B0-----:R-:W-:Y:S01]  /*02e0*/  @P0 IMAD.WIDE.U32 R34, R51.reuse, 0x8, R34 ;  /* 0x0000000833220825 */ /* 0x041fe200078e0022 */
[----:B------:R-:W-:Y:S02]  /*02f0*/  @P0 IADD3 R51, R51, 0x80, RZ ;  /* 0x0000008033330810 */ /* 0x000fe40007ffe0ff */
[----:B------:R-:W-:Y:S02]  /*0300*/  CS2R R56, SRZ ;  /* 0x0000000000387805 */ /* 0x000fe4000001ff00 */
[----:B------:R-:W-:Y:S02]  /*0310*/  CS2R R58, SRZ ;  /* 0x00000000003a7805 */ /* 0x000fe4000001ff00 */
[----:B------:R-:W-:Y:S01]  /*0320*/  CS2R R64, SRZ ;  /* 0x0000000000407805 */ /* 0x000fe2000001ff00 */
[----:B------:R0:W5:Y:S01]  /*0330*/  @P0 LDG.E.64 R22, desc[UR4][R34.64] ;  /* 0x0000000422160981 */ /* 0x000162000c1e1b00 */
[----:B------:R-:W3:Y:S01]  /*0340*/  @P2 LDC.64 R42, c[0x0][0x268] ;  /* 0x00009a00ff2a2b82 */ /* 0x000ee20000000a00 */
[----:B-1----:R-:W-:-:S07]  /*0350*/  @P1 IMAD.WIDE.U32 R36, R51, 0x8, R36 ;  /* 0x0000000833241825 */ /* 0x002fce00078e0024 */
[----:B------:R-:W1:Y:S01]  /*0360*/  @P3 LDC.64 R44, c[0x0][0x260] ;  /* 0x00009800ff2c3b82 */ /* 0x000e620000000a00 */
[C---:B--2---:R-:W-:Y:S01]  /*0370*/  @P1 IMAD.WIDE.U32 R38, R51.reuse, 0x8, R38 ;  /* 0x0000000833261825 */ /* 0x044fe200078e0026 */
[----:B------:R-:W-:Y:S01]  /*0380*/  @P1 IADD3 R51, R51, 0x80, RZ ;  /* 0x0000008033331810 */ /* 0x000fe20007ffe0ff */
[----:B------:R-:W5:Y:S05]  /*0390*/  @P1 LDG.E.64 R24, desc[UR4][R36.64] ;  /* 0x0000000424181981 */ /* 0x000f6a000c1e1b00 */
[----:B------:R-:W2:Y:S01]  /*03a0*/  @P3 LDC.64 R46, c[0x0][0x268] ;  /* 0x00009a00ff2e3b82 */ /* 0x000ea20000000a00 */
[C---:B----4-:R-:W-:Y:S01]  /*03b0*/  @P2 IMAD.WIDE.U32 R40, R51.reuse, 0x8, R40 ;  /* 0x0000000833282825 */ /* 0x050fe200078e0028 */
[----:B------:R-:W5:Y:S06]  /*03c0*/  @P1 LDG.E.64 R26, desc[UR4][R38.64] ;  /* 0x00000004261a1981 */ /* 0x000f6c000c1e1b00 */
[----:B------:R-:W4:Y:S01]  /*03d0*/  @P4 LDC.64 R30, c[0x0][0x260] ;  /* 0x00009800ff1e4b82 */ /* 0x000f220000000a00 */
[C---:B---3--:R-:W-:Y:S01]  /*03e0*/  @P2 IMAD.WIDE.U32 R42, R51.reuse, 0x8, R42 ;  /* 0x00000008332a2825 */ /* 0x048fe200078e002a */
[----:B------:R-:W-:Y:S01]  /*03f0*/  @P2 IADD3 R51, R51, 0x80, RZ ;  /* 0x0000008033332810 */ /* 0x000fe20007ffe0ff */
[----:B------:R3:W5:Y:S05]  /*0400*/  @P2 LDG.E.64 R28, desc[UR4][R40.64] ;  /* 0x00000004281c2981 */ /* 0x00076a000c1e1b00 */
[----:B------:R-:W4:Y:S01]  /*0410*/  @P4 LDC.64 R48, c[0x0][0x268] ;  /* 0x00009a00ff304b82 */ /* 0x000f220000000a00 */
[C---:B-1----:R-:W-:Y:S01]  /*0420*/  @P3 IMAD.WIDE.U32 R44, R51.reuse, 0x8, R44 ;  /* 0x00000008332c3825 */ /* 0x042fe200078e002c */
[----:B------:R1:W5:Y:S03]  /*0430*/  @P2 LDG.E.64 R10, desc[UR4][R42.64] ;  /* 0x000000042a0a2981 */ /* 0x000366000c1e1b00 */
[C---:B--2---:R-:W-:Y:S01]  /*0440*/  @P3 IMAD.WIDE.U32 R46, R51.reuse, 0x8, R46 ;  /* 0x00000008332e3825 */ /* 0x044fe200078e002e */
[----:B------:R-:W-:Y:S01]  /*0450*/  @P3 IADD3 R51, R51, 0x80, RZ ;  /* 0x0000008033333810 */ /* 0x000fe20007ffe0ff */
[----:B------:R2:W5:Y:S01]  /*0460*/  @P3 LDG.E.64 R8, desc[UR4][R44.64] ;  /* 0x000000042c083981 */ /* 0x000562000c1e1b00 */
[----:B------:R-:W-:-:S02]  /*0470*/  CS2R R32, SRZ ;  /* 0x0000000000207805 */ /* 0x000fc4000001ff00 */
[----:B0-----:R-:W-:Y:S02]  /*0480*/  CS2R R34, SRZ ;  /* 0x0000000000227805 */ /* 0x001fe4000001ff00 */
[----:B---3--:R-:W-:Y:S01]  /*0490*/  CS2R R40, SRZ ;  /* 0x0000000000287805 */ /* 0x008fe2000001ff00 */
[----:B------:R0:W5:Y:S01]  /*04a0*/  @P3 LDG.E.64 R6, desc[UR4][R46.64] ;  /* 0x000000042e063981 */ /* 0x000162000c1e1b00 */
[----:B----4-:R-:W-:-:S05]  /*04b0*/  @P4 IMAD.WIDE.U32 R30, R51, 0x8, R30 ;  /* 0x00000008331e4825 */ /* 0x010fca00078e001e */
[----:B------:R3:W5:Y:S01]  /*04c0*/  @P4 LDG.E.64 R4, desc[UR4][R30.64] ;  /* 0x000000041e044981 */ /* 0x000762000c1e1b00 */
[----:B------:R-:W-:-:S05]  /*04d0*/  @P4 IMAD.WIDE.U32 R12, R51, 0x8, R48 ;  /* 0x00000008330c4825 */ /* 0x000fca00078e0030 */
[----:B------:R3:W5:Y:S01]  /*04e0*/  @P4 LDG.E.64 R2, desc[UR4][R12.64] ;  /* 0x000000040c024981 */ /* 0x000762000c1e1b00 */
[----:B------:R-:W-:Y:S01]  /*04f0*/  ISETP.GE.AND P4, PT, R193, UR7, PT ;  /* 0x00000007c1007c0c */ /* 0x000fe2000bf86270 */
[----:B------:R-:W-:Y:S01]  /*0500*/  ULDC.64 UR6, c[0x0][0x300] ;  /* 0x0000c00000067ab9 */ /* 0x000fe20000000a00 */
[----:B-1----:R-:W-:Y:S02]  /*0510*/  CS2R R42, SRZ ;  /* 0x00000000002a7805 */ /* 0x002fe4000001ff00 */
[----:B--2---:R-:W-:Y:S02]  /*0520*/  CS2R R44, SRZ ;  /* 0x00000000002c7805 */ /* 0x004fe4000001ff00 */
[----:B0-----:R-:W-:Y:S02]  /*0530*/  CS2R R46, SRZ ;  /* 0x00000000002e7805 */ /* 0x001fe4000001ff00 */
        /* <DEDUP_REMOVED lines=34> */
[----:B------:R-:W-:Y:S01]  /*0760*/  CS2R R122, SRZ ;  /* 0x00000000007a7805 */ /* 0x000fe2000001ff00 */
[----:B---3--:R-:W-:Y:S06]  /*0770*/  @P4 BRA `(.L_x_2452) ;  /* 0x00000030007c4947 */ /* 0x008fec0003800000 */
[----:B------:R-:W0:Y:S01]  /*0780*/  LDC.U8 R188, c[0x0][0x2a0] ;  /* 0x0000a800ffbc7b82 */ /* 0x000e220000000000 */
[--C-:B-----5:R-:W-:Y:S01]  /*0790*/  SHF.R.U64 R186, R14, 0x10, R15.reuse ;  /* 0x000000100eba7819 */ /* 0x120fe2000000120f */
[----:B------:R-:W-:Y:S01]  /*07a0*/  HFMA2.MMA R246, -RZ, RZ, 0, 5.9604644775390625e-08 ;  /* 0x00000001fff67435 */ /* 0x000fe200000001ff */
[----:B------:R-:W-:Y:S02]  /*07b0*/  MOV R185, R15 ;  /* 0x0000000f00b97202 */ /* 0x000fe40000000f00 */
[----:B------:R-:W-:Y:S01]  /*07c0*/  SHF.R.U32.HI R182, RZ, 0x10, R15 ;  /* 0x00000010ffb67819 */ /* 0x000fe2000001160f */
[----:B------:R-:W-:Y:S01]  /*07d0*/  HADD2.F32 R186, -RZ, R186.H0_H0 ;  /* 0x200000baffba7230 */ /* 0x000fe20000004100 */
[----:B------:R-:W-:Y:S01]  /*07e0*/  MOV R15, R29 ;  /* 0x0000001d000f7202 */ /* 0x000fe20000000f00 */
[----:B------:R-:W-:Y:S01]  /*07f0*/  HADD2.F32 R185, -RZ, R185.H0_H0 ;  /* 0x200000b9ffb97230 */ /* 0x000fe20000004100 */
[----:B------:R-:W-:Y:S01]  /*0800*/  MOV R189, R14 ;  /* 0x0000000e00bd7202 */ /* 0x000fe20000000f00 */
[----:B------:R-:W-:Y:S01]  /*0810*/  HADD2.F32 R182, -RZ, R182.H0_H0 ;  /* 0x200000b6ffb67230 */ /* 0x000fe20000004100 */
[----:B------:R-:W-:-:S02]  /*0820*/  MOV R187, R18 ;  /* 0x0000001200bb7202 */ /* 0x000fc40000000f00 */
[--C-:B------:R-:W-:Y:S01]  /*0830*/  SHF.R.U64 R184, R18, 0x10, R19.reuse ;  /* 0x0000001012b87819 */ /* 0x100fe20000001213 */
[----:B------:R-:W-:Y:S01]  /*0840*/  HADD2.F32 R189, -RZ, R189.H0_H0 ;  /* 0x200000bdffbd7230 */ /* 0x000fe20000004100 */
[----:B------:R-:W-:Y:S01]  /*0850*/  MOV R13, R28 ;  /* 0x0000001c000d7202 */ /* 0x000fe20000000f00 */
[----:B------:R-:W-:Y:S01]  /*0860*/  HADD2.F32 R187, -RZ, R187.H0_H0 ;  /* 0x200000bbffbb7230 */ /* 0x000fe20000004100 */
[----:B------:R-:W-:Y:S01]  /*0870*/  MOV R17, R8 ;  /* 0x0000000800117202 */ /* 0x000fe20000000f00 */
[----:B------:R-:W-:Y:S01]  /*0880*/  HADD2.F32 R184, -RZ, R184.H0_H0 ;  /* 0x200000b8ffb87230 */ /* 0x000fe20000004100 */
[----:B------:R-:W-:Y:S02]  /*0890*/  MOV R183, R19 ;  /* 0x0000001300b77202 */ /* 0x000fe40000000f00 */
[----:B------:R-:W-:Y:S02]  /*08a0*/  SHF.R.U32.HI R180, RZ, 0x10, R19 ;  /* 0x00000010ffb47819 */ /* 0x000fe40000011613 */
[----:B------:R-:W-:Y:S01]  /*08b0*/  MOV R181, R20 ;  /* 0x0000001400b57202 */ /* 0x000fe20000000f00 */
[----:B------:R-:W-:Y:S01]  /*08c0*/  HADD2.F32 R183, -RZ, R183.H0_H0 ;  /* 0x200000b7ffb77230 */ /* 0x000fe20000004100 */
[--C-:B------:R-:W-:Y:S01]  /*08d0*/  SHF.R.U64 R178, R20, 0x10, R21.reuse ;  /* 0x0000001014b27819 */ /* 0x100fe20000001215 */
[----:B------:R-:W-:Y:S01]  /*08e0*/  HADD2.F32 R180, -RZ, R180.H0_H0 ;  /* 0x200000b4ffb47230 */ /* 0x000fe20000004100 */
[----:B------:R-:W-:Y:S01]  /*08f0*/  MOV R177, R21 ;  /* 0x0000001500b17202 */ /* 0x000fe20000000f00 */
[----:B------:R-:W-:Y:S01]  /*0900*/  HADD2.F32 R181, -RZ, R181.H0_H0 ;  /* 0x200000b5ffb57230 */ /* 0x000fe20000004100 */
[----:B------:R-:W-:Y:S01]  /*0910*/  SHF.R.U32.HI R174, RZ, 0x10, R21 ;  /* 0x00000010ffae7819 */ /* 0x000fe20000011615 */
[----:B------:R-:W-:Y:S01]  /*0920*/  HADD2.F32 R178, -RZ, R178.H0_H0 ;  /* 0x200000b2ffb27230 */ /* 0x000fe20000004100 */
        /* <DEDUP_REMOVED lines=16> */
[----:B------:R-:W-:-:S02]  /*0a30*/  MOV R171, R26 ;  /* 0x0000001a00ab7202 */ /* 0x000fc40000000f00 */
[--C-:B------:R-:W-:Y:S02]  /*0a40*/  SHF.R.U64 R132, R26, 0x10, R27.reuse ;  /* 0x000000101a847819 */ /* 0x100fe4000000121b */
[----:B------:R-:W-:Y:S01]  /*0a50*/  MOV R12, R27 ;  /* 0x0000001b000c7202 */ /* 0x000fe20000000f00 */
[----:B------:R-:W-:Y:S01]  /*0a60*/  HADD2.F32 R171, -RZ, R171.H0_H0 ;  /* 0x200000abffab7230 */ /* 0x000fe20000004100 */
[----:B------:R-:W-:Y:S02]  /*0a70*/  SHF.R.U32.HI R126, RZ, 0x10, R27 ;  /* 0x00000010ff7e7819 */ /* 0x000fe4000001161b */
[--C-:B------:R-:W-:Y:S02]  /*0a80*/  SHF.R.U64 R125, R28, 0x10, R29.reuse ;  /* 0x000000101c7d7819 */ /* 0x100fe4000000121d */
[----:B------:R-:W-:Y:S02]  /*0a90*/  SHF.R.U32.HI R124, RZ, 0x10, R29 ;  /* 0x00000010ff7c7819 */ /* 0x000fe4000001161d */
[----:B------:R-:W-:-:S02]  /*0aa0*/  MOV R14, R10 ;  /* 0x0000000a000e7202 */ /* 0x000fc40000000f00 */
[----:B------:R-:W-:Y:S02]  /*0ab0*/  MOV R16, R11 ;  /* 0x0000000b00107202 */ /* 0x000fe40000000f00 */
[----:B------:R-:W-:Y:S02]  /*0ac0*/  MOV R18, R9 ;  /* 0x0000000900127202 */ /* 0x000fe40000000f00 */
[--C-:B------:R-:W-:Y:S02]  /*0ad0*/  SHF.R.U64 R10, R10, 0x10, R11.reuse ;  /* 0x000000100a0a7819 */ /* 0x100fe4000000120b */
[----:B------:R-:W-:Y:S01]  /*0ae0*/  SHF.R.U32.HI R31, RZ, 0x10, R11 ;  /* 0x00000010ff1f7819 */ /* 0x000fe2000001160b */
[----:B------:R-:W-:Y:S01]  /*0af0*/  HADD2.F32 R11, -RZ, R14.H0_H0 ;  /* 0x2000000eff0b7230 */ /* 0x000fe20000004100 */
[--C-:B------:R-:W-:Y:S01]  /*0b00*/  SHF.R.U64 R30, R8, 0x10, R9.reuse ;  /* 0x00000010081e7819 */ /* 0x100fe20000001209 */
        /* <DEDUP_REMOVED lines=27> */
[----:B------:R-:W-:Y:S01]  /*0cc0*/  MOV R33, RZ ;  /* 0x000000ff00217202 */ /* 0x000fe20000000f00 */
[----:B------:R-:W-:-:S02]  /*0cd0*/  HADD2.F32 R0, -RZ, R127.H0_H0 ;  /* 0x2000007fff007230 */ /* 0x000fc40000004100 */
[----:B------:R-:W-:Y:S02]  /*0ce0*/  HADD2.F32 R16, -RZ, R28.H0_H0 ;  /* 0x2000001cff107230 */ /* 0x000fe40000004100 */
[----:B------:R-:W-:Y:S02]  /*0cf0*/  HADD2.F32 R19, -RZ, R19.H0_H0 ;  /* 0x20000013ff137230 */ /* 0x000fe40000004100 */
[----:B------:R-:W-:Y:S02]  /*0d00*/  HADD2.F32 R18, -RZ, R29.H0_H0 ;  /* 0x2000001dff127230 */ /* 0x000fe40000004100 */
[----:B------:R-:W-:Y:S02]  /*0d10*/  HADD2.F32 R21, -RZ, R21.H0_H0 ;  /* 0x20000015ff157230 */ /* 0x000fe40000004100 */
[----:B------:R-:W-:Y:S02]  /*0d20*/  HADD2.F32 R20, -RZ, R20.H0_H0 ;  /* 0x20000014ff147230 */ /* 0x000fe40000004100 */
[----:B------:R-:W-:-:S02]  /*0d30*/  HADD2.F32 R23, -RZ, R23.H0_H0 ;  /* 0x20000017ff177230 */ /* 0x000fc40000004100 */
[----:B------:R-:W-:Y:S02]  /*0d40*/  HADD2.F32 R22, -RZ, R22.H0_H0 ;  /* 0x20000016ff167230 */ /* 0x000fe40000004100 */
[----:B------:R-:W-:Y:S02]  /*0d50*/  HADD2.F32 R25, -RZ, R25.H0_H0 ;  /* 0x20000019ff197230 */ /* 0x000fe40000004100 */
[----:B------:R-:W-:Y:S02]  /*0d60*/  HADD2.F32 R24, -RZ, R24.H0_H0 ;  /* 0x20000018ff187230 */ /* 0x000fe40000004100 */
[----:B------:R-:W-:Y:S02]  /*0d70*/  HADD2.F32 R27, -RZ, R27.H0_H0 ;  /* 0x2000001bff1b7230 */ /* 0x000fe40000004100 */
[----:B------:R-:W-:Y:S02]  /*0d80*/  HADD2.F32 R26, -RZ, R26.H0_H0 ;  /* 0x2000001aff1a7230 */ /* 0x000fe40000004100 */
[----:B------:R-:W-:-:S02]  /*0d90*/  HADD2.F32 R169, -RZ, R169.H0_H0 ;  /* 0x200000a9ffa97230 */ /* 0x000fc40000004100 */
[----:B0-----:R-:W-:-:S07]  /*0da0*/  HADD2.F32 R168, -RZ, R168.H0_H0 ;  /* 0x200000a8ffa87230 */ /* 0x001fce0000004100 */
.L_x_2478:
[----:B01234-:R-:W0:Y:S01]  /*0db0*/  LDC.64 R158, c[0x0][0x250] ;  /* 0x00009400ff9e7b82 */ /* 0x01fe220000000a00 */
[----:B------:R-:W-:-:S07]  /*0dc0*/  ISETP.NE.AND P4, PT, R196, RZ, PT ;  /* 0x000000ffc400720c */ /* 0x000fce0003f85270 */
[----:B------:R-:W1:Y:S01]  /*0dd0*/  LDC.64 R156, c[0x0][0x258] ;  /* 0x00009600ff9c7b82 */ /* 0x000e620000000a00 */
[----:B0-----:R-:W-:-:S05]  /*0de0*/  IMAD.WIDE R158, R193, 0x4, R158 ;  /* 0x00000004c19e7825 */ /* 0x001fca00078e029e */
[----:B------:R0:W5:Y:S01]  /*0df0*/  LDG.E R247, desc[UR4][R158.64] ;  /* 0x000000049ef77981 */ /* 0x000162000c1e1900 */
[----:B-1----:R-:W-:-:S05]  /*0e00*/  IMAD.WIDE R156, R193, 0x4, R156 ;  /* 0x00000004c19c7825 */ /* 0x002fca00078e029c */
[----:B------:R0:W5:Y:S01]  /*0e10*/  LDG.E R197, desc[UR4][R156.64] ;  /* 0x000000049cc57981 */ /* 0x000162000c1e1900 */
[----:B------:R-:W-:-:S05]  /*0e20*/  MOV R190, UR18 ;  /* 0x0000001200be7c02 */ /* 0x000fca0008000f00 */
[----:B------:R-:W-:-:S05]  /*0e30*/  IMAD R160, R193, R190, RZ ;  /* 0x000000bec1a07224 */ /* 0x000fca00078e02ff */
[----:B------:R-:W-:-:S04]  /*0e40*/  SHF.R.S32.HI R161, RZ, 0x1f, R160 ;  /* 0x0000001fffa17819 */ /* 0x000fc800000114a0 */
[----:B------:R-:W-:Y:S01]  /*0e50*/  LEA.HI R161, R161, R160, RZ, 0x2 ;  /* 0x000000a0a1a17211 */ /* 0x000fe200078f10ff */
[----:B------:R-:W-:Y:S03]  /*0e60*/  BSSY B0, `(.L_x_2453) ;  /* 0x000003e000007945 */ /* 0x000fe60003800000 */
[----:B------:R-:W-:Y:S02]  /*0e70*/  LEA.HI.SX32 R192, R161, R194, 0x1e ;  /* 0x000000c2a1c07211 */ /* 0x000fe400078ff2ff */
[----:B------:R-:W-:Y:S02]  /*0e80*/  CS2R R248, SRZ ;  /* 0x0000000000f87805 */ /* 0x000fe4000001ff00 */
[----:B------:R-:W-:Y:S01]  /*0e90*/  MOV R250, R192 ;  /* 0x000000c000fa7202 */ /* 0x000fe20000000f00 */
[----:B0-----:R-:W-:Y:S06]  /*0ea0*/  @!P4 BRA `(.L_x_2454) ;  /* 0x0000000000e4c947 */ /* 0x001fec0003800000 */
[----:B------:R-:W0:Y:S01]  /*0eb0*/  LDC.64 R160, c[0x0][0x2c0] ;  /* 0x0000b000ffa07b82 */ /* 0x000e220000000a00 */
[----:B------:R-:W-:-:S04]  /*0ec0*/  LEA R156, P4, R192, UR10, 0x4 ;  /* 0x0000000ac09c7c11 */ /* 0x000fc8000f8820ff */
[----:B------:R-:W-:Y:S02]  /*0ed0*/  LEA.HI.X R157, R192, UR11, RZ, 0x4, P4 ;  /* 0x0000000bc09d7c11 */ /* 0x000fe4000a0f24ff */
[----:B------:R-:W-:Y:S01]  /*0ee0*/  ISETP.NE.AND P4, PT, R188, RZ, PT ;  /* 0x000000ffbc00720c */ /* 0x000fe20003f85270 */
[----:B------:R-:W1:Y:S03]  /*0ef0*/  LDC.64 R164, c[0x0][0x2b8] ;  /* 0x0000ae00ffa47b82 */ /* 0x000e660000000a00 */
[----:B------:R-:W2:Y:S01]  /*0f00*/  LDG.E.128 R156, desc[UR4][R156.64] ;  /* 0x000000049c9c7981 */ /* 0x000ea2000c1e1d00 */
[----:B-----5:R-:W-:Y:S02]  /*0f10*/  FSEL R208, R247, RZ, !P4 ;  /* 0x000000fff7d07208 */ /* 0x020fe40006000000 */
[----:B------:R-:W-:-:S04]  /*0f20*/  ISETP.NE.U32.AND P4, PT, RZ, UR8, PT ;  /* 0x00000008ff007c0c */ /* 0x000fc8000bf85070 */
[----:B------:R-:W-:Y:S01]  /*0f30*/  ISETP.NE.AND.EX P4, PT, RZ, UR9, PT, P4 ;  /* 0x00000009ff007c0c */ /* 0x000fe2000bf85340 */
[----:B0-----:R-:W-:-:S06]  /*0f40*/  IMAD.WIDE.U32 R160, R192, 0x10, R160 ;  /* 0x00000010c0a07825 */ /* 0x001fcc00078e00a0 */
[----:B------:R-:W3:Y:S06]  /*0f50*/  LDG.E.128 R160, desc[UR4][R160.64] ;  /* 0x00000004a0a07981 */ /* 0x000eec000c1e1d00 */
[C---:B------:R-:W-:Y:S01]  /*0f60*/  @P4 LEA R220, P5, R192.reuse, UR8, 0x4 ;  /* 0x00000008c0dc4c11 */ /* 0x040fe2000f8a20ff */
[----:B-1----:R-:W-:-:S03]  /*0f70*/  IMAD.WIDE.U32 R164, R192, 0x10, R164 ;  /* 0x00000010c0a47825 */ /* 0x002fc600078e00a4 */
[----:B------:R-:W-:-:S03]  /*0f80*/  @P4 LEA.HI.X R221, R192, UR9, RZ, 0x4, P5 ;  /* 0x00000009c0dd4c11 */ /* 0x000fc6000a8f24ff */
[----:B------:R-:W4:Y:S04]  /*0f90*/  LDG.E.128 R164, desc[UR4][R164.64] ;  /* 0x00000004a4a47981 */ /* 0x000f28000c1e1d00 */
[----:B------:R0:W5:Y:S01]  /*0fa0*/  @P4 LDG.E.128 R124, desc[UR4][R220.64] ;  /* 0x00000004dc7c4981 */ /* 0x000162000c1e1d00 */
[----:B------:R-:W-:Y:S01]  /*0fb0*/  IADD3 R250, R192, 0x80, RZ ;  /* 0x00000080c0fa7810 */ /* 0x000fe20007ffe0ff */
[C---:B--2---:R-:W-:Y:S01]  /*0fc0*/  FADD.FTZ R232, -R208.reuse, R156 ;  /* 0x0000009cd0e87221 */ /* 0x044fe20000010100 */
[C---:B------:R-:W-:Y:S01]  /*0fd0*/  FADD.FTZ R244, -R208.reuse, R157 ;  /* 0x0000009dd0f47221 */ /* 0x040fe20000010100 */
[C---:B------:R-:W-:Y:S01]  /*0fe0*/  FADD.FTZ R158, -R208.reuse, R158 ;  /* 0x0000009ed09e7221 */ /* 0x040fe20000010100 */
[----:B------:R-:W-:Y:S01]  /*0ff0*/  FADD.FTZ R248, -R208, R159 ;  /* 0x0000009fd0f87221 */ /* 0x000fe20000010100 */
[C---:B------:R-:W-:Y:S01]  /*1000*/  FMUL.FTZ R209, R197.reuse, R232 ;  /* 0x000000e8c5d17220 */ /* 0x040fe20000410000 */
[C---:B0-----:R-:W-:Y:S01]  /*1010*/  FMUL.FTZ R220, R197.reuse, R244 ;  /* 0x000000f4c5dc7220 */ /* 0x041fe20000410000 */
[----:B------:R-:W-:Y:S01]  /*1020*/  FMUL.FTZ R233, R197, R158 ;  /* 0x0000009ec5e97220 */ /* 0x000fe20000410000 */
[----:B---3--:R-:W-:Y:S01]  /*1030*/  FMUL.FTZ R208, R187, R160 ;  /* 0x000000a0bbd07220 */ /* 0x008fe20000410000 */
[----:B------:R-:W-:Y:S01]  /*1040*/  FMUL.FTZ R221, R184, R161 ;  /* 0x000000a1b8dd7220 */ /* 0x000fe20000410000 */
[----:B------:R-:W-:-:S02]  /*1050*/  FMUL.FTZ R232, R183, R162 ;  /* 0x000000a2b7e87220 */ /* 0x000fc40000410000 */
[----:B----4-:R-:W-:Y:S01]  /*1060*/  FFMA.FTZ R208, R189, R164, R208 ;  /* 0x000000a4bdd07223 */ /* 0x010fe200000100d0 */
[----:B------:R-:W-:-:S03]  /*1070*/  FFMA.FTZ R221, R186, R165, R221 ;  /* 0x000000a5badd7223 */ /* 0x000fc600000100dd */
[----:B------:R-:W-:Y:S01]  /*1080*/  FADD.FTZ R156, RZ, R208 ;  /* 0x000000d0ff9c7221 */ /* 0x000fe20000010000 */
[----:B------:R-:W-:Y:S01]  /*1090*/  FFMA.FTZ R157, R209, R208, RZ ;  /* 0x000000d0d19d7223 */ /* 0x000fe200000100ff */
        /* <DEDUP_REMOVED lines=9> */
[-C--:B------:R-:W-:Y:S01]  /*1130*/  FFMA.FTZ R32, R164, R209.reuse, R32 ;  /* 0x000000d1a4207223 */ /* 0x080fe20000010020 */
        /* <DEDUP_REMOVED lines=15> */
[----:B------:R-:W-:-:S07]  /*1230*/  FFMA.FTZ R248, R244, R245, R157 ;  /* 0x000000f5f4f87223 */ /* 0x000fce000001009d */
.L_x_2454:
[----:B------:R-:W-:Y:S05]  /*1240*/  BSYNC B0 ;  /* 0x0000000000007941 */ /* 0x000fea0003800000 */
.L_x_2453:
[----:B------:R-:W-:Y:S04]  /*1250*/  BSSY B0, `(.L_x_2455) ;  /* 0x000003b000007945 */ /* 0x000fe80003800000 */
[----:B------:R-:W-:Y:S05]  /*1260*/  @!P0 BRA `(.L_x_2456) ;  /* 0x0000000000e48947 */ /* 0x000fea0003800000 */
        /* <DEDUP_REMOVED lines=29> */
[----:B------:R-:W-:Y:S01]  /*1440*/  FADD.FTZ R156, R249, R206 ;  /* 0x000000cef99c7221 */ /* 0x000fe20000010000 */
[----:B------:R-:W-:Y:S01]  /*1450*/  FFMA.FTZ R157, R207, R206, R248 ;  /* 0x000000cecf9d7223 */ /* 0x000fe200000100f8 */
        /* <DEDUP_REMOVED lines=26> */
.L_x_2456:
[----:B------:R-:W-:Y:S05]  /*1600*/  BSYNC B0 ;  /* 0x0000000000007941 */ /* 0x000fea0003800000 */
.L_x_2455:
        /* <DEDUP_REMOVED lines=59> */
.L_x_2458:
[----:B------:R-:W-:Y:S05]  /*19c0*/  BSYNC B0 ;  /* 0x0000000000007941 */ /* 0x000fea0003800000 */
.L_x_2457:
        /* <DEDUP_REMOVED lines=59> */
.L_x_2460:
[----:B------:R-:W-:Y:S05]  /*1d80*/  BSYNC B0 ;  /* 0x0000000000007941 */ /* 0x000fea0003800000 */
.L_x_2459:
        /* <DEDUP_REMOVED lines=59> */
.L_x_2462:
[----:B------:R-:W-:Y:S05]  /*2140*/  BSYNC B0 ;  /* 0x0000000000007941 */ /* 0x000fea0003800000 */
.L_x_2461:
[----:B------:R-:W-:Y:S01]  /*2150*/  ISETP.NE.AND P4, PT, R195, RZ, PT ;  /* 0x000000ffc300720c */ /* 0x000fe20003f85270 */
[----:B------:R-:W-:-:S12]  /*2160*/  BSSY B0, `(.L_x_2463) ;  /* 0x000003a000007945 */ /* 0x000fd80003800000 */
[----:B------:R-:W-:Y:S05]  /*2170*/  @!P4 BRA `(.L_x_2464) ;  /* 0x0000000000e0c947 */ /* 0x000fea0003800000 */
[----:B------:R-:W0:Y:S01]  /*2180*/  LDC.64 R160, c[0x0][0x2c0] ;  /* 0x0000b000ffa07b82 */ /* 0x000e220000000a00 */
[----:B------:R-:W-:-:S04]  /*2190*/  ISETP.NE.AND P4, PT, R188, RZ, PT ;  /* 0x000000ffbc00720c */ /* 0x000fc80003f85270 */
[----:B-----5:R-:W-:Y:S02]  /*21a0*/  FSEL R247, R247, RZ, !P4 ;  /* 0x000000fff7f77208 */ /* 0x020fe40006000000 */
[C---:B------:R-:W-:Y:S01]  /*21b0*/  LEA R156, P4, R250.reuse, UR10, 0x4 ;  /* 0x0000000afa9c7c11 */ /* 0x040fe2000f8820ff */
[----:B------:R-:W1:Y:S03]  /*21c0*/  LDC.64 R164, c[0x0][0x2b8] ;  /* 0x0000ae00ffa47b82 */ /* 0x000e660000000a00 */
[----:B------:R-:W-:Y:S02]  /*21d0*/  LEA.HI.X R157, R250, UR11, RZ, 0x4, P4 ;  /* 0x0000000bfa9d7c11 */ /* 0x000fe4000a0f24ff */
[----:B------:R-:W-:-:S04]  /*21e0*/  ISETP.NE.U32.AND P4, PT, RZ, UR8, PT ;  /* 0x00000008ff007c0c */ /* 0x000fc8000bf85070 */
[----:B------:R-:W2:Y:S01]  /*21f0*/  LDG.E.128 R156, desc[UR4][R156.64] ;  /* 0x000000049c9c7981 */ /* 0x000ea2000c1e1d00 */
        /* <DEDUP_REMOVED lines=8> */
[----:B--2---:R-:W-:-:S04]  /*2280*/  FADD.FTZ R198, -R247, R156 ;  /* 0x0000009cf7c67221 */ /* 0x004fc80000010100 */
[----:B------:R-:W-:Y:S01]  /*2290*/  FMUL.FTZ R199, R197, R198 ;  /* 0x000000c6c5c77220 */ /* 0x000fe20000410000 */
[----:B------:R-:W-:Y:S01]  /*22a0*/  FADD.FTZ R222, -R247, R157 ;  /* 0x0000009df7de7221 */ /* 0x000fe20000010100 */
[----:B---3--:R-:W-:Y:S01]  /*22b0*/  FMUL.FTZ R198, R27, R160 ;  /* 0x000000a01bc67220 */ /* 0x008fe20000410000 */
[----:B0-----:R-:W-:Y:S02]  /*22c0*/  FMUL.FTZ R211, R26, R161 ;  /* 0x000000a11ad37220 */ /* 0x001fe40000410000 */
[----:B------:R-:W-:Y:S01]  /*22d0*/  FMUL.FTZ R210, R197, R222 ;  /* 0x000000dec5d27220 */ /* 0x000fe20000410000 */
[----:B------:R-:W-:Y:S01]  /*22e0*/  FADD.FTZ R158, -R247, R158 ;  /* 0x0000009ef79e7221 */ /* 0x000fe20000010100 */
[----:B----4-:R-:W-:Y:S01]  /*22f0*/  FFMA.FTZ R198, R23, R164, R198 ;  /* 0x000000a417c67223 */ /* 0x010fe200000100c6 */
[----:B------:R-:W-:Y:S01]  /*2300*/  FFMA.FTZ R211, R22, R165, R211 ;  /* 0x000000a516d37223 */ /* 0x000fe200000100d3 */
[----:B------:R-:W-:Y:S02]  /*2310*/  FMUL.FTZ R222, R169, R162 ;  /* 0x000000a2a9de7220 */ /* 0x000fe40000410000 */
[----:B------:R-:W-:Y:S01]  /*2320*/  FADD.FTZ R156, R249, R198 ;  /* 0x000000c6f99c7221 */ /* 0x000fe20000010000 */
[----:B------:R-:W-:Y:S01]  /*2330*/  FFMA.FTZ R157, R199, R198, R248 ;  /* 0x000000c6c79d7223 */ /* 0x000fe200000100f8 */
[----:B------:R-:W-:Y:S01]  /*2340*/  FADD.FTZ R234, -R247, R159 ;  /* 0x0000009ff7ea7221 */ /* 0x000fe20000010100 */
[----:B------:R-:W-:Y:S01]  /*2350*/  FMUL.FTZ R223, R197, R158 ;  /* 0x0000009ec5df7220 */ /* 0x000fe20000410000 */
[----:B------:R-:W-:Y:S01]  /*2360*/  FADD.FTZ R159, R156, R211 ;  /* 0x000000d39c9f7221 */ /* 0x000fe20000010000 */
[----:B------:R-:W-:Y:S01]  /*2370*/  FFMA.FTZ R222, R25, R166, R222 ;  /* 0x000000a619de7223 */ /* 0x000fe200000100de */
[----:B------:R-:W-:Y:S01]  /*2380*/  FMUL.FTZ R235, R168, R163 ;  /* 0x000000a3a8eb7220 */ /* 0x000fe20000410000 */
[----:B------:R-:W-:Y:S01]  /*2390*/  FFMA.FTZ R156, R210, R211, R157 ;  /* 0x000000d3d29c7223 */ /* 0x000fe2000001009d */
[----:B------:R-:W-:Y:S01]  /*23a0*/  FMUL.FTZ R234, R197, R234 ;  /* 0x000000eac5ea7220 */ /* 0x000fe20000410000 */
[----:B------:R-:W-:Y:S01]  /*23b0*/  FADD.FTZ R158, R159, R222 ;  /* 0x000000de9f9e7221 */ /* 0x000fe20000010000 */
[----:B------:R-:W-:Y:S01]  /*23c0*/  FFMA.FTZ R235, R24, R167, R235 ;  /* 0x000000a718eb7223 */ /* 0x000fe200000100eb */
        /* <DEDUP_REMOVED lines=19> */
.L_x_2464:
[----:B------:R-:W-:Y:S05]  /*2500*/  BSYNC B0 ;  /* 0x0000000000007941 */ /* 0x000fea0003800000 */
.L_x_2463:
[----:B------:R-:W-:Y:S01]  /*2510*/  LOP3.LUT P4, RZ, R246, 0xff, RZ, 0xc0, !PT ;  /* 0x000000fff6ff7812 */ /* 0x000fe2000788c0ff */
[----:B------:R-:W-:Y:S01]  /*2520*/  UMOV UR13, 0xffffffff ;  /* 0xffffffff000d7882 */ /* 0x000fe20000000000 */
[----:B------:R-:W-:Y:S02]  /*2530*/  SHF.R.U32.HI R157, RZ, 0x5, R191 ;  /* 0x00000005ff9d7819 */ /* 0x000fe400000116bf */
[----:B------:R-:W-:Y:S02]  /*2540*/  LOP3.LUT P5, RZ, R191, 0x1f, RZ, 0xc0, !PT ;  /* 0x0000001fbfff7812 */ /* 0x000fe400078ac0ff */
[----:B------:R-:W-:-:S07]  /*2550*/  LOP3.LUT R156, R157, 0x7fffffc, RZ, 0xc0, !PT ;  /* 0x07fffffc9d9c7812 */ /* 0x000fce00078ec0ff */
        /* <DEDUP_REMOVED lines=20> */
.L_x_2499:
[----:B------:R-:W3:Y:S01]  /*26a0*/  S2R R161, SR_CgaCtaId ;  /* 0x0000000000a17919 */ /* 0x000ee20000008800 */
[----:B------:R-:W-:Y:S01]  /*26b0*/  @!P5 LOP3.LUT R157, R157, 0x3, RZ, 0xc0, !PT ;  /* 0x000000039d9dd812 */ /* 0x000fe200078ec0ff */
[----:B-1----:R-:W-:Y:S01]  /*26c0*/  FADD.FTZ R164, R165, R164 ;  /* 0x000000a4a5a47221 */ /* 0x002fe20000010000 */
[----:B------:R-:W-:Y:S01]  /*26d0*/  MOV R160, 0x400 ;  /* 0x0000040000a07802 */ /* 0x000fe20000000f00 */
[----:B0-2---:R-:W-:Y:S01]  /*26e0*/  FADD.FTZ R165, R158, R159 ;  /* 0x0000009f9ea57221 */ /* 0x005fe20000010000 */
[----:B------:R-:W-:Y:S01]  /*26f0*/  @!P5 IADD3 R157, R156, R157, RZ ;  /* 0x0000009d9c9dd210 */ /* 0x000fe20007ffe0ff */
[----:B------:R-:W-:Y:S05]  /*2700*/  WARPSYNC.ALL ;  /* 0x0000000000007948 */ /* 0x000fea0003800000 */
[----:B------:R-:W-:Y:S01]  /*2710*/  ISETP.NE.AND P6, PT, R196, RZ, PT ;  /* 0x000000ffc400720c */ /* 0x000fe20003fc5270 */
        /* <DEDUP_REMOVED lines=21> */
[-CC-:B------:R-:W-:Y:S01]  /*2870*/  FFMA.FTZ R157, R209, R161.reuse, R160.reuse ;  /* 0x000000a1d19d7223 */ /* 0x180fe200000100a0 */
[----:B------:R-:W-:Y:S01]  /*2880*/  ISETP.NE.U32.AND P5, PT, RZ, UR8, PT ;  /* 0x00000008ff007c0c */ /* 0x000fe2000bfa5070 */
[-CC-:B------:R-:W-:Y:S01]  /*2890*/  FFMA.FTZ R158, R220, R161.reuse, R160.reuse ;  /* 0x000000a1dc9e7223 */ /* 0x180fe200000100a0 */
[-CC-:B------:R-:W-:Y:S01]  /*28a0*/  FFMA.FTZ R164, R244, R161.reuse, R160.reuse ;  /* 0x000000a1f4a47223 */ /* 0x180fe200000100a0 */
[----:B------:R-:W-:Y:S01]  /*28b0*/  FADD.FTZ R156, R208, -R157 ;  /* 0x8000009dd09c7221 */ /* 0x000fe20000010000 */
[----:B------:R-:W-:Y:S01]  /*28c0*/  ISETP.NE.AND.EX P5, PT, RZ, UR9, PT, P5 ;  /* 0x00000009ff007c0c */ /* 0x000fe2000bfa5350 */
[----:B------:R-:W-:Y:S01]  /*28d0*/  FFMA.FTZ R157, R233, R161, R160 ;  /* 0x000000a1e99d7223 */ /* 0x000fe200000100a0 */
[----:B------:R-:W-:Y:S01]  /*28e0*/  FADD.FTZ R158, R221, -R158 ;  /* 0x8000009edd9e7221 */ /* 0x000fe20000010000 */
[----:B------:R-:W-:Y:S01]  /*28f0*/  FADD.FTZ R164, R245, -R164 ;  /* 0x800000a4f5a47221 */ /* 0x000fe20000010000 */
[C---:B------:R-:W-:Y:S01]  /*2900*/  FMUL.FTZ R156, R197.reuse, R156 ;  /* 0x0000009cc59c7220 */ /* 0x040fe20000410000 */
[----:B------:R-:W-:Y:S01]  /*2910*/  FADD.FTZ R162, R232, -R157 ;  /* 0x8000009de8a27221 */ /* 0x000fe20000010000 */
[C---:B------:R-:W-:Y:S01]  /*2920*/  FMUL.FTZ R157, R197.reuse, R158 ;  /* 0x0000009ec59d7220 */ /* 0x040fe20000410000 */
[----:B------:R-:W-:-:S02]  /*2930*/  FMUL.FTZ R159, R197, R164 ;  /* 0x000000a4c59f7220 */ /* 0x000fc40000410000 */
[----:B------:R-:W-:-:S04]  /*2940*/  FMUL.FTZ R158, R197, R162 ;  /* 0x000000a2c59e7220 */ /* 0x000fc80000410000 */
[----:B------:R-:W-:Y:S01]  /*2950*/  @P5 FADD.FTZ R156, R124, R156 ;  /* 0x0000009c7c9c5221 */ /* 0x000fe20000010000 */
[----:B------:R-:W-:Y:S01]  /*2960*/  @P5 FADD.FTZ R157, R125, R157 ;  /* 0x0000009d7d9d5221 */ /* 0x000fe20000010000 */
[----:B------:R-:W-:Y:S01]  /*2970*/  @P5 FADD.FTZ R158, R126, R158 ;  /* 0x0000009e7e9e5221 */ /* 0x000fe20000010000 */
[----:B------:R-:W-:Y:S01]  /*2980*/  @P5 FADD.FTZ R159, R127, R159 ;  /* 0x0000009f7f9f5221 */ /* 0x000fe20000010000 */
[----:B------:R-:W-:-:S04]  /*2990*/  ISETP.NE.U32.AND P5, PT, RZ, UR14, PT ;  /* 0x0000000eff007c0c */ /* 0x000fc8000bfa5070 */
[----:B------:R-:W-:-:S04]  /*29a0*/  ISETP.NE.AND.EX P5, PT, RZ, UR15, PT, P5 ;  /* 0x0000000fff007c0c */ /* 0x000fc8000bfa5350 */
[----:B------:R-:W-:Y:S02]  /*29b0*/  SEL R148, R156, R148, P5 ;  /* 0x000000949c947207 */ /* 0x000fe40002800000 */
[----:B------:R-:W-:Y:S02]  /*29c0*/  SEL R149, R157, R149, P5 ;  /* 0x000000959d957207 */ /* 0x000fe40002800000 */
[----:B------:R-:W-:Y:S02]  /*29d0*/  SEL R150, R158, R150, P5 ;  /* 0x000000969e967207 */ /* 0x000fe40002800000 */
[----:B------:R-:W-:-:S03]  /*29e0*/  SEL R151, R159, R151, P5 ;  /* 0x000000979f977207 */ /* 0x000fc60002800000 */
[----:B------:R-:W0:Y:S02]  /*29f0*/  @P5 LDC.64 R162, c[0x0][0x308] ;  /* 0x0000c200ffa25b82 */ /* 0x000e240000000a00 */
[----:B0-----:R-:W-:-:S05]  /*2a00*/  @P5 IMAD.WIDE.U32 R162, R192, 0x10, R162 ;  /* 0x00000010c0a25825 */ /* 0x001fca00078e00a2 */
[----:B------:R0:W-:Y:S01]  /*2a10*/  @P5 STG.E.128 desc[UR4][R162.64], R148 ;  /* 0x00000094a2005986 */ /* 0x0001e2000c101d04 */
[----:B------:R-:W-:-:S04]  /*2a20*/  ISETP.NE.U32.AND P5, PT, RZ, UR6, PT ;  /* 0x00000006ff007c0c */ /* 0x000fc8000bfa5070 */
[----:B------:R-:W-:-:S04]  /*2a30*/  ISETP.NE.AND.EX P5, PT, RZ, UR7, PT, P5 ;  /* 0x00000007ff007c0c */ /* 0x000fc8000bfa5350 */
[----:B------:R-:W-:Y:S02]  /*2a40*/  SEL R152, R156, R152, P5 ;  /* 0x000000989c987207 */ /* 0x000fe40002800000 */
[----:B------:R-:W-:Y:S02]  /*2a50*/  SEL R153, R157, R153, P5 ;  /* 0x000000999d997207 */ /* 0x000fe40002800000 */
[----:B------:R-:W-:Y:S02]  /*2a60*/  SEL R154, R158, R154, P5 ;  /* 0x0000009a9e9a7207 */ /* 0x000fe40002800000 */
[----:B------:R-:W-:Y:S02]  /*2a70*/  SEL R155, R159, R155, P5 ;  /* 0x0000009b9f9b7207 */ /* 0x000fe40002800000 */
[----:B------:R-:W-:Y:S01]  /*2a80*/  ISETP.NE.U32.AND P5, PT, RZ, UR6, PT ;  /* 0x00000006ff007c0c */ /* 0x000fe2000bfa5070 */
[----:B0-----:R-:W0:Y:S03]  /*2a90*/  LDC.64 R162, c[0x0][0x2f8] ;  /* 0x0000be00ffa27b82 */ /* 0x001e260000000a00 */
[----:B------:R-:W-:-:S13]  /*2aa0*/  ISETP.NE.AND.EX P5, PT, RZ, UR7, PT, P5 ;  /* 0x00000007ff007c0c */ /* 0x000fda000bfa5350 */
[----:B------:R-:W-:-:S04]  /*2ab0*/  @P5 LEA R164, P6, R192, UR6, 0x4 ;  /* 0x00000006c0a45c11 */ /* 0x000fc8000f8c20ff */
[C---:B------:R-:W-:Y:S01]  /*2ac0*/  @P5 LEA.HI.X R165, R192.reuse, UR7, RZ, 0x4, P6 ;  /* 0x00000007c0a55c11 */ /* 0x040fe2000b0f24ff */
[C---:B0-----:R-:W-:Y:S01]  /*2ad0*/  IMAD.WIDE.U32 R162, R192.reuse, 0x10, R162 ;  /* 0x00000010c0a27825 */ /* 0x041fe200078e00a2 */
[----:B------:R-:W-:-:S04]  /*2ae0*/  IADD3 R192, R192, 0x80, RZ ;  /* 0x00000080c0c07810 */ /* 0x000fc80007ffe0ff */
[----:B------:R0:W-:Y:S04]  /*2af0*/  STG.E.128 desc[UR4][R162.64], R156 ;  /* 0x0000009ca2007986 */ /* 0x0001e8000c101d04 */
[----:B------:R0:W-:Y:S02]  /*2b00*/  @P5 STG.E.128 desc[UR4][R164.64], R152 ;  /* 0x00000098a4005986 */ /* 0x0001e4000c101d04 */
.L_x_2467:
[----:B------:R-:W-:Y:S05]  /*2b10*/  BSYNC B0 ;  /* 0x0000000000007941 */ /* 0x000fea0003800000 */
.L_x_2466:
[----:B------:R-:W-:Y:S04]  /*2b20*/  BSSY B0, `(.L_x_2468) ;  /* 0x000002c000007945 */ /* 0x000fe80003800000 */
[----:B------:R-:W-:Y:S05]  /*2b30*/  @!P0 BRA `(.L_x_2469) ;  /* 0x0000000000a88947 */ /* 0x000fea0003800000 */
[-CC-:B0-----:R-:W-:Y:S01]  /*2b40*/  FFMA.FTZ R157, R207, R161.reuse, R160.reuse ;  /* 0x000000a1cf9d7223 */ /* 0x181fe200000100a0 */
        /* <DEDUP_REMOVED lines=41> */
.L_x_2469:
[----:B------:R-:W-:Y:S05]  /*2de0*/  BSYNC B0 ;  /* 0x0000000000007941 */ /* 0x000fea0003800000 */
.L_x_2468:
[----:B------:R-:W-:Y:S04]  /*2df0*/  BSSY B0, `(.L_x_2470) ;  /* 0x000002c000007945 */ /* 0x000fe80003800000 */
[----:B------:R-:W-:Y:S05]  /*2e00*/  @!P1 BRA `(.L_x_2471) ;  /* 0x0000000000a89947 */ /* 0x000fea0003800000 */
[-CC-:B01----:R-:W-:Y:S01]  /*2e10*/  FFMA.FTZ R157, R205, R161.reuse, R160.reuse ;  /* 0x000000a1cd9d7223 */ /* 0x183fe200000100a0 */
        /* <DEDUP_REMOVED lines=41> */
.L_x_2471:
[----:B------:R-:W-:Y:S05]  /*30b0*/  BSYNC B0 ;  /* 0x0000000000007941 */ /* 0x000fea0003800000 */
.L_x_2470:
[----:B------:R-:W-:Y:S04]  /*30c0*/  BSSY B0, `(.L_x_2472) ;  /* 0x000002c000007945 */ /* 0x000fe80003800000 */
[----:B------:R-:W-:Y:S05]  /*30d0*/  @!P2 BRA `(.L_x_2473) ;  /* 0x0000000000a8a947 */ /* 0x000fea0003800000 */
[-CC-:B012---:R-:W-:Y:S01]  /*30e0*/  FFMA.FTZ R157, R203, R161.reuse, R160.reuse ;  /* 0x000000a1cb9d7223 */ /* 0x187fe200000100a0 */
        /* <DEDUP_REMOVED lines=41> */
.L_x_2473:
[----:B------:R-:W-:Y:S05]  /*3380*/  BSYNC B0 ;  /* 0x0000000000007941 */ /* 0x000fea0003800000 */
.L_x_2472:
[----:B------:R-:W-:Y:S04]  /*3390*/  BSSY B0, `(.L_x_2474) ;  /* 0x000002c000007945 */ /* 0x000fe80003800000 */
[----:B------:R-:W-:Y:S05]  /*33a0*/  @!P3 BRA `(.L_x_2475) ;  /* 0x0000000000a8b947 */ /* 0x000fea0003800000 */
[-CC-:B0123--:R-:W-:Y:S01]  /*33b0*/  FFMA.FTZ R157, R201, R161.reuse, R160.reuse ;  /* 0x000000a1c99d7223 */ /* 0x18ffe200000100a0 */
        /* <DEDUP_REMOVED lines=41> */
.L_x_2475:
[----:B------:R-:W-:Y:S05]  /*3650*/  BSYNC B0 ;  /* 0x0000000000007941 */ /* 0x000fea0003800000 */
.L_x_2474:
[----:B------:R-:W-:Y:S01]  /*3660*/  ISETP.NE.AND P5, PT, R195, RZ, PT ;  /* 0x000000ffc300720c */ /* 0x000fe20003fa5270 */
[----:B------:R-:W-:-:S12]  /*3670*/  BSSY B0, `(.L_x_2476) ;  /* 0x000002b000007945 */ /* 0x000fd80003800000 */
[----:B------:R-:W-:Y:S05]  /*3680*/  @!P5 BRA `(.L_x_2477) ;  /* 0x0000000000a4d947 */ /* 0x000fea0003800000 */
[----:B------:R-:W-:Y:S01]  /*3690*/  ISETP.NE.U32.AND P5, PT, RZ, UR8, PT ;  /* 0x00000008ff007c0c */ /* 0x000fe2000bfa5070 */
[-CC-:B01234-:R-:W-:Y:S01]  /*36a0*/  FFMA.FTZ R158, R210, R161.reuse, R160.reuse ;  /* 0x000000a1d29e7223 */ /* 0x19ffe200000100a0 */
[-CC-:B------:R-:W-:Y:S01]  /*36b0*/  FFMA.FTZ R157, R199, R161.reuse, R160.reuse ;  /* 0x000000a1c79d7223 */ /* 0x180fe200000100a0 */
[-CC-:B------:R-:W-:Y:S01]  /*36c0*/  FFMA.FTZ R159, R223, R161.reuse, R160.reuse ;  /* 0x000000a1df9f7223 */ /* 0x180fe200000100a0 */
[----:B------:R-:W-:Y:S01]  /*36d0*/  ISETP.NE.AND.EX P5, PT, RZ, UR9, PT, P5 ;  /* 0x00000009ff007c0c */ /* 0x000fe2000bfa5350 */
[----:B------:R-:W-:Y:S01]  /*36e0*/  FFMA.FTZ R162, R234, R161, R160 ;  /* 0x000000a1eaa27223 */ /* 0x000fe200000100a0 */
[----:B------:R-:W-:Y:S01]  /*36f0*/  FADD.FTZ R158, R211, -R158 ;  /* 0x8000009ed39e7221 */ /* 0x000fe20000010000 */
[----:B------:R-:W-:Y:S01]  /*3700*/  FADD.FTZ R156, R198, -R157 ;  /* 0x8000009dc69c7221 */ /* 0x000fe20000010000 */
[----:B------:R-:W-:Y:S01]  /*3710*/  FADD.FTZ R160, R222, -R159 ;  /* 0x8000009fdea07221 */ /* 0x000fe20000010000 */
[----:B------:R-:W-:Y:S01]  /*3720*/  FADD.FTZ R162, R235, -R162 ;  /* 0x800000a2eba27221 */ /* 0x000fe20000010000 */
[C---:B------:R-:W-:Y:S01]  /*3730*/  FMUL.FTZ R157, R197.reuse, R158 ;  /* 0x0000009ec59d7220 */ /* 0x040fe20000410000 */
[C---:B------:R-:W-:Y:S01]  /*3740*/  FMUL.FTZ R156, R197.reuse, R156 ;  /* 0x0000009cc59c7220 */ /* 0x040fe20000410000 */
[C---:B------:R-:W-:Y:S01]  /*3750*/  FMUL.FTZ R158, R197.reuse, R160 ;  /* 0x000000a0c59e7220 */ /* 0x040fe20000410000 */
        /* <DEDUP_REMOVED lines=25> */
[----:B0-----:R-:W-:-:S05]  /*38f0*/  IMAD.WIDE.U32 R160, R192, 0x10, R160 ;  /* 0x00000010c0a07825 */ /* 0x001fca00078e00a0 */
[----:B------:R0:W-:Y:S04]  /*3900*/  STG.E.128 desc[UR4][R160.64], R156 ;  /* 0x0000009ca0007986 */ /* 0x0001e8000c101d04 */
[----:B------:R0:W-:Y:S02]  /*3910*/  @P5 STG.E.128 desc[UR4][R162.64], R152 ;  /* 0x00000098a2005986 */ /* 0x0001e4000c101d04 */
.L_x_2477:
[----:B------:R-:W-:Y:S05]  /*3920*/  BSYNC B0 ;  /* 0x0000000000007941 */ /* 0x000fea0003800000 */
.L_x_2476:
[----:B------:R-:W-:Y:S02]  /*3930*/  IADD3 R193, R193, UR16, RZ ;  /* 0x00000010c1c17c10 */ /* 0x000fe4000fffe0ff */
[----:B------:R-:W-:Y:S02]  /*3940*/  SEL R246, RZ, 0x1, P4 ;  /* 0x00000001fff67807 */ /* 0x000fe40002000000 */
[----:B------:R-:W-:-:S13]  /*3950*/  ISETP.GE.AND P4, PT, R193, UR17, PT ;  /* 0x00000011c1007c0c */ /* 0x000fda000bf86270 */
[----:B------:R-:W-:Y:S05]  /*3960*/  @!P4 BRA `(.L_x_2478) ;  /* 0xffffffd40010c947 */ /* 0x000fea000383ffff */
.L_x_2452:
[----:B------:R-:W0:Y:S01]  /*3970*/  S2R R0, SR_TID.X ;  /* 0x0000000000007919 */ /* 0x000e220000002100 */
[----:B------:R-:W0:Y:S01]  /*3980*/  S2UR UR13, SR_CTAID.X ;  /* 0x00000000000d79c3 */ /* 0x000e220000002500 */
[----:B------:R-:W-:Y:S01]  /*3990*/  ISETP.NE.AND P4, PT, R196, RZ, PT ;  /* 0x000000ffc400720c */ /* 0x000fe20003f85270 */
[----:B------:R-:W-:Y:S01]  /*39a0*/  BSSY B0, `(.L_x_2479) ;  /* 0x0000013000007945 */ /* 0x000fe20003800000 */
[C---:B0----5:R-:W-:Y:S02]  /*39b0*/  LEA.HI R3, R0.reuse, UR13, RZ, 0x19 ;  /* 0x0000000d00037c11 */ /* 0x061fe4000f8fc8ff */
[----:B------:R-:W-:-:S03]  /*39c0*/  LOP3.LUT R11, R0, 0x7f, RZ, 0xc0, !PT ;  /* 0x0000007f000b7812 */ /* 0x000fc600078ec0ff */
[----:B------:R-:W-:-:S05]  /*39d0*/  IMAD R190, R3, R190, RZ ;  /* 0x000000be03be7224 */ /* 0x000fca00078e02ff */
[----:B------:R-:W-:Y:S01]  /*39e0*/  LEA.HI R11, R190, R11, RZ, 0x1e ;  /* 0x0000000bbe0b7211 */ /* 0x000fe200078ff0ff */
[----:B------:R-:W-:Y:S06]  /*39f0*/  @!P4 BRA `(.L_x_2480) ;  /* 0x000000000034c947 */ /* 0x000fec0003800000 */
[----:B------:R-:W0:Y:S08]  /*3a00*/  LDC.64 R2, c[0x0][0x2d0] ;  /* 0x0000b400ff027b82 */ /* 0x000e300000000a00 */
[----:B------:R-:W5:Y:S08]  /*3a10*/  LDC.64 R4, c[0x0][0x2d8] ;  /* 0x0000b600ff047b82 */ /* 0x000f700000000a00 */
[----:B------:R-:W1:Y:S08]  /*3a20*/  LDC.64 R6, c[0x0][0x2e0] ;  /* 0x0000b800ff067b82 */ /* 0x000e700000000a00 */
[----:B------:R-:W2:Y:S01]  /*3a30*/  LDC.64 R8, c[0x0][0x2e8] ;  /* 0x0000ba00ff087b82 */ /* 0x000ea20000000a00 */
[----:B0-----:R-:W-:-:S05]  /*3a40*/  IMAD.WIDE.U32 R2, R11, 0x10, R2 ;  /* 0x000000100b027825 */ /* 0x001fca00078e0002 */
[----:B------:R0:W-:Y:S01]  /*3a50*/  STG.E.128 desc[UR4][R2.64], R56 ;  /* 0x0000003802007986 */ /* 0x0001e2000c101d04 */
[----:B-----5:R-:W-:-:S05]  /*3a60*/  IMAD.WIDE.U32 R4, R11, 0x10, R4 ;  /* 0x000000100b047825 */ /* 0x020fca00078e0004 */
[----:B------:R0:W-:Y:S01]  /*3a70*/  STG.E.128 desc[UR4][R4.64], R32 ;  /* 0x0000002004007986 */ /* 0x0001e2000c101d04 */
[----:B-1----:R-:W-:-:S05]  /*3a80*/  IMAD.WIDE.U32 R6, R11, 0x10, R6 ;  /* 0x000000100b067825 */ /* 0x002fca00078e0006 */
[----:B------:R0:W-:Y:S01]  /*3a90*/  STG.E.128 desc[UR4][R6.64], R100 ;  /* 0x0000006406007986 */ /* 0x0001e2000c101d04 */
[C---:B--2---:R-:W-:Y:S01]  /*3aa0*/  IMAD.WIDE.U32 R8, R11.reuse, 0x10, R8 ;  /* 0x000000100b087825 */ /* 0x044fe200078e0008 */
[----:B------:R-:W-:-:S04]  /*3ab0*/  IADD3 R11, R11, 0x80, RZ ;  /* 0x000000800b0b7810 */ /* 0x000fc80007ffe0ff */
[----:B------:R0:W-:Y:S03]  /*3ac0*/  STG.E.128 desc[UR4][R8.64], R80 ;  /* 0x0000005008007986 */ /* 0x0001e6000c101d04 */
.L_x_2480:
[----:B------:R-:W-:Y:S05]  /*3ad0*/  BSYNC B0 ;  /* 0x0000000000007941 */ /* 0x000fea0003800000 */
.L_x_2479:
[----:B------:R-:W-:Y:S04]  /*3ae0*/  BSSY B0, `(.L_x_2481) ;  /* 0x000000f000007945 */ /* 0x000fe80003800000 */
[----:B------:R-:W-:Y:S05]  /*3af0*/  @!P0 BRA `(.L_x_2482) ;  /* 0x0000000000348947 */ /* 0x000fea0003800000 */
[----:B0-----:R-:W0:Y:S08]  /*3b00*/  LDC.64 R2, c[0x0][0x2d0] ;  /* 0x0000b400ff027b82 */ /* 0x001e300000000a00 */
        /* <DEDUP_REMOVED lines=12> */
.L_x_2482:
[----:B------:R-:W-:Y:S05]  /*3bd0*/  BSYNC B0 ;  /* 0x0000000000007941 */ /* 0x000fea0003800000 */
.L_x_2481:
        /* <DEDUP_REMOVED lines=15> */
.L_x_2484:
[----:B------:R-:W-:Y:S05]  /*3cd0*/  BSYNC B0 ;  /* 0x0000000000007941 */ /* 0x000fea0003800000 */
.L_x_2483:
        /* <DEDUP_REMOVED lines=15> */
.L_x_2486:
[----:B------:R-:W-:Y:S05]  /*3dd0*/  BSYNC B0 ;  /* 0x0000000000007941 */ /* 0x000fea0003800000 */
.L_x_2485:
        /* <DEDUP_REMOVED lines=15> */
.L_x_2488:
[----:B------:R-:W-:Y:S05]  /*3ed0*/  BSYNC B0 ;  /* 0x0000000000007941 */ /* 0x000fea0003800000 */
.L_x_2487:
[----:B------:R-:W-:-:S13]  /*3ee0*/  ISETP.NE.AND P0, PT, R195, RZ, PT ;  /* 0x000000ffc300720c */ /* 0x000fda0003f05270 */
[----:B------:R-:W-:Y:S05]  /*3ef0*/  @!P0 EXIT ;  /* 0x000000000000894d */ /* 0x000fea0003800000 */
[----:B0-----:R-:W0:Y:S08]  /*3f00*/  LDC.64 R2, c[0x0][0x2d0] ;  /* 0x0000b400ff027b82 */ /* 0x001e300000000a00 */
[----:B------:R-:W5:Y:S08]  /*3f10*/  LDC.64 R4, c[0x0][0x2d8] ;  /* 0x0000b600ff047b82 */ /* 0x000f700000000a00 */
[----:B------:R-:W1:Y:S08]  /*3f20*/  LDC.64 R6, c[0x0][0x2e0] ;  /* 0x0000b800ff067b82 */ /* 0x000e700000000a00 */
[----:B------:R-:W2:Y:S01]  /*3f30*/  LDC.64 R8, c[0x0][0x2e8] ;  /* 0x0000ba00ff087b82 */ /* 0x000ea20000000a00 */
[----:B0-----:R-:W-:-:S05]  /*3f40*/  IMAD.WIDE.U32 R2, R11, 0x10, R2 ;  /* 0x000000100b027825 */ /* 0x001fca00078e0002 */
[----:B------:R-:W-:Y:S01]  /*3f50*/  STG.E.128 desc[UR4][R2.64], R76 ;  /* 0x0000004c02007986 */ /* 0x000fe2000c101d04 */
[----:B-----5:R-:W-:-:S05]  /*3f60*/  IMAD.WIDE.U32 R4, R11, 0x10, R4 ;  /* 0x000000100b047825 */ /* 0x020fca00078e0004 */
[----:B------:R-:W-:Y:S01]  /*3f70*/  STG.E.128 desc[UR4][R4.64], R52 ;  /* 0x0000003404007986 */ /* 0x000fe2000c101d04 */
[----:B-1----:R-:W-:-:S05]  /*3f80*/  IMAD.WIDE.U32 R6, R11, 0x10, R6 ;  /* 0x000000100b067825 */ /* 0x002fca00078e0006 */
[----:B------:R-:W-:Y:S01]  /*3f90*/  STG.E.128 desc[UR4][R6.64], R120 ;  /* 0x0000007806007986 */ /* 0x000fe2000c101d04 */
[----:B--2---:R-:W-:-:S05]  /*3fa0*/  IMAD.WIDE.U32 R8, R11, 0x10, R8 ;  /* 0x000000100b087825 */ /* 0x004fca00078e0008 */
[----:B------:R-:W-:Y:S01]  /*3fb0*/  STG.E.128 desc[UR4][R8.64], R96 ;  /* 0x0000006008007986 */ /* 0x000fe2000c101d04 */
[----:B------:R-:W-:Y:S05]  /*3fc0*/  EXIT ;  /* 0x000000000000794d */ /* 0x000fea0003800000 */
.L_x_2465:
[----:B------:R-:W-:Y:S01]  /*3fd0*/  HFMA2.MMA R246, -RZ, RZ, 0, 9.5367431640625e-07 ;  /* 0x00000010fff67435 */ /* 0x000fe200000001ff */
[----:B-----5:R-:W-:Y:S02]  /*3fe0*/  MOV R247, 0x1f ;  /* 0x0000001f00f77802 */ /* 0x020fe40000000f00 */
[----:B------:R-:W-:-:S08]  /*3ff0*/  MOV R166, 0xffffffff ;  /* 0xffffffff00a67802 */ /* 0x000fd00000000f00 */
[----:B------:R-:W-:Y:S05]  /*4000*/  WARPSYNC.COLLECTIVE R166, `(.L_x_2489) ;  /* 0x00000000a6087348 */ /* 0x000fea0003c00000 */
[----:B------:R0:W1:Y:S02]  /*4010*/  SHFL.DOWN P6, R167, R249, R246, R247 ;  /* 0x080000f6f9a77389 */ /* 0x00006400000c00f7 */
[----:B01----:R-:W-:Y:S01]  /*4020*/  ENDCOLLECTIVE ;  /* 0x000000000000791b */ /* 0x003fe20003800000 */
.L_x_2489:
[----:B------:R-:W-:-:S05]  /*4030*/  MOV R158, R167 ;  /* 0x000000a7009e7202 */ /* 0x000fca0000000f00 */
[----:B------:R-:W-:Y:S01]  /*4040*/  FADD.FTZ R158, R158, R249 ;  /* 0x000000f99e9e7221 */ /* 0x000fe20000010000 */
[----:B------:R-:W-:-:S07]  /*4050*/  MOV R249, R248 ;  /* 0x000000f800f97202 */ /* 0x000fce0000000f00 */
[----:B------:R-:W-:Y:S05]  /*4060*/  WARPSYNC.COLLECTIVE R166, `(.L_x_2490) ;  /* 0x00000000a6087348 */ /* 0x000fea0003c00000 */
[----:B------:R0:W1:Y:S02]  /*4070*/  SHFL.DOWN P6, R167, R249, R246, R247 ;  /* 0x080000f6f9a77389 */ /* 0x00006400000c00f7 */
[----:B01----:R-:W-:Y:S01]  /*4080*/  ENDCOLLECTIVE ;  /* 0x000000000000791b */ /* 0x003fe20003800000 */
.L_x_2490:
[----:B------:R-:W-:Y:S01]  /*4090*/  HFMA2.MMA R246, -RZ, RZ, 0, 4.76837158203125e-07 ;  /* 0x00000008fff67435 */ /* 0x000fe200000001ff */
[----:B------:R-:W-:Y:S02]  /*40a0*/  MOV R249, R158 ;  /* 0x0000009e00f97202 */ /* 0x000fe40000000f00 */
[----:B------:R-:W-:-:S08]  /*40b0*/  MOV R159, R167 ;  /* 0x000000a7009f7202 */ /* 0x000fd00000000f00 */
[----:B------:R-:W-:Y:S05]  /*40c0*/  WARPSYNC.COLLECTIVE R166, `(.L_x_2491) ;  /* 0x00000000a6087348 */ /* 0x000fea0003c00000 */
[----:B------:R0:W1:Y:S02]  /*40d0*/  SHFL.DOWN P6, R167, R249, R246, R247 ;  /* 0x080000f6f9a77389 */ /* 0x00006400000c00f7 */
[----:B01----:R-:W-:Y:S01]  /*40e0*/  ENDCOLLECTIVE ;  /* 0x000000000000791b */ /* 0x003fe20003800000 */
.L_x_2491:
[----:B------:R-:W-:-:S05]  /*40f0*/  FADD.FTZ R159, R159, R248 ;  /* 0x000000f89f9f7221 */ /* 0x000fca0000010000 */
[----:B------:R-:W-:Y:S02]  /*4100*/  MOV R249, R159 ;  /* 0x0000009f00f97202 */ /* 0x000fe40000000f00 */
[----:B------:R-:W-:-:S07]  /*4110*/  MOV R161, R167 ;  /* 0x000000a700a17202 */ /* 0x000fce0000000f00 */
[----:B------:R-:W-:Y:S05]  /*4120*/  WARPSYNC.COLLECTIVE R166, `(.L_x_2492) ;  /* 0x00000000a6087348 */ /* 0x000fea0003c00000 */
[----:B------:R0:W1:Y:S02]  /*4130*/  SHFL.DOWN P6, R167, R249, R246, R247 ;  /* 0x080000f6f9a77389 */ /* 0x00006400000c00f7 */
[----:B01----:R-:W-:Y:S01]  /*4140*/  ENDCOLLECTIVE ;  /* 0x000000000000791b */ /* 0x003fe20003800000 */
.L_x_2492:
[----:B------:R-:W-:Y:S01]  /*4150*/  FADD.FTZ R161, R158, R161 ;  /* 0x000000a19ea17221 */ /* 0x000fe20000010000 */
[----:B------:R-:W-:-:S04]  /*4160*/  HFMA2.MMA R246, -RZ, RZ, 0, 2.384185791015625e-07 ;  /* 0x00000004fff67435 */ /* 0x000fc800000001ff */
[----:B------:R-:W-:Y:S02]  /*4170*/  MOV R249, R161 ;  /* 0x000000a100f97202 */ /* 0x000fe40000000f00 */
[----:B------:R-:W-:-:S07]  /*4180*/  MOV R160, R167 ;  /* 0x000000a700a07202 */ /* 0x000fce0000000f00 */
[----:B------:R-:W-:Y:S05]  /*4190*/  WARPSYNC.COLLECTIVE R166, `(.L_x_2493) ;  /* 0x00000000a6087348 */ /* 0x000fea0003c00000 */
[----:B------:R0:W1:Y:S02]  /*41a0*/  SHFL.DOWN P6, R167, R249, R246, R247 ;  /* 0x080000f6f9a77389 */ /* 0x00006400000c00f7 */
[----:B01----:R-:W-:Y:S01]  /*41b0*/  ENDCOLLECTIVE ;  /* 0x000000000000791b */ /* 0x003fe20003800000 */
.L_x_2493:
[----:B------:R-:W-:-:S05]  /*41c0*/  FADD.FTZ R160, R159, R160 ;  /* 0x000000a09fa07221 */ /* 0x000fca0000010000 */
[----:B------:R-:W-:Y:S02]  /*41d0*/  MOV R249, R160 ;  /* 0x000000a000f97202 */ /* 0x000fe40000000f00 */
[----:B------:R-:W-:-:S07]  /*41e0*/  MOV R162, R167 ;  /* 0x000000a700a27202 */ /* 0x000fce0000000f00 */
[----:B------:R-:W-:Y:S05]  /*41f0*/  WARPSYNC.COLLECTIVE R166, `(.L_x_2494) ;  /* 0x00000000a6087348 */ /* 0x000fea0003c00000 */
[----:B------:R0:W1:Y:S02]  /*4200*/  SHFL.DOWN P6, R167, R249, R246, R247 ;  /* 0x080000f6f9a77389 */ /* 0x00006400000c00f7 */
[----:B01----:R-:W-:Y:S01]  /*4210*/  ENDCOLLECTIVE ;  /* 0x000000000000791b */ /* 0x003fe20003800000 */
.L_x_2494:
[----:B------:R-:W-:Y:S01]  /*4220*/  FADD.FTZ R162, R161, R162 ;  /* 0x000000a2a1a27221 */ /* 0x000fe20000010000 */
[----:B------:R-:W-:-:S04]  /*4230*/  HFMA2.MMA R246, -RZ, RZ, 0, 1.1920928955078125e-07 ;  /* 0x00000002fff67435 */ /* 0x000fc800000001ff */
[----:B------:R-:W-:Y:S02]  /*4240*/  MOV R249, R162 ;  /* 0x000000a200f97202 */ /* 0x000fe40000000f00 */
[----:B------:R-:W-:-:S07]  /*4250*/  MOV R163, R167 ;  /* 0x000000a700a37202 */ /* 0x000fce0000000f00 */
[----:B------:R-:W-:Y:S05]  /*4260*/  WARPSYNC.COLLECTIVE R166, `(.L_x_2495) ;  /* 0x00000000a6087348 */ /* 0x000fea0003c00000 */
[----:B------:R0:W1:Y:S02]  /*4270*/  SHFL.DOWN P6, R167, R249, R246, R247 ;  /* 0x080000f6f9a77389 */ /* 0x00006400000c00f7 */
[----:B01----:R-:W-:Y:S01]  /*4280*/  ENDCOLLECTIVE ;  /* 0x000000000000791b */ /* 0x003fe20003800000 */
.L_x_2495:
[----:B------:R-:W-:-:S05]  /*4290*/  FADD.FTZ R163, R160, R163 ;  /* 0x000000a3a0a37221 */ /* 0x000fca0000010000 */
[----:B------:R-:W-:Y:S02]  /*42a0*/  MOV R249, R163 ;  /* 0x000000a300f97202 */ /* 0x000fe40000000f00 */
[----:B------:R-:W-:-:S07]  /*42b0*/  MOV R165, R167 ;  /* 0x000000a700a57202 */ /* 0x000fce0000000f00 */
[----:B------:R-:W-:Y:S05]  /*42c0*/  WARPSYNC.COLLECTIVE R166, `(.L_x_2496) ;  /* 0x00000000a6087348 */ /* 0x000fea0003c00000 */
[----:B------:R0:W1:Y:S02]  /*42d0*/  SHFL.DOWN P6, R167, R249, R246, R247 ;  /* 0x080000f6f9a77389 */ /* 0x00006400000c00f7 */
[----:B01----:R-:W-:Y:S01]  /*42e0*/  ENDCOLLECTIVE ;  /* 0x000000000000791b */ /* 0x003fe20003800000 */
.L_x_2496:
[----:B------:R-:W-:Y:S01]  /*42f0*/  FADD.FTZ R165, R162, R165 ;  /* 0x000000a5a2a57221 */ /* 0x000fe20000010000 */
[----:B------:R-:W-:-:S04]  /*4300*/  HFMA2.MMA R246, -RZ, RZ, 0, 5.9604644775390625e-08 ;  /* 0x00000001fff67435 */ /* 0x000fc800000001ff */
[----:B------:R-:W-:Y:S02]  /*4310*/  MOV R249, R165 ;  /* 0x000000a500f97202 */ /* 0x000fe40000000f00 */
[----:B------:R-:W-:-:S07]  /*4320*/  MOV R164, R167 ;  /* 0x000000a700a47202 */ /* 0x000fce0000000f00 */
[----:B------:R-:W-:Y:S05]  /*4330*/  WARPSYNC.COLLECTIVE R166, `(.L_x_2497) ;  /* 0x00000000a6087348 */ /* 0x000fea0003c00000 */
[----:B------:R0:W1:Y:S02]  /*4340*/  SHFL.DOWN P6, R167, R249, R246, R247 ;  /* 0x080000f6f9a77389 */ /* 0x00006400000c00f7 */
[----:B01----:R-:W-:Y:S01]  /*4350*/  ENDCOLLECTIVE ;  /* 0x000000000000791b */ /* 0x003fe20003800000 */
.L_x_2497:
[----:B------:R-:W-:-:S05]  /*4360*/  FADD.FTZ R158, R163, R164 ;  /* 0x000000a4a39e7221 */ /* 0x000fca0000010000 */
[----:B------:R-:W-:Y:S02]  /*4370*/  MOV R249, R158 ;  /* 0x0000009e00f97202 */ /* 0x000fe40000000f00 */
[----:B------:R-:W-:-:S07]  /*4380*/  MOV R164, R167 ;  /* 0x000000a700a47202 */ /* 0x000fce0000000f00 */
[----:B------:R-:W-:Y:S05]  /*4390*/  WARPSYNC.COLLECTIVE R166, `(.L_x_2498) ;  /* 0x00000000a6087348 */ /* 0x000fea0003c00000 */
[----:B------:R0:W1:Y:S02]  /*43a0*/  SHFL.DOWN P6, R167, R249, R246, R247 ;  /* 0x080000f6f9a77389 */ /* 0x00006400000c00f7 */
[----:B01----:R-:W-:Y:S01]  /*43b0*/  ENDCOLLECTIVE ;  /* 0x000000000000791b */ /* 0x003fe20003800000 */
.L_x_2498:
[----:B------:R-:W-:Y:S01]  /*43c0*/  MOV R159, R167 ;  /* 0x000000a7009f7202 */ /* 0x000fe20000000f00 */
[----:B------:R-:W-:Y:S06]  /*43d0*/  BRA `(.L_x_2499) ;  /* 0xffffffe000b07947 */ /* 0x000fec000383ffff */
.L_x_2500:
        /* <DEDUP_REMOVED lines=10> */
.L_x_3310:


//--------------------- .text._ZN10layer_norm31ln_parallel_residual_bwd_kernelINS_13Kernel_traitsI6__halfffffjLj3072ELj1ELj1ELj4ELj16ENS_18Kernel_traits_baseILj3072ES2_ffffjLj128EEEEELb0ELb0ELb1EEEvNS_9BwdParamsE --------------------------
	.section	.text._ZN10layer_norm31ln_parallel_residual_bwd_kernelINS_13Kernel_traitsI6__halfffffjLj3072ELj1ELj1ELj4ELj16ENS_18Kernel_traits_baseILj3072ES2_ffffjLj128EEEEELb0ELb0ELb1EEEvNS_9BwdParamsE,"ax",@progbits
	.align	128
        .global         _ZN10layer_norm31ln_parallel_residual_bwd_kernelINS_13Kernel_traitsI6__halfffffjLj3072ELj1ELj1ELj4ELj16ENS_18Kernel_traits_baseILj3072ES2_ffffjLj128EEEEELb0ELb0ELb1EEEvNS_9BwdParamsE
        .type           _ZN10layer_norm31ln_parallel_residual_bwd_kernelINS_13Kernel_traitsI6__halfffffjLj3072ELj1ELj1ELj4ELj16ENS_18Kernel_traits_baseILj3072ES2_ffffjLj128EEEEELb0ELb0ELb1EEEvNS_9BwdParamsE,@function
        .size           _ZN10layer_norm31ln_parallel_residual_bwd_kernelINS_13Kernel_traitsI6__halfffffjLj3072ELj1ELj1ELj4ELj16ENS_18Kernel_traits_baseILj3072ES2_ffffjLj128EEEEELb0ELb0ELb1EEEvNS_9BwdParamsE,(.L_x_3311 - _ZN10layer_norm31ln_parallel_residual_bwd_kernelINS_13Kernel_traitsI6__halfffffjLj3072ELj1ELj1ELj4ELj16ENS_18Kernel_traits_baseILj3072ES2_ffffjLj128EEEEELb0ELb0ELb1EEEvNS_9BwdParamsE)
        .other          _ZN10layer_norm31ln_parallel_residual_bwd_kernelINS_13Kernel_traitsI6__halfffffjLj3072ELj1ELj1ELj4ELj16ENS_18Kernel_traits_baseILj3072ES2_ffffjLj128EEEEELb0ELb0ELb1EEEvNS_9BwdParamsE,@"STO_CUDA_ENTRY STV_DEFAULT"
_ZN10layer_norm31ln_parallel_residual_bwd_kernelINS_13Kernel_traitsI6__halfffffjLj3072ELj1ELj1ELj4ELj16ENS_18Kernel_traits_baseILj3072ES2_ffffjLj128EEEEELb0ELb0ELb1EEEvNS_9BwdParamsE:
.text._ZN10layer_norm31ln_parallel_residual_bwd_kernelINS_13Kernel_traitsI6__halfffffjLj3072ELj1ELj1ELj4ELj16ENS_18Kernel_traits_baseILj3072ES2_ffffjLj128EEEEELb0ELb0ELb1EEEvNS_9BwdParamsE:
[----:B------:R-:W0:Y:S01]  /*0000*/  LDC R1, c[0x0][0x28] ;  /* 0x00000a00ff017b82 */ /* 0x000e220000000800 */
[----:B------:R-:W1:Y:S07]  /*0010*/  S2R R0, SR_TID.X ;  /* 0x0000000000007919 */ /* 0x000e6e0000002100 */
[----:B------:R-:W1:Y:S01]  /*0020*/  S2UR UR4, SR_CTAID.X ;  /* 0x00000000000479c3 */ /* 0x000e620000002500 */
[----:B------:R-:W-:Y:S01]  /*0030*/  ULDC.64 UR6, c[0x0][0x208] ;  /* 0x0000820000067ab9 */ /* 0x000fe20000000a00 */
[----:B------:R-:W-:Y:S01]  /*0040*/  ULDC UR8, c[0x0][0x218] ;  /* 0x0000860000087ab9 */ /* 0x000fe20000000800 */
[----:B------:R-:W-:Y:S01]  /*0050*/  ULDC.U8 UR9, c[0x0][0x2a0] ;  /* 0x0000a80000097ab9 */ /* 0x000fe20000000000 */
[----:B------:R-:W-:Y:S01]  /*0060*/  ULDC UR12, c[0x0][0x290] ;  /* 0x0000a400000c7ab9 */ /* 0x000fe20000000800 */
[----:B------:R-:W-:Y:S01]  /*0070*/  ULDC.64 UR18, c[0x0][0x2c8] ;  /* 0x0000b20000127ab9 */ /* 0x000fe20000000a00 */
        /* <DEDUP_REMOVED lines=57> */
.L_x_2501:
[----:B------:R-:W-:Y:S01]  /*0410*/  SHF.L.U32 R0, R0, 0x3, RZ ;  /* 0x0000000300007819 */ /* 0x000fe200000006ff */
[----:B------:R-:W-:-:S03]  /*0420*/  ULDC.64 UR4, c[0x0][0x260] ;  /* 0x0000980000047ab9 */ /* 0x000fc60000000a00 */
[----:B------:R-:W-:-:S04]  /*0430*/  LOP3.LUT R0, R0, 0x3f8, RZ, 0xc0, !PT ;  /* 0x000003f800007812 */ /* 0x000fc800078ec0ff */
[----:B------:R-:W-:-:S04]  /*0440*/  IADD3 R2, P0, R0, UR4, RZ ;  /* 0x0000000400027c10 */ /* 0x000fc8000ff1e0ff */
[----:B------:R-:W-:Y:S01]  /*0450*/  IADD3.X R3, RZ, UR5, RZ, P0, !PT ;  /* 0x00000005ff037c10 */ /* 0x000fe200087fe4ff */
[----:B------:R-:W-:Y:S02]  /*0460*/  ULDC.64 UR4, c[0x0][0x268] ;  /* 0x00009a0000047ab9 */ /* 0x000fe40000000a00 */
[----:B------:R-:W-:Y:S02]  /*0470*/  IADD3 R4, P0, R0, UR4, RZ ;  /* 0x0000000400047c10 */ /* 0x000fe4000ff1e0ff */
[----:B------:R-:W2:Y:S02]  /*0480*/  LDG.E.64 R248, desc[UR6][R2.64] ;  /* 0x0000000602f87981 */ /* 0x000ea4000c1e1b00 */
[----:B------:R-:W-:Y:S01]  /*0490*/  IADD3.X R5, RZ, UR5, RZ, P0, !PT ;  /* 0x00000005ff057c10 */ /* 0x000fe200087fe4ff */
[----:B------:R-:W-:Y:S01]  /*04a0*/  ULDC.64 UR4, c[0x0][0x2c8] ;  /* 0x0000b20000047ab9 */ /* 0x000fe20000000a00 */
[----:B------:R-:W3:Y:S04]  /*04b0*/  LDG.E.64 R240, desc[UR6][R2.64+0x400] ;  /* 0x0004000602f07981 */ /* 0x000ee8000c1e1b00 */
[----:B------:R-:W4:Y:S04]  /*04c0*/  LDG.E.64 R232, desc[UR6][R2.64+0x800] ;  /* 0x0008000602e87981 */ /* 0x000f28000c1e1b00 */
[----:B------:R-:W5:Y:S04]  /*04d0*/  LDG.E.64 R224, desc[UR6][R2.64+0xc00] ;  /* 0x000c000602e07981 */ /* 0x000f68000c1e1b00 */
[----:B------:R-:W5:Y:S04]  /*04e0*/  LDG.E.64 R216, desc[UR6][R2.64+0x1000] ;  /* 0x0010000602d87981 */ /* 0x000f68000c1e1b00 */
[----:B------:R0:W5:Y:S04]  /*04f0*/  LDG.E.64 R208, desc[UR6][R2.64+0x1400] ;  /* 0x0014000602d07981 */ /* 0x000168000c1e1b00 */
[----:B------:R-:W5:Y:S04]  /*0500*/  LDG.E.64 R6, desc[UR6][R4.64] ;  /* 0x0000000604067981 */ /* 0x000f68000c1e1b00 */
[----:B------:R-:W5:Y:S04]  /*0510*/  LDG.E.64 R8, desc[UR6][R4.64+0x400] ;  /* 0x0004000604087981 */ /* 0x000f68000c1e1b00 */
[----:B------:R-:W5:Y:S04]  /*0520*/  LDG.E.64 R10, desc[UR6][R4.64+0x800] ;  /* 0x00080006040a7981 */ /* 0x000f68000c1e1b00 */
[----:B------:R-:W5:Y:S04]  /*0530*/  LDG.E.64 R12, desc[UR6][R4.64+0xc00] ;  /* 0x000c0006040c7981 */ /* 0x000f68000c1e1b00 */
[----:B------:R-:W5:Y:S04]  /*0540*/  LDG.E.64 R14, desc[UR6][R4.64+0x1000] ;  /* 0x00100006040e7981 */ /* 0x000f68000c1e1b00 */
[----:B------:R1:W5:Y:S01]  /*0550*/  LDG.E.64 R16, desc[UR6][R4.64+0x1400] ;  /* 0x0014000604107981 */ /* 0x000362000c1e1b00 */
[----:B------:R-:W-:Y:S01]  /*0560*/  ISETP.NE.U32.AND P0, PT, RZ, UR4, PT ;  /* 0x00000004ff007c0c */ /* 0x000fe2000bf05070 */
[----:B------:R-:W-:Y:S01]  /*0570*/  HFMA2.MMA R162, -RZ, RZ, 0, 5.9604644775390625e-08 ;  /* 0x00000001ffa27435 */ /* 0x000fe200000001ff */
[----:B------:R-:W-:Y:S01]  /*0580*/  CS2R R204, SRZ ;  /* 0x0000000000cc7805 */ /* 0x000fe2000001ff00 */
[----:B------:R-:W-:Y:S01]  /*0590*/  HFMA2.MMA R194, -RZ, RZ, 0, 0 ;  /* 0x00000000ffc27435 */ /* 0x000fe200000001ff */
[----:B------:R-:W-:Y:S01]  /*05a0*/  ISETP.NE.AND.EX P0, PT, RZ, UR5, PT, P0 ;  /* 0x00000005ff007c0c */ /* 0x000fe2000bf05300 */
[----:B------:R-:W-:Y:S01]  /*05b0*/  HFMA2.MMA R191, -RZ, RZ, 0, 0 ;  /* 0x00000000ffbf7435 */ /* 0x000fe200000001ff */
[----:B------:R-:W-:Y:S01]  /*05c0*/  CS2R R202, SRZ ;  /* 0x0000000000ca7805 */ /* 0x000fe2000001ff00 */
[----:B------:R-:W-:Y:S01]  /*05d0*/  HFMA2.MMA R154, -RZ, RZ, 0, 0 ;  /* 0x00000000ff9a7435 */ /* 0x000fe200000001ff */
        /* <DEDUP_REMOVED lines=38> */
[----:B------:R-:W-:Y:S01]  /*0840*/  CS2R R42, SRZ ;  /* 0x00000000002a7805 */ /* 0x000fe2000001ff00 */
[----:B--2---:R-:W-:Y:S01]  /*0850*/  HADD2.F32 R0, -RZ, R248.H0_H0 ;  /* 0x200000f8ff007230 */ /* 0x004fe20000004100 */
[--C-:B------:R-:W-:Y:S02]  /*0860*/  SHF.R.U64 R251, R248, 0x10, R249.reuse ;  /* 0x00000010f8fb7819 */ /* 0x100fe400000012f9 */
[----:B------:R-:W-:Y:S01]  /*0870*/  SHF.R.U32.HI R247, RZ, 0x10, R249 ;  /* 0x00000010fff77819 */ /* 0x000fe200000116f9 */
[----:B---3--:R-:W-:Y:S01]  /*0880*/  HADD2.F32 R245, -RZ, R240.H0_H0 ;  /* 0x200000f0fff57230 */ /* 0x008fe20000004100 */
[--C-:B------:R-:W-:Y:S01]  /*0890*/  SHF.R.U64 R243, R240, 0x10, R241.reuse ;  /* 0x00000010f0f37819 */ /* 0x100fe200000012f1 */
[----:B------:R0:W-:Y:S01]  /*08a0*/  STL [R1], R0 ;  /* 0x0000000001007387 */ /* 0x0001e20000100800 */
[----:B------:R-:W-:Y:S01]  /*08b0*/  SHF.R.U32.HI R239, RZ, 0x10, R241 ;  /* 0x00000010ffef7819 */ /* 0x000fe200000116f1 */
[----:B----4-:R-:W-:Y:S01]  /*08c0*/  HADD2.F32 R237, -RZ, R232.H0_H0 ;  /* 0x200000e8ffed7230 */ /* 0x010fe20000004100 */
[--C-:B------:R-:W-:Y:S01]  /*08d0*/  SHF.R.U64 R235, R232, 0x10, R233.reuse ;  /* 0x00000010e8eb7819 */ /* 0x100fe200000012e9 */
[----:B------:R-:W-:Y:S01]  /*08e0*/  HADD2.F32 R249, -RZ, R249.H0_H0 ;  /* 0x200000f9fff97230 */ /* 0x000fe20000004100 */
[----:B------:R-:W-:Y:S01]  /*08f0*/  SHF.R.U32.HI R231, RZ, 0x10, R233 ;  /* 0x00000010ffe77819 */ /* 0x000fe200000116e9 */
[----:B-----5:R-:W-:Y:S01]  /*0900*/  HADD2.F32 R229, -RZ, R224.H0_H0 ;  /* 0x200000e0ffe57230 */ /* 0x020fe20000004100 */
[--C-:B------:R-:W-:Y:S01]  /*0910*/  SHF.R.U64 R227, R224, 0x10, R225.reuse ;  /* 0x00000010e0e37819 */ /* 0x100fe200000012e1 */
[----:B------:R-:W-:Y:S01]  /*0920*/  HADD2.F32 R241, -RZ, R241.H0_H0 ;  /* 0x200000f1fff17230 */ /* 0x000fe20000004100 */
[----:B------:R-:W-:Y:S01]  /*0930*/  SHF.R.U32.HI R223, RZ, 0x10, R225 ;  /* 0x00000010ffdf7819 */ /* 0x000fe200000116e1 */
[----:B------:R-:W-:Y:S01]  /*0940*/  HADD2.F32 R221, -RZ, R216.H0_H0 ;  /* 0x200000d8ffdd7230 */ /* 0x000fe20000004100 */
        /* <DEDUP_REMOVED lines=32> */
[----:B0-----:R-:W-:Y:S01]  /*0b50*/  MOV R0, RZ ;  /* 0x000000ff00007202 */ /* 0x001fe20000000f00 */
[----:B------:R-:W-:Y:S01]  /*0b60*/  HADD2.F32 R209, -RZ, R209.H0_H0 ;  /* 0x200000d1ffd17230 */ /* 0x000fe20000004100 */
[----:B------:R-:W-:-:S02]  /*0b70*/  CS2R R6, SRZ ;  /* 0x0000000000067805 */ /* 0x000fc4000001ff00 */
[----:B------:R-:W-:Y:S02]  /*0b80*/  CS2R R8, SRZ ;  /* 0x0000000000087805 */ /* 0x000fe4000001ff00 */
[----:B------:R-:W-:Y:S02]  /*0b90*/  CS2R R10, SRZ ;  /* 0x00000000000a7805 */ /* 0x000fe4000001ff00 */
[----:B------:R-:W-:Y:S02]  /*0ba0*/  CS2R R12, SRZ ;  /* 0x00000000000c7805 */ /* 0x000fe4000001ff00 */
[----:B------:R-:W-:Y:S02]  /*0bb0*/  CS2R R14, SRZ ;  /* 0x00000000000e7805 */ /* 0x000fe4000001ff00 */
[----:B------:R-:W-:Y:S01]  /*0bc0*/  CS2R R16, SRZ ;  /* 0x0000000000107805 */ /* 0x000fe2000001ff00 */
        /* <DEDUP_REMOVED lines=23> */
[----:B------:R-:W-:-:S07]  /*0d40*/  HADD2.F32 R206, -RZ, R206.H0_H0 ;  /* 0x200000ceffce7230 */ /* 0x000fce0000004100 */
.L_x_2511:
[----:B-1----:R-:W0:Y:S01]  /*0d50*/  S2R R79, SR_TID.X ;  /* 0x00000000004f7919 */ /* 0x002e220000002100 */
[----:B------:R-:W1:Y:S01]  /*0d60*/  LDC.64 R76, c[0x0][0x250] ;  /* 0x00009400ff4c7b82 */ /* 0x000e620000000a00 */
[C---:B------:R-:W-:Y:S01]  /*0d70*/  IMAD R78, R155.reuse, UR8, RZ ;  /* 0x000000089b4e7c24 */ /* 0x040fe2000f8e02ff */
[----:B------:R-:W2:Y:S06]  /*0d80*/  LDL R168, [R1] ;  /* 0x0000000001a87983 */ /* 0x000eac0000100800 */
[----:B------:R-:W3:Y:S08]  /*0d90*/  LDC.64 R112, c[0x0][0x238] ;  /* 0x00008e00ff707b82 */ /* 0x000ef00000000a00 */
[----:B------:R-:W4:Y:S08]  /*0da0*/  LDC.64 R82, c[0x0][0x258] ;  /* 0x00009600ff527b82 */ /* 0x000f300000000a00 */
[----:B------:R-:W4:Y:S01]  /*0db0*/  LDC.64 R116, c[0x0][0x2c0] ;  /* 0x0000b000ff747b82 */ /* 0x000f220000000a00 */
[----:B-1----:R-:W-:-:S05]  /*0dc0*/  IMAD.WIDE R76, R155, 0x4, R76 ;  /* 0x000000049b4c7825 */ /* 0x002fca00078e024c */
[----:B------:R3:W2:Y:S01]  /*0dd0*/  LDG.E R172, desc[UR6][R76.64] ;  /* 0x000000064cac7981 */ /* 0x0006a2000c1e1900 */
[----:B0-----:R-:W-:Y:S01]  /*0de0*/  LOP3.LUT R80, R79, 0x7f, RZ, 0xc0, !PT ;  /* 0x0000007f4f507812 */ /* 0x001fe200078ec0ff */
[----:B------:R-:W0:Y:S01]  /*0df0*/  LDC.64 R118, c[0x0][0x2b8] ;  /* 0x0000ae00ff767b82 */ /* 0x000e220000000a00 */
[----:B------:R-:W-:-:S04]  /*0e00*/  SHF.R.S32.HI R79, RZ, 0x1f, R78 ;  /* 0x0000001fff4f7819 */ /* 0x000fc8000001144e */
[----:B------:R-:W-:-:S04]  /*0e10*/  LEA.HI R79, R79, R78, RZ, 0x2 ;  /* 0x0000004e4f4f7211 */ /* 0x000fc800078f10ff */
[----:B------:R-:W-:-:S05]  /*0e20*/  LEA.HI.SX32 R166, R79, R80, 0x1e ;  /* 0x000000504fa67211 */ /* 0x000fca00078ff2ff */
[----:B---3--:R-:W-:-:S04]  /*0e30*/  IMAD.WIDE.U32 R76, R166, 0x10, R112 ;  /* 0x00000010a64c7825 */ /* 0x008fc800078e0070 */
[----:B----4-:R-:W-:Y:S02]  /*0e40*/  IMAD.WIDE R82, R155, 0x4, R82 ;  /* 0x000000049b527825 */ /* 0x010fe400078e0252 */
[----:B------:R-:W3:Y:S02]  /*0e50*/  LDG.E.128 R76, desc[UR6][R76.64] ;  /* 0x000000064c4c7981 */ /* 0x000ee4000c1e1d00 */
[C---:B------:R-:W-:Y:S02]  /*0e60*/  IMAD.WIDE.U32 R80, R166.reuse, 0x10, R116 ;  /* 0x00000010a6507825 */ /* 0x040fe400078e0074 */
[----:B------:R-:W4:Y:S02]  /*0e70*/  LDG.E R161, desc[UR6][R82.64] ;  /* 0x0000000652a17981 */ /* 0x000f24000c1e1900 */
[C---:B0-----:R-:W-:Y:S01]  /*0e80*/  IMAD.WIDE.U32 R84, R166.reuse, 0x10, R118 ;  /* 0x00000010a6547825 */ /* 0x041fe200078e0076 */
[----:B------:R-:W-:-:S05]  /*0e90*/  IADD3 R165, R166, 0x80, RZ ;  /* 0x00000080a6a57810 */ /* 0x000fca0007ffe0ff */
[----:B------:R-:W4:Y:S04]  /*0ea0*/  LDG.E.128 R84, desc[UR6][R84.64] ;  /* 0x0000000654547981 */ /* 0x000f28000c1e1d00 */
[----:B------:R-:W4:Y:S01]  /*0eb0*/  LDG.E.128 R80, desc[UR6][R80.64] ;  /* 0x0000000650507981 */ /* 0x000f22000c1e1d00 */
[----:B------:R-:W-:-:S06]  /*0ec0*/  IMAD.WIDE.U32 R88, R165, 0x10, R112 ;  /* 0x00000010a5587825 */ /* 0x000fcc00078e0070 */
[----:B------:R-:W4:Y:S01]  /*0ed0*/  LDG.E.128 R88, desc[UR6][R88.64] ;  /* 0x0000000658587981 */ /* 0x000f22000c1e1d00 */
[----:B------:R-:W-:Y:S01]  /*0ee0*/  IMAD.WIDE.U32 R92, R165, 0x10, R116 ;  /* 0x00000010a55c7825 */ /* 0x000fe200078e0074 */
[----:B------:R-:W-:-:S03]  /*0ef0*/  IADD3 R164, R166, 0x100, RZ ;  /* 0x00000100a6a47810 */ /* 0x000fc60007ffe0ff */
[----:B------:R-:W-:Y:S02]  /*0f00*/  IMAD.WIDE.U32 R96, R165, 0x10, R118 ;  /* 0x00000010a5607825 */ /* 0x000fe400078e0076 */
[----:B------:R-:W4:Y:S02]  /*0f10*/  LDG.E.128 R92, desc[UR6][R92.64] ;  /* 0x000000065c5c7981 */ /* 0x000f24000c1e1d00 */
[C---:B------:R-:W-:Y:S02]  /*0f20*/  IMAD.WIDE.U32 R100, R164.reuse, 0x10, R112 ;  /* 0x00000010a4647825 */ /* 0x040fe400078e0070 */
[----:B------:R-:W4:Y:S02]  /*0f30*/  LDG.E.128 R96, desc[UR6][R96.64] ;  /* 0x0000000660607981 */ /* 0x000f24000c1e1d00 */
[C---:B------:R-:W-:Y:S02]  /*0f40*/  IMAD.WIDE.U32 R104, R164.reuse, 0x10, R116 ;  /* 0x00000010a4687825 */ /* 0x040fe400078e0074 */
[----:B------:R-:W4:Y:S02]  /*0f50*/  LDG.E.128 R100, desc[UR6][R100.64] ;  /* 0x0000000664647981 */ /* 0x000f24000c1e1d00 */
[----:B------:R-:W-:-:S02]  /*0f60*/  IMAD.WIDE.U32 R108, R164, 0x10, R118 ;  /* 0x00000010a46c7825 */ /* 0x000fc400078e0076 */
        /* <DEDUP_REMOVED lines=9> */
[----:B------:R-:W-:-:S02]  /*1000*/  ISETP.NE.AND P3, PT, RZ, UR9, PT ;  /* 0x00000009ff007c0c */ /* 0x000fc4000bf65270 */
[----:B------:R-:W-:Y:S02]  /*1010*/  LOP3.LUT P1, RZ, R162, 0xff, RZ, 0xc0, !PT ;  /* 0x000000ffa2ff7812 */ /* 0x000fe4000782c0ff */
[----:B--2---:R-:W-:-:S05]  /*1020*/  FSEL R172, R172, RZ, !P3 ;  /* 0x000000ffacac7208 */ /* 0x004fca0005800000 */
[----:B---3--:R-:W-:-:S04]  /*1030*/  FADD.FTZ R76, -R172, R76 ;  /* 0x0000004cac4c7221 */ /* 0x008fc80000010100 */
[----:B----4-:R-:W-:Y:S01]  /*1040*/  FMUL.FTZ R162, R161, R76 ;  /* 0x0000004ca1a27220 */ /* 0x010fe20000410000 */
[----:B------:R-:W-:-:S04]  /*1050*/  FMUL.FTZ R76, R250, R81 ;  /* 0x00000051fa4c7220 */ /* 0x000fc80000410000 */
[----:B------:R-:W-:Y:S01]  /*1060*/  FFMA.FTZ R169, R251, R85, R76 ;  /* 0x00000055fba97223 */ /* 0x000fe2000001004c */
[----:B------:R-:W-:-:S04]  /*1070*/  FMUL.FTZ R76, R248, R82 ;  /* 0x00000052f84c7220 */ /* 0x000fc80000410000 */
[----:B------:R-:W-:Y:S01]  /*1080*/  FFMA.FTZ R171, R249, R86, R76 ;  /* 0x00000056f9ab7223 */ /* 0x000fe2000001004c */
[----:B------:R-:W-:Y:S01]  /*1090*/  FADD.FTZ R76, -R172, R79 ;  /* 0x0000004fac4c7221 */ /* 0x000fe20000010100 */
[----:B------:R-:W-:-:S03]  /*10a0*/  FMUL.FTZ R167, R252, R80 ;  /* 0x00000050fca77220 */ /* 0x000fc60000410000 */
[C---:B------:R-:W-:Y:S01]  /*10b0*/  FMUL.FTZ R173, R161.reuse, R76 ;  /* 0x0000004ca1ad7220 */ /* 0x040fe20000410000 */
[----:B------:R-:W-:Y:S01]  /*10c0*/  FADD.FTZ R76, -R172, R89 ;  /* 0x00000059ac4c7221 */ /* 0x000fe20000010100 */
[----:B------:R-:W-:Y:S01]  /*10d0*/  FFMA.FTZ R167, R168, R84, R167 ;  /* 0x00000054a8a77223 */ /* 0x000fe200000100a7 */
[C---:B------:R-:W-:Y:S01]  /*10e0*/  FADD.FTZ R168, -R172.reuse, R77 ;  /* 0x0000004daca87221 */ /* 0x040fe20000010100 */
[C---:B------:R-:W-:Y:S01]  /*10f0*/  FADD.FTZ R78, -R172.reuse, R78 ;  /* 0x0000004eac4e7221 */ /* 0x040fe20000010100 */
[C---:B------:R-:W-:Y:S01]  /*1100*/  FMUL.FTZ R177, R161.reuse, R76 ;  /* 0x0000004ca1b17220 */ /* 0x040fe20000410000 */
[C---:B------:R-:W-:Y:S01]  /*1110*/  FADD.FTZ R90, -R172.reuse, R90 ;  /* 0x0000005aac5a7221 */ /* 0x040fe20000010100 */
[----:B------:R-:W0:Y:S01]  /*1120*/  @P0 LDC.64 R76, c[0x0][0x2c8] ;  /* 0x0000b200ff4c0b82 */ /* 0x000e220000000a00 */
[C---:B------:R-:W-:Y:S01]  /*1130*/  FADD.FTZ R88, -R172.reuse, R88 ;  /* 0x00000058ac587221 */ /* 0x040fe20000010100 */
[C---:B------:R-:W-:Y:S01]  /*1140*/  FMUL.FTZ R170, R161.reuse, R78 ;  /* 0x0000004ea1aa7220 */ /* 0x040fe20000410000 */
[C---:B------:R-:W-:Y:S01]  /*1150*/  FMUL.FTZ R179, R161.reuse, R90 ;  /* 0x0000005aa1b37220 */ /* 0x040fe20000410000 */
[----:B------:R-:W-:Y:S01]  /*1160*/  FADD.FTZ R78, -R172, R91 ;  /* 0x0000005bac4e7221 */ /* 0x000fe20000010100 */
[----:B------:R-:W-:-:S03]  /*1170*/  FMUL.FTZ R175, R161, R88 ;  /* 0x00000058a1af7220 */ /* 0x000fc60000410000 */
[----:B------:R-:W1:Y:S01]  /*1180*/  LDC.64 R90, c[0x0][0x238] ;  /* 0x00008e00ff5a7b82 */ /* 0x000e620000000a00 */
[----:B------:R-:W-:Y:S01]  /*1190*/  FMUL.FTZ R176, R244, R92 ;  /* 0x0000005cf4b07220 */ /* 0x000fe20000410000 */
[C---:B------:R-:W-:Y:S01]  /*11a0*/  FADD.FTZ R136, R92.reuse, R136 ;  /* 0x000000885c887221 */ /* 0x040fe20000010000 */
[----:B------:R-:W-:Y:S01]  /*11b0*/  FFMA.FTZ R137, R92, R175, R137 ;  /* 0x000000af5c897223 */ /* 0x000fe20000010089 */
[----:B------:R-:W-:Y:S01]  /*11c0*/  FMUL.FTZ R178, R242, R93 ;  /* 0x0000005df2b27220 */ /* 0x000fe20000410000 */
[C---:B------:R-:W-:Y:S01]  /*11d0*/  FADD.FTZ R132, R93.reuse, R132 ;  /* 0x000000845d847221 */ /* 0x040fe20000010000 */
[----:B------:R-:W-:Y:S02]  /*11e0*/  FFMA.FTZ R133, R93, R177, R133 ;  /* 0x000000b15d857223 */ /* 0x000fe40000010085 */
[----:B------:R-:W2:Y:S01]  /*11f0*/  LDC.64 R92, c[0x0][0x2c0] ;  /* 0x0000b000ff5c7b82 */ /* 0x000ea20000000a00 */
[C---:B------:R-:W-:Y:S01]  /*1200*/  FADD.FTZ R138, R96.reuse, R138 ;  /* 0x0000008a608a7221 */ /* 0x040fe20000010000 */
[----:B------:R-:W-:Y:S01]  /*1210*/  FFMA.FTZ R139, R96, R175, R139 ;  /* 0x000000af608b7223 */ /* 0x000fe2000001008b */
[----:B------:R-:W-:Y:S01]  /*1220*/  FFMA.FTZ R176, R245, R96, R176 ;  /* 0x00000060f5b07223 */ /* 0x000fe200000100b0 */
[C---:B------:R-:W-:Y:S01]  /*1230*/  FADD.FTZ R134, R97.reuse, R134 ;  /* 0x0000008661867221 */ /* 0x040fe20000010000 */
[----:B------:R-:W-:Y:S01]  /*1240*/  FFMA.FTZ R135, R97, R177, R135 ;  /* 0x000000b161877223 */ /* 0x000fe20000010087 */
[----:B------:R-:W-:-:S02]  /*1250*/  FFMA.FTZ R178, R243, R97, R178 ;  /* 0x00000061f3b27223 */ /* 0x000fc400000100b2 */
[----:B------:R-:W3:Y:S01]  /*1260*/  LDC.64 R96, c[0x0][0x2b8] ;  /* 0x0000ae00ff607b82 */ /* 0x000ee20000000a00 */
[----:B------:R-:W-:Y:S01]  /*1270*/  FADD.FTZ R100, -R172, R100 ;  /* 0x00000064ac647221 */ /* 0x000fe20000010100 */
[----:B------:R-:W-:Y:S01]  /*1280*/  FMUL.FTZ R181, R161, R78 ;  /* 0x0000004ea1b57220 */ /* 0x000fe20000410000 */
[----:B0-----:R-:W-:-:S04]  /*1290*/  @P0 IMAD.WIDE.U32 R76, R166, 0x10, R76 ;  /* 0x00000010a64c0825 */ /* 0x001fc800078e004c */
[----:B------:R-:W-:Y:S01]  /*12a0*/  FMUL.FTZ R78, R236, R104 ;  /* 0x00000068ec4e7220 */ /* 0x000fe20000410000 */
[----:B------:R-:W-:Y:S01]  /*12b0*/  FMUL.FTZ R183, R161, R100 ;  /* 0x00000064a1b77220 */ /* 0x000fe20000410000 */
[----:B------:R-:W-:Y:S01]  /*12c0*/  IADD3 R100, R166, 0x200, RZ ;  /* 0x00000200a6647810 */ /* 0x000fe20007ffe0ff */
[C---:B------:R-:W-:Y:S01]  /*12d0*/  FADD.FTZ R27, R108.reuse, R27 ;  /* 0x0000001b6c1b7221 */ /* 0x040fe20000010000 */
[----:B------:R1:W5:Y:S01]  /*12e0*/  @P0 LDG.E.128 R44, desc[UR6][R76.64] ;  /* 0x000000064c2c0981 */ /* 0x000362000c1e1d00 */
[----:B------:R-:W-:Y:S01]  /*12f0*/  FFMA.FTZ R43, R108, R183, R43 ;  /* 0x000000b76c2b7223 */ /* 0x000fe2000001002b */
[----:B------:R-:W-:Y:S01]  /*1300*/  FFMA.FTZ R108, R237, R108, R78 ;  /* 0x0000006ced6c7223 */ /* 0x000fe2000001004e */
[----:B------:R-:W-:Y:S01]  /*1310*/  FMUL.FTZ R168, R161, R168 ;  /* 0x000000a8a1a87220 */ /* 0x000fe20000410000 */
[----:B------:R-:W-:Y:S01]  /*1320*/  FMUL.FTZ R78, R234, R105 ;  /* 0x00000069ea4e7220 */ /* 0x000fe20000410000 */
[C---:B------:R-:W-:Y:S01]  /*1330*/  FADD.FTZ R154, R84.reuse, R154 ;  /* 0x0000009a549a7221 */ /* 0x040fe20000010000 */
[----:B------:R-:W-:Y:S01]  /*1340*/  FFMA.FTZ R156, R84, R162, R156 ;  /* 0x000000a2549c7223 */ /* 0x000fe2000001009c */
[----:B-1----:R-:W-:-:S04]  /*1350*/  IMAD.WIDE.U32 R76, R100, 0x10, R90 ;  /* 0x00000010644c7825 */ /* 0x002fc800078e005a */
[C---:B------:R-:W-:Y:S01]  /*1360*/  FADD.FTZ R150, R85.reuse, R150 ;  /* 0x0000009655967221 */ /* 0x040fe20000010000 */
[----:B------:R-:W-:Y:S01]  /*1370*/  FFMA.FTZ R151, R85, R168, R151 ;  /* 0x000000a855977223 */ /* 0x000fe20000010097 */
[----:B------:R-:W-:Y:S01]  /*1380*/  FADD.FTZ R102, -R172, R102 ;  /* 0x00000066ac667221 */ /* 0x000fe20000010100 */
[----:B------:R-:W-:Y:S01]  /*1390*/  FFMA.FTZ R185, R235, R109, R78 ;  /* 0x0000006debb97223 */ /* 0x000fe2000001004e */
[----:B--2---:R-:W-:-:S04]  /*13a0*/  IMAD.WIDE.U32 R84, R100, 0x10, R92 ;  /* 0x0000001064547825 */ /* 0x004fc800078e005c */
[----:B------:R-:W-:Y:S01]  /*13b0*/  FMUL.FTZ R174, R246, R83 ;  /* 0x00000053f6ae7220 */ /* 0x000fe20000410000 */
[----:B------:R-:W2:Y:S01]  /*13c0*/  LDG.E.128 R76, desc[UR6][R76.64] ;  /* 0x000000064c4c7981 */ /* 0x000ea2000c1e1d00 */
[C---:B------:R-:W-:Y:S01]  /*13d0*/  FADD.FTZ R193, R104.reuse, R193 ;  /* 0x000000c168c17221 */ /* 0x040fe20000010000 */
[----:B------:R-:W-:Y:S01]  /*13e0*/  FFMA.FTZ R11, R104, R183, R11 ;  /* 0x000000b7680b7223 */ /* 0x000fe2000001000b */
[C---:B------:R-:W-:Y:S01]  /*13f0*/  FADD.FTZ R152, R80.reuse, R152 ;  /* 0x0000009850987221 */ /* 0x040fe20000010000 */
[----:B------:R-:W-:Y:S01]  /*1400*/  FFMA.FTZ R153, R80, R162, R153 ;  /* 0x000000a250997223 */ /* 0x000fe20000010099 */
[C---:B------:R-:W-:Y:S01]  /*1410*/  FADD.FTZ R148, R81.reuse, R148 ;  /* 0x0000009451947221 */ /* 0x040fe20000010000 */
[----:B------:R-:W-:Y:S01]  /*1420*/  FFMA.FTZ R149, R81, R168, R149 ;  /* 0x000000a851957223 */ /* 0x000fe20000010095 */
[----:B------:R-:W-:Y:S01]  /*1430*/  FMUL.FTZ R104, R161, R102 ;  /* 0x00000066a1687220 */ /* 0x000fe20000410000 */
[----:B------:R-:W-:Y:S01]  /*1440*/  FADD.FTZ R184, -R172, R101 ;  /* 0x00000065acb87221 */ /* 0x000fe20000010100 */
[----:B---3--:R-:W-:-:S04]  /*1450*/  IMAD.WIDE.U32 R80, R100, 0x10, R96 ;  /* 0x0000001064507825 */ /* 0x008fc800078e0060 */
[----:B------:R-:W-:Y:S01]  /*1460*/  FMUL.FTZ R88, R232, R106 ;  /* 0x0000006ae8587220 */ /* 0x000fe20000410000 */
[C---:B------:R-:W-:Y:S01]  /*1470*/  FADD.FTZ R146, R86.reuse, R146 ;  /* 0x0000009256927221 */ /* 0x040fe20000010000 */
[----:B------:R-:W-:Y:S01]  /*1480*/  FFMA.FTZ R147, R86, R170, R147 ;  /* 0x000000aa56937223 */ /* 0x000fe20000010093 */
[C---:B------:R-:W-:Y:S01]  /*1490*/  FADD.FTZ R142, R87.reuse, R142 ;  /* 0x0000008e578e7221 */ /* 0x040fe20000010000 */
[----:B------:R-:W-:Y:S01]  /*14a0*/  FFMA.FTZ R143, R87, R173, R143 ;  /* 0x000000ad578f7223 */ /* 0x000fe2000001008f */
[----:B------:R-:W-:Y:S01]  /*14b0*/  FFMA.FTZ R174, R247, R87, R174 ;  /* 0x00000057f7ae7223 */ /* 0x000fe200000100ae */
[C---:B------:R-:W-:Y:S01]  /*14c0*/  FADD.FTZ R25, R110.reuse, R25 ;  /* 0x000000196e197221 */ /* 0x040fe20000010000 */
[----:B------:R-:W3:Y:S01]  /*14d0*/  LDG.E.128 R84, desc[UR6][R84.64] ;  /* 0x0000000654547981 */ /* 0x000ee2000c1e1d00 */
[----:B------:R-:W-:Y:S01]  /*14e0*/  FFMA.FTZ R41, R110, R104, R41 ;  /* 0x000000686e297223 */ /* 0x000fe20000010029 */
[----:B------:R-:W-:Y:S01]  /*14f0*/  FMUL.FTZ R184, R161, R184 ;  /* 0x000000b8a1b87220 */ /* 0x000fe20000410000 */
[----:B------:R-:W-:Y:S01]  /*1500*/  FFMA.FTZ R110, R233, R110, R88 ;  /* 0x0000006ee96e7223 */ /* 0x000fe20000010058 */
[C---:B------:R-:W-:Y:S01]  /*1510*/  FADD.FTZ R144, R82.reuse, R144 ;  /* 0x0000009052907221 */ /* 0x040fe20000010000 */
[----:B------:R-:W-:Y:S01]  /*1520*/  FFMA.FTZ R145, R82, R170, R145 ;  /* 0x000000aa52917223 */ /* 0x000fe20000010091 */
[C---:B------:R-:W-:Y:S01]  /*1530*/  FADD.FTZ R140, R83.reuse, R140 ;  /* 0x0000008c538c7221 */ /* 0x040fe20000010000 */
[----:B------:R-:W-:Y:S01]  /*1540*/  FFMA.FTZ R141, R83, R173, R141 ;  /* 0x000000ad538d7223 */ /* 0x000fe2000001008d */
[----:B------:R-:W-:Y:S01]  /*1550*/  FADD.FTZ R88, -R172, R103 ;  /* 0x00000067ac587221 */ /* 0x000fe20000010100 */
[----:B------:R-:W4:Y:S01]  /*1560*/  LDG.E.128 R80, desc[UR6][R80.64] ;  /* 0x0000000650507981 */ /* 0x000f22000c1e1d00 */
[C---:B------:R-:W-:Y:S01]  /*1570*/  FADD.FTZ R194, R105.reuse, R194 ;  /* 0x000000c269c27221 */ /* 0x040fe20000010000 */
[----:B------:R-:W-:Y:S01]  /*1580*/  FFMA.FTZ R12, R105, R184, R12 ;  /* 0x000000b8690c7223 */ /* 0x000fe2000001000c */
[----:B------:R-:W-:Y:S01]  /*1590*/  FMUL.FTZ R105, R161, R88 ;  /* 0x00000058a1697220 */ /* 0x000fe20000410000 */
[----:B------:R-:W-:Y:S01]  /*15a0*/  FMUL.FTZ R88, R230, R107 ;  /* 0x0000006be6587220 */ /* 0x000fe20000410000 */
[----:B------:R-:W-:Y:S01]  /*15b0*/  IADD3 R101, R166, 0x280, RZ ;  /* 0x00000280a6657810 */ /* 0x000fe20007ffe0ff */
[C---:B------:R-:W-:Y:S01]  /*15c0*/  FADD.FTZ R189, R106.reuse, R189 ;  /* 0x000000bd6abd7221 */ /* 0x040fe20000010000 */
[----:B------:R-:W-:Y:S01]  /*15d0*/  FFMA.FTZ R157, R106, R104, R157 ;  /* 0x000000686a9d7223 */ /* 0x000fe2000001009d */
[----:B------:R-:W-:Y:S01]  /*15e0*/  FADD.FTZ R106, -R172, R112 ;  /* 0x00000070ac6a7221 */ /* 0x000fe20000010100 */
[C---:B------:R-:W-:Y:S01]  /*15f0*/  FADD.FTZ R26, R111.reuse, R26 ;  /* 0x0000001a6f1a7221 */ /* 0x040fe20000010000 */
[----:B------:R-:W-:Y:S01]  /*1600*/  FFMA.FTZ R42, R111, R105, R42 ;  /* 0x000000696f2a7223 */ /* 0x000fe2000001002a */
[----:B------:R-:W-:Y:S01]  /*1610*/  FFMA.FTZ R111, R231, R111, R88 ;  /* 0x0000006fe76f7223 */ /* 0x000fe20000010058 */
[----:B------:R-:W-:-:S04]  /*1620*/  IMAD.WIDE.U32 R88, R101, 0x10, R90 ;  /* 0x0000001065587825 */ /* 0x000fc800078e005a */
[----:B------:R-:W-:Y:S01]  /*1630*/  FMUL.FTZ R106, R161, R106 ;  /* 0x0000006aa16a7220 */ /* 0x000fe20000410000 */
[----:B------:R-:W-:Y:S01]  /*1640*/  FMUL.FTZ R90, R228, R116 ;  /* 0x00000074e45a7220 */ /* 0x000fe20000410000 */
[----:B------:R-:W-:Y:S01]  /*1650*/  FADD.FTZ R23, R120, R23 ;  /* 0x0000001778177221 */ /* 0x000fe20000010000 */
[----:B------:R-:W-:-:S04]  /*1660*/  IMAD.WIDE.U32 R92, R101, 0x10, R92 ;  /* 0x00000010655c7825 */ /* 0x000fc800078e005c */
[----:B------:R-:W-:Y:S01]  /*1670*/  FFMA.FTZ R39, R120, R106, R39 ;  /* 0x0000006a78277223 */ /* 0x000fe20000010027 */
[----:B------:R-:W-:Y:S01]  /*1680*/  FFMA.FTZ R120, R229, R120, R90 ;  /* 0x00000078e5787223 */ /* 0x000fe2000001005a */
[----:B------:R-:W-:Y:S01]  /*1690*/  FMUL.FTZ R180, R240, R94 ;  /* 0x0000005ef0b47220 */ /* 0x000fe20000410000 */
[----:B------:R-:W4:Y:S01]  /*16a0*/  LDG.E.128 R88, desc[UR6][R88.64] ;  /* 0x0000000658587981 */ /* 0x000f22000c1e1d00 */
[----:B------:R-:W-:-:S04]  /*16b0*/  IMAD.WIDE.U32 R96, R101, 0x10, R96 ;  /* 0x0000001065607825 */ /* 0x000fc800078e0060 */
[----:B------:R-:W-:Y:S01]  /*16c0*/  FMUL.FTZ R182, R238, R95 ;  /* 0x0000005feeb67220 */ /* 0x000fe20000410000 */
[C---:B------:R-:W-:Y:S01]  /*16d0*/  FADD.FTZ R128, R94.reuse, R128 ;  /* 0x000000805e807221 */ /* 0x040fe20000010000 */
[----:B------:R-:W-:Y:S01]  /*16e0*/  FFMA.FTZ R129, R94, R179, R129 ;  /* 0x000000b35e817223 */ /* 0x000fe20000010081 */
[C---:B------:R-:W-:Y:S01]  /*16f0*/  FADD.FTZ R5, R95.reuse, R5 ;  /* 0x000000055f057221 */ /* 0x040fe20000010000 */
[----:B------:R-:W-:Y:S01]  /*1700*/  FFMA.FTZ R125, R95, R181, R125 ;  /* 0x000000b55f7d7223 */ /* 0x000fe2000001007d */
[C---:B------:R-:W-:Y:S01]  /*1710*/  FADD.FTZ R130, R98.reuse, R130 ;  /* 0x0000008262827221 */ /* 0x040fe20000010000 */
[----:B------:R-:W4:Y:S01]  /*1720*/  LDG.E.128 R92, desc[UR6][R92.64] ;  /* 0x000000065c5c7981 */ /* 0x000f22000c1e1d00 */
[----:B------:R-:W-:Y:S01]  /*1730*/  FFMA.FTZ R131, R98, R179, R131 ;  /* 0x000000b362837223 */ /* 0x000fe20000010083 */
[----:B------:R-:W-:Y:S01]  /*1740*/  FFMA.FTZ R180, R241, R98, R180 ;  /* 0x00000062f1b47223 */ /* 0x000fe200000100b4 */
[C---:B------:R-:W-:Y:S01]  /*1750*/  FADD.FTZ R126, R99.reuse, R126 ;  /* 0x0000007e637e7221 */ /* 0x040fe20000010000 */
[----:B------:R-:W-:Y:S01]  /*1760*/  FFMA.FTZ R127, R99, R181, R127 ;  /* 0x000000b5637f7223 */ /* 0x000fe2000001007f */
[----:B------:R-:W-:Y:S01]  /*1770*/  FFMA.FTZ R182, R239, R99, R182 ;  /* 0x00000063efb67223 */ /* 0x000fe200000100b6 */
[----:B------:R-:W0:Y:S01]  /*1780*/  @P0 LDC.64 R102, c[0x0][0x2c8] ;  /* 0x0000b200ff660b82 */ /* 0x000e220000000a00 */
[----:B------:R-:W4:Y:S01]  /*1790*/  LDG.E.128 R96, desc[UR6][R96.64] ;  /* 0x0000000660607981 */ /* 0x000f22000c1e1d00 */
[----:B0-----:R-:W-:-:S05]  /*17a0*/  @P0 IMAD.WIDE.U32 R102, R165, 0x10, R102 ;  /* 0x00000010a5660825 */ /* 0x001fca00078e0066 */
[----:B------:R0:W5:Y:S02]  /*17b0*/  @P0 LDG.E.128 R48, desc[UR6][R102.64] ;  /* 0x0000000666300981 */ /* 0x000164000c1e1d00 */
[----:B0-----:R-:W0:Y:S02]  /*17c0*/  @P0 LDC.64 R102, c[0x0][0x2c8] ;  /* 0x0000b200ff660b82 */ /* 0x001e240000000a00 */
        /* <DEDUP_REMOVED lines=8> */
[----:B0-----:R-:W0:Y:S01]  /*1850*/  @P0 LDC.64 R102, c[0x0][0x2c8] ;  /* 0x0000b200ff660b82 */ /* 0x001e220000000a00 */
[----:B------:R-:W-:-:S04]  /*1860*/  FADD.FTZ R114, -R172, R114 ;  /* 0x00000072ac727221 */ /* 0x000fc80000010100 */
[----:B------:R-:W-:Y:S01]  /*1870*/  FMUL.FTZ R192, R161, R114 ;  /* 0x00000072a1c07220 */ /* 0x000fe20000410000 */
[----:B------:R-:W-:-:S03]  /*1880*/  FADD.FTZ R21, R122, R21 ;  /* 0x000000157a157221 */ /* 0x000fc60000010000 */
[----:B------:R-:W-:Y:S01]  /*1890*/  FFMA.FTZ R37, R122, R192, R37 ;  /* 0x000000c07a257223 */ /* 0x000fe20000010025 */
[----:B0-----:R-:W-:-:S05]  /*18a0*/  @P0 IMAD.WIDE.U32 R102, R101, 0x10, R102 ;  /* 0x0000001065660825 */ /* 0x001fca00078e0066 */
[----:B------:R0:W5:Y:S02]  /*18b0*/  @P0 LDG.E.128 R64, desc[UR6][R102.64] ;  /* 0x0000000666400981 */ /* 0x000164000c1e1d00 */
[----:B0-----:R-:W-:-:S04]  /*18c0*/  FMUL.FTZ R102, R224, R118 ;  /* 0x00000076e0667220 */ /* 0x001fc80000410000 */
[----:B------:R-:W-:Y:S01]  /*18d0*/  FFMA.FTZ R122, R225, R122, R102 ;  /* 0x0000007ae17a7223 */ /* 0x000fe20000010066 */
[----:B------:R-:W-:-:S04]  /*18e0*/  FADD.FTZ R102, -R172, R115 ;  /* 0x00000073ac667221 */ /* 0x000fc80000010100 */
[----:B------:R-:W-:Y:S01]  /*18f0*/  FMUL.FTZ R195, R161, R102 ;  /* 0x00000066a1c37220 */ /* 0x000fe20000410000 */
[----:B------:R-:W-:Y:S01]  /*1900*/  FMUL.FTZ R102, R222, R119 ;  /* 0x00000077de667220 */ /* 0x000fe20000410000 */
[C---:B------:R-:W-:Y:S02]  /*1910*/  FADD.FTZ R22, R123.reuse, R22 ;  /* 0x000000167b167221 */ /* 0x040fe40000010000 */
[----:B------:R-:W-:Y:S01]  /*1920*/  FFMA.FTZ R38, R123, R195, R38 ;  /* 0x000000c37b267223 */ /* 0x000fe20000010026 */
[----:B------:R-:W-:Y:S01]  /*1930*/  FFMA.FTZ R123, R223, R123, R102 ;  /* 0x0000007bdf7b7223 */ /* 0x000fe20000010066 */
[C---:B------:R-:W-:Y:S01]  /*1940*/  FADD.FTZ R191, R107.reuse, R191 ;  /* 0x000000bf6bbf7221 */ /* 0x040fe20000010000 */
[----:B------:R-:W-:Y:S01]  /*1950*/  FFMA.FTZ R10, R107, R105, R10 ;  /* 0x000000696b0a7223 */ /* 0x000fe2000001000a */
[C---:B------:R-:W-:Y:S01]  /*1960*/  FADD.FTZ R28, R109.reuse, R28 ;  /* 0x0000001c6d1c7221 */ /* 0x040fe20000010000 */
[----:B------:R-:W-:Y:S01]  /*1970*/  FFMA.FTZ R124, R109, R184, R124 ;  /* 0x000000b86d7c7223 */ /* 0x000fe2000001007c */
[----:B------:R-:W-:Y:S01]  /*1980*/  FADD.FTZ R190, -R172, R113 ;  /* 0x00000071acbe7221 */ /* 0x000fe20000010100 */
[----:B------:R-:W-:Y:S01]  /*1990*/  FMUL.FTZ R112, R226, R117 ;  /* 0x00000075e2707220 */ /* 0x000fe20000410000 */
[----:B--2---:R-:W-:-:S04]  /*19a0*/  FADD.FTZ R76, -R172, R76 ;  /* 0x0000004cac4c7221 */ /* 0x004fc80000010100 */
[----:B------:R-:W-:Y:S01]  /*19b0*/  FMUL.FTZ R102, R161, R76 ;  /* 0x0000004ca1667220 */ /* 0x000fe20000410000 */
[----:B---3--:R-:W-:-:S04]  /*19c0*/  FMUL.FTZ R76, R220, R84 ;  /* 0x00000054dc4c7220 */ /* 0x008fc80000410000 */
[----:B----4-:R-:W-:Y:S01]  /*19d0*/  FFMA.FTZ R103, R221, R80, R76 ;  /* 0x00000050dd677223 */ /* 0x010fe2000001004c */
[----:B------:R-:W-:-:S04]  /*19e0*/  FADD.FTZ R76, -R172, R77 ;  /* 0x0000004dac4c7221 */ /* 0x000fc80000010100 */
[----:B------:R-:W-:Y:S01]  /*19f0*/  FMUL.FTZ R107, R161, R76 ;  /* 0x0000004ca16b7220 */ /* 0x000fe20000410000 */
[----:B------:R-:W-:-:S04]  /*1a00*/  FMUL.FTZ R76, R218, R85 ;  /* 0x00000055da4c7220 */ /* 0x000fc80000410000 */
[----:B------:R-:W-:Y:S01]  /*1a10*/  FFMA.FTZ R109, R219, R81, R76 ;  /* 0x00000051db6d7223 */ /* 0x000fe2000001004c */
[----:B------:R-:W-:Y:S01]  /*1a20*/  FMUL.FTZ R76, R216, R86 ;  /* 0x00000056d84c7220 */ /* 0x000fe20000410000 */
[----:B------:R-:W-:Y:S01]  /*1a30*/  FMUL.FTZ R190, R161, R190 ;  /* 0x000000bea1be7220 */ /* 0x000fe20000410000 */
[----:B------:R-:W-:Y:S02]  /*1a40*/  FADD.FTZ R78, -R172, R78 ;  /* 0x0000004eac4e7221 */ /* 0x000fe40000010100 */
[----:B------:R-:W-:Y:S01]  /*1a50*/  FFMA.FTZ R113, R217, R82, R76 ;  /* 0x00000052d9717223 */ /* 0x000fe2000001004c */
[----:B------:R-:W-:Y:S01]  /*1a60*/  FMUL.FTZ R76, R214, R87 ;  /* 0x00000057d64c7220 */ /* 0x000fe20000410000 */
[C---:B------:R-:W-:Y:S01]  /*1a70*/  FADD.FTZ R24, R121.reuse, R24 ;  /* 0x0000001879187221 */ /* 0x040fe20000010000 */
[----:B------:R-:W-:Y:S01]  /*1a80*/  FFMA.FTZ R40, R121, R190, R40 ;  /* 0x000000be79287223 */ /* 0x000fe20000010028 */
[C---:B------:R-:W-:Y:S01]  /*1a90*/  FADD.FTZ R88, -R172.reuse, R88 ;  /* 0x00000058ac587221 */ /* 0x040fe20000010100 */
[----:B------:R-:W-:Y:S01]  /*1aa0*/  FFMA.FTZ R121, R227, R121, R112 ;  /* 0x00000079e3797223 */ /* 0x000fe20000010070 */
[----:B------:R-:W-:Y:S01]  /*1ab0*/  FMUL.FTZ R112, R161, R78 ;  /* 0x0000004ea1707220 */ /* 0x000fe20000410000 */
[----:B------:R-:W-:Y:S01]  /*1ac0*/  FFMA.FTZ R115, R215, R83, R76 ;  /* 0x00000053d7737223 */ /* 0x000fe2000001004c */
[----:B------:R-:W-:Y:S01]  /*1ad0*/  FMUL.FTZ R88, R161, R88 ;  /* 0x00000058a1587220 */ /* 0x000fe20000410000 */
[----:B------:R-:W-:Y:S01]  /*1ae0*/  FADD.FTZ R78, -R172, R89 ;  /* 0x00000059ac4e7221 */ /* 0x000fe20000010100 */
[----:B------:R-:W-:-:S03]  /*1af0*/  FMUL.FTZ R76, R212, R92 ;  /* 0x0000005cd44c7220 */ /* 0x000fc60000410000 */
[----:B------:R-:W-:Y:S01]  /*1b00*/  FMUL.FTZ R89, R161, R78 ;  /* 0x0000004ea1597220 */ /* 0x000fe20000410000 */
[----:B------:R-:W-:Y:S01]  /*1b10*/  FADD.FTZ R90, -R172, R90 ;  /* 0x0000005aac5a7221 */ /* 0x000fe20000010100 */
[C---:B------:R-:W-:Y:S01]  /*1b20*/  FADD.FTZ R15, R96.reuse, R15 ;  /* 0x0000000f600f7221 */ /* 0x040fe20000010000 */
[----:B------:R-:W-:Y:S01]  /*1b30*/  FFMA.FTZ R31, R96, R88, R31 ;  /* 0x00000058601f7223 */ /* 0x000fe2000001001f */
[----:B------:R-:W-:Y:S01]  /*1b40*/  FFMA.FTZ R96, R213, R96, R76 ;  /* 0x00000060d5607223 */ /* 0x000fe2000001004c */
[----:B------:R-:W-:Y:S01]  /*1b50*/  FMUL.FTZ R76, R210, R93 ;  /* 0x0000005dd24c7220 */ /* 0x000fe20000410000 */
[C---:B------:R-:W-:Y:S01]  /*1b60*/  FADD.FTZ R7, R92.reuse, R7 ;  /* 0x000000075c077221 */ /* 0x040fe20000010000 */
[----:B------:R-:W-:Y:S01]  /*1b70*/  FFMA.FTZ R2, R92, R88, R2 ;  /* 0x000000585c027223 */ /* 0x000fe20000010002 */
[C---:B------:R-:W-:Y:S01]  /*1b80*/  FADD.FTZ R16, R97.reuse, R16 ;  /* 0x0000001061107221 */ /* 0x040fe20000010000 */
[----:B------:R-:W-:Y:S01]  /*1b90*/  FFMA.FTZ R32, R97, R89, R32 ;  /* 0x0000005961207223 */ /* 0x000fe20000010020 */
[----:B------:R-:W-:Y:S01]  /*1ba0*/  FFMA.FTZ R97, R211, R97, R76 ;  /* 0x00000061d3617223 */ /* 0x000fe2000001004c */
[----:B------:R-:W-:Y:S01]  /*1bb0*/  FMUL.FTZ R92, R161, R90 ;  /* 0x0000005aa15c7220 */ /* 0x000fe20000410000 */
[----:B------:R-:W-:Y:S01]  /*1bc0*/  FADD.FTZ R91, -R172, R91 ;  /* 0x0000005bac5b7221 */ /* 0x000fe20000010100 */
[----:B------:R-:W-:Y:S01]  /*1bd0*/  FMUL.FTZ R76, R208, R94 ;  /* 0x0000005ed04c7220 */ /* 0x000fe20000410000 */
[C---:B------:R-:W-:Y:S01]  /*1be0*/  FADD.FTZ R6, R93.reuse, R6 ;  /* 0x000000065d067221 */ /* 0x040fe20000010000 */
[----:B------:R-:W-:Y:S01]  /*1bf0*/  FFMA.FTZ R0, R93, R89, R0 ;  /* 0x000000595d007223 */ /* 0x000fe20000010000 */
[C---:B------:R-:W-:Y:S01]  /*1c00*/  FADD.FTZ R13, R98.reuse, R13 ;  /* 0x0000000d620d7221 */ /* 0x040fe20000010000 */
[----:B------:R-:W-:Y:S01]  /*1c10*/  FFMA.FTZ R29, R98, R92, R29 ;  /* 0x0000005c621d7223 */ /* 0x000fe2000001001d */
[----:B------:R-:W-:Y:S01]  /*1c20*/  FFMA.FTZ R98, R209, R98, R76 ;  /* 0x00000062d1627223 */ /* 0x000fe2000001004c */
[----:B------:R-:W-:Y:S01]  /*1c30*/  FMUL.FTZ R93, R161, R91 ;  /* 0x0000005ba15d7220 */ /* 0x000fe20000410000 */
[----:B------:R-:W-:Y:S01]  /*1c40*/  FMUL.FTZ R76, R206, R95 ;  /* 0x0000005fce4c7220 */ /* 0x000fe20000410000 */
[C---:B------:R-:W-:Y:S01]  /*1c50*/  FADD.FTZ R14, R99.reuse, R14 ;  /* 0x0000000e630e7221 */ /* 0x040fe20000010000 */
[----:B------:R-:W-:Y:S01]  /*1c60*/  FFMA.FTZ R77, R162, R167, RZ ;  /* 0x000000a7a24d7223 */ /* 0x000fe200000100ff */
[----:B------:R-:W-:Y:S01]  /*1c70*/  FFMA.FTZ R30, R99, R93, R30 ;  /* 0x0000005d631e7223 */ /* 0x000fe2000001001e */
[----:B------:R-:W-:Y:S01]  /*1c80*/  FFMA.FTZ R99, R207, R99, R76 ;  /* 0x00000063cf637223 */ /* 0x000fe2000001004c */
[----:B------:R-:W-:Y:S01]  /*1c90*/  FADD.FTZ R76, RZ, R167 ;  /* 0x000000a7ff4c7221 */ /* 0x000fe20000010000 */
        /* <DEDUP_REMOVED lines=12> */
[----:B------:R-:W-:Y:S01]  /*1d60*/  FADD.FTZ R114, -R172, R79 ;  /* 0x0000004fac727221 */ /* 0x000fe20000010100 */
[----:B------:R-:W-:Y:S02]  /*1d70*/  FFMA.FTZ R76, R181, R182, R76 ;  /* 0x000000b6b54c7223 */ /* 0x000fe4000001004c */
[----:B------:R-:W-:Y:S02]  /*1d80*/  FADD.FTZ R79, R182, R77 ;  /* 0x0000004db64f7221 */ /* 0x000fe40000010000 */
[----:B------:R-:W-:Y:S02]  /*1d90*/  FFMA.FTZ R77, R183, R108, R76 ;  /* 0x0000006cb74d7223 */ /* 0x000fe4000001004c */
[----:B------:R-:W-:Y:S02]  /*1da0*/  FADD.FTZ R76, R108, R79 ;  /* 0x0000004f6c4c7221 */ /* 0x000fe40000010000 */
[----:B------:R-:W-:-:S02]  /*1db0*/  FFMA.FTZ R77, R184, R185, R77 ;  /* 0x000000b9b84d7223 */ /* 0x000fc4000001004d */
[----:B------:R-:W-:Y:S02]  /*1dc0*/  FADD.FTZ R79, R185, R76 ;  /* 0x0000004cb94f7221 */ /* 0x000fe40000010000 */
        /* <DEDUP_REMOVED lines=9> */
[----:B------:R-:W-:Y:S01]  /*1e60*/  FADD.FTZ R78, R122, R79 ;  /* 0x0000004f7a4e7221 */ /* 0x000fe20000010000 */
[C---:B------:R-:W-:Y:S01]  /*1e70*/  FADD.FTZ R197, R117.reuse, R197 ;  /* 0x000000c575c57221 */ /* 0x040fe20000010000 */
[----:B------:R-:W-:Y:S01]  /*1e80*/  FFMA.FTZ R205, R117, R190, R205 ;  /* 0x000000be75cd7223 */ /* 0x000fe200000100cd */
[----:B------:R-:W-:Y:S01]  /*1e90*/  FFMA.FTZ R77, R195, R123, R76 ;  /* 0x0000007bc34d7223 */ /* 0x000fe2000001004c */
[----:B------:R-:W-:Y:S01]  /*1ea0*/  FADD.FTZ R78, R123, R78 ;  /* 0x0000004e7b4e7221 */ /* 0x000fe20000010000 */
[----:B------:R-:W0:Y:S02]  /*1eb0*/  S2R R117, SR_TID.X ;  /* 0x0000000000757919 */ /* 0x000e240000002100 */
        /* <DEDUP_REMOVED lines=10> */
[----:B------:R-:W-:Y:S01]  /*1f60*/  FADD.FTZ R76, R96, R77 ;  /* 0x0000004d604c7221 */ /* 0x000fe20000010000 */
[----:B------:R-:W-:Y:S02]  /*1f70*/  IADD3 R155, R155, UR10, RZ ;  /* 0x0000000a9b9b7c10 */ /* 0x000fe4000fffe0ff */
[----:B------:R-:W-:Y:S01]  /*1f80*/  FFMA.FTZ R79, R89, R97, R78 ;  /* 0x00000061594f7223 */ /* 0x000fe2000001004e */
[----:B------:R-:W-:Y:S01]  /*1f90*/  FADD.FTZ R77, R76, R97 ;  /* 0x000000614c4d7221 */ /* 0x000fe20000010000 */
[----:B------:R-:W-:Y:S01]  /*1fa0*/  UMOV UR4, 0xffffffff ;  /* 0xffffffff00047882 */ /* 0x000fe20000000000 */
[----:B------:R-:W-:Y:S01]  /*1fb0*/  ISETP.GE.AND P4, PT, R155, UR11, PT ;  /* 0x0000000b9b007c0c */ /* 0x000fe2000bf86270 */
[----:B------:R-:W-:Y:S01]  /*1fc0*/  FFMA.FTZ R78, R92, R98, R79 ;  /* 0x000000625c4e7223 */ /* 0x000fe2000001004f */
[----:B------:R-:W-:Y:S01]  /*1fd0*/  FADD.FTZ R76, R77, R98 ;  /* 0x000000624d4c7221 */ /* 0x000fe20000010000 */
[C---:B------:R-:W-:Y:S01]  /*1fe0*/  FADD.FTZ R196, R116.reuse, R196 ;  /* 0x000000c474c47221 */ /* 0x040fe20000010000 */
[----:B------:R-:W-:Y:S01]  /*1ff0*/  FFMA.FTZ R204, R116, R106, R204 ;  /* 0x0000006a74cc7223 */ /* 0x000fe200000100cc */
[C---:B------:R-:W-:Y:S01]  /*2000*/  FADD.FTZ R187, R118.reuse, R187 ;  /* 0x000000bb76bb7221 */ /* 0x040fe20000010000 */
[----:B------:R-:W-:Y:S01]  /*2010*/  FFMA.FTZ R202, R118, R192, R202 ;  /* 0x000000c076ca7223 */ /* 0x000fe200000100ca */
[C---:B------:R-:W-:Y:S01]  /*2020*/  FADD.FTZ R188, R119.reuse, R188 ;  /* 0x000000bc77bc7221 */ /* 0x040fe20000010000 */
[----:B------:R-:W-:Y:S01]  /*2030*/  FFMA.FTZ R203, R119, R195, R203 ;  /* 0x000000c377cb7223 */ /* 0x000fe200000100cb */
[C---:B------:R-:W-:Y:S01]  /*2040*/  FADD.FTZ R19, R80.reuse, R19 ;  /* 0x0000001350137221 */ /* 0x040fe20000010000 */
[-C--:B------:R-:W-:Y:S01]  /*2050*/  FFMA.FTZ R35, R80, R102.reuse, R35 ;  /* 0x0000006650237223 */ /* 0x080fe20000010023 */
        /* <DEDUP_REMOVED lines=15> */
[----:B------:R-:W-:Y:S01]  /*2150*/  FFMA.FTZ R4, R94, R92, R4 ;  /* 0x0000005c5e047223 */ /* 0x000fe20000010004 */
[C---:B------:R-:W-:Y:S01]  /*2160*/  FADD.FTZ R8, R95.reuse, R8 ;  /* 0x000000085f087221 */ /* 0x040fe20000010000 */
[----:B------:R-:W-:Y:S01]  /*2170*/  FFMA.FTZ R3, R95, R93, R3 ;  /* 0x0000005d5f037223 */ /* 0x000fe20000010003 */
[----:B0-----:R-:W-:Y:S01]  /*2180*/  LOP3.LUT P2, RZ, R117, 0x1f, RZ, 0xc0, !PT ;  /* 0x0000001f75ff7812 */ /* 0x001fe2000784c0ff */
[----:B------:R-:W-:Y:S01]  /*2190*/  FFMA.FTZ R78, R93, R99, R78 ;  /* 0x000000635d4e7223 */ /* 0x000fe2000001004e */
[----:B------:R-:W-:Y:S01]  /*21a0*/  P2R R116, PR, RZ, 0x10 ;  /* 0x00000010ff747803 */ /* 0x000fe20000000000 */
[----:B------:R-:W-:Y:S01]  /*21b0*/  FADD.FTZ R76, R76, R99 ;  /* 0x000000634c4c7221 */ /* 0x000fe20000010000 */
        /* <DEDUP_REMOVED lines=19> */
.L_x_2522:
[----:B01----:R-:W-:Y:S01]  /*22f0*/  FADD.FTZ R76, R76, R79 ;  /* 0x0000004f4c4c7221 */ /* 0x003fe20000010000 */
[----:B--2---:R-:W-:Y:S01]  /*2300*/  FADD.FTZ R77, R77, R78 ;  /* 0x0000004e4d4d7221 */ /* 0x004fe20000010000 */
[----:B------:R-:W-:Y:S06]  /*2310*/  @P2 BRA `(.L_x_2504) ;  /* 0x0000000000242947 */ /* 0x000fec0003800000 */
        /* <DEDUP_REMOVED lines=9> */
.L_x_2504:
        /* <DEDUP_REMOVED lines=8> */
[----:B------:R-:W-:Y:S02]  /*2430*/  @!P1 IADD3 R76, R76, 0x4, RZ ;  /* 0x000000044c4c9810 */ /* 0x000fe40007ffe0ff */
[----:B------:R-:W-:-:S04]  /*2440*/  ISETP.NE.U32.AND P4, PT, RZ, UR14, PT ;  /* 0x0000000eff007c0c */ /* 0x000fc8000bf85070 */
[----:B------:R-:W-:Y:S01]  /*2450*/  ISETP.NE.AND.EX P6, PT, RZ, UR15, PT, P4 ;  /* 0x0000000fff007c0c */ /* 0x000fe2000bfc5340 */
        /* <DEDUP_REMOVED lines=11> */
[----:B------:R-:W-:Y:S01]  /*2510*/  FADD.FTZ R76, R83, R76 ;  /* 0x0000004c534c7221 */ /* 0x000fe20000010000 */
[----:B------:R-:W0:Y:S02]  /*2520*/  @P2 LDC.64 R84, c[0x0][0x300] ;  /* 0x0000c000ff542b82 */ /* 0x000e240000000a00 */
[----:B------:R-:W-:Y:S01]  /*2530*/  FMUL.FTZ R82, R82, UR12 ;  /* 0x0000000c52527c20 */ /* 0x000fe20008410000 */
[----:B------:R-:W-:-:S04]  /*2540*/  FMUL.FTZ R118, R76, UR12 ;  /* 0x0000000c4c767c20 */ /* 0x000fc80008410000 */
[----:B------:R-:W-:Y:S02]  /*2550*/  FSEL R117, R82, RZ, !P3 ;  /* 0x000000ff52757208 */ /* 0x000fe40005800000 */
[----:B------:R-:W-:-:S03]  /*2560*/  ISETP.NE.U32.AND P3, PT, RZ, UR18, PT ;  /* 0x00000012ff007c0c */ /* 0x000fc6000bf65070 */
[-CC-:B------:R-:W-:Y:S01]  /*2570*/  FFMA.FTZ R78, R168, R118.reuse, R117.reuse ;  /* 0x00000076a84e7223 */ /* 0x180fe20000010075 */
[----:B------:R-:W-:Y:S01]  /*2580*/  ISETP.NE.AND.EX P3, PT, RZ, UR19, PT, P3 ;  /* 0x00000013ff007c0c */ /* 0x000fe2000bf65330 */
[-CC-:B------:R-:W-:Y:S01]  /*2590*/  FFMA.FTZ R76, R162, R118.reuse, R117.reuse ;  /* 0x00000076a24c7223 */ /* 0x180fe20000010075 */
[-CC-:B------:R-:W-:Y:S01]  /*25a0*/  FFMA.FTZ R80, R170, R118.reuse, R117.reuse ;  /* 0x00000076aa507223 */ /* 0x180fe20000010075 */
[----:B------:R-:W-:Y:S01]  /*25b0*/  FADD.FTZ R78, R169, -R78 ;  /* 0x8000004ea94e7221 */ /* 0x000fe20000010000 */
[-C--:B------:R-:W-:Y:S01]  /*25c0*/  FFMA.FTZ R173, R173, R118.reuse, R117 ;  /* 0x00000076adad7223 */ /* 0x080fe20000010075 */
[----:B------:R-:W1:Y:S01]  /*25d0*/  LDC.64 R168, c[0x0][0x2f8] ;  /* 0x0000be00ffa87b82 */ /* 0x000e620000000a00 */
[----:B------:R-:W-:Y:S01]  /*25e0*/  FADD.FTZ R76, R167, -R76 ;  /* 0x8000004ca74c7221 */ /* 0x000fe20000010000 */
[----:B------:R-:W-:Y:S01]  /*25f0*/  FADD.FTZ R80, R171, -R80 ;  /* 0x80000050ab507221 */ /* 0x000fe20000010000 */
[----:B------:R-:W-:Y:S01]  /*2600*/  FADD.FTZ R174, R174, -R173 ;  /* 0x800000adaeae7221 */ /* 0x000fe20000010000 */
[--C-:B------:R-:W-:Y:S01]  /*2610*/  FFMA.FTZ R119, R183, R118, R117.reuse ;  /* 0x00000076b7777223 */ /* 0x100fe20000010075 */
[----:B------:R-:W-:Y:S01]  /*2620*/  FMUL.FTZ R77, R161, R78 ;  /* 0x0000004ea14d7220 */ /* 0x000fe20000410000 */
[-CC-:B------:R-:W-:Y:S01]  /*2630*/  FFMA.FTZ R175, R175, R118.reuse, R117.reuse ;  /* 0x00000076afaf7223 */ /* 0x180fe20000010075 */
[-CC-:B------:R-:W-:Y:S01]  /*2640*/  FFMA.FTZ R177, R177, R118.reuse, R117.reuse ;  /* 0x00000076b1b17223 */ /* 0x180fe20000010075 */
[-CC-:B------:R-:W-:Y:S01]  /*2650*/  FFMA.FTZ R179, R179, R118.reuse, R117.reuse ;  /* 0x00000076b3b37223 */ /* 0x180fe20000010075 */
[-CC-:B------:R-:W-:Y:S01]  /*2660*/  FFMA.FTZ R181, R181, R118.reuse, R117.reuse ;  /* 0x00000076b5b57223 */ /* 0x180fe20000010075 */
[----:B------:R-:W-:Y:S01]  /*2670*/  FFMA.FTZ R184, R184, R118, R117 ;  /* 0x00000076b8b87223 */ /* 0x000fe20000010075 */
[C---:B------:R-:W-:Y:S01]  /*2680*/  FMUL.FTZ R76, R161.reuse, R76 ;  /* 0x0000004ca14c7220 */ /* 0x040fe20000410000 */
[C---:B------:R-:W-:Y:S01]  /*2690*/  FMUL.FTZ R78, R161.reuse, R80 ;  /* 0x00000050a14e7220 */ /* 0x040fe20000410000 */
[----:B------:R-:W-:Y:S01]  /*26a0*/  FMUL.FTZ R79, R161, R174 ;  /* 0x000000aea14f7220 */ /* 0x000fe20000410000 */
[----:B------:R-:W-:Y:S01]  /*26b0*/  FADD.FTZ R119, R108, -R119 ;  /* 0x800000776c777221 */ /* 0x000fe20000010000 */
[----:B------:R-:W-:Y:S01]  /*26c0*/  FADD.FTZ R176, R176, -R175 ;  /* 0x800000afb0b07221 */ /* 0x000fe20000010000 */
[----:B------:R-:W-:Y:S01]  /*26d0*/  FADD.FTZ R178, R178, -R177 ;  /* 0x800000b1b2b27221 */ /* 0x000fe20000010000 */
[----:B------:R-:W-:Y:S01]  /*26e0*/  FADD.FTZ R180, R180, -R179 ;  /* 0x800000b3b4b47221 */ /* 0x000fe20000010000 */
[----:B------:R-:W-:Y:S01]  /*26f0*/  FADD.FTZ R182, R182, -R181 ;  /* 0x800000b5b6b67221 */ /* 0x000fe20000010000 */
[----:B------:R-:W-:Y:S01]  /*2700*/  FADD.FTZ R185, R185, -R184 ;  /* 0x800000b8b9b97221 */ /* 0x000fe20000010000 */
[----:B------:R-:W-:Y:S01]  /*2710*/  P2R R108, PR, RZ, 0x40 ;  /* 0x00000040ff6c7803 */ /* 0x000fe20000000000 */
[----:B-----5:R-:W-:Y:S01]  /*2720*/  @P3 FADD.FTZ R76, R44, R76 ;  /* 0x0000004c2c4c3221 */ /* 0x020fe20000010000 */
[----:B------:R-:W-:Y:S01]  /*2730*/  @P3 FADD.FTZ R77, R45, R77 ;  /* 0x0000004d2d4d3221 */ /* 0x000fe20000010000 */
[----:B------:R-:W-:Y:S01]  /*2740*/  @P3 FADD.FTZ R78, R46, R78 ;  /* 0x0000004e2e4e3221 */ /* 0x000fe20000010000 */
[----:B-1----:R-:W-:-:S04]  /*2750*/  IMAD.WIDE.U32 R86, R166, 0x10, R168 ;  /* 0x00000010a6567825 */ /* 0x002fc800078e00a8 */
[----:B------:R-:W-:Y:S01]  /*2760*/  @P3 FADD.FTZ R79, R47, R79 ;  /* 0x0000004f2f4f3221 */ /* 0x000fe20000010000 */
[----:B0-----:R-:W-:Y:S06]  /*2770*/  @!P6 BRA `(.L_x_2505) ;  /* 0x000000000024e947 */ /* 0x001fec0003800000 */
[----:B------:R-:W0:Y:S01]  /*2780*/  LDC.64 R90, c[0x0][0x308] ;  /* 0x0000c200ff5a7b82 */ /* 0x000e220000000a00 */
[----:B------:R-:W-:-:S04]  /*2790*/  ISETP.NE.U32.AND P4, PT, RZ, UR14, PT ;  /* 0x0000000eff007c0c */ /* 0x000fc8000bf85070 */
[----:B------:R-:W-:-:S04]  /*27a0*/  ISETP.NE.AND.EX P4, PT, RZ, UR15, PT, P4 ;  /* 0x0000000fff007c0c */ /* 0x000fc8000bf85340 */
[----:B------:R-:W-:Y:S02]  /*27b0*/  SEL R83, R79, R71, P4 ;  /* 0x000000474f537207 */ /* 0x000fe40002000000 */
[----:B------:R-:W-:Y:S02]  /*27c0*/  SEL R82, R78, R70, P4 ;  /* 0x000000464e527207 */ /* 0x000fe40002000000 */
[----:B------:R-:W-:Y:S02]  /*27d0*/  SEL R81, R77, R69, P4 ;  /* 0x000000454d517207 */ /* 0x000fe40002000000 */
[----:B------:R-:W-:Y:S01]  /*27e0*/  SEL R80, R76, R68, P4 ;  /* 0x000000444c507207 */ /* 0x000fe20002000000 */
[----:B0-----:R-:W-:-:S05]  /*27f0*/  IMAD.WIDE.U32 R90, R166, 0x10, R90 ;  /* 0x00000010a65a7825 */ /* 0x001fca00078e005a */
[----:B------:R0:W-:Y:S02]  /*2800*/  STG.E.128 desc[UR6][R90.64], R80 ;  /* 0x000000505a007986 */ /* 0x0001e4000c101d06 */
.L_x_2505:
[----:B------:R1:W-:Y:S01]  /*2810*/  STG.E.128 desc[UR6][R86.64], R76 ;  /* 0x0000004c56007986 */ /* 0x0003e2000c101d06 */
[----:B------:R-:W-:Y:S05]  /*2820*/  @!P2 BRA `(.L_x_2506) ;  /* 0x000000000024a947 */ /* 0x000fea0003800000 */
[----:B0-----:R-:W0:Y:S01]  /*2830*/  LDC.64 R80, c[0x0][0x300] ;  /* 0x0000c000ff507b82 */ /* 0x001e220000000a00 */
[----:B------:R-:W-:-:S04]  /*2840*/  ISETP.NE.U32.AND P4, PT, RZ, UR16, PT ;  /* 0x00000010ff007c0c */ /* 0x000fc8000bf85070 */
[----:B------:R-:W-:-:S04]  /*2850*/  ISETP.NE.AND.EX P4, PT, RZ, UR17, PT, P4 ;  /* 0x00000011ff007c0c */ /* 0x000fc8000bf85340 */
[----:B-1----:R-:W-:Y:S02]  /*2860*/  SEL R79, R79, R75, P4 ;  /* 0x0000004b4f4f7207 */ /* 0x002fe40002000000 */
[----:B------:R-:W-:Y:S02]  /*2870*/  SEL R78, R78, R74, P4 ;  /* 0x0000004a4e4e7207 */ /* 0x000fe40002000000 */
[----:B------:R-:W-:Y:S02]  /*2880*/  SEL R77, R77, R73, P4 ;  /* 0x000000494d4d7207 */ /* 0x000fe40002000000 */
[----:B------:R-:W-:Y:S01]  /*2890*/  SEL R76, R76, R72, P4 ;  /* 0x000000484c4c7207 */ /* 0x000fe20002000000 */
[----:B0-----:R-:W-:-:S05]  /*28a0*/  IMAD.WIDE.U32 R166, R166, 0x10, R80 ;  /* 0x00000010a6a67825 */ /* 0x001fca00078e0050 */
[----:B------:R2:W-:Y:S02]  /*28b0*/  STG.E.128 desc[UR6][R166.64], R76 ;  /* 0x0000004ca6007986 */ /* 0x0005e4000c101d06 */
.L_x_2506:
[-CC-:B-12---:R-:W-:Y:S01]  /*28c0*/  FFMA.FTZ R77, R104, R118.reuse, R117.reuse ;  /* 0x00000076684d7223 */ /* 0x186fe20000010075 */
[-CC-:B------:R-:W-:Y:S01]  /*28d0*/  FFMA.FTZ R76, R105, R118.reuse, R117.reuse ;  /* 0x00000076694c7223 */ /* 0x180fe20000010075 */
[----:B------:R-:W-:Y:S01]  /*28e0*/  FFMA.FTZ R79, R106, R118, R117 ;  /* 0x000000766a4f7223 */ /* 0x000fe20000010075 */
[----:B------:R-:W-:Y:S01]  /*28f0*/  ISETP.NE.U32.AND P4, PT, RZ, UR14, PT ;  /* 0x0000000eff007c0c */ /* 0x000fe2000bf85070 */
[----:B------:R-:W-:Y:S01]  /*2900*/  FADD.FTZ R110, R110, -R77 ;  /* 0x8000004d6e6e7221 */ /* 0x000fe20000010000 */
[----:B------:R-:W-:Y:S01]  /*2910*/  FADD.FTZ R111, R111, -R76 ;  /* 0x8000004c6f6f7221 */ /* 0x000fe20000010000 */
[----:B------:R-:W-:Y:S01]  /*2920*/  FADD.FTZ R120, R120, -R79 ;  /* 0x8000004f78787221 */ /* 0x000fe20000010000 */
        /* <DEDUP_REMOVED lines=9> */
[----:B------:R-:W-:Y:S08]  /*29c0*/  @!P6 BRA `(.L_x_2507) ;  /* 0x00000000001ce947 */ /* 0x000ff00003800000 */
[----:B------:R-:W1:Y:S01]  /*29d0*/  LDC.64 R86, c[0x0][0x308] ;  /* 0x0000c200ff567b82 */ /* 0x000e620000000a00 */
[----:B0-----:R-:W-:Y:S02]  /*29e0*/  SEL R83, R79, R71, P4 ;  /* 0x000000474f537207 */ /* 0x001fe40002000000 */
[----:B------:R-:W-:Y:S02]  /*29f0*/  SEL R82, R78, R70, P4 ;  /* 0x000000464e527207 */ /* 0x000fe40002000000 */
[----:B------:R-:W-:Y:S02]  /*2a00*/  SEL R81, R77, R69, P4 ;  /* 0x000000454d517207 */ /* 0x000fe40002000000 */
[----:B------:R-:W-:Y:S01]  /*2a10*/  SEL R80, R76, R68, P4 ;  /* 0x000000444c507207 */ /* 0x000fe20002000000 */
[----:B-1----:R-:W-:-:S05]  /*2a20*/  IMAD.WIDE.U32 R86, R165, 0x10, R86 ;  /* 0x00000010a5567825 */ /* 0x002fca00078e0056 */
[----:B------:R1:W-:Y:S02]  /*2a30*/  STG.E.128 desc[UR6][R86.64], R80 ;  /* 0x0000005056007986 */ /* 0x0003e4000c101d06 */
.L_x_2507:
[----:B0-----:R-:W0:Y:S01]  /*2a40*/  @P2 LDC.64 R90, c[0x0][0x300] ;  /* 0x0000c000ff5a2b82 */ /* 0x001e220000000a00 */
[----:B------:R-:W-:Y:S01]  /*2a50*/  ISETP.NE.U32.AND P5, PT, RZ, UR16, PT ;  /* 0x00000010ff007c0c */ /* 0x000fe2000bfa5070 */
[----:B-1----:R-:W-:-:S04]  /*2a60*/  IMAD.WIDE.U32 R86, R165, 0x10, R168 ;  /* 0x00000010a5567825 */ /* 0x002fc800078e00a8 */
[-CC-:B------:R-:W-:Y:S01]  /*2a70*/  FFMA.FTZ R190, R190, R118.reuse, R117.reuse ;  /* 0x00000076bebe7223 */ /* 0x180fe20000010075 */
[-C--:B------:R-:W-:Y:S01]  /*2a80*/  FFMA.FTZ R105, R192, R118.reuse, R117 ;  /* 0x00000076c0697223 */ /* 0x080fe20000010075 */
[----:B------:R-:W-:Y:S01]  /*2a90*/  ISETP.NE.AND.EX P5, PT, RZ, UR17, PT, P5 ;  /* 0x00000011ff007c0c */ /* 0x000fe2000bfa5350 */
[----:B------:R-:W-:Y:S01]  /*2aa0*/  @P2 IMAD.WIDE.U32 R84, R165, 0x10, R84 ;  /* 0x00000010a5542825 */ /* 0x000fe200078e0054 */
[----:B------:R1:W-:Y:S01]  /*2ab0*/  STG.E.128 desc[UR6][R86.64], R76 ;  /* 0x0000004c56007986 */ /* 0x0003e2000c101d06 */
[----:B------:R-:W2:Y:S01]  /*2ac0*/  @P2 LDC.64 R94, c[0x0][0x300] ;  /* 0x0000c000ff5e2b82 */ /* 0x000ea20000000a00 */
[----:B------:R-:W-:Y:S01]  /*2ad0*/  SEL R83, R79, R75, P5 ;  /* 0x0000004b4f537207 */ /* 0x000fe20002800000 */
[----:B------:R-:W-:Y:S01]  /*2ae0*/  FFMA.FTZ R104, R195, R118, R117 ;  /* 0x00000076c3687223 */ /* 0x000fe20000010075 */
[----:B------:R-:W-:Y:S01]  /*2af0*/  SEL R82, R78, R74, P5 ;  /* 0x0000004a4e527207 */ /* 0x000fe20002800000 */
[----:B------:R-:W-:Y:S01]  /*2b00*/  FADD.FTZ R121, R121, -R190 ;  /* 0x800000be79797221 */ /* 0x000fe20000010000 */
[----:B------:R-:W-:Y:S01]  /*2b10*/  SEL R81, R77, R73, P5 ;  /* 0x000000494d517207 */ /* 0x000fe20002800000 */
[----:B------:R-:W-:Y:S01]  /*2b20*/  FADD.FTZ R122, R122, -R105 ;  /* 0x800000697a7a7221 */ /* 0x000fe20000010000 */
[----:B------:R-:W-:Y:S01]  /*2b30*/  SEL R80, R76, R72, P5 ;  /* 0x000000484c507207 */ /* 0x000fe20002800000 */
[----:B------:R-:W-:-:S04]  /*2b40*/  FADD.FTZ R123, R123, -R104 ;  /* 0x800000687b7b7221 */ /* 0x000fc80000010000 */
[----:B------:R3:W-:Y:S01]  /*2b50*/  @P2 STG.E.128 desc[UR6][R84.64], R80 ;  /* 0x0000005054002986 */ /* 0x0007e2000c101d06 */
[C---:B-1----:R-:W-:Y:S01]  /*2b60*/  FMUL.FTZ R86, R161.reuse, R110 ;  /* 0x0000006ea1567220 */ /* 0x042fe20000410000 */
[----:B------:R-:W-:-:S03]  /*2b70*/  FMUL.FTZ R87, R161, R111 ;  /* 0x0000006fa1577220 */ /* 0x000fc60000410000 */
[----:B------:R-:W-:Y:S01]  /*2b80*/  @P3 FADD.FTZ R86, R54, R86 ;  /* 0x0000005636563221 */ /* 0x000fe20000010000 */
[----:B------:R-:W-:Y:S01]  /*2b90*/  @P3 FADD.FTZ R87, R55, R87 ;  /* 0x0000005737573221 */ /* 0x000fe20000010000 */
[C---:B---3--:R-:W-:Y:S01]  /*2ba0*/  FMUL.FTZ R84, R161.reuse, R119 ;  /* 0x00000077a1547220 */ /* 0x048fe20000410000 */
[----:B------:R-:W-:Y:S01]  /*2bb0*/  FMUL.FTZ R85, R161, R185 ;  /* 0x000000b9a1557220 */ /* 0x000fe20000410000 */
[----:B------:R-:W-:-:S04]  /*2bc0*/  IMAD.WIDE.U32 R80, R164, 0x10, R168 ;  /* 0x00000010a4507825 */ /* 0x000fc800078e00a8 */
[----:B------:R-:W-:Y:S01]  /*2bd0*/  @P3 FADD.FTZ R84, R52, R84 ;  /* 0x0000005434543221 */ /* 0x000fe20000010000 */
[----:B------:R-:W-:Y:S01]  /*2be0*/  @P3 FADD.FTZ R85, R53, R85 ;  /* 0x0000005535553221 */ /* 0x000fe20000010000 */
[----:B0-----:R-:W-:Y:S06]  /*2bf0*/  @!P6 BRA `(.L_x_2508) ;  /* 0x00000000001ce947 */ /* 0x001fec0003800000 */
[----:B------:R-:W0:Y:S01]  /*2c00*/  LDC.64 R82, c[0x0][0x308] ;  /* 0x0000c200ff527b82 */ /* 0x000e220000000a00 */
[----:B------:R-:W-:Y:S02]  /*2c10*/  SEL R79, R87, R71, P4 ;  /* 0x00000047574f7207 */ /* 0x000fe40002000000 */
[----:B------:R-:W-:Y:S02]  /*2c20*/  SEL R78, R86, R70, P4 ;  /* 0x00000046564e7207 */ /* 0x000fe40002000000 */
[----:B------:R-:W-:Y:S02]  /*2c30*/  SEL R77, R85, R69, P4 ;  /* 0x00000045554d7207 */ /* 0x000fe40002000000 */
[----:B------:R-:W-:Y:S01]  /*2c40*/  SEL R76, R84, R68, P4 ;  /* 0x00000044544c7207 */ /* 0x000fe20002000000 */
[----:B0-----:R-:W-:-:S05]  /*2c50*/  IMAD.WIDE.U32 R82, R164, 0x10, R82 ;  /* 0x00000010a4527825 */ /* 0x001fca00078e0052 */
[----:B------:R0:W-:Y:S02]  /*2c60*/  STG.E.128 desc[UR6][R82.64], R76 ;  /* 0x0000004c52007986 */ /* 0x0001e4000c101d06 */
.L_x_2508:
[----:B------:R1:W-:Y:S01]  /*2c70*/  STG.E.128 desc[UR6][R80.64], R84 ;  /* 0x0000005450007986 */ /* 0x0003e2000c101d06 */
[----:B------:R-:W-:-:S04]  /*2c80*/  @P2 IMAD.WIDE.U32 R164, R164, 0x10, R90 ;  /* 0x00000010a4a42825 */ /* 0x000fc800078e005a */
[C---:B0-----:R-:W-:Y:S01]  /*2c90*/  FMUL.FTZ R76, R161.reuse, R120 ;  /* 0x00000078a14c7220 */ /* 0x041fe20000410000 */
[C---:B------:R-:W-:Y:S01]  /*2ca0*/  FMUL.FTZ R77, R161.reuse, R121 ;  /* 0x00000079a14d7220 */ /* 0x040fe20000410000 */
[C---:B------:R-:W-:Y:S01]  /*2cb0*/  FMUL.FTZ R78, R161.reuse, R122 ;  /* 0x0000007aa14e7220 */ /* 0x040fe20000410000 */
[----:B------:R-:W-:Y:S01]  /*2cc0*/  FMUL.FTZ R79, R161, R123 ;  /* 0x0000007ba14f7220 */ /* 0x000fe20000410000 */
[----:B------:R-:W-:Y:S01]  /*2cd0*/  @P3 FADD.FTZ R76, R56, R76 ;  /* 0x0000004c384c3221 */ /* 0x000fe20000010000 */
[----:B------:R-:W-:Y:S01]  /*2ce0*/  @P3 FADD.FTZ R77, R57, R77 ;  /* 0x0000004d394d3221 */ /* 0x000fe20000010000 */
[----:B------:R-:W-:Y:S01]  /*2cf0*/  @P3 FADD.FTZ R78, R58, R78 ;  /* 0x0000004e3a4e3221 */ /* 0x000fe20000010000 */
[----:B------:R-:W-:Y:S01]  /*2d00*/  @P3 FADD.FTZ R79, R59, R79 ;  /* 0x0000004f3b4f3221 */ /* 0x000fe20000010000 */
[----:B------:R-:W-:-:S03]  /*2d10*/  IMAD.WIDE.U32 R90, R163, 0x10, R168 ;  /* 0x00000010a35a7825 */ /* 0x000fc600078e00a8 */
[----:B------:R-:W-:Y:S01]  /*2d20*/  SEL R82, R78, R74, P5 ;  /* 0x0000004a4e527207 */ /* 0x000fe20002800000 */
[----:B--2---:R-:W-:Y:S01]  /*2d30*/  @P2 IMAD.WIDE.U32 R94, R163, 0x10, R94 ;  /* 0x00000010a35e2825 */ /* 0x004fe200078e005e */
[----:B------:R-:W-:Y:S02]  /*2d40*/  SEL R83, R79, R75, P5 ;  /* 0x0000004b4f537207 */ /* 0x000fe40002800000 */
[----:B-1----:R-:W-:Y:S02]  /*2d50*/  SEL R84, R84, R72, P5 ;  /* 0x0000004854547207 */ /* 0x002fe40002800000 */
[----:B------:R-:W-:Y:S02]  /*2d60*/  SEL R85, R85, R73, P5 ;  /* 0x0000004955557207 */ /* 0x000fe40002800000 */
[----:B------:R-:W-:Y:S02]  /*2d70*/  SEL R86, R86, R74, P5 ;  /* 0x0000004a56567207 */ /* 0x000fe40002800000 */
[----:B------:R-:W-:-:S02]  /*2d80*/  SEL R87, R87, R75, P5 ;  /* 0x0000004b57577207 */ /* 0x000fc40002800000 */
[----:B------:R-:W-:Y:S02]  /*2d90*/  SEL R81, R77, R73, P5 ;  /* 0x000000494d517207 */ /* 0x000fe40002800000 */
[----:B------:R-:W-:Y:S01]  /*2da0*/  SEL R80, R76, R72, P5 ;  /* 0x000000484c507207 */ /* 0x000fe20002800000 */
[----:B------:R0:W-:Y:S01]  /*2db0*/  @P2 STG.E.128 desc[UR6][R164.64], R84 ;  /* 0x00000054a4002986 */ /* 0x0001e2000c101d06 */
[----:B------:R-:W-:Y:S05]  /*2dc0*/  @!P6 BRA `(.L_x_2509) ;  /* 0x00000000001ce947 */ /* 0x000fea0003800000 */
[----:B------:R-:W1:Y:S01]  /*2dd0*/  LDC.64 R104, c[0x0][0x308] ;  /* 0x0000c200ff687b82 */ /* 0x000e620000000a00 */
[----:B0-----:R-:W-:Y:S02]  /*2de0*/  SEL R87, R79, R71, P4 ;  /* 0x000000474f577207 */ /* 0x001fe40002000000 */
[----:B------:R-:W-:Y:S02]  /*2df0*/  SEL R86, R78, R70, P4 ;  /* 0x000000464e567207 */ /* 0x000fe40002000000 */
[----:B------:R-:W-:Y:S02]  /*2e00*/  SEL R85, R77, R69, P4 ;  /* 0x000000454d557207 */ /* 0x000fe40002000000 */
[----:B------:R-:W-:Y:S01]  /*2e10*/  SEL R84, R76, R68, P4 ;  /* 0x000000444c547207 */ /* 0x000fe20002000000 */
[----:B-1----:R-:W-:-:S05]  /*2e20*/  IMAD.WIDE.U32 R104, R163, 0x10, R104 ;  /* 0x00000010a3687825 */ /* 0x002fca00078e0068 */
[----:B------:R1:W-:Y:S02]  /*2e30*/  STG.E.128 desc[UR6][R104.64], R84 ;  /* 0x0000005468007986 */ /* 0x0003e4000c101d06 */
.L_x_2509:
[----:B------:R2:W-:Y:S01]  /*2e40*/  STG.E.128 desc[UR6][R90.64], R76 ;  /* 0x0000004c5a007986 */ /* 0x0005e2000c101d06 */
[-CC-:B------:R-:W-:Y:S01]  /*2e50*/  FFMA.FTZ R102, R102, R118.reuse, R117.reuse ;  /* 0x0000007666667223 */ /* 0x180fe20000010075 */
[-CC-:B01----:R-:W-:Y:S01]  /*2e60*/  FFMA.FTZ R84, R107, R118.reuse, R117.reuse ;  /* 0x000000766b547223 */ /* 0x183fe20000010075 */
[-CC-:B------:R-:W-:Y:S01]  /*2e70*/  FFMA.FTZ R112, R112, R118.reuse, R117.reuse ;  /* 0x0000007670707223 */ /* 0x180fe20000010075 */
[----:B------:R0:W-:Y:S01]  /*2e80*/  @P2 STG.E.128 desc[UR6][R94.64], R80 ;  /* 0x000000505e002986 */ /* 0x0001e2000c101d06 */
[----:B------:R-:W-:Y:S01]  /*2e90*/  FFMA.FTZ R114, R114, R118, R117 ;  /* 0x0000007672727223 */ /* 0x000fe20000010075 */
[----:B------:R-:W-:Y:S01]  /*2ea0*/  FADD.FTZ R102, R103, -R102 ;  /* 0x8000006667667221 */ /* 0x000fe20000010000 */
[----:B------:R-:W-:Y:S01]  /*2eb0*/  FADD.FTZ R84, R109, -R84 ;  /* 0x800000546d547221 */ /* 0x000fe20000010000 */
[----:B------:R-:W-:Y:S01]  /*2ec0*/  FADD.FTZ R112, R113, -R112 ;  /* 0x8000007071707221 */ /* 0x000fe20000010000 */
[----:B------:R-:W-:Y:S01]  /*2ed0*/  FADD.FTZ R114, R115, -R114 ;  /* 0x8000007273727221 */ /* 0x000fe20000010000 */
[C---:B--2---:R-:W-:Y:S01]  /*2ee0*/  FMUL.FTZ R76, R161.reuse, R102 ;  /* 0x00000066a14c7220 */ /* 0x044fe20000410000 */
[C---:B------:R-:W-:Y:S01]  /*2ef0*/  FMUL.FTZ R77, R161.reuse, R84 ;  /* 0x00000054a14d7220 */ /* 0x040fe20000410000 */
[C---:B------:R-:W-:Y:S01]  /*2f00*/  FMUL.FTZ R78, R161.reuse, R112 ;  /* 0x00000070a14e7220 */ /* 0x040fe20000410000 */
[----:B------:R-:W-:Y:S01]  /*2f10*/  FMUL.FTZ R79, R161, R114 ;  /* 0x00000072a14f7220 */ /* 0x000fe20000410000 */
[----:B------:R-:W-:Y:S01]  /*2f20*/  @P3 FADD.FTZ R76, R60, R76 ;  /* 0x0000004c3c4c3221 */ /* 0x000fe20000010000 */
[----:B------:R-:W-:Y:S01]  /*2f30*/  @P3 FADD.FTZ R77, R61, R77 ;  /* 0x0000004d3d4d3221 */ /* 0x000fe20000010000 */
        /* <DEDUP_REMOVED lines=10> */
.L_x_2510:
        /* <DEDUP_REMOVED lines=16> */
[----:B------:R-:W-:Y:S01]  /*30e0*/  ISETP.NE.AND P3, PT, R108, RZ, PT ;  /* 0x000000ff6c00720c */ /* 0x000fe20003f65270 */
[----:B------:R-:W0:Y:S01]  /*30f0*/  @P2 LDC.64 R84, c[0x0][0x300] ;  /* 0x0000c000ff542b82 */ /* 0x000e220000000a00 */
[----:B------:R-:W-:Y:S01]  /*3100*/  IMAD.WIDE.U32 R90, R100, 0x10, R168 ;  /* 0x00000010645a7825 */ /* 0x000fe200078e00a8 */
[----:B------:R-:W-:-:S02]  /*3110*/  SEL R87, R79, R75, P5 ;  /* 0x0000004b4f577207 */ /* 0x000fc40002800000 */
[----:B------:R-:W-:Y:S01]  /*3120*/  SEL R86, R78, R74, P5 ;  /* 0x0000004a4e567207 */ /* 0x000fe20002800000 */
[----:B------:R-:W-:Y:S01]  /*3130*/  IMAD.WIDE.U32 R92, R101, 0x10, R168 ;  /* 0x00000010655c7825 */ /* 0x000fe200078e00a8 */
[----:B------:R-:W-:Y:S01]  /*3140*/  SEL R68, R80, R68, P4 ;  /* 0x0000004450447207 */ /* 0x000fe20002000000 */
[----:B------:R1:W-:Y:S01]  /*3150*/  STG.E.128 desc[UR6][R90.64], R76 ;  /* 0x0000004c5a007986 */ /* 0x0003e2000c101d06 */
[----:B------:R-:W2:Y:S01]  /*3160*/  @P2 LDC.64 R88, c[0x0][0x300] ;  /* 0x0000c000ff582b82 */ /* 0x000ea20000000a00 */
[----:B------:R-:W-:Y:S02]  /*3170*/  SEL R69, R81, R69, P4 ;  /* 0x0000004551457207 */ /* 0x000fe40002000000 */
[C---:B------:R-:W-:Y:S02]  /*3180*/  SEL R70, R82.reuse, R70, P4 ;  /* 0x0000004652467207 */ /* 0x040fe40002000000 */
[C---:B------:R-:W-:Y:S02]  /*3190*/  SEL R71, R83.reuse, R71, P4 ;  /* 0x0000004753477207 */ /* 0x040fe40002000000 */
[----:B------:R-:W-:Y:S01]  /*31a0*/  SEL R74, R82, R74, P5 ;  /* 0x0000004a524a7207 */ /* 0x000fe20002800000 */
[----:B------:R-:W3:Y:S01]  /*31b0*/  @P3 LDC.64 R94, c[0x0][0x308] ;  /* 0x0000c200ff5e3b82 */ /* 0x000ee20000000a00 */
[----:B------:R-:W-:-:S02]  /*31c0*/  SEL R75, R83, R75, P5 ;  /* 0x0000004b534b7207 */ /* 0x000fc40002800000 */
[----:B------:R-:W-:Y:S02]  /*31d0*/  ISETP.NE.AND P6, PT, R116, RZ, PT ;  /* 0x000000ff7400720c */ /* 0x000fe40003fc5270 */
[----:B------:R-:W-:Y:S01]  /*31e0*/  SEL R162, RZ, 0x1, P1 ;  /* 0x00000001ffa27807 */ /* 0x000fe20000800000 */
[----:B0-----:R-:W-:Y:S01]  /*31f0*/  @P2 IMAD.WIDE.U32 R96, R101, 0x10, R84 ;  /* 0x0000001065602825 */ /* 0x001fe200078e0054 */
[-C--:B------:R-:W-:Y:S02]  /*3200*/  SEL R85, R77, R73.reuse, P5 ;  /* 0x000000494d557207 */ /* 0x080fe40002800000 */
[-C--:B------:R-:W-:Y:S02]  /*3210*/  SEL R84, R76, R72.reuse, P5 ;  /* 0x000000484c547207 */ /* 0x080fe40002800000 */
[----:B------:R-:W-:Y:S02]  /*3220*/  SEL R72, R80, R72, P5 ;  /* 0x0000004850487207 */ /* 0x000fe40002800000 */
[----:B------:R-:W-:Y:S01]  /*3230*/  SEL R73, R81, R73, P5 ;  /* 0x0000004951497207 */ /* 0x000fe20002800000 */
[----:B--2---:R-:W-:-:S05]  /*3240*/  @P2 IMAD.WIDE.U32 R88, R100, 0x10, R88 ;  /* 0x0000001064582825 */ /* 0x004fca00078e0058 */
[----:B------:R1:W-:Y:S01]  /*3250*/  @P2 STG.E.128 desc[UR6][R88.64], R84 ;  /* 0x0000005458002986 */ /* 0x0003e2000c101d06 */
[----:B---3--:R-:W-:-:S05]  /*3260*/  @P3 IMAD.WIDE.U32 R94, R101, 0x10, R94 ;  /* 0x00000010655e3825 */ /* 0x008fca00078e005e */
[----:B------:R1:W-:Y:S04]  /*3270*/  @P3 STG.E.128 desc[UR6][R94.64], R68 ;  /* 0x000000445e003986 */ /* 0x0003e8000c101d06 */
[----:B------:R1:W-:Y:S04]  /*3280*/  STG.E.128 desc[UR6][R92.64], R80 ;  /* 0x000000505c007986 */ /* 0x0003e8000c101d06 */
[----:B------:R1:W-:Y:S01]  /*3290*/  @P2 STG.E.128 desc[UR6][R96.64], R72 ;  /* 0x0000004860002986 */ /* 0x0003e2000c101d06 */
        /* <DEDUP_REMOVED lines=91> */
.L_x_2502:
        /* <DEDUP_REMOVED lines=40> */
.L_x_2503:
[----:B------:R-:W-:Y:S01]  /*3ad0*/  HFMA2.MMA R86, -RZ, RZ, 0, 9.5367431640625e-07 ;  /* 0x00000010ff567435 */ /* 0x000fe200000001ff */
[----:B------:R-:W-:Y:S02]  /*3ae0*/  MOV R87, R76 ;  /* 0x0000004c00577202 */ /* 0x000fe40000000f00 */
[----:B------:R-:W-:Y:S02]  /*3af0*/  MOV R91, 0x1f ;  /* 0x0000001f005b7802 */ /* 0x000fe40000000f00 */
[----:B------:R-:W-:-:S07]  /*3b00*/  MOV R84, 0xffffffff ;  /* 0xffffffff00547802 */ /* 0x000fce0000000f00 */
[----:B-----5:R-:W-:Y:S05]  /*3b10*/  WARPSYNC.COLLECTIVE R84, `(.L_x_2512) ;  /* 0x0000000054087348 */ /* 0x020fea0003c00000 */
[----:B------:R0:W1:Y:S02]  /*3b20*/  SHFL.DOWN P4, R85, R87, R86, R91 ;  /* 0x0800005657557389 */ /* 0x000064000008005b */
[----:B01---5:R-:W-:Y:S01]  /*3b30*/  ENDCOLLECTIVE ;  /* 0x000000000000791b */ /* 0x023fe20003800000 */
.L_x_2512:
[----:B------:R-:W-:Y:S02]  /*3b40*/  MOV R87, R78 ;  /* 0x0000004e00577202 */ /* 0x000fe40000000f00 */
[----:B------:R-:W-:-:S07]  /*3b50*/  MOV R77, R85 ;  /* 0x00000055004d7202 */ /* 0x000fce0000000f00 */
[----:B------:R-:W-:Y:S05]  /*3b60*/  WARPSYNC.COLLECTIVE R84, `(.L_x_2513) ;  /* 0x0000000054087348 */ /* 0x000fea0003c00000 */
[----:B------:R0:W1:Y:S02]  /*3b70*/  SHFL.DOWN P4, R85, R87, R86, R91 ;  /* 0x0800005657557389 */ /* 0x000064000008005b */
[----:B01----:R-:W-:Y:S01]  /*3b80*/  ENDCOLLECTIVE ;  /* 0x000000000000791b */ /* 0x003fe20003800000 */
.L_x_2513:
[----:B------:R-:W-:Y:S01]  /*3b90*/  FADD.FTZ R77, R76, R77 ;  /* 0x0000004d4c4d7221 */ /* 0x000fe20000010000 */
[----:B------:R-:W-:-:S04]  /*3ba0*/  HFMA2.MMA R86, -RZ, RZ, 0, 4.76837158203125e-07 ;  /* 0x00000008ff567435 */ /* 0x000fc800000001ff */
[----:B------:R-:W-:Y:S02]  /*3bb0*/  MOV R87, R77 ;  /* 0x0000004d00577202 */ /* 0x000fe40000000f00 */
[----:B------:R-:W-:-:S07]  /*3bc0*/  MOV R79, R85 ;  /* 0x00000055004f7202 */ /* 0x000fce0000000f00 */
[----:B------:R-:W-:Y:S05]  /*3bd0*/  WARPSYNC.COLLECTIVE R84, `(.L_x_2514) ;  /* 0x0000000054087348 */ /* 0x000fea0003c00000 */
[----:B------:R0:W1:Y:S02]  /*3be0*/  SHFL.DOWN P4, R85, R87, R86, R91 ;  /* 0x0800005657557389 */ /* 0x000064000008005b */
[----:B01----:R-:W-:Y:S01]  /*3bf0*/  ENDCOLLECTIVE ;  /* 0x000000000000791b */ /* 0x003fe20003800000 */
.L_x_2514:
[----:B------:R-:W-:-:S05]  /*3c00*/  FADD.FTZ R79, R78, R79 ;  /* 0x0000004f4e4f7221 */ /* 0x000fca0000010000 */
[----:B------:R-:W-:Y:S02]  /*3c10*/  MOV R87, R79 ;  /* 0x0000004f00577202 */ /* 0x000fe40000000f00 */
[----:B------:R-:W-:-:S07]  /*3c20*/  MOV R80, R85 ;  /* 0x0000005500507202 */ /* 0x000fce0000000f00 */
[----:B------:R-:W-:Y:S05]  /*3c30*/  WARPSYNC.COLLECTIVE R84, `(.L_x_2515) ;  /* 0x0000000054087348 */ /* 0x000fea0003c00000 */
[----:B------:R0:W1:Y:S02]  /*3c40*/  SHFL.DOWN P4, R85, R87, R86, R91 ;  /* 0x0800005657557389 */ /* 0x000064000008005b */
[----:B01----:R-:W-:Y:S01]  /*3c50*/  ENDCOLLECTIVE ;  /* 0x000000000000791b */ /* 0x003fe20003800000 */
.L_x_2515:
[----:B------:R-:W-:Y:S01]  /*3c60*/  FADD.FTZ R80, R77, R80 ;  /* 0x000000504d507221 */ /* 0x000fe20000010000 */
[----:B------:R-:W-:-:S04]  /*3c70*/  HFMA2.MMA R86, -RZ, RZ, 0, 2.384185791015625e-07 ;  /* 0x00000004ff567435 */ /* 0x000fc800000001ff */
[----:B------:R-:W-:Y:S02]  /*3c80*/  MOV R87, R80 ;  /* 0x0000005000577202 */ /* 0x000fe40000000f00 */
[----:B------:R-:W-:-:S07]  /*3c90*/  MOV R82, R85 ;  /* 0x0000005500527202 */ /* 0x000fce0000000f00 */
[----:B------:R-:W-:Y:S05]  /*3ca0*/  WARPSYNC.COLLECTIVE R84, `(.L_x_2516) ;  /* 0x0000000054087348 */ /* 0x000fea0003c00000 */
[----:B------:R0:W1:Y:S02]  /*3cb0*/  SHFL.DOWN P4, R85, R87, R86, R91 ;  /* 0x0800005657557389 */ /* 0x000064000008005b */
[----:B01----:R-:W-:Y:S01]  /*3cc0*/  ENDCOLLECTIVE ;  /* 0x000000000000791b */ /* 0x003fe20003800000 */
.L_x_2516:
[----:B------:R-:W-:-:S05]  /*3cd0*/  FADD.FTZ R82, R79, R82 ;  /* 0x000000524f527221 */ /* 0x000fca0000010000 */
[----:B------:R-:W-:Y:S02]  /*3ce0*/  MOV R87, R82 ;  /* 0x0000005200577202 */ /* 0x000fe40000000f00 */
[----:B------:R-:W-:-:S07]  /*3cf0*/  MOV R81, R85 ;  /* 0x0000005500517202 */ /* 0x000fce0000000f00 */
[----:B------:R-:W-:Y:S05]  /*3d00*/  WARPSYNC.COLLECTIVE R84, `(.L_x_2517) ;  /* 0x0000000054087348 */ /* 0x000fea0003c00000 */
[----:B------:R0:W1:Y:S02]  /*3d10*/  SHFL.DOWN P4, R85, R87, R86, R91 ;  /* 0x0800005657557389 */ /* 0x000064000008005b */
[----:B01----:R-:W-:Y:S01]  /*3d20*/  ENDCOLLECTIVE ;  /* 0x000000000000791b */ /* 0x003fe20003800000 */
.L_x_2517:
[----:B------:R-:W-:Y:S01]  /*3d30*/  FADD.FTZ R81, R80, R81 ;  /* 0x0000005150517221 */ /* 0x000fe20000010000 */
[----:B------:R-:W-:-:S04]  /*3d40*/  HFMA2.MMA R86, -RZ, RZ, 0, 1.1920928955078125e-07 ;  /* 0x00000002ff567435 */ /* 0x000fc800000001ff */
[----:B------:R-:W-:Y:S02]  /*3d50*/  MOV R87, R81 ;  /* 0x0000005100577202 */ /* 0x000fe40000000f00 */
[----:B------:R-:W-:-:S07]  /*3d60*/  MOV R83, R85 ;  /* 0x0000005500537202 */ /* 0x000fce0000000f00 */
[----:B------:R-:W-:Y:S05]  /*3d70*/  WARPSYNC.COLLECTIVE R84, `(.L_x_2518) ;  /* 0x0000000054087348 */ /* 0x000fea0003c00000 */
[----:B------:R0:W1:Y:S02]  /*3d80*/  SHFL.DOWN P4, R85, R87, R86, R91 ;  /* 0x0800005657557389 */ /* 0x000064000008005b */
[----:B01----:R-:W-:Y:S01]  /*3d90*/  ENDCOLLECTIVE ;  /* 0x000000000000791b */ /* 0x003fe20003800000 */
.L_x_2518:
[----:B------:R-:W-:-:S05]  /*3da0*/  FADD.FTZ R83, R82, R83 ;  /* 0x0000005352537221 */ /* 0x000fca0000010000 */
[----:B------:R-:W-:Y:S02]  /*3db0*/  MOV R87, R83 ;  /* 0x0000005300577202 */ /* 0x000fe40000000f00 */
[----:B------:R-:W-:-:S07]  /*3dc0*/  MOV R76, R85 ;  /* 0x00000055004c7202 */ /* 0x000fce0000000f00 */
[----:B------:R-:W-:Y:S05]  /*3dd0*/  WARPSYNC.COLLECTIVE R84, `(.L_x_2519) ;  /* 0x0000000054087348 */ /* 0x000fea0003c00000 */
[----:B------:R0:W1:Y:S02]  /*3de0*/  SHFL.DOWN P4, R85, R87, R86, R91 ;  /* 0x0800005657557389 */ /* 0x000064000008005b */
[----:B01----:R-:W-:Y:S01]  /*3df0*/  ENDCOLLECTIVE ;  /* 0x000000000000791b */ /* 0x003fe20003800000 */
.L_x_2519:
[----:B------:R-:W-:Y:S01]  /*3e00*/  FADD.FTZ R76, R81, R76 ;  /* 0x0000004c514c7221 */ /* 0x000fe20000010000 */
[----:B------:R-:W-:-:S04]  /*3e10*/  HFMA2.MMA R86, -RZ, RZ, 0, 5.9604644775390625e-08 ;  /* 0x00000001ff567435 */ /* 0x000fc800000001ff */
[----:B------:R-:W-:Y:S02]  /*3e20*/  MOV R87, R76 ;  /* 0x0000004c00577202 */ /* 0x000fe40000000f00 */
[----:B------:R-:W-:-:S07]  /*3e30*/  MOV R78, R85 ;  /* 0x00000055004e7202 */ /* 0x000fce0000000f00 */
[----:B------:R-:W-:Y:S05]  /*3e40*/  WARPSYNC.COLLECTIVE R84, `(.L_x_2520) ;  /* 0x0000000054087348 */ /* 0x000fea0003c00000 */
[----:B------:R0:W1:Y:S02]  /*3e50*/  SHFL.DOWN P4, R85, R87, R86, R91 ;  /* 0x0800005657557389 */ /* 0x000064000008005b */
[----:B01----:R-:W-:Y:S01]  /*3e60*/  ENDCOLLECTIVE ;  /* 0x000000000000791b */ /* 0x003fe20003800000 */
.L_x_2520:
[----:B------:R-:W-:-:S05]  /*3e70*/  FADD.FTZ R77, R83, R78 ;  /* 0x0000004e534d7221 */ /* 0x000fca0000010000 */
[----:B------:R-:W-:Y:S02]  /*3e80*/  MOV R87, R77 ;  /* 0x0000004d00577202 */ /* 0x000fe40000000f00 */
[----:B------:R-:W-:-:S07]  /*3e90*/  MOV R79, R85 ;  /* 0x00000055004f7202 */ /* 0x000fce0000000f00 */
[----:B------:R-:W-:Y:S05]  /*3ea0*/  WARPSYNC.COLLECTIVE R84, `(.L_x_2521) ;  /* 0x0000000054087348 */ /* 0x000fea0003c00000 */
[----:B------:R0:W1:Y:S02]  /*3eb0*/  SHFL.DOWN P4, R85, R87, R86, R91 ;  /* 0x0800005657557389 */ /* 0x000064000008005b */
[----:B01----:R-:W-:Y:S01]  /*3ec0*/  ENDCOLLECTIVE ;  /* 0x000000000000791b */ /* 0x003fe20003800000 */
.L_x_2521:
[----:B------:R-:W-:Y:S01]  /*3ed0*/  MOV R78, R85 ;  /* 0x00000055004e7202 */ /* 0x000fe20000000f00 */
[----:B------:R-:W-:Y:S06]  /*3ee0*/  BRA `(.L_x_2522) ;  /* 0xffffffe400007947 */ /* 0x000fec000383ffff */
.L_x_2523:
        /* <DEDUP_REMOVED lines=9> */
.L_x_3311:


//--------------------- .text._ZN10layer_norm31ln_parallel_residual_bwd_kernelINS_13Kernel_traitsI6__halfffffjLj3072ELj1ELj1ELj4ELj16ENS_18Kernel_traits_baseILj3072ES2_ffffjLj128EEEEELb0ELb1ELb0EEEvNS_9BwdParamsE --------------------------
	.section	.text._ZN10layer_norm31ln_parallel_residual_bwd_kernelINS_13Kernel_traitsI6__halfffffjLj3072ELj1ELj1ELj4ELj16ENS_18Kernel_traits_baseILj3072ES2_ffffjLj128EEEEELb0ELb1ELb0EEEvNS_9BwdParamsE,"ax",@progbits
	.align	128
        .global         _ZN10layer_norm31ln_parallel_residual_bwd_kernelINS_13Kernel_traitsI6__halfffffjLj3072ELj1ELj1ELj4ELj16ENS_18Kernel_traits_baseILj3072ES2_ffffjLj128EEEEELb0ELb1ELb0EEEvNS_9BwdParamsE
        .type           _ZN10layer_norm31ln_parallel_residual_bwd_kernelINS_13Kernel_traitsI6__halfffffjLj3072ELj1ELj1ELj4ELj16ENS_18Kernel_traits_baseILj3072ES2_ffffjLj128EEEEELb0ELb1ELb0EEEvNS_9BwdParamsE,@function
        .size           _ZN10layer_norm31ln_parallel_residual_bwd_kernelINS_13Kernel_traitsI6__halfffffjLj3072ELj1ELj1ELj4ELj16ENS_18Kernel_traits_baseILj3072ES2_ffffjLj128EEEEELb0ELb1ELb0EEEvNS_9BwdParamsE,(.L_x_3312 - _ZN10layer_norm31ln_parallel_residual_bwd_kernelINS_13Kernel_traitsI6__halfffffjLj3072ELj1ELj1ELj4ELj16ENS_18Kernel_traits_baseILj3072ES2_ffffjLj128EEEEELb0ELb1ELb0EEEvNS_9BwdParamsE)
        .other          _ZN10layer_norm31ln_parallel_residual_bwd_kernelINS_13Kernel_traitsI6__halfffffjLj3072ELj1ELj1ELj4ELj16ENS_18Kernel_traits_baseILj3072ES2_ffffjLj128EEEEELb0ELb1ELb0EEEvNS_9BwdParamsE,@"STO_CUDA_ENTRY STV_DEFAULT"
_ZN10layer_norm31ln_parallel_residual_bwd_kernelINS_13Kernel_traitsI6__halfffffjLj3072ELj1ELj1ELj4ELj16ENS_18Kernel_traits_baseILj3072ES2_ffffjLj128EEEEELb0ELb1ELb0EEEvNS_9BwdParamsE:
.text._ZN10layer_norm31ln_parallel_residual_bwd_kernelINS_13Kernel_traitsI6__halfffffjLj3072ELj1ELj1ELj4ELj16ENS_18Kernel_traits_baseILj3072ES2_ffffjLj128EEEEELb0ELb1ELb0EEEvNS_9BwdParamsE:
        /* <DEDUP_REMOVED lines=16> */
[----:B------:R-:W-:Y:S02]  /*0100*/  LEA.HI.SX32 R3, R3, R2, 0x1e ;  /* 0x0000000203037211 */ /* 0x000fe400078ff2ff */
[----:B------:R-:W-:Y:S02]  /*0110*/  LOP3.LUT R2, R161, 0x7f, RZ, 0xc0, !PT ;  /* 0x0000007fa1027812 */ /* 0x000fe400078ec0ff */
[C---:B------:R-:W-:Y:S02]  /*0120*/  LOP3.LUT P5, RZ, R3.reuse, 0xffffff80, RZ, 0xc0, !PT ;  /* 0xffffff8003ff7812 */ /* 0x040fe400078ac0ff */
[C---:B------:R-:W-:Y:S02]  /*0130*/  ISETP.GE.U32.AND P0, PT, R3.reuse, 0x100, PT ;  /* 0x000001000300780c */ /* 0x040fe40003f06070 */
[C---:B------:R-:W-:Y:S02]  /*0140*/  ISETP.GE.U32.AND P1, PT, R3.reuse, 0x180, PT ;  /* 0x000001800300780c */ /* 0x040fe40003f26070 */
[----:B------:R-:W-:-:S02]  /*0150*/  ISETP.GE.U32.AND P2, PT, R3, 0x200, PT ;  /* 0x000002000300780c */ /* 0x000fc40003f46070 */
[C---:B------:R-:W-:Y:S02]  /*0160*/  ISETP.GE.U32.AND P3, PT, R3.reuse, 0x280, PT ;  /* 0x000002800300780c */ /* 0x040fe40003f66070 */
[----:B------:R-:W-:Y:S02]  /*0170*/  ISETP.GE.U32.AND P4, PT, R3, 0x300, PT ;  /* 0x000003000300780c */ /* 0x000fe40003f86070 */
[----:B------:R-:W-:Y:S01]  /*0180*/  MOV R3, R2 ;  /* 0x0000000200037202 */ /* 0x000fe20000000f00 */
[----:B------:R-:W0:Y:S01]  /*0190*/  @P5 LDC.64 R4, c[0x0][0x260] ;  /* 0x00009800ff045b82 */ /* 0x000e220000000a00 */
[----:B-1----:R-:W-:Y:S02]  /*01a0*/  LEA.HI R93, R161, UR6, RZ, 0x19 ;  /* 0x00000006a15d7c11 */ /* 0x002fe4000f8fc8ff */
[----:B------:R-:W-:Y:S02]  /*01b0*/  P2R R167, PR, RZ, 0x10 ;  /* 0x00000010ffa77803 */ /* 0x000fe40000000000 */
[----:B------:R-:W-:-:S02]  /*01c0*/  CS2R R48, SRZ ;  /* 0x0000000000307805 */ /* 0x000fc4000001ff00 */
[----:B------:R-:W-:Y:S01]  /*01d0*/  P2R R165, PR, RZ, 0x20 ;  /* 0x00000020ffa57803 */ /* 0x000fe20000000000 */
[----:B------:R-:W1:Y:S08]  /*01e0*/  @P0 LDC.64 R6, c[0x0][0x260] ;  /* 0x00009800ff060b82 */ /* 0x000e700000000a00 */
[----:B------:R-:W2:Y:S08]  /*01f0*/  @P1 LDC.64 R10, c[0x0][0x260] ;  /* 0x00009800ff0a1b82 */ /* 0x000eb00000000a00 */
[----:B------:R-:W3:Y:S01]  /*0200*/  @P2 LDC.64 R12, c[0x0][0x260] ;  /* 0x00009800ff0c2b82 */ /* 0x000ee20000000a00 */
[C---:B0-----:R-:W-:Y:S01]  /*0210*/  @P5 IMAD.WIDE.U32 R4, R3.reuse, 0x8, R4 ;  /* 0x0000000803045825 */ /* 0x041fe200078e0004 */
[----:B------:R-:W-:-:S02]  /*0220*/  @P5 LOP3.LUT R3, R3, 0x80, RZ, 0xfc, !PT ;  /* 0x0000008003035812 */ /* 0x000fc400078efcff */
[----:B------:R-:W-:Y:S02]  /*0230*/  CS2R R50, SRZ ;  /* 0x0000000000327805 */ /* 0x000fe4000001ff00 */
[----:B------:R-:W-:Y:S02]  /*0240*/  CS2R R44, SRZ ;  /* 0x00000000002c7805 */ /* 0x000fe4000001ff00 */
[----:B------:R-:W-:Y:S01]  /*0250*/  CS2R R46, SRZ ;  /* 0x00000000002e7805 */ /* 0x000fe2000001ff00 */
[----:B------:R-:W5:Y:S01]  /*0260*/  @P5 LDG.E.64 R52, desc[UR4][R4.64] ;  /* 0x0000000404345981 */ /* 0x000f62000c1e1b00 */
[----:B------:R-:W0:Y:S01]  /*0270*/  @P3 LDC.64 R14, c[0x0][0x260] ;  /* 0x00009800ff0e3b82 */ /* 0x000e220000000a00 */
[C---:B-1----:R-:W-:Y:S01]  /*0280*/  @P0 IMAD.WIDE.U32 R8, R3.reuse, 0x8, R6 ;  /* 0x0000000803080825 */ /* 0x042fe200078e0006 */
[----:B------:R-:W-:Y:S02]  /*0290*/  @P0 IADD3 R3, R3, 0x80, RZ ;  /* 0x0000008003030810 */ /* 0x000fe40007ffe0ff */
[----:B------:R-:W-:-:S02]  /*02a0*/  CS2R R40, SRZ ;  /* 0x0000000000287805 */ /* 0x000fc4000001ff00 */
[----:B------:R-:W-:Y:S02]  /*02b0*/  CS2R R42, SRZ ;  /* 0x00000000002a7805 */ /* 0x000fe4000001ff00 */
[----:B------:R-:W-:Y:S01]  /*02c0*/  CS2R R36, SRZ ;  /* 0x0000000000247805 */ /* 0x000fe2000001ff00 */
[----:B------:R-:W5:Y:S01]  /*02d0*/  @P0 LDG.E.64 R54, desc[UR4][R8.64] ;  /* 0x0000000408360981 */ /* 0x000f62000c1e1b00 */
[----:B------:R-:W1:Y:S01]  /*02e0*/  @P4 LDC.64 R16, c[0x0][0x260] ;  /* 0x00009800ff104b82 */ /* 0x000e620000000a00 */
[C---:B--2---:R-:W-:Y:S01]  /*02f0*/  @P1 IMAD.WIDE.U32 R10, R3.reuse, 0x8, R10 ;  /* 0x00000008030a1825 */ /* 0x044fe200078e000a */
[----:B------:R-:W-:Y:S02]  /*0300*/  @P1 IADD3 R3, R3, 0x80, RZ ;  /* 0x0000008003031810 */ /* 0x000fe40007ffe0ff */
[----:B------:R-:W-:Y:S02]  /*0310*/  CS2R R38, SRZ ;  /* 0x0000000000267805 */ /* 0x000fe4000001ff00 */
[----:B------:R-:W-:-:S02]  /*0320*/  CS2R R32, SRZ ;  /* 0x0000000000207805 */ /* 0x000fc4000001ff00 */
[----:B------:R-:W-:Y:S01]  /*0330*/  CS2R R34, SRZ ;  /* 0x0000000000227805 */ /* 0x000fe2000001ff00 */
[----:B------:R-:W5:Y:S01]  /*0340*/  @P1 LDG.E.64 R56, desc[UR4][R10.64] ;  /* 0x000000040a381981 */ /* 0x000f62000c1e1b00 */
[C---:B---3--:R-:W-:Y:S01]  /*0350*/  @P2 IMAD.WIDE.U32 R12, R3.reuse, 0x8, R12 ;  /* 0x00000008030c2825 */ /* 0x048fe200078e000c */
[----:B------:R-:W-:Y:S02]  /*0360*/  @P2 IADD3 R3, R3, 0x80, RZ ;  /* 0x0000008003032810 */ /* 0x000fe40007ffe0ff */
[----:B------:R-:W-:Y:S02]  /*0370*/  CS2R R28, SRZ ;  /* 0x00000000001c7805 */ /* 0x000fe4000001ff00 */
[----:B------:R-:W-:Y:S02]  /*0380*/  CS2R R30, SRZ ;  /* 0x00000000001e7805 */ /* 0x000fe4000001ff00 */
[----:B------:R-:W-:Y:S01]  /*0390*/  CS2R R24, SRZ ;  /* 0x0000000000187805 */ /* 0x000fe2000001ff00 */
[----:B------:R2:W5:Y:S01]  /*03a0*/  @P2 LDG.E.64 R58, desc[UR4][R12.64] ;  /* 0x000000040c3a2981 */ /* 0x000562000c1e1b00 */
[C---:B0-----:R-:W-:Y:S01]  /*03b0*/  @P3 IMAD.WIDE.U32 R14, R3.reuse, 0x8, R14 ;  /* 0x00000008030e3825 */ /* 0x041fe200078e000e */
[----:B------:R-:W-:-:S02]  /*03c0*/  @P3 IADD3 R3, R3, 0x80, RZ ;  /* 0x0000008003033810 */ /* 0x000fc40007ffe0ff */
[----:B------:R-:W-:Y:S02]  /*03d0*/  CS2R R26, SRZ ;  /* 0x00000000001a7805 */ /* 0x000fe4000001ff00 */
[----:B------:R-:W-:Y:S02]  /*03e0*/  CS2R R20, SRZ ;  /* 0x0000000000147805 */ /* 0x000fe4000001ff00 */
[----:B------:R-:W-:Y:S01]  /*03f0*/  CS2R R22, SRZ ;  /* 0x0000000000167805 */ /* 0x000fe2000001ff00 */
[----:B------:R0:W5:Y:S01]  /*0400*/  @P3 LDG.E.64 R60, desc[UR4][R14.64] ;  /* 0x000000040e3c3981 */ /* 0x000162000c1e1b00 */
[----:B-1----:R-:W-:-:S05]  /*0410*/  @P4 IMAD.WIDE.U32 R6, R3, 0x8, R16 ;  /* 0x0000000803064825 */ /* 0x002fca00078e0010 */
[----:B------:R1:W5:Y:S01]  /*0420*/  @P4 LDG.E.64 R62, desc[UR4][R6.64] ;  /* 0x00000004063e4981 */ /* 0x000362000c1e1b00 */
[----:B------:R-:W-:Y:S01]  /*0430*/  ISETP.GE.AND P4, PT, R93, UR7, PT ;  /* 0x000000075d007c0c */ /* 0x000fe2000bf86270 */
[----:B------:R-:W-:Y:S01]  /*0440*/  ULDC.64 UR6, c[0x0][0x300] ;  /* 0x0000c00000067ab9 */ /* 0x000fe20000000a00 */
[----:B------:R-:W-:Y:S02]  /*0450*/  CS2R R16, SRZ ;  /* 0x0000000000107805 */ /* 0x000fe4000001ff00 */
[----:B------:R-:W-:Y:S02]  /*0460*/  CS2R R18, SRZ ;  /* 0x0000000000127805 */ /* 0x000fe4000001ff00 */
[----:B--2---:R-:W-:Y:S02]  /*0470*/  CS2R R12, SRZ ;  /* 0x00000000000c7805 */ /* 0x004fe4000001ff00 */
[----:B0-----:R-:W-:Y:S02]  /*0480*/  CS2R R14, SRZ ;  /* 0x00000000000e7805 */ /* 0x001fe4000001ff00 */
[----:B------:R-:W-:-:S02]  /*0490*/  CS2R R8, SRZ ;  /* 0x0000000000087805 */ /* 0x000fc4000001ff00 */
[----:B------:R-:W-:Y:S02]  /*04a0*/  CS2R R10, SRZ ;  /* 0x00000000000a7805 */ /* 0x000fe4000001ff00 */
[----:B------:R-:W-:Y:S02]  /*04b0*/  CS2R R4, SRZ ;  /* 0x0000000000047805 */ /* 0x000fe4000001ff00 */
[----:B-1----:R-:W-:Y:S01]  /*04c0*/  CS2R R6, SRZ ;  /* 0x0000000000067805 */ /* 0x002fe2000001ff00 */
[----:B------:R-:W-:Y:S06]  /*04d0*/  @P4 BRA `(.L_x_2524) ;  /* 0x0000002800584947 */ /* 0x000fec0003800000 */
[----:B------:R-:W0:Y:S01]  /*04e0*/  LDC.U8 R163, c[0x0][0x2a0] ;  /* 0x0000a800ffa37b82 */ /* 0x000e220000000000 */
[----:B-----5:R-:W-:Y:S01]  /*04f0*/  MOV R95, R52 ;  /* 0x00000034005f7202 */ /* 0x020fe20000000f00 */
[----:B------:R-:W-:Y:S01]  /*0500*/  HFMA2.MMA R169, -RZ, RZ, 0, 5.9604644775390625e-08 ;  /* 0x00000001ffa97435 */ /* 0x000fe200000001ff */
[--C-:B------:R-:W-:Y:S02]  /*0510*/  SHF.R.U64 R92, R52, 0x10, R53.reuse ;  /* 0x00000010345c7819 */ /* 0x100fe40000001235 */
        /* <DEDUP_REMOVED lines=46> */
[----:B0-----:R-:W-:-:S07]  /*0800*/  HADD2.F32 R114, -RZ, R114.H0_H0 ;  /* 0x20000072ff727230 */ /* 0x001fce0000004100 */
.L_x_2550:
        /* <DEDUP_REMOVED lines=13> */
[----:B------:R-:W-:Y:S02]  /*08e0*/  MOV R175, RZ ;  /* 0x000000ff00af7202 */ /* 0x000fe40000000f00 */
[----:B------:R-:W-:Y:S02]  /*08f0*/  MOV R176, RZ ;  /* 0x000000ff00b07202 */ /* 0x000fe40000000f00 */
[----:B------:R-:W-:Y:S01]  /*0900*/  MOV R174, R116 ;  /* 0x0000007400ae7202 */ /* 0x000fe20000000f00 */
[----:B0-----:R-:W-:Y:S06]  /*0910*/  @!P4 BRA `(.L_x_2526) ;  /* 0x0000000000a8c947 */ /* 0x001fec0003800000 */
[----:B------:R-:W0:Y:S01]  /*0920*/  LDC.64 R84, c[0x0][0x2b8] ;  /* 0x0000ae00ff547b82 */ /* 0x000e220000000a00 */
[----:B------:R-:W-:-:S04]  /*0930*/  LEA R88, P4, R116, UR10, 0x4 ;  /* 0x0000000a74587c11 */ /* 0x000fc8000f8820ff */
[----:B------:R-:W-:Y:S02]  /*0940*/  LEA.HI.X R89, R116, UR11, RZ, 0x4, P4 ;  /* 0x0000000b74597c11 */ /* 0x000fe4000a0f24ff */
[----:B------:R-:W-:-:S04]  /*0950*/  ISETP.NE.U32.AND P4, PT, RZ, UR8, PT ;  /* 0x00000008ff007c0c */ /* 0x000fc8000bf85070 */
[----:B------:R-:W2:Y:S01]  /*0960*/  LDG.E.128 R88, desc[UR4][R88.64] ;  /* 0x0000000458587981 */ /* 0x000ea2000c1e1d00 */
[----:B------:R-:W-:Y:S01]  /*0970*/  ISETP.NE.AND.EX P4, PT, RZ, UR9, PT, P4 ;  /* 0x00000009ff007c0c */ /* 0x000fe2000bf85340 */
[----:B0-----:R-:W-:-:S12]  /*0980*/  IMAD.WIDE.U32 R84, R116, 0x10, R84 ;  /* 0x0000001074547825 */ /* 0x001fd800078e0054 */
[----:B------:R-:W-:-:S04]  /*0990*/  @P4 LEA R172, P5, R116, UR8, 0x4 ;  /* 0x0000000874ac4c11 */ /* 0x000fc8000f8a20ff */
[----:B------:R-:W-:Y:S01]  /*09a0*/  @P4 LEA.HI.X R173, R116, UR9, RZ, 0x4, P5 ;  /* 0x0000000974ad4c11 */ /* 0x000fe2000a8f24ff */
[----:B------:R-:W3:Y:S04]  /*09b0*/  LDG.E.128 R84, desc[UR4][R84.64] ;  /* 0x0000000454547981 */ /* 0x000ee8000c1e1d00 */
        /* <DEDUP_REMOVED lines=8> */
[C---:B------:R-:W-:Y:S01]  /*0a40*/  FMUL.FTZ R3, R118.reuse, R3 ;  /* 0x0000000376037220 */ /* 0x040fe20000410000 */
[C---:B------:R-:W-:Y:S01]  /*0a50*/  FMUL.FTZ R120, R118.reuse, R129 ;  /* 0x0000008176787220 */ /* 0x040fe20000410000 */
[----:B------:R-:W-:Y:S01]  /*0a60*/  FMUL.FTZ R131, R118, R131 ;  /* 0x0000008376837220 */ /* 0x000fe20000410000 */
[----:B---3--:R-:W-:Y:S01]  /*0a70*/  FMUL.FTZ R132, R95, R84 ;  /* 0x000000545f847220 */ /* 0x008fe20000410000 */
[----:B------:R-:W-:Y:S01]  /*0a80*/  FADD.FTZ R24, R24, R84 ;  /* 0x0000005418187221 */ /* 0x000fe20000010000 */
[----:B------:R-:W-:Y:S01]  /*0a90*/  FFMA.FTZ R48, R84, R3, R48 ;  /* 0x0000000354307223 */ /* 0x000fe20000010030 */
[----:B------:R-:W-:Y:S01]  /*0aa0*/  FADD.FTZ R25, R25, R85 ;  /* 0x0000005519197221 */ /* 0x000fe20000010000 */
[----:B------:R-:W-:Y:S01]  /*0ab0*/  FFMA.FTZ R49, R85, R120, R49 ;  /* 0x0000007855317223 */ /* 0x000fe20000010031 */
[----:B------:R-:W-:Y:S01]  /*0ac0*/  FMUL.FTZ R129, R92, R85 ;  /* 0x000000555c817220 */ /* 0x000fe20000410000 */
[----:B------:R-:W-:Y:S01]  /*0ad0*/  FADD.FTZ R84, RZ, R132 ;  /* 0x00000084ff547221 */ /* 0x000fe20000010000 */
[----:B------:R-:W-:Y:S01]  /*0ae0*/  FFMA.FTZ R85, R3, R132, RZ ;  /* 0x0000008403557223 */ /* 0x000fe200000100ff */
[----:B------:R-:W-:-:S02]  /*0af0*/  FMUL.FTZ R144, R97, R86 ;  /* 0x0000005661907220 */ /* 0x000fc40000410000 */
        /* <DEDUP_REMOVED lines=12> */
.L_x_2526:
[----:B------:R-:W-:Y:S05]  /*0bc0*/  BSYNC B0 ;  /* 0x0000000000007941 */ /* 0x000fea0003800000 */
.L_x_2525:
[----:B------:R-:W-:Y:S04]  /*0bd0*/  BSSY B0, `(.L_x_2527) ;  /* 0x000002c000007945 */ /* 0x000fe80003800000 */
[----:B------:R-:W-:Y:S05]  /*0be0*/  @!P0 BRA `(.L_x_2528) ;  /* 0x0000000000a88947 */ /* 0x000fea0003800000 */
        /* <DEDUP_REMOVED lines=20> */
[----:B0-----:R-:W-:Y:S01]  /*0d30*/  FMUL.FTZ R135, R118, R173 ;  /* 0x000000ad76877220 */ /* 0x001fe20000410000 */
[----:B---3--:R-:W-:Y:S01]  /*0d40*/  FMUL.FTZ R134, R99, R84 ;  /* 0x0000005463867220 */ /* 0x008fe20000410000 */
[----:B------:R-:W-:Y:S01]  /*0d50*/  FADD.FTZ R20, R20, R84 ;  /* 0x0000005414147221 */ /* 0x000fe20000010000 */
[----:B------:R-:W-:Y:S01]  /*0d60*/  FFMA.FTZ R44, R84, R119, R44 ;  /* 0x00000077542c7223 */ /* 0x000fe2000001002c */
[----:B------:R-:W-:Y:S01]  /*0d70*/  FADD.FTZ R21, R21, R85 ;  /* 0x0000005515157221 */ /* 0x000fe20000010000 */
[----:B------:R-:W-:Y:S01]  /*0d80*/  FFMA.FTZ R45, R85, R122, R45 ;  /* 0x0000007a552d7223 */ /* 0x000fe2000001002d */
[----:B------:R-:W-:Y:S01]  /*0d90*/  FMUL.FTZ R133, R96, R85 ;  /* 0x0000005560857220 */ /* 0x000fe20000410000 */
[----:B------:R-:W-:Y:S01]  /*0da0*/  FADD.FTZ R84, R175, R134 ;  /* 0x00000086af547221 */ /* 0x000fe20000010000 */
[----:B------:R-:W-:Y:S01]  /*0db0*/  FFMA.FTZ R85, R119, R134, R176 ;  /* 0x0000008677557223 */ /* 0x000fe200000100b0 */
        /* <DEDUP_REMOVED lines=13> */
.L_x_2528:
[----:B------:R-:W-:Y:S05]  /*0e90*/  BSYNC B0 ;  /* 0x0000000000007941 */ /* 0x000fea0003800000 */
.L_x_2527:
        /* <DEDUP_REMOVED lines=43> */
[----:B------:R-:W-:-:S07]  /*1150*/  FFMA.FTZ R176, R158, R153, R85 ;  /* 0x000000999eb07223 */ /* 0x000fce0000010055 */
.L_x_2530:
[----:B------:R-:W-:Y:S05]  /*1160*/  BSYNC B0 ;  /* 0x0000000000007941 */ /* 0x000fea0003800000 */
.L_x_2529:
        /* <DEDUP_REMOVED lines=43> */
[----:B0-----:R-:W-:-:S07]  /*1420*/  FFMA.FTZ R176, R162, R155, R85 ;  /* 0x0000009ba2b07223 */ /* 0x001fce0000010055 */
.L_x_2532:
[----:B------:R-:W-:Y:S05]  /*1430*/  BSYNC B0 ;  /* 0x0000000000007941 */ /* 0x000fea0003800000 */
.L_x_2531:
        /* <DEDUP_REMOVED lines=44> */
.L_x_2534:
[----:B------:R-:W-:Y:S05]  /*1700*/  BSYNC B0 ;  /* 0x0000000000007941 */ /* 0x000fea0003800000 */
.L_x_2533:
[----:B------:R-:W-:Y:S01]  /*1710*/  ISETP.NE.AND P4, PT, R167, RZ, PT ;  /* 0x000000ffa700720c */ /* 0x000fe20003f85270 */
[----:B------:R-:W-:-:S12]  /*1720*/  BSSY B0, `(.L_x_2535) ;  /* 0x000002b000007945 */ /* 0x000fd80003800000 */
[----:B------:R-:W-:Y:S05]  /*1730*/  @!P4 BRA `(.L_x_2536) ;  /* 0x0000000000a4c947 */ /* 0x000fea0003800000 */
[----:B------:R-:W0:Y:S01]  /*1740*/  LDC.64 R84, c[0x0][0x2b8] ;  /* 0x0000ae00ff547b82 */ /* 0x000e220000000a00 */
[----:B------:R-:W-:-:S04]  /*1750*/  ISETP.NE.AND P4, PT, R163, RZ, PT ;  /* 0x000000ffa300720c */ /* 0x000fc80003f85270 */
[----:B-----5:R-:W-:Y:S02]  /*1760*/  FSEL R130, R171, RZ, !P4 ;  /* 0x000000ffab827208 */ /* 0x020fe40006000000 */
[----:B------:R-:W-:-:S04]  /*1770*/  LEA R88, P4, R174, UR10, 0x4 ;  /* 0x0000000aae587c11 */ /* 0x000fc8000f8820ff */
[----:B------:R-:W-:Y:S02]  /*1780*/  LEA.HI.X R89, R174, UR11, RZ, 0x4, P4 ;  /* 0x0000000bae597c11 */ /* 0x000fe4000a0f24ff */
[----:B------:R-:W-:-:S04]  /*1790*/  ISETP.NE.U32.AND P4, PT, RZ, UR8, PT ;  /* 0x00000008ff007c0c */ /* 0x000fc8000bf85070 */
[----:B------:R-:W2:Y:S01]  /*17a0*/  LDG.E.128 R88, desc[UR4][R88.64] ;  /* 0x0000000458587981 */ /* 0x000ea2000c1e1d00 */
[----:B------:R-:W-:Y:S01]  /*17b0*/  ISETP.NE.AND.EX P4, PT, RZ, UR9, PT, P4 ;  /* 0x00000009ff007c0c */ /* 0x000fe2000bf85340 */
[----:B0-----:R-:W-:-:S06]  /*17c0*/  IMAD.WIDE.U32 R84, R174, 0x10, R84 ;  /* 0x00000010ae547825 */ /* 0x001fcc00078e0054 */
[----:B------:R-:W3:Y:S06]  /*17d0*/  LDG.E.128 R84, desc[UR4][R84.64] ;  /* 0x0000000454547981 */ /* 0x000eec000c1e1d00 */
[----:B------:R-:W-:-:S04]  /*17e0*/  @P4 LEA R170, P5, R174, UR8, 0x4 ;  /* 0x00000008aeaa4c11 */ /* 0x000fc8000f8a20ff */
[----:B------:R-:W-:-:S05]  /*17f0*/  @P4 LEA.HI.X R171, R174, UR9, RZ, 0x4, P5 ;  /* 0x00000009aeab4c11 */ /* 0x000fca000a8f24ff */
[----:B------:R0:W5:Y:S01]  /*1800*/  @P4 LDG.E.128 R72, desc[UR4][R170.64] ;  /* 0x00000004aa484981 */ /* 0x000162000c1e1d00 */
[C---:B--2---:R-:W-:Y:S01]  /*1810*/  FADD.FTZ R127, -R130.reuse, R88 ;  /* 0x00000058827f7221 */ /* 0x044fe20000010100 */
[C---:B------:R-:W-:Y:S01]  /*1820*/  FADD.FTZ R149, -R130.reuse, R89 ;  /* 0x0000005982957221 */ /* 0x040fe20000010100 */
[C---:B------:R-:W-:Y:S01]  /*1830*/  FADD.FTZ R151, -R130.reuse, R90 ;  /* 0x0000005a82977221 */ /* 0x040fe20000010100 */
[----:B------:R-:W-:Y:S01]  /*1840*/  FADD.FTZ R91, -R130, R91 ;  /* 0x0000005b825b7221 */ /* 0x000fe20000010100 */
        /* <DEDUP_REMOVED lines=17> */
[----:B0-----:R-:W-:Y:S01]  /*1960*/  FMUL.FTZ R170, R118, R91 ;  /* 0x0000005b76aa7220 */ /* 0x001fe20000410000 */
[----:B------:R-:W-:Y:S01]  /*1970*/  FADD.FTZ R86, R89, R168 ;  /* 0x000000a859567221 */ /* 0x000fe20000010000 */
[----:B------:R-:W-:Y:S01]  /*1980*/  FFMA.FTZ R85, R151, R168, R84 ;  /* 0x000000a897557223 */ /* 0x000fe20000010054 */
[----:B------:R-:W-:Y:S01]  /*1990*/  FADD.FTZ R7, R7, R87 ;  /* 0x0000005707077221 */ /* 0x000fe20000010000 */
[----:B------:R-:W-:Y:S01]  /*19a0*/  FFMA.FTZ R31, R87, R170, R31 ;  /* 0x000000aa571f7223 */ /* 0x000fe2000001001f */
[----:B------:R-:W-:Y:S01]  /*19b0*/  FADD.FTZ R175, R86, R159 ;  /* 0x0000009f56af7221 */ /* 0x000fe20000010000 */
[----:B------:R-:W-:-:S07]  /*19c0*/  FFMA.FTZ R176, R170, R159, R85 ;  /* 0x0000009faab07223 */ /* 0x000fce0000010055 */
.L_x_2536:
[----:B------:R-:W-:Y:S05]  /*19d0*/  BSYNC B0 ;  /* 0x0000000000007941 */ /* 0x000fea0003800000 */
.L_x_2535:
        /* <DEDUP_REMOVED lines=25> */
.L_x_2561:
        /* <DEDUP_REMOVED lines=8> */
[----:B------:R-:W-:-:S02]  /*1bf0*/  ISETP.NE.AND P6, PT, R165, RZ, PT ;  /* 0x000000ffa500720c */ /* 0x000fc40003fc5270 */
[----:B---3--:R-:W-:-:S04]  /*1c00*/  LEA R87, R88, R87, 0x18 ;  /* 0x0000005758577211 */ /* 0x008fc800078ec0ff */
[-C--:B------:R-:W-:Y:S02]  /*1c10*/  @!P5 LEA R169, R84, R87.reuse, 0x3 ;  /* 0x0000005754a9d211 */ /* 0x080fe400078e18ff */
[----:B-----5:R-:W-:-:S03]  /*1c20*/  LEA R171, R85, R87, 0x3 ;  /* 0x0000005755ab7211 */ /* 0x020fc600078e18ff */
        /* <DEDUP_REMOVED lines=31> */
[----:B------:R-:W0:Y:S03]  /*1e20*/  LDC.64 R172, c[0x0][0x2f8] ;  /* 0x0000be00ffac7b82 */ /* 0x000e260000000a00 */
[----:B------:R-:W-:-:S04]  /*1e30*/  @P5 LEA R88, P6, R116, UR6, 0x4 ;  /* 0x0000000674585c11 */ /* 0x000fc8000f8c20ff */
[----:B------:R-:W-:Y:S02]  /*1e40*/  @P5 LEA.HI.X R89, R116, UR7, RZ, 0x4, P6 ;  /* 0x0000000774595c11 */ /* 0x000fe4000b0f24ff */
[----:B------:R-:W-:-:S04]  /*1e50*/  ISETP.NE.U32.AND P6, PT, RZ, UR8, PT ;  /* 0x00000008ff007c0c */ /* 0x000fc8000bfc5070 */
[----:B------:R-:W-:Y:S01]  /*1e60*/  ISETP.NE.AND.EX P6, PT, RZ, UR9, PT, P6 ;  /* 0x00000009ff007c0c */ /* 0x000fe2000bfc5360 */
[----:B0-----:R-:W-:-:S12]  /*1e70*/  IMAD.WIDE.U32 R172, R116, 0x10, R172 ;  /* 0x0000001074ac7825 */ /* 0x001fd800078e00ac */
        /* <DEDUP_REMOVED lines=11> */
[C---:B0-----:R-:W-:Y:S01]  /*1f30*/  @P6 IMAD.WIDE.U32 R90, R116.reuse, 0x10, R90 ;  /* 0x00000010745a6825 */ /* 0x041fe200078e005a */
[----:B------:R-:W-:-:S04]  /*1f40*/  IADD3 R116, R116, 0x80, RZ ;  /* 0x0000008074747810 */ /* 0x000fc80007ffe0ff */
[----:B------:R0:W-:Y:S01]  /*1f50*/  @P6 STG.E.128 desc[UR4][R90.64], R76 ;  /* 0x0000004c5a006986 */ /* 0x0001e2000c101d04 */
[----:B------:R-:W-:-:S03]  /*1f60*/  ISETP.NE.U32.AND P6, PT, RZ, UR6, PT ;  /* 0x00000006ff007c0c */ /* 0x000fc6000bfc5070 */
[----:B------:R0:W-:Y:S01]  /*1f70*/  STG.E.128 desc[UR4][R172.64], R84 ;  /* 0x00000054ac007986 */ /* 0x0001e2000c101d04 */
[----:B------:R-:W-:-:S04]  /*1f80*/  ISETP.NE.AND.EX P6, PT, RZ, UR7, PT, P6 ;  /* 0x00000007ff007c0c */ /* 0x000fc8000bfc5360 */
[----:B------:R-:W-:Y:S02]  /*1f90*/  SEL R80, R84, R80, P6 ;  /* 0x0000005054507207 */ /* 0x000fe40003000000 */
[----:B------:R-:W-:Y:S02]  /*1fa0*/  SEL R81, R85, R81, P6 ;  /* 0x0000005155517207 */ /* 0x000fe40003000000 */
[----:B------:R-:W-:Y:S02]  /*1fb0*/  SEL R82, R86, R82, P6 ;  /* 0x0000005256527207 */ /* 0x000fe40003000000 */
[----:B------:R-:W-:-:S05]  /*1fc0*/  SEL R83, R87, R83, P6 ;  /* 0x0000005357537207 */ /* 0x000fca0003000000 */
[----:B------:R0:W-:Y:S02]  /*1fd0*/  @P5 STG.E.128 desc[UR4][R88.64], R80 ;  /* 0x0000005058005986 */ /* 0x0001e4000c101d04 */
.L_x_2539:
[----:B------:R-:W-:Y:S05]  /*1fe0*/  BSYNC B0 ;  /* 0x0000000000007941 */ /* 0x000fea0003800000 */
.L_x_2538:
[----:B------:R-:W-:Y:S04]  /*1ff0*/  BSSY B0, `(.L_x_2540) ;  /* 0x000002c000007945 */ /* 0x000fe80003800000 */
[----:B------:R-:W-:Y:S05]  /*2000*/  @!P0 BRA `(.L_x_2541) ;  /* 0x0000000000a88947 */ /* 0x000fea0003800000 */
[----:B------:R-:W-:Y:S01]  /*2010*/  ISETP.NE.U32.AND P5, PT, RZ, UR6, PT ;  /* 0x00000006ff007c0c */ /* 0x000fe2000bfa5070 */
[-CC-:B0-----:R-:W-:Y:S01]  /*2020*/  FFMA.FTZ R85, R119, R174.reuse, R169.reuse ;  /* 0x000000ae77557223 */ /* 0x181fe200000100a9 */
        /* <DEDUP_REMOVED lines=40> */
.L_x_2541:
[----:B------:R-:W-:Y:S05]  /*22b0*/  BSYNC B0 ;  /* 0x0000000000007941 */ /* 0x000fea0003800000 */
.L_x_2540:
[----:B------:R-:W-:Y:S04]  /*22c0*/  BSSY B0, `(.L_x_2542) ;  /* 0x000002c000007945 */ /* 0x000fe80003800000 */
[----:B------:R-:W-:Y:S05]  /*22d0*/  @!P1 BRA `(.L_x_2543) ;  /* 0x0000000000a89947 */ /* 0x000fea0003800000 */
[----:B------:R-:W-:Y:S01]  /*22e0*/  ISETP.NE.U32.AND P5, PT, RZ, UR6, PT ;  /* 0x00000006ff007c0c */ /* 0x000fe2000bfa5070 */
[-CC-:B01----:R-:W-:Y:S01]  /*22f0*/  FFMA.FTZ R85, R121, R174.reuse, R169.reuse ;  /* 0x000000ae79557223 */ /* 0x183fe200000100a9 */
        /* <DEDUP_REMOVED lines=40> */
.L_x_2543:
[----:B------:R-:W-:Y:S05]  /*2580*/  BSYNC B0 ;  /* 0x0000000000007941 */ /* 0x000fea0003800000 */
.L_x_2542:
[----:B------:R-:W-:Y:S04]  /*2590*/  BSSY B0, `(.L_x_2544) ;  /* 0x000002c000007945 */ /* 0x000fe80003800000 */
[----:B------:R-:W-:Y:S05]  /*25a0*/  @!P2 BRA `(.L_x_2545) ;  /* 0x0000000000a8a947 */ /* 0x000fea0003800000 */
[----:B------:R-:W-:Y:S01]  /*25b0*/  ISETP.NE.U32.AND P5, PT, RZ, UR6, PT ;  /* 0x00000006ff007c0c */ /* 0x000fe2000bfa5070 */
[-CC-:B012---:R-:W-:Y:S01]  /*25c0*/  FFMA.FTZ R85, R123, R174.reuse, R169.reuse ;  /* 0x000000ae7b557223 */ /* 0x187fe200000100a9 */
        /* <DEDUP_REMOVED lines=40> */
.L_x_2545:
[----:B------:R-:W-:Y:S05]  /*2850*/  BSYNC B0 ;  /* 0x0000000000007941 */ /* 0x000fea0003800000 */
.L_x_2544:
[----:B------:R-:W-:Y:S04]  /*2860*/  BSSY B0, `(.L_x_2546) ;  /* 0x000002c000007945 */ /* 0x000fe80003800000 */
[----:B------:R-:W-:Y:S05]  /*2870*/  @!P3 BRA `(.L_x_2547) ;  /* 0x0000000000a8b947 */ /* 0x000fea0003800000 */
[----:B------:R-:W-:Y:S01]  /*2880*/  ISETP.NE.U32.AND P5, PT, RZ, UR6, PT ;  /* 0x00000006ff007c0c */ /* 0x000fe2000bfa5070 */
[-CC-:B0123--:R-:W-:Y:S01]  /*2890*/  FFMA.FTZ R85, R125, R174.reuse, R169.reuse ;  /* 0x000000ae7d557223 */ /* 0x18ffe200000100a9 */
        /* <DEDUP_REMOVED lines=40> */
.L_x_2547:
[----:B------:R-:W-:Y:S05]  /*2b20*/  BSYNC B0 ;  /* 0x0000000000007941 */ /* 0x000fea0003800000 */
.L_x_2546:
        /* <DEDUP_REMOVED lines=44> */
.L_x_2549:
[----:B------:R-:W-:Y:S05]  /*2df0*/  BSYNC B0 ;  /* 0x0000000000007941 */ /* 0x000fea0003800000 */
.L_x_2548:
[----:B------:R-:W-:Y:S02]  /*2e00*/  IADD3 R93, R93, UR16, RZ ;  /* 0x000000105d5d7c10 */ /* 0x000fe4000fffe0ff */
[----:B------:R-:W-:Y:S02]  /*2e10*/  SEL R169, RZ, 0x1, P4 ;  /* 0x00000001ffa97807 */ /* 0x000fe40002000000 */
[----:B------:R-:W-:-:S13]  /*2e20*/  ISETP.GE.AND P4, PT, R93, UR17, PT ;  /* 0x000000115d007c0c */ /* 0x000fda000bf86270 */
[----:B------:R-:W-:Y:S05]  /*2e30*/  @!P4 BRA `(.L_x_2550) ;  /* 0xffffffd80074c947 */ /* 0x000fea000383ffff */
.L_x_2524:
[----:B-----5:R-:W0:Y:S01]  /*2e40*/  S2R R62, SR_TID.X ;  /* 0x00000000003e7919 */ /* 0x020e220000002100 */
[----:B------:R-:W0:Y:S01]  /*2e50*/  S2UR UR13, SR_CTAID.X ;  /* 0x00000000000d79c3 */ /* 0x000e220000002500 */
[----:B------:R-:W-:Y:S02]  /*2e60*/  ISETP.NE.AND P5, PT, R165, RZ, PT ;  /* 0x000000ffa500720c */ /* 0x000fe40003fa5270 */
[----:B------:R-:W-:-:S05]  /*2e70*/  ISETP.NE.AND P4, PT, R167, RZ, PT ;  /* 0x000000ffa700720c */ /* 0x000fca0003f85270 */
[----:B------:R-:W1:Y:S08]  /*2e80*/  @P0 LDC.64 R54, c[0x0][0x2d0] ;  /* 0x0000b400ff360b82 */ /* 0x000e700000000a00 */
[----:B------:R-:W2:Y:S08]  /*2e90*/  @P5 LDC.64 R2, c[0x0][0x2d0] ;  /* 0x0000b400ff025b82 */ /* 0x000eb00000000a00 */
[----:B------:R-:W3:Y:S01]  /*2ea0*/  @P5 LDC.64 R52, c[0x0][0x2d8] ;  /* 0x0000b600ff345b82 */ /* 0x000ee20000000a00 */
[----:B0-----:R-:W-:-:S07]  /*2eb0*/  LEA.HI R59, R62, UR13, RZ, 0x19 ;  /* 0x0000000d3e3b7c11 */ /* 0x001fce000f8fc8ff */
[----:B------:R-:W0:Y:S01]  /*2ec0*/  @P0 LDC.64 R56, c[0x0][0x2d8] ;  /* 0x0000b600ff380b82 */ /* 0x000e220000000a00 */
[----:B------:R-:W-:Y:S01]  /*2ed0*/  LOP3.LUT R71, R62, 0x7f, RZ, 0xc0, !PT ;  /* 0x0000007f3e477812 */ /* 0x000fe200078ec0ff */
[----:B------:R-:W-:-:S06]  /*2ee0*/  IMAD R0, R59, R0, RZ ;  /* 0x000000003b007224 */ /* 0x000fcc00078e02ff */
[----:B------:R-:W4:Y:S01]  /*2ef0*/  @P1 LDC.64 R58, c[0x0][0x2d0] ;  /* 0x0000b400ff3a1b82 */ /* 0x000f220000000a00 */
[----:B------:R-:W-:-:S05]  /*2f00*/  LEA.HI R71, R0, R71, RZ, 0x1e ;  /* 0x0000004700477211 */ /* 0x000fca00078ff0ff */
[C---:B--2---:R-:W-:Y:S02]  /*2f10*/  @P5 IMAD.WIDE.U32 R2, R71.reuse, 0x10, R2 ;  /* 0x0000001047025825 */ /* 0x044fe400078e0002 */
[----:B------:R-:W2:Y:S02]  /*2f20*/  @P1 LDC.64 R60, c[0x0][0x2d8] ;  /* 0x0000b600ff3c1b82 */ /* 0x000ea40000000a00 */
[C---:B---3--:R-:W-:Y:S01]  /*2f30*/  @P5 IMAD.WIDE.U32 R52, R71.reuse, 0x10, R52 ;  /* 0x0000001047345825 */ /* 0x048fe200078e0034 */
[----:B------:R-:W-:Y:S01]  /*2f40*/  @P5 IADD3 R71, R71, 0x80, RZ ;  /* 0x0000008047475810 */ /* 0x000fe20007ffe0ff */
[----:B------:R3:W-:Y:S04]  /*2f50*/  @P5 STG.E.128 desc[UR4][R2.64], R24 ;  /* 0x0000001802005986 */ /* 0x0007e8000c101d04 */
[----:B------:R-:W3:Y:S01]  /*2f60*/  @P2 LDC.64 R62, c[0x0][0x2d0] ;  /* 0x0000b400ff3e2b82 */ /* 0x000ee20000000a00 */
[C---:B-1----:R-:W-:Y:S01]  /*2f70*/  @P0 IMAD.WIDE.U32 R54, R71.reuse, 0x10, R54 ;  /* 0x0000001047360825 */ /* 0x042fe200078e0036 */
[----:B------:R1:W-:Y:S03]  /*2f80*/  @P5 STG.E.128 desc[UR4][R52.64], R48 ;  /* 0x0000003034005986 */ /* 0x0003e6000c101d04 */
[C---:B0-----:R-:W-:Y:S01]  /*2f90*/  @P0 IMAD.WIDE.U32 R56, R71.reuse, 0x10, R56 ;  /* 0x0000001047380825 */ /* 0x041fe200078e0038 */
[----:B------:R-:W-:Y:S01]  /*2fa0*/  @P0 IADD3 R71, R71, 0x80, RZ ;  /* 0x0000008047470810 */ /* 0x000fe20007ffe0ff */
[----:B------:R1:W-:Y:S01]  /*2fb0*/  @P0 STG.E.128 desc[UR4][R54.64], R20 ;  /* 0x0000001436000986 */ /* 0x0003e2000c101d04 */
[----:B------:R-:W0:Y:S03]  /*2fc0*/  @P2 LDC.64 R64, c[0x0][0x2d8] ;  /* 0x0000b600ff402b82 */ /* 0x000e260000000a00 */
[C---:B----4-:R-:W-:Y:S01]  /*2fd0*/  @P1 IMAD.WIDE.U32 R58, R71.reuse, 0x10, R58 ;  /* 0x00000010473a1825 */ /* 0x050fe200078e003a */
[----:B------:R1:W-:Y:S04]  /*2fe0*/  @P0 STG.E.128 desc[UR4][R56.64], R44 ;  /* 0x0000002c38000986 */ /* 0x0003e8000c101d04 */
[----:B------:R-:W4:Y:S01]  /*2ff0*/  @P3 LDC.64 R66, c[0x0][0x2d0] ;  /* 0x0000b400ff423b82 */ /* 0x000f220000000a00 */
[C---:B--2---:R-:W-:Y:S01]  /*3000*/  @P1 IMAD.WIDE.U32 R60, R71.reuse, 0x10, R60 ;  /* 0x00000010473c1825 */ /* 0x044fe200078e003c */
[----:B------:R-:W-:Y:S01]  /*3010*/  @P1 IADD3 R71, R71, 0x80, RZ ;  /* 0x0000008047471810 */ /* 0x000fe20007ffe0ff */
[----:B------:R1:W-:Y:S04]  /*3020*/  @P1 STG.E.128 desc[UR4][R58.64], R16 ;  /* 0x000000103a001986 */ /* 0x0003e8000c101d04 */
[----:B------:R1:W-:Y:S01]  /*3030*/  @P1 STG.E.128 desc[UR4][R60.64], R40 ;  /* 0x000000283c001986 */ /* 0x0003e2000c101d04 */
[----:B------:R-:W2:Y:S01]  /*3040*/  @P3 LDC.64 R68, c[0x0][0x2d8] ;  /* 0x0000b600ff443b82 */ /* 0x000ea20000000a00 */
[----:B---3--:R-:W-:-:S05]  /*3050*/  @P2 IMAD.WIDE.U32 R62, R71, 0x10, R62 ;  /* 0x00000010473e2825 */ /* 0x008fca00078e003e */
[----:B------:R1:W-:Y:S01]  /*3060*/  @P2 STG.E.128 desc[UR4][R62.64], R12 ;  /* 0x0000000c3e002986 */ /* 0x0003e2000c101d04 */
[C---:B0-----:R-:W-:Y:S01]  /*3070*/  @P2 IMAD.WIDE.U32 R64, R71.reuse, 0x10, R64 ;  /* 0x0000001047402825 */ /* 0x041fe200078e0040 */
[----:B------:R-:W-:-:S04]  /*3080*/  @P2 IADD3 R71, R71, 0x80, RZ ;  /* 0x0000008047472810 */ /* 0x000fc80007ffe0ff */
[----:B------:R1:W-:Y:S01]  /*3090*/  @P2 STG.E.128 desc[UR4][R64.64], R36 ;  /* 0x0000002440002986 */ /* 0x0003e2000c101d04 */
[----:B----4-:R-:W-:-:S05]  /*30a0*/  @P3 IMAD.WIDE.U32 R66, R71, 0x10, R66 ;  /* 0x0000001047423825 */ /* 0x010fca00078e0042 */
[----:B------:R1:W-:Y:S01]  /*30b0*/  @P3 STG.E.128 desc[UR4][R66.64], R8 ;  /* 0x0000000842003986 */ /* 0x0003e2000c101d04 */
[----:B--2---:R-:W-:-:S05]  /*30c0*/  @P3 IMAD.WIDE.U32 R68, R71, 0x10, R68 ;  /* 0x0000001047443825 */ /* 0x004fca00078e0044 */
[----:B------:R1:W-:Y:S01]  /*30d0*/  @P3 STG.E.128 desc[UR4][R68.64], R32 ;  /* 0x0000002044003986 */ /* 0x0003e2000c101d04 */
[----:B------:R-:W-:Y:S05]  /*30e0*/  @!P4 EXIT ;  /* 0x000000000000c94d */ /* 0x000fea0003800000 */
[----:B------:R-:W0:Y:S01]  /*30f0*/  LDC.64 R2, c[0x0][0x2d0] ;  /* 0x0000b400ff027b82 */ /* 0x000e220000000a00 */
[----:B------:R-:W-:-:S07]  /*3100*/  @P3 IADD3 R71, R71, 0x80, RZ ;  /* 0x0000008047473810 */ /* 0x000fce0007ffe0ff */
[----:B-1----:R-:W1:Y:S01]  /*3110*/  LDC.64 R8, c[0x0][0x2d8] ;  /* 0x0000b600ff087b82 */ /* 0x002e620000000a00 */
[----:B0-----:R-:W-:-:S05]  /*3120*/  IMAD.WIDE.U32 R2, R71, 0x10, R2 ;  /* 0x0000001047027825 */ /* 0x001fca00078e0002 */
[----:B------:R-:W-:Y:S01]  /*3130*/  STG.E.128 desc[UR4][R2.64], R4 ;  /* 0x0000000402007986 */ /* 0x000fe2000c101d04 */
[----:B-1----:R-:W-:-:S05]  /*3140*/  IMAD.WIDE.U32 R8, R71, 0x10, R8 ;  /* 0x0000001047087825 */ /* 0x002fca00078e0008 */
[----:B------:R-:W-:Y:S01]  /*3150*/  STG.E.128 desc[UR4][R8.64], R28 ;  /* 0x0000001c08007986 */ /* 0x000fe2000c101d04 */
[----:B------:R-:W-:Y:S05]  /*3160*/  EXIT ;  /* 0x000000000000794d */ /* 0x000fea0003800000 */
.L_x_2537:
[----:B------:R-:W-:Y:S01]  /*3170*/  HFMA2.MMA R177, -RZ, RZ, 0, 9.5367431640625e-07 ;  /* 0x00000010ffb17435 */ /* 0x000fe200000001ff */
[----:B------:R-:W-:Y:S02]  /*3180*/  MOV R178, R175 ;  /* 0x000000af00b27202 */ /* 0x000fe40000000f00 */
[----:B------:R-:W-:Y:S02]  /*3190*/  MOV R180, 0x1f ;  /* 0x0000001f00b47802 */ /* 0x000fe40000000f00 */
[----:B-----5:R-:W-:-:S07]  /*31a0*/  MOV R171, 0xffffffff ;  /* 0xffffffff00ab7802 */ /* 0x020fce0000000f00 */
[----:B------:R-:W-:Y:S05]  /*31b0*/  WARPSYNC.COLLECTIVE R171, `(.L_x_2551) ;  /* 0x00000000ab087348 */ /* 0x000fea0003c00000 */
[----:B------:R0:W1:Y:S02]  /*31c0*/  SHFL.DOWN P6, R174, R178, R177, R180 ;  /* 0x080000b1b2ae7389 */ /* 0x00006400000c00b4 */
[----:B01----:R-:W-:Y:S01]  /*31d0*/  ENDCOLLECTIVE ;  /* 0x000000000000791b */ /* 0x003fe20003800000 */
.L_x_2551:
[----:B------:R-:W-:Y:S02]  /*31e0*/  MOV R178, R176 ;  /* 0x000000b000b27202 */ /* 0x000fe40000000f00 */
[----:B------:R-:W-:-:S07]  /*31f0*/  MOV R86, R174 ;  /* 0x000000ae00567202 */ /* 0x000fce0000000f00 */
[----:B------:R-:W-:Y:S05]  /*3200*/  WARPSYNC.COLLECTIVE R171, `(.L_x_2552) ;  /* 0x00000000ab087348 */ /* 0x000fea0003c00000 */
[----:B------:R0:W1:Y:S02]  /*3210*/  SHFL.DOWN P6, R174, R178, R177, R180 ;  /* 0x080000b1b2ae7389 */ /* 0x00006400000c00b4 */
[----:B01----:R-:W-:Y:S01]  /*3220*/  ENDCOLLECTIVE ;  /* 0x000000000000791b */ /* 0x003fe20003800000 */
.L_x_2552:
[----:B------:R-:W-:Y:S01]  /*3230*/  FADD.FTZ R86, R86, R175 ;  /* 0x000000af56567221 */ /* 0x000fe20000010000 */
[----:B------:R-:W-:-:S04]  /*3240*/  HFMA2.MMA R177, -RZ, RZ, 0, 4.76837158203125e-07 ;  /* 0x00000008ffb17435 */ /* 0x000fc800000001ff */
[----:B------:R-:W-:Y:S02]  /*3250*/  MOV R178, R86 ;  /* 0x0000005600b27202 */ /* 0x000fe40000000f00 */
[----:B------:R-:W-:-:S07]  /*3260*/  MOV R87, R174 ;  /* 0x000000ae00577202 */ /* 0x000fce0000000f00 */
[----:B------:R-:W-:Y:S05]  /*3270*/  WARPSYNC.COLLECTIVE R171, `(.L_x_2553) ;  /* 0x00000000ab087348 */ /* 0x000fea0003c00000 */
[----:B------:R0:W1:Y:S02]  /*3280*/  SHFL.DOWN P6, R174, R178, R177, R180 ;  /* 0x080000b1b2ae7389 */ /* 0x00006400000c00b4 */
[----:B01----:R-:W-:Y:S01]  /*3290*/  ENDCOLLECTIVE ;  /* 0x000000000000791b */ /* 0x003fe20003800000 */
.L_x_2553:
[----:B------:R-:W-:-:S05]  /*32a0*/  FADD.FTZ R87, R87, R176 ;  /* 0x000000b057577221 */ /* 0x000fca0000010000 */
[----:B------:R-:W-:Y:S02]  /*32b0*/  MOV R178, R87 ;  /* 0x0000005700b27202 */ /* 0x000fe40000000f00 */
[----:B------:R-:W-:-:S07]  /*32c0*/  MOV R89, R174 ;  /* 0x000000ae00597202 */ /* 0x000fce0000000f00 */
[----:B------:R-:W-:Y:S05]  /*32d0*/  WARPSYNC.COLLECTIVE R171, `(.L_x_2554) ;  /* 0x00000000ab087348 */ /* 0x000fea0003c00000 */
[----:B------:R0:W1:Y:S02]  /*32e0*/  SHFL.DOWN P6, R174, R178, R177, R180 ;  /* 0x080000b1b2ae7389 */ /* 0x00006400000c00b4 */
[----:B01----:R-:W-:Y:S01]  /*32f0*/  ENDCOLLECTIVE ;  /* 0x000000000000791b */ /* 0x003fe20003800000 */
.L_x_2554:
[----:B------:R-:W-:Y:S01]  /*3300*/  FADD.FTZ R89, R86, R89 ;  /* 0x0000005956597221 */ /* 0x000fe20000010000 */
[----:B------:R-:W-:-:S04]  /*3310*/  HFMA2.MMA R177, -RZ, RZ, 0, 2.384185791015625e-07 ;  /* 0x00000004ffb17435 */ /* 0x000fc800000001ff */
[----:B------:R-:W-:Y:S02]  /*3320*/  MOV R178, R89 ;  /* 0x0000005900b27202 */ /* 0x000fe40000000f00 */
[----:B------:R-:W-:-:S07]  /*3330*/  MOV R88, R174 ;  /* 0x000000ae00587202 */ /* 0x000fce0000000f00 */
[----:B------:R-:W-:Y:S05]  /*3340*/  WARPSYNC.COLLECTIVE R171, `(.L_x_2555) ;  /* 0x00000000ab087348 */ /* 0x000fea0003c00000 */
[----:B------:R0:W1:Y:S02]  /*3350*/  SHFL.DOWN P6, R174, R178, R177, R180 ;  /* 0x080000b1b2ae7389 */ /* 0x00006400000c00b4 */
[----:B01----:R-:W-:Y:S01]  /*3360*/  ENDCOLLECTIVE ;  /* 0x000000000000791b */ /* 0x003fe20003800000 */
.L_x_2555:
[----:B------:R-:W-:-:S05]  /*3370*/  FADD.FTZ R88, R87, R88 ;  /* 0x0000005857587221 */ /* 0x000fca0000010000 */
[----:B------:R-:W-:Y:S02]  /*3380*/  MOV R178, R88 ;  /* 0x0000005800b27202 */ /* 0x000fe40000000f00 */
[----:B------:R-:W-:-:S07]  /*3390*/  MOV R90, R174 ;  /* 0x000000ae005a7202 */ /* 0x000fce0000000f00 */
[----:B------:R-:W-:Y:S05]  /*33a0*/  WARPSYNC.COLLECTIVE R171, `(.L_x_2556) ;  /* 0x00000000ab087348 */ /* 0x000fea0003c00000 */
[----:B------:R0:W1:Y:S02]  /*33b0*/  SHFL.DOWN P6, R174, R178, R177, R180 ;  /* 0x080000b1b2ae7389 */ /* 0x00006400000c00b4 */
[----:B01----:R-:W-:Y:S01]  /*33c0*/  ENDCOLLECTIVE ;  /* 0x000000000000791b */ /* 0x003fe20003800000 */
.L_x_2556:
[----:B------:R-:W-:Y:S01]  /*33d0*/  FADD.FTZ R90, R89, R90 ;  /* 0x0000005a595a7221 */ /* 0x000fe20000010000 */
[----:B------:R-:W-:-:S04]  /*33e0*/  HFMA2.MMA R177, -RZ, RZ, 0, 1.1920928955078125e-07 ;  /* 0x00000002ffb17435 */ /* 0x000fc800000001ff */
[----:B------:R-:W-:Y:S02]  /*33f0*/  MOV R178, R90 ;  /* 0x0000005a00b27202 */ /* 0x000fe40000000f00 */
[----:B------:R-:W-:-:S07]  /*3400*/  MOV R91, R174 ;  /* 0x000000ae005b7202 */ /* 0x000fce0000000f00 */
[----:B------:R-:W-:Y:S05]  /*3410*/  WARPSYNC.COLLECTIVE R171, `(.L_x_2557) ;  /* 0x00000000ab087348 */ /* 0x000fea0003c00000 */
[----:B------:R0:W1:Y:S02]  /*3420*/  SHFL.DOWN P6, R174, R178, R177, R180 ;  /* 0x080000b1b2ae7389 */ /* 0x00006400000c00b4 */
[----:B01----:R-:W-:Y:S01]  /*3430*/  ENDCOLLECTIVE ;  /* 0x000000000000791b */ /* 0x003fe20003800000 */
.L_x_2557:
[----:B------:R-:W-:-:S05]  /*3440*/  FADD.FTZ R91, R88, R91 ;  /* 0x0000005b585b7221 */ /* 0x000fca0000010000 */
[----:B------:R-:W-:Y:S02]  /*3450*/  MOV R178, R91 ;  /* 0x0000005b00b27202 */ /* 0x000fe40000000f00 */
[----:B------:R-:W-:-:S07]  /*3460*/  MOV R169, R174 ;  /* 0x000000ae00a97202 */ /* 0x000fce0000000f00 */
[----:B------:R-:W-:Y:S05]  /*3470*/  WARPSYNC.COLLECTIVE R171, `(.L_x_2558) ;  /* 0x00000000ab087348 */ /* 0x000fea0003c00000 */
[----:B------:R0:W1:Y:S02]  /*3480*/  SHFL.DOWN P6, R174, R178, R177, R180 ;  /* 0x080000b1b2ae7389 */ /* 0x00006400000c00b4 */
[----:B01----:R-:W-:Y:S01]  /*3490*/  ENDCOLLECTIVE ;  /* 0x000000000000791b */ /* 0x003fe20003800000 */
.L_x_2558:
[----:B------:R-:W-:Y:S01]  /*34a0*/  FADD.FTZ R169, R90, R169 ;  /* 0x000000a95aa97221 */ /* 0x000fe20000010000 */
[----:B------:R-:W-:-:S04]  /*34b0*/  HFMA2.MMA R177, -RZ, RZ, 0, 5.9604644775390625e-08 ;  /* 0x00000001ffb17435 */ /* 0x000fc800000001ff */
[----:B------:R-:W-:Y:S02]  /*34c0*/  MOV R178, R169 ;  /* 0x000000a900b27202 */ /* 0x000fe40000000f00 */
[----:B------:R-:W-:-:S07]  /*34d0*/  MOV R172, R174 ;  /* 0x000000ae00ac7202 */ /* 0x000fce0000000f00 */
[----:B------:R-:W-:Y:S05]  /*34e0*/  WARPSYNC.COLLECTIVE R171, `(.L_x_2559) ;  /* 0x00000000ab087348 */ /* 0x000fea0003c00000 */
[----:B------:R0:W1:Y:S02]  /*34f0*/  SHFL.DOWN P6, R174, R178, R177, R180 ;  /* 0x080000b1b2ae7389 */ /* 0x00006400000c00b4 */
[----:B01----:R-:W-:Y:S01]  /*3500*/  ENDCOLLECTIVE ;  /* 0x000000000000791b */ /* 0x003fe20003800000 */
.L_x_2559:
[----:B------:R-:W-:-:S05]  /*3510*/  FADD.FTZ R173, R91, R172 ;  /* 0x000000ac5bad7221 */ /* 0x000fca0000010000 */
[----:B------:R-:W-:Y:S02]  /*3520*/  MOV R178, R173 ;  /* 0x000000ad00b27202 */ /* 0x000fe40000000f00 */
[----:B------:R-:W-:-:S07]  /*3530*/  MOV R172, R174 ;  /* 0x000000ae00ac7202 */ /* 0x000fce0000000f00 */
[----:B------:R-:W-:Y:S05]  /*3540*/  WARPSYNC.COLLECTIVE R171, `(.L_x_2560) ;  /* 0x00000000ab087348 */ /* 0x000fea0003c00000 */
[----:B------:R0:W1:Y:S02]  /*3550*/  SHFL.DOWN P6, R174, R178, R177, R180 ;  /* 0x080000b1b2ae7389 */ /* 0x00006400000c00b4 */
[----:B01----:R-:W-:Y:S01]  /*3560*/  ENDCOLLECTIVE ;  /* 0x000000000000791b */ /* 0x003fe20003800000 */
.L_x_2560:
[----:B------:R-:W-:Y:S01]  /*3570*/  MOV R86, R174 ;  /* 0x000000ae00567202 */ /* 0x000fe20000000f00 */
[----:B------:R-:W-:Y:S06]  /*3580*/  BRA `(.L_x_2561) ;  /* 0xffffffe400787947 */ /* 0x000fec000383ffff */
.L_x_2562:
        /* <DEDUP_REMOVED lines=15> */
.L_x_3312:


//--------------------- .text._ZN10layer_norm31ln_parallel_residual_bwd_kernelINS_13Kernel_traitsI6__halfffffjLj3072ELj1ELj1ELj4ELj16ENS_18Kernel_traits_baseILj3072ES2_ffffjLj128EEEEELb0ELb1ELb1EEEvNS_9BwdParamsE --------------------------
	.section	.text._ZN10layer_norm31ln_parallel_residual_bwd_kernelINS_13Kernel_traitsI6__halfffffjLj3072ELj1ELj1ELj4ELj16ENS_18Kernel_traits_baseILj3072ES2_ffffjLj128EEEEELb0ELb1ELb1EEEvNS_9BwdParamsE,"ax",@progbits
	.align	128
        .global         _ZN10layer_norm31ln_parallel_residual_bwd_kernelINS_13Kernel_traitsI6__halfffffjLj3072ELj1ELj1ELj4ELj16ENS_18Kernel_traits_baseILj3072ES2_ffffjLj128EEEEELb0ELb1ELb1EEEvNS_9BwdParamsE
        .type           _ZN10layer_norm31ln_parallel_residual_bwd_kernelINS_13Kernel_traitsI6__halfffffjLj3072ELj1ELj1ELj4ELj16ENS_18Kernel_traits_baseILj3072ES2_ffffjLj128EEEEELb0ELb1ELb1EEEvNS_9BwdParamsE,@function
        .size           _ZN10layer_norm31ln_parallel_residual_bwd_kernelINS_13Kernel_traitsI6__halfffffjLj3072ELj1ELj1ELj4ELj16ENS_18Kernel_traits_baseILj3072ES2_ffffjLj128EEEEELb0ELb1ELb1EEEvNS_9BwdParamsE,(.L_x_3313 - _ZN10layer_norm31ln_parallel_residual_bwd_kernelINS_13Kernel_traitsI6__halfffffjLj3072ELj1ELj1ELj4ELj16ENS_18Kernel_traits_baseILj3072ES2_ffffjLj128EEEEELb0ELb1ELb1EEEvNS_9BwdParamsE)
        .other          _ZN10layer_norm31ln_parallel_residual_bwd_kernelINS_13Kernel_traitsI6__halfffffjLj3072ELj1ELj1ELj4ELj16ENS_18Kernel_traits_baseILj3072ES2_ffffjLj128EEEEELb0ELb1ELb1EEEvNS_9BwdParamsE,@"STO_CUDA_ENTRY STV_DEFAULT"
_ZN10layer_norm31ln_parallel_residual_bwd_kernelINS_13Kernel_traitsI6__halfffffjLj3072ELj1ELj1ELj4ELj16ENS_18Kernel_traits_baseILj3072ES2_ffffjLj128EEEEELb0ELb1ELb1EEEvNS_9BwdParamsE:
.text._ZN10layer_norm31ln_parallel_residual_bwd_kernelINS_13Kernel_traitsI6__halfffffjLj3072ELj1ELj1ELj4ELj16ENS_18Kernel_traits_baseILj3072ES2_ffffjLj128EEEEELb0ELb1ELb1EEEvNS_9BwdParamsE:
        /* <DEDUP_REMOVED lines=40> */
.L_x_2563:
[----:B------:R-:W-:Y:S01]  /*0280*/  SHF.L.U32 R2, R0, 0x3, RZ ;  /* 0x0000000300027819 */ /* 0x000fe200000006ff */
[----:B------:R-:W-:-:S03]  /*0290*/  ULDC.64 UR4, c[0x0][0x260] ;  /* 0x0000980000047ab9 */ /* 0x000fc60000000a00 */
[----:B------:R-:W-:-:S04]  /*02a0*/  LOP3.LUT R2, R2, 0x3f8, RZ, 0xc0, !PT ;  /* 0x000003f802027812 */ /* 0x000fc800078ec0ff */
[----:B------:R-:W-:-:S04]  /*02b0*/  IADD3 R2, P0, R2, UR4, RZ ;  /* 0x0000000402027c10 */ /* 0x000fc8000ff1e0ff */
[----:B------:R-:W-:Y:S01]  /*02c0*/  IADD3.X R3, RZ, UR5, RZ, P0, !PT ;  /* 0x00000005ff037c10 */ /* 0x000fe200087fe4ff */
[----:B------:R-:W-:-:S04]  /*02d0*/  ULDC.64 UR4, c[0x0][0x2c8] ;  /* 0x0000b20000047ab9 */ /* 0x000fc80000000a00 */
[----:B------:R-:W2:Y:S04]  /*02e0*/  LDG.E.64 R90, desc[UR6][R2.64] ;  /* 0x00000006025a7981 */ /* 0x000ea8000c1e1b00 */
[----:B------:R-:W3:Y:S04]  /*02f0*/  LDG.E.64 R94, desc[UR6][R2.64+0x400] ;  /* 0x00040006025e7981 */ /* 0x000ee8000c1e1b00 */
[----:B------:R-:W4:Y:S04]  /*0300*/  LDG.E.64 R98, desc[UR6][R2.64+0x800] ;  /* 0x0008000602627981 */ /* 0x000f28000c1e1b00 */
[----:B------:R-:W5:Y:S04]  /*0310*/  LDG.E.64 R102, desc[UR6][R2.64+0xc00] ;  /* 0x000c000602667981 */ /* 0x000f68000c1e1b00 */
[----:B------:R-:W5:Y:S04]  /*0320*/  LDG.E.64 R4, desc[UR6][R2.64+0x1000] ;  /* 0x0010000602047981 */ /* 0x000f68000c1e1b00 */
[----:B------:R-:W5:Y:S01]  /*0330*/  LDG.E.64 R6, desc[UR6][R2.64+0x1400] ;  /* 0x0014000602067981 */ /* 0x000f62000c1e1b00 */
[----:B------:R-:W-:Y:S01]  /*0340*/  ISETP.NE.U32.AND P0, PT, RZ, UR4, PT ;  /* 0x00000004ff007c0c */ /* 0x000fe2000bf05070 */
[----:B------:R-:W-:Y:S01]  /*0350*/  HFMA2.MMA R174, -RZ, RZ, 0, 5.9604644775390625e-08 ;  /* 0x00000001ffae7435 */ /* 0x000fe200000001ff */
[----:B------:R-:W-:Y:S01]  /*0360*/  MOV R157, RZ ;  /* 0x000000ff009d7202 */ /* 0x000fe20000000f00 */
[----:B------:R-:W-:Y:S01]  /*0370*/  HFMA2.MMA R160, -RZ, RZ, 0, 0 ;  /* 0x00000000ffa07435 */ /* 0x000fe200000001ff */
[----:B------:R-:W-:Y:S01]  /*0380*/  ISETP.NE.AND.EX P0, PT, RZ, UR5, PT, P0 ;  /* 0x00000005ff007c0c */ /* 0x000fe2000bf05300 */
[----:B------:R-:W-:Y:S01]  /*0390*/  HFMA2.MMA R92, -RZ, RZ, 0, 0 ;  /* 0x00000000ff5c7435 */ /* 0x000fe200000001ff */
[----:B------:R-:W-:Y:S01]  /*03a0*/  CS2R R152, SRZ ;  /* 0x0000000000987805 */ /* 0x000fe2000001ff00 */
[----:B------:R-:W-:Y:S01]  /*03b0*/  HFMA2.MMA R96, -RZ, RZ, 0, 0 ;  /* 0x00000000ff607435 */ /* 0x000fe200000001ff */
[----:B------:R-:W-:Y:S01]  /*03c0*/  CS2R R150, SRZ ;  /* 0x0000000000967805 */ /* 0x000fe2000001ff00 */
[----:B------:R-:W-:Y:S01]  /*03d0*/  HFMA2.MMA R127, -RZ, RZ, 0, 0 ;  /* 0x00000000ff7f7435 */ /* 0x000fe200000001ff */
[----:B------:R-:W-:Y:S01]  /*03e0*/  MOV R162, RZ ;  /* 0x000000ff00a27202 */ /* 0x000fe20000000f00 */
[----:B------:R-:W-:Y:S01]  /*03f0*/  HFMA2.MMA R113, -RZ, RZ, 0, 0 ;  /* 0x00000000ff717435 */ /* 0x000fe200000001ff */
[----:B------:R-:W-:Y:S01]  /*0400*/  CS2R R146, SRZ ;  /* 0x0000000000927805 */ /* 0x000fe2000001ff00 */
[----:B------:R-:W-:Y:S01]  /*0410*/  HFMA2.MMA R115, -RZ, RZ, 0, 0 ;  /* 0x00000000ff737435 */ /* 0x000fe200000001ff */
[----:B------:R-:W-:Y:S01]  /*0420*/  CS2R R144, SRZ ;  /* 0x0000000000907805 */ /* 0x000fe2000001ff00 */
[----:B------:R-:W-:Y:S01]  /*0430*/  HFMA2.MMA R117, -RZ, RZ, 0, 0 ;  /* 0x00000000ff757435 */ /* 0x000fe200000001ff */
[----:B------:R-:W-:Y:S01]  /*0440*/  CS2R R148, SRZ ;  /* 0x0000000000947805 */ /* 0x000fe2000001ff00 */
[----:B------:R-:W-:Y:S01]  /*0450*/  HFMA2.MMA R125, -RZ, RZ, 0, 0 ;  /* 0x00000000ff7d7435 */ /* 0x000fe200000001ff */
[----:B------:R-:W-:-:S02]  /*0460*/  CS2R R142, SRZ ;  /* 0x00000000008e7805 */ /* 0x000fc4000001ff00 */
[----:B------:R-:W-:Y:S02]  /*0470*/  CS2R R138, SRZ ;  /* 0x00000000008a7805 */ /* 0x000fe4000001ff00 */
[----:B------:R-:W-:Y:S02]  /*0480*/  MOV R119, RZ ;  /* 0x000000ff00777202 */ /* 0x000fe40000000f00 */
[----:B------:R-:W-:Y:S02]  /*0490*/  CS2R R132, SRZ ;  /* 0x0000000000847805 */ /* 0x000fe4000001ff00 */
[----:B------:R-:W-:Y:S02]  /*04a0*/  MOV R121, RZ ;  /* 0x000000ff00797202 */ /* 0x000fe40000000f00 */
[----:B------:R-:W-:Y:S02]  /*04b0*/  CS2R R134, SRZ ;  /* 0x0000000000867805 */ /* 0x000fe4000001ff00 */
[----:B------:R-:W-:-:S02]  /*04c0*/  MOV R123, RZ ;  /* 0x000000ff007b7202 */ /* 0x000fc40000000f00 */
[----:B------:R-:W-:Y:S02]  /*04d0*/  CS2R R128, SRZ ;  /* 0x0000000000807805 */ /* 0x000fe4000001ff00 */
[----:B------:R-:W-:Y:S02]  /*04e0*/  CS2R R158, SRZ ;  /* 0x00000000009e7805 */ /* 0x000fe4000001ff00 */
[----:B------:R-:W-:Y:S02]  /*04f0*/  CS2R R154, SRZ ;  /* 0x00000000009a7805 */ /* 0x000fe4000001ff00 */
[----:B------:R-:W-:Y:S02]  /*0500*/  MOV R88, RZ ;  /* 0x000000ff00587202 */ /* 0x000fe40000000f00 */
[----:B------:R-:W-:Y:S02]  /*0510*/  CS2R R140, SRZ ;  /* 0x00000000008c7805 */ /* 0x000fe4000001ff00 */
[----:B------:R-:W-:-:S02]  /*0520*/  CS2R R136, SRZ ;  /* 0x0000000000887805 */ /* 0x000fc4000001ff00 */
[----:B------:R-:W-:Y:S02]  /*0530*/  CS2R R130, SRZ ;  /* 0x0000000000827805 */ /* 0x000fe4000001ff00 */
[----:B------:R-:W-:Y:S02]  /*0540*/  MOV R100, RZ ;  /* 0x000000ff00647202 */ /* 0x000fe40000000f00 */
[--C-:B--2---:R-:W-:Y:S01]  /*0550*/  SHF.R.U64 R104, R90, 0x10, R91.reuse ;  /* 0x000000105a687819 */ /* 0x104fe2000000125b */
[----:B------:R-:W-:Y:S01]  /*0560*/  HADD2.F32 R89, -RZ, R90.H0_H0 ;  /* 0x2000005aff597230 */ /* 0x000fe20000004100 */
[----:B------:R-:W-:Y:S01]  /*0570*/  SHF.R.U32.HI R106, RZ, 0x10, R91 ;  /* 0x00000010ff6a7819 */ /* 0x000fe2000001165b */
[----:B------:R-:W-:Y:S01]  /*0580*/  HADD2.F32 R91, -RZ, R91.H0_H0 ;  /* 0x2000005bff5b7230 */ /* 0x000fe20000004100 */
[--C-:B---3--:R-:W-:Y:S01]  /*0590*/  SHF.R.U64 R108, R94, 0x10, R95.reuse ;  /* 0x000000105e6c7819 */ /* 0x108fe2000000125f */
[----:B------:R-:W-:Y:S01]  /*05a0*/  HADD2.F32 R93, -RZ, R94.H0_H0 ;  /* 0x2000005eff5d7230 */ /* 0x000fe20000004100 */
[----:B------:R-:W-:Y:S01]  /*05b0*/  SHF.R.U32.HI R110, RZ, 0x10, R95 ;  /* 0x00000010ff6e7819 */ /* 0x000fe2000001165f */
[----:B------:R-:W-:Y:S01]  /*05c0*/  HADD2.F32 R95, -RZ, R95.H0_H0 ;  /* 0x2000005fff5f7230 */ /* 0x000fe20000004100 */
[--C-:B----4-:R-:W-:Y:S01]  /*05d0*/  SHF.R.U64 R112, R98, 0x10, R99.reuse ;  /* 0x0000001062707819 */ /* 0x110fe20000001263 */
[----:B------:R-:W-:Y:S01]  /*05e0*/  HADD2.F32 R97, -RZ, R98.H0_H0 ;  /* 0x20000062ff617230 */ /* 0x000fe20000004100 */
[----:B------:R-:W-:Y:S01]  /*05f0*/  SHF.R.U32.HI R114, RZ, 0x10, R99 ;  /* 0x00000010ff727819 */ /* 0x000fe20000011663 */
[----:B------:R-:W-:Y:S01]  /*0600*/  HFMA2.MMA R98, -RZ, RZ, 0, 0 ;  /* 0x00000000ff627435 */ /* 0x000fe200000001ff */
[--C-:B-----5:R-:W-:Y:S01]  /*0610*/  SHF.R.U64 R116, R102, 0x10, R103.reuse ;  /* 0x0000001066747819 */ /* 0x120fe20000001267 */
        /* <DEDUP_REMOVED lines=11> */
[----:B------:R-:W-:Y:S01]  /*06d0*/  MOV R90, RZ ;  /* 0x000000ff005a7202 */ /* 0x000fe20000000f00 */
[----:B------:R-:W-:Y:S01]  /*06e0*/  HADD2.F32 R111, -RZ, R7.H0_H0 ;  /* 0x20000007ff6f7230 */ /* 0x000fe20000004100 */
[----:B------:R-:W-:Y:S01]  /*06f0*/  MOV R94, RZ ;  /* 0x000000ff005e7202 */ /* 0x000fe20000000f00 */
[----:B------:R-:W-:Y:S01]  /*0700*/  HADD2.F32 R104, -RZ, R104.H0_H0 ;  /* 0x20000068ff687230 */ /* 0x000fe20000004100 */
[----:B------:R-:W-:Y:S01]  /*0710*/  LOP3.LUT R102, R0, 0x7f, RZ, 0xc0, !PT ;  /* 0x0000007f00667812 */ /* 0x000fe200078ec0ff */
        /* <DEDUP_REMOVED lines=11> */
.L_x_2573:
        /* <DEDUP_REMOVED lines=11> */
[--C-:B-1----:R-:W-:Y:S01]  /*0880*/  IMAD.WIDE.U32 R36, R179, 0x10, R76.reuse ;  /* 0x00000010b3247825 */ /* 0x102fe200078e004c */
[----:B------:R-:W0:Y:S03]  /*0890*/  @P0 LDC.64 R170, c[0x0][0x2c8] ;  /* 0x0000b200ffaa0b82 */ /* 0x000e260000000a00 */
[----:B------:R-:W-:Y:S02]  /*08a0*/  IMAD.WIDE.U32 R44, R177, 0x10, R76 ;  /* 0x00000010b12c7825 */ /* 0x000fe400078e004c */
[----:B------:R-:W4:Y:S02]  /*08b0*/  LDG.E.128 R36, desc[UR6][R36.64] ;  /* 0x0000000624247981 */ /* 0x000f24000c1e1d00 */
[----:B--2---:R-:W-:Y:S01]  /*08c0*/  IMAD.WIDE R168, R156, 0x4, R168 ;  /* 0x000000049ca87825 */ /* 0x004fe200078e02a8 */
[----:B------:R-:W1:Y:S01]  /*08d0*/  @P0 LDC.64 R164, c[0x0][0x2c8] ;  /* 0x0000b200ffa40b82 */ /* 0x000e620000000a00 */
[----:B------:R-:W2:Y:S04]  /*08e0*/  LDG.E.128 R44, desc[UR6][R44.64] ;  /* 0x000000062c2c7981 */ /* 0x000ea8000c1e1d00 */
[----:B------:R3:W2:Y:S02]  /*08f0*/  LDG.E R168, desc[UR6][R168.64] ;  /* 0x00000006a8a87981 */ /* 0x0006a4000c1e1900 */
[--C-:B---3--:R-:W-:Y:S01]  /*0900*/  IMAD.WIDE.U32 R40, R179, 0x10, R2.reuse ;  /* 0x00000010b3287825 */ /* 0x108fe200078e0002 */
[----:B------:R-:W3:Y:S05]  /*0910*/  @P0 LDC.64 R166, c[0x0][0x2c8] ;  /* 0x0000b200ffa60b82 */ /* 0x000eea0000000a00 */
[----:B------:R-:W2:Y:S01]  /*0920*/  LDG.E.128 R40, desc[UR6][R40.64] ;  /* 0x0000000628287981 */ /* 0x000ea2000c1e1d00 */
[----:B------:R-:W-:Y:S01]  /*0930*/  IMAD.WIDE.U32 R50, R177, 0x10, R2 ;  /* 0x00000010b1327825 */ /* 0x000fe200078e0002 */
[----:B------:R-:W-:Y:S01]  /*0940*/  IADD3 R175, R179, 0x100, RZ ;  /* 0x00000100b3af7810 */ /* 0x000fe20007ffe0ff */
[----:B------:R-:W3:Y:S04]  /*0950*/  @P0 LDC.64 R84, c[0x0][0x2c8] ;  /* 0x0000b200ff540b82 */ /* 0x000ee80000000a00 */
[----:B------:R-:W2:Y:S01]  /*0960*/  LDG.E.128 R48, desc[UR6][R50.64] ;  /* 0x0000000632307981 */ /* 0x000ea2000c1e1d00 */
[----:B------:R-:W-:-:S03]  /*0970*/  IMAD.WIDE.U32 R52, R175, 0x10, R76 ;  /* 0x00000010af347825 */ /* 0x000fc600078e004c */
[----:B------:R-:W3:Y:S01]  /*0980*/  @P0 LDC.64 R86, c[0x0][0x2c8] ;  /* 0x0000b200ff560b82 */ /* 0x000ee20000000a00 */
[----:B------:R-:W-:Y:S02]  /*0990*/  IMAD.WIDE.U32 R56, R175, 0x10, R2 ;  /* 0x00000010af387825 */ /* 0x000fe400078e0002 */
[----:B------:R-:W2:Y:S01]  /*09a0*/  LDG.E.128 R52, desc[UR6][R52.64] ;  /* 0x0000000634347981 */ /* 0x000ea2000c1e1d00 */
[----:B------:R-:W-:-:S03]  /*09b0*/  IADD3 R169, R179, 0x180, RZ ;  /* 0x00000180b3a97810 */ /* 0x000fc60007ffe0ff */
[----:B------:R-:W2:Y:S02]  /*09c0*/  LDG.E.128 R56, desc[UR6][R56.64] ;  /* 0x0000000638387981 */ /* 0x000ea4000c1e1d00 */
[----:B------:R-:W-:-:S04]  /*09d0*/  IMAD.WIDE.U32 R60, R169, 0x10, R76 ;  /* 0x00000010a93c7825 */ /* 0x000fc800078e004c */
[----:B------:R-:W-:Y:S02]  /*09e0*/  IMAD.WIDE.U32 R64, R169, 0x10, R2 ;  /* 0x00000010a9407825 */ /* 0x000fe400078e0002 */
[----:B------:R-:W2:Y:S01]  /*09f0*/  LDG.E.128 R60, desc[UR6][R60.64] ;  /* 0x000000063c3c7981 */ /* 0x000ea2000c1e1d00 */
[----:B------:R-:W-:-:S03]  /*0a00*/  IADD3 R161, R179, 0x200, RZ ;  /* 0x00000200b3a17810 */ /* 0x000fc60007ffe0ff */
[----:B------:R-:W2:Y:S02]  /*0a10*/  LDG.E.128 R64, desc[UR6][R64.64] ;  /* 0x0000000640407981 */ /* 0x000ea4000c1e1d00 */
[----:B------:R-:W-:Y:S01]  /*0a20*/  IMAD.WIDE.U32 R68, R161, 0x10, R76 ;  /* 0x00000010a1447825 */ /* 0x000fe200078e004c */
[----:B------:R-:W-:-:S03]  /*0a30*/  IADD3 R163, R179, 0x280, RZ ;  /* 0x00000280b3a37810 */ /* 0x000fc60007ffe0ff */
[----:B------:R-:W-:Y:S02]  /*0a40*/  IMAD.WIDE.U32 R72, R161, 0x10, R2 ;  /* 0x00000010a1487825 */ /* 0x000fe400078e0002 */
[----:B------:R-:W2:Y:S02]  /*0a50*/  LDG.E.128 R68, desc[UR6][R68.64] ;  /* 0x0000000644447981 */ /* 0x000ea4000c1e1d00 */
[C---:B------:R-:W-:Y:S02]  /*0a60*/  IMAD.WIDE.U32 R76, R163.reuse, 0x10, R76 ;  /* 0x00000010a34c7825 */ /* 0x040fe400078e004c */
[----:B------:R-:W2:Y:S02]  /*0a70*/  LDG.E.128 R72, desc[UR6][R72.64] ;  /* 0x0000000648487981 */ /* 0x000ea4000c1e1d00 */
[----:B------:R-:W-:Y:S02]  /*0a80*/  IMAD.WIDE.U32 R80, R163, 0x10, R2 ;  /* 0x00000010a3507825 */ /* 0x000fe400078e0002 */
[----:B------:R-:W2:Y:S01]  /*0a90*/  LDG.E.128 R76, desc[UR6][R76.64] ;  /* 0x000000064c4c7981 */ /* 0x000ea2000c1e1d00 */
[----:B------:R-:W3:Y:S03]  /*0aa0*/  @P0 LDC.64 R2, c[0x0][0x2c8] ;  /* 0x0000b200ff020b82 */ /* 0x000ee60000000a00 */
[----:B------:R-:W2:Y:S01]  /*0ab0*/  LDG.E.128 R80, desc[UR6][R80.64] ;  /* 0x0000000650507981 */ /* 0x000ea2000c1e1d00 */
[----:B------:R-:W-:Y:S01]  /*0ac0*/  ISETP.NE.AND P3, PT, RZ, UR9, PT ;  /* 0x00000009ff007c0c */ /* 0x000fe2000bf65270 */
[----:B0-----:R-:W-:-:S04]  /*0ad0*/  @P0 IMAD.WIDE.U32 R170, R179, 0x10, R170 ;  /* 0x00000010b3aa0825 */ /* 0x001fc800078e00aa */
[----:B-1----:R-:W-:Y:S01]  /*0ae0*/  @P0 IMAD.WIDE.U32 R164, R175, 0x10, R164 ;  /* 0x00000010afa40825 */ /* 0x002fe200078e00a4 */
[----:B------:R2:W5:Y:S03]  /*0af0*/  @P0 LDG.E.128 R4, desc[UR6][R170.64] ;  /* 0x00000006aa040981 */ /* 0x000566000c1e1d00 */
[----:B---3--:R-:W-:Y:S01]  /*0b00*/  @P0 IMAD.WIDE.U32 R166, R177, 0x10, R166 ;  /* 0x00000010b1a60825 */ /* 0x008fe200078e00a6 */
[----:B------:R-:W5:Y:S04]  /*0b10*/  @P0 LDG.E.128 R12, desc[UR6][R164.64] ;  /* 0x00000006a40c0981 */ /* 0x000f68000c1e1d00 */
[----:B------:R-:W5:Y:S01]  /*0b20*/  @P0 LDG.E.128 R8, desc[UR6][R166.64] ;  /* 0x00000006a6080981 */ /* 0x000f62000c1e1d00 */
[----:B------:R-:W-:-:S05]  /*0b30*/  @P0 IMAD.WIDE.U32 R172, R163, 0x10, R2 ;  /* 0x00000010a3ac0825 */ /* 0x000fca00078e0002 */
[----:B------:R0:W5:Y:S01]  /*0b40*/  @P0 LDG.E.128 R24, desc[UR6][R172.64] ;  /* 0x00000006ac180981 */ /* 0x000162000c1e1d00 */
[----:B------:R-:W-:Y:S01]  /*0b50*/  LOP3.LUT P1, RZ, R174, 0xff, RZ, 0xc0, !PT ;  /* 0x000000ffaeff7812 */ /* 0x000fe2000782c0ff */
[----:B------:R-:W-:-:S04]  /*0b60*/  @P0 IMAD.WIDE.U32 R84, R161, 0x10, R84 ;  /* 0x00000010a1540825 */ /* 0x000fc800078e0054 */
[----:B------:R-:W-:Y:S01]  /*0b70*/  @P0 IMAD.WIDE.U32 R86, R169, 0x10, R86 ;  /* 0x00000010a9560825 */ /* 0x000fe200078e0056 */
[----:B------:R1:W5:Y:S04]  /*0b80*/  @P0 LDG.E.128 R20, desc[UR6][R84.64] ;  /* 0x0000000654140981 */ /* 0x000368000c1e1d00 */
[----:B------:R3:W5:Y:S01]  /*0b90*/  @P0 LDG.E.128 R16, desc[UR6][R86.64] ;  /* 0x0000000656100981 */ /* 0x000762000c1e1d00 */
[----:B------:R-:W-:Y:S01]  /*0ba0*/  IADD3 R156, R156, UR10, RZ ;  /* 0x0000000a9c9c7c10 */ /* 0x000fe2000fffe0ff */
[----:B------:R-:W-:-:S03]  /*0bb0*/  UMOV UR4, 0xffffffff ;  /* 0xffffffff00047882 */ /* 0x000fc60000000000 */
[----:B------:R-:W-:Y:S02]  /*0bc0*/  ISETP.GE.AND P4, PT, R156, UR11, PT ;  /* 0x0000000b9c007c0c */ /* 0x000fe4000bf86270 */
[----:B------:R-:W-:Y:S02]  /*0bd0*/  LOP3.LUT P2, RZ, R0, 0x1f, RZ, 0xc0, !PT ;  /* 0x0000001f00ff7812 */ /* 0x000fe4000784c0ff */
[----:B----4-:R-:W-:-:S05]  /*0be0*/  FSEL R180, R180, RZ, !P3 ;  /* 0x000000ffb4b47208 */ /* 0x010fca0005800000 */
[C---:B------:R-:W-:Y:S01]  /*0bf0*/  FADD.FTZ R37, -R180.reuse, R37 ;  /* 0x00000025b4257221 */ /* 0x040fe20000010100 */
[C---:B------:R-:W-:Y:S01]  /*0c00*/  FADD.FTZ R181, -R180.reuse, R38 ;  /* 0x00000026b4b57221 */ /* 0x040fe20000010100 */
[C---:B------:R-:W-:Y:S01]  /*0c10*/  FADD.FTZ R3, -R180.reuse, R36 ;  /* 0x00000024b4037221 */ /* 0x040fe20000010100 */
[----:B------:R-:W-:Y:S01]  /*0c20*/  FADD.FTZ R39, -R180, R39 ;  /* 0x00000027b4277221 */ /* 0x000fe20000010100 */
[----:B--2---:R-:W-:Y:S01]  /*0c30*/  FMUL.FTZ R171, R168, R37 ;  /* 0x00000025a8ab7220 */ /* 0x004fe20000410000 */
[----:B------:R-:W-:Y:S01]  /*0c40*/  FADD.FTZ R37, -R180, R44 ;  /* 0x0000002cb4257221 */ /* 0x000fe20000010100 */
[C---:B0-----:R-:W-:Y:S01]  /*0c50*/  FMUL.FTZ R173, R168.reuse, R181 ;  /* 0x000000b5a8ad7220 */ /* 0x041fe20000410000 */
[C---:B------:R-:W-:Y:S01]  /*0c60*/  FMUL.FTZ R3, R168.reuse, R3 ;  /* 0x00000003a8037220 */ /* 0x040fe20000410000 */
[----:B------:R-:W-:Y:S01]  /*0c70*/  FMUL.FTZ R181, R168, R39 ;  /* 0x00000027a8b57220 */ /* 0x000fe20000410000 */
[----:B------:R-:W-:Y:S01]  /*0c80*/  FADD.FTZ R39, -R180, R45 ;  /* 0x0000002db4277221 */ /* 0x000fe20000010100 */
[----:B------:R-:W-:Y:S01]  /*0c90*/  FMUL.FTZ R2, R89, R40 ;  /* 0x0000002859027220 */ /* 0x000fe20000410000 */
[----:B------:R-:W-:Y:S01]  /*0ca0*/  FMUL.FTZ R45, R168, R37 ;  /* 0x00000025a82d7220 */ /* 0x000fe20000410000 */
[----:B------:R-:W-:-:S02]  /*0cb0*/  FMUL.FTZ R164, R104, R41 ;  /* 0x0000002968a47220 */ /* 0x000fc40000410000 */
[----:B------:R-:W-:Y:S01]  /*0cc0*/  FADD.FTZ R37, RZ, R2 ;  /* 0x00000002ff257221 */ /* 0x000fe20000010000 */
[----:B------:R-:W-:Y:S01]  /*0cd0*/  FFMA.FTZ R36, R3, R2, RZ ;  /* 0x0000000203247223 */ /* 0x000fe200000100ff */
[----:B------:R-:W-:Y:S02]  /*0ce0*/  FMUL.FTZ R166, R91, R42 ;  /* 0x0000002a5ba67220 */ /* 0x000fe40000410000 */
[----:B------:R-:W-:Y:S01]  /*0cf0*/  FADD.FTZ R37, R37, R164 ;  /* 0x000000a425257221 */ /* 0x000fe20000010000 */
[----:B------:R-:W-:Y:S01]  /*0d00*/  FFMA.FTZ R36, R171, R164, R36 ;  /* 0x000000a4ab247223 */ /* 0x000fe20000010024 */
[----:B------:R-:W-:Y:S02]  /*0d10*/  FMUL.FTZ R44, R106, R43 ;  /* 0x0000002b6a2c7220 */ /* 0x000fe40000410000 */
[----:B------:R-:W-:Y:S01]  /*0d20*/  FADD.FTZ R37, R37, R166 ;  /* 0x000000a625257221 */ /* 0x000fe20000010000 */
[----:B------:R-:W-:Y:S01]  /*0d30*/  FFMA.FTZ R36, R173, R166, R36 ;  /* 0x000000a6ad247223 */ /* 0x000fe20000010024 */
[C---:B------:R-:W-:Y:S01]  /*0d40*/  FADD.FTZ R183, -R180.reuse, R46 ;  /* 0x0000002eb4b77221 */ /* 0x040fe20000010100 */
[----:B------:R-:W-:Y:S01]  /*0d50*/  FMUL.FTZ R46, R93, R48 ;  /* 0x000000305d2e7220 */ /* 0x000fe20000410000 */
[----:B------:R-:W-:Y:S01]  /*0d60*/  FADD.FTZ R37, R37, R44 ;  /* 0x0000002c25257221 */ /* 0x000fe20000010000 */
[----:B------:R-:W-:Y:S01]  /*0d70*/  FFMA.FTZ R36, R181, R44, R36 ;  /* 0x0000002cb5247223 */ /* 0x000fe20000010024 */
[----:B------:R-:W-:Y:S01]  /*0d80*/  FADD.FTZ R185, -R180, R47 ;  /* 0x0000002fb4b97221 */ /* 0x000fe20000010100 */
[----:B------:R-:W-:Y:S01]  /*0d90*/  FMUL.FTZ R170, R108, R49 ;  /* 0x000000316caa7220 */ /* 0x000fe20000410000 */
[----:B------:R-:W-:Y:S01]  /*0da0*/  FADD.FTZ R37, R37, R46 ;  /* 0x0000002e25257221 */ /* 0x000fe20000010000 */
[C---:B------:R-:W-:Y:S01]  /*0db0*/  FMUL.FTZ R47, R168.reuse, R39 ;  /* 0x00000027a82f7220 */ /* 0x040fe20000410000 */
        /* <DEDUP_REMOVED lines=8> */
[C---:B------:R-:W-:Y:S01]  /*0e40*/  FADD.FTZ R187, -R180.reuse, R52 ;  /* 0x00000034b4bb7221 */ /* 0x040fe20000010100 */
[----:B------:R-:W-:Y:S01]  /*0e50*/  FFMA.FTZ R36, R183, R172, R36 ;  /* 0x000000acb7247223 */ /* 0x000fe20000010024 */
[----:B------:R-:W-:Y:S01]  /*0e60*/  FMUL.FTZ R176, R97, R56 ;  /* 0x0000003861b07220 */ /* 0x000fe20000410000 */
[----:B------:R-:W-:Y:S01]  /*0e70*/  FADD.FTZ R37, R37, R174 ;  /* 0x000000ae25257221 */ /* 0x000fe20000010000 */
[----:B------:R-:W-:Y:S01]  /*0e80*/  FADD.FTZ R53, -R180, R53 ;  /* 0x00000035b4357221 */ /* 0x000fe20000010100 */
[----:B------:R-:W-:Y:S01]  /*0e90*/  FMUL.FTZ R187, R168, R187 ;  /* 0x000000bba8bb7220 */ /* 0x000fe20000410000 */
[----:B------:R-:W-:Y:S01]  /*0ea0*/  FFMA.FTZ R36, R185, R174, R36 ;  /* 0x000000aeb9247223 */ /* 0x000fe20000010024 */
[C---:B------:R-:W-:Y:S01]  /*0eb0*/  FADD.FTZ R96, R51.reuse, R96 ;  /* 0x0000006033607221 */ /* 0x040fe20000010000 */
        /* <DEDUP_REMOVED lines=8> */
[----:B------:R-:W-:Y:S01]  /*0f40*/  FADD.FTZ R55, -R180, R55 ;  /* 0x00000037b4377221 */ /* 0x000fe20000010100 */
[----:B------:R-:W-:Y:S01]  /*0f50*/  FMUL.FTZ R50, R99, R58 ;  /* 0x0000003a63327220 */ /* 0x000fe20000410000 */
[----:B------:R-:W-:Y:S01]  /*0f60*/  FADD.FTZ R37, R37, R178 ;  /* 0x000000b225257221 */ /* 0x000fe20000010000 */
[C---:B------:R-:W-:Y:S01]  /*0f70*/  FMUL.FTZ R51, R168.reuse, R51 ;  /* 0x00000033a8337220 */ /* 0x040fe20000410000 */
[----:B------:R-:W-:Y:S01]  /*0f80*/  FFMA.FTZ R36, R189, R178, R36 ;  /* 0x000000b2bd247223 */ /* 0x000fe20000010024 */
[----:B------:R-:W-:Y:S01]  /*0f90*/  FMUL.FTZ R53, R168, R55 ;  /* 0x00000037a8357220 */ /* 0x000fe20000410000 */
[----:B------:R-:W-:Y:S01]  /*0fa0*/  FMUL.FTZ R52, R114, R59 ;  /* 0x0000003b72347220 */ /* 0x000fe20000410000 */
[----:B------:R-:W-:Y:S01]  /*0fb0*/  FADD.FTZ R37, R37, R50 ;  /* 0x0000003225257221 */ /* 0x000fe20000010000 */
[C---:B------:R-:W-:Y:S01]  /*0fc0*/  FADD.FTZ R55, -R180.reuse, R60 ;  /* 0x0000003cb4377221 */ /* 0x040fe20000010100 */
[----:B------:R-:W-:Y:S01]  /*0fd0*/  FFMA.FTZ R36, R51, R50, R36 ;  /* 0x0000003233247223 */ /* 0x000fe20000010024 */
[----:B------:R-:W-:Y:S01]  /*0fe0*/  FMUL.FTZ R54, R101, R64 ;  /* 0x0000004065367220 */ /* 0x000fe20000410000 */
[----:B------:R-:W-:Y:S01]  /*0ff0*/  FADD.FTZ R37, R37, R52 ;  /* 0x0000003425257221 */ /* 0x000fe20000010000 */
[----:B------:R-:W-:Y:S01]  /*1000*/  FADD.FTZ R61, -R180, R61 ;  /* 0x0000003db43d7221 */ /* 0x000fe20000010100 */
[----:B------:R-:W-:Y:S01]  /*1010*/  FMUL.FTZ R55, R168, R55 ;  /* 0x00000037a8377220 */ /* 0x000fe20000410000 */
[----:B------:R-:W-:Y:S01]  /*1020*/  FFMA.FTZ R36, R53, R52, R36 ;  /* 0x0000003435247223 */ /* 0x000fe20000010024 */
[----:B-1----:R-:W-:Y:S01]  /*1030*/  FMUL.FTZ R84, R116, R65 ;  /* 0x0000004174547220 */ /* 0x002fe20000410000 */
[----:B------:R-:W-:Y:S01]  /*1040*/  FADD.FTZ R37, R37, R54 ;  /* 0x0000003625257221 */ /* 0x000fe20000010000 */
[----:B------:R-:W-:Y:S01]  /*1050*/  FADD.FTZ R165, -R180, R62 ;  /* 0x0000003eb4a57221 */ /* 0x000fe20000010100 */
[----:B---3--:R-:W-:Y:S01]  /*1060*/  FMUL.FTZ R87, R168, R61 ;  /* 0x0000003da8577220 */ /* 0x008fe20000410000 */
[----:B------:R-:W-:Y:S01]  /*1070*/  FFMA.FTZ R36, R55, R54, R36 ;  /* 0x0000003637247223 */ /* 0x000fe20000010024 */
[----:B------:R-:W-:Y:S01]  /*1080*/  FMUL.FTZ R85, R103, R66 ;  /* 0x0000004267557220 */ /* 0x000fe20000410000 */
[----:B------:R-:W-:Y:S01]  /*1090*/  FADD.FTZ R38, R37, R84 ;  /* 0x0000005425267221 */ /* 0x000fe20000010000 */
[----:B------:R-:W-:Y:S01]  /*10a0*/  FADD.FTZ R63, -R180, R63 ;  /* 0x0000003fb43f7221 */ /* 0x000fe20000010100 */
[----:B------:R-:W-:Y:S01]  /*10b0*/  FMUL.FTZ R165, R168, R165 ;  /* 0x000000a5a8a57220 */ /* 0x000fe20000410000 */
[----:B------:R-:W-:Y:S01]  /*10c0*/  FFMA.FTZ R36, R87, R84, R36 ;  /* 0x0000005457247223 */ /* 0x000fe20000010024 */
[----:B------:R-:W-:Y:S01]  /*10d0*/  FADD.FTZ R69, -R180, R69 ;  /* 0x00000045b4457221 */ /* 0x000fe20000010100 */
[----:B------:R-:W-:Y:S01]  /*10e0*/  FMUL.FTZ R86, R118, R67 ;  /* 0x0000004376567220 */ /* 0x000fe20000410000 */
[----:B------:R-:W-:Y:S01]  /*10f0*/  FADD.FTZ R37, R38, R85 ;  /* 0x0000005526257221 */ /* 0x000fe20000010000 */
[----:B------:R-:W-:Y:S01]  /*1100*/  FMUL.FTZ R167, R168, R63 ;  /* 0x0000003fa8a77220 */ /* 0x000fe20000410000 */
[----:B------:R-:W-:Y:S01]  /*1110*/  FADD.FTZ R39, -R180, R68 ;  /* 0x00000044b4277221 */ /* 0x000fe20000010100 */
[----:B------:R-:W-:Y:S01]  /*1120*/  FFMA.FTZ R36, R165, R85, R36 ;  /* 0x00000055a5247223 */ /* 0x000fe20000010024 */
[C---:B------:R-:W-:Y:S01]  /*1130*/  FADD.FTZ R139, R58.reuse, R139 ;  /* 0x0000008b3a8b7221 */ /* 0x040fe20000010000 */
[----:B------:R-:W-:Y:S01]  /*1140*/  FFMA.FTZ R141, R58, R51, R141 ;  /* 0x000000333a8d7223 */ /* 0x000fe2000001008d */
[C---:B------:R-:W-:Y:S01]  /*1150*/  FADD.FTZ R92, R59.reuse, R92 ;  /* 0x0000005c3b5c7221 */ /* 0x040fe20000010000 */
[----:B------:R-:W-:Y:S01]  /*1160*/  FFMA.FTZ R94, R59, R53, R94 ;  /* 0x000000353b5e7223 */ /* 0x000fe2000001005e */
[----:B------:R-:W-:Y:S01]  /*1170*/  FADD.FTZ R61, -R180, R70 ;  /* 0x00000046b43d7221 */ /* 0x000fe20000010100 */
[----:B------:R-:W-:Y:S01]  /*1180*/  FMUL.FTZ R58, R168, R69 ;  /* 0x00000045a83a7220 */ /* 0x000fe20000410000 */
[C---:B------:R-:W-:Y:S01]  /*1190*/  FADD.FTZ R119, R56.reuse, R119 ;  /* 0x0000007738777221 */ /* 0x040fe20000010000 */
[----:B------:R-:W-:Y:S01]  /*11a0*/  FFMA.FTZ R137, R56, R187, R137 ;  /* 0x000000bb38897223 */ /* 0x000fe20000010089 */
[----:B------:R-:W-:Y:S01]  /*11b0*/  FMUL.FTZ R59, R105, R72 ;  /* 0x00000048693b7220 */ /* 0x000fe20000410000 */
[----:B------:R-:W-:Y:S01]  /*11c0*/  FADD.FTZ R38, R37, R86 ;  /* 0x0000005625267221 */ /* 0x000fe20000010000 */
[C---:B------:R-:W-:Y:S01]  /*11d0*/  FMUL.FTZ R56, R168.reuse, R39 ;  /* 0x00000027a8387220 */ /* 0x040fe20000410000 */
[----:B------:R-:W-:Y:S01]  /*11e0*/  FFMA.FTZ R37, R167, R86, R36 ;  /* 0x00000056a7257223 */ /* 0x000fe20000010024 */
[C---:B------:R-:W-:Y:S01]  /*11f0*/  FADD.FTZ R150, R73.reuse, R150 ;  /* 0x0000009649967221 */ /* 0x040fe20000010000 */
[----:B------:R-:W-:Y:S01]  /*1200*/  FFMA.FTZ R90, R73, R58, R90 ;  /* 0x0000003a495a7223 */ /* 0x000fe2000001005a */
[----:B------:R-:W-:Y:S01]  /*1210*/  FMUL.FTZ R61, R168, R61 ;  /* 0x0000003da83d7220 */ /* 0x000fe20000410000 */
[----:B------:R-:W-:Y:S01]  /*1220*/  FMUL.FTZ R73, R120, R73 ;  /* 0x0000004978497220 */ /* 0x000fe20000410000 */
[----:B------:R-:W-:Y:S01]  /*1230*/  FADD.FTZ R36, R38, R59 ;  /* 0x0000003b26247221 */ /* 0x000fe20000010000 */
[----:B------:R-:W-:Y:S01]  /*1240*/  FFMA.FTZ R37, R56, R59, R37 ;  /* 0x0000003b38257223 */ /* 0x000fe20000010025 */
[C---:B------:R-:W-:Y:S01]  /*1250*/  FADD.FTZ R138, R57.reuse, R138 ;  /* 0x0000008a398a7221 */ /* 0x040fe20000010000 */
[----:B------:R-:W-:Y:S01]  /*1260*/  FFMA.FTZ R140, R57, R189, R140 ;  /* 0x000000bd398c7223 */ /* 0x000fe2000001008c */
[C---:B------:R-:W-:Y:S01]  /*1270*/  FADD.FTZ R151, R74.reuse, R151 ;  /* 0x000000974a977221 */ /* 0x040fe20000010000 */
[----:B------:R-:W-:Y:S01]  /*1280*/  FFMA.FTZ R113, R74, R61, R113 ;  /* 0x0000003d4a717223 */ /* 0x000fe20000010071 */
[----:B------:R-:W-:Y:S01]  /*1290*/  FADD.FTZ R57, -R180, R76 ;  /* 0x0000004cb4397221 */ /* 0x000fe20000010100 */
[----:B------:R-:W-:Y:S01]  /*12a0*/  FMUL.FTZ R74, R107, R74 ;  /* 0x0000004a6b4a7220 */ /* 0x000fe20000410000 */
[----:B------:R-:W-:Y:S01]  /*12b0*/  FADD.FTZ R39, R36, R73 ;  /* 0x0000004924277221 */ /* 0x000fe20000010000 */
[----:B------:R-:W-:Y:S01]  /*12c0*/  FADD.FTZ R63, -R180, R71 ;  /* 0x00000047b43f7221 */ /* 0x000fe20000010100 */
[----:B------:R-:W-:Y:S01]  /*12d0*/  FFMA.FTZ R36, R58, R73, R37 ;  /* 0x000000493a247223 */ /* 0x000fe20000010025 */
[C---:B------:R-:W-:Y:S01]  /*12e0*/  FADD.FTZ R145, R66.reuse, R145 ;  /* 0x0000009142917221 */ /* 0x040fe20000010000 */
[----:B------:R-:W-:Y:S01]  /*12f0*/  FFMA.FTZ R117, R66, R165, R117 ;  /* 0x000000a542757223 */ /* 0x000fe20000010075 */
[----:B------:R-:W-:Y:S01]  /*1300*/  FADD.FTZ R77, -R180, R77 ;  /* 0x0000004db44d7221 */ /* 0x000fe20000010100 */
[----:B------:R-:W-:Y:S01]  /*1310*/  FMUL.FTZ R57, R168, R57 ;  /* 0x00000039a8397220 */ /* 0x000fe20000410000 */
[----:B------:R-:W-:Y:S01]  /*1320*/  FMUL.FTZ R66, R122, R75 ;  /* 0x0000004b7a427220 */ /* 0x000fe20000410000 */
[----:B------:R-:W-:Y:S01]  /*1330*/  FADD.FTZ R39, R39, R74 ;  /* 0x0000004a27277221 */ /* 0x000fe20000010000 */
[----:B------:R-:W-:Y:S01]  /*1340*/  FMUL.FTZ R63, R168, R63 ;  /* 0x0000003fa83f7220 */ /* 0x000fe20000410000 */
        /* <DEDUP_REMOVED lines=11> */
[----:B------:R-:W-:Y:S01]  /*1400*/  FMUL.FTZ R81, R124, R81 ;  /* 0x000000517c517220 */ /* 0x000fe20000410000 */
[----:B------:R-:W-:Y:S01]  /*1410*/  FADD.FTZ R36, R39, R80 ;  /* 0x0000005027247221 */ /* 0x000fe20000010000 */
[----:B------:R-:W-:Y:S01]  /*1420*/  FADD.FTZ R41, -R180, R78 ;  /* 0x0000004eb4297221 */ /* 0x000fe20000010100 */
        /* <DEDUP_REMOVED lines=12> */
[----:B------:R-:W-:Y:S01]  /*14f0*/  FADD.FTZ R39, R36, R65 ;  /* 0x0000004124277221 */ /* 0x000fe20000010000 */
[----:B------:R-:W-:Y:S01]  /*1500*/  FMUL.FTZ R64, R126, R83 ;  /* 0x000000537e407220 */ /* 0x000fe20000410000 */
[----:B------:R-:W-:Y:S01]  /*1510*/  FMUL.FTZ R67, R168, R67 ;  /* 0x00000043a8437220 */ /* 0x000fe20000410000 */
[----:B------:R-:W-:Y:S01]  /*1520*/  FFMA.FTZ R36, R62, R65, R37 ;  /* 0x000000413e247223 */ /* 0x000fe20000010025 */
[C---:B------:R-:W-:Y:S01]  /*1530*/  FADD.FTZ R123, R40.reuse, R123 ;  /* 0x0000007b287b7221 */ /* 0x040fe20000010000 */
        /* <DEDUP_REMOVED lines=13> */
[----:B------:R-:W-:Y:S01]  /*1610*/  P2R R70, PR, RZ, 0x10 ;  /* 0x00000010ff467803 */ /* 0x000fe20000000000 */
[C---:B------:R-:W-:Y:S01]  /*1620*/  FADD.FTZ R157, R82.reuse, R157 ;  /* 0x0000009d529d7221 */ /* 0x040fe20000010000 */
[----:B------:R-:W-:Y:S01]  /*1630*/  FFMA.FTZ R159, R82, R62, R159 ;  /* 0x0000003e529f7223 */ /* 0x000fe2000001009f */
[C---:B------:R-:W-:Y:S01]  /*1640*/  FADD.FTZ R160, R83.reuse, R160 ;  /* 0x000000a053a07221 */ /* 0x040fe20000010000 */
        /* <DEDUP_REMOVED lines=22> */
.L_x_2584:
[----:B-1----:R-:W-:Y:S01]  /*17b0*/  FADD.FTZ R36, R39, R36 ;  /* 0x0000002427247221 */ /* 0x002fe20000010000 */
[----:B--2---:R-:W-:Y:S01]  /*17c0*/  FADD.FTZ R37, R38, R37 ;  /* 0x0000002526257221 */ /* 0x004fe20000010000 */
[----:B------:R-:W-:Y:S06]  /*17d0*/  @P2 BRA `(.L_x_2566) ;  /* 0x0000000000242947 */ /* 0x000fec0003800000 */
[----:B------:R-:W1:Y:S01]  /*17e0*/  S2UR UR5, SR_CgaCtaId ;  /* 0x00000000000579c3 */ /* 0x000e620000008800 */
[----:B0-----:R-:W-:Y:S01]  /*17f0*/  SHF.R.U32.HI R38, RZ, 0x5, R0 ;  /* 0x00000005ff267819 */ /* 0x001fe20000011600 */
[----:B------:R-:W-:-:S03]  /*1800*/  UMOV UR4, 0x400 ;  /* 0x0000040000047882 */ /* 0x000fc60000000000 */
[----:B------:R-:W-:-:S04]  /*1810*/  LOP3.LUT R39, R38, 0x7fffffc, RZ, 0xc0, !PT ;  /* 0x07fffffc26277812 */ /* 0x000fc800078ec0ff */
[----:B------:R-:W-:-:S04]  /*1820*/  @!P1 IADD3 R39, R39, 0x4, RZ ;  /* 0x0000000427279810 */ /* 0x000fc80007ffe0ff */
[----:B------:R-:W-:Y:S01]  /*1830*/  LOP3.LUT R38, R39, 0x3, R38, 0xf8, !PT ;  /* 0x0000000327267812 */ /* 0x000fe200078ef826 */
[----:B-1----:R-:W-:-:S06]  /*1840*/  ULEA UR4, UR5, UR4, 0x18 ;  /* 0x0000000405047291 */ /* 0x002fcc000f8ec03f */
[----:B------:R-:W-:-:S05]  /*1850*/  LEA R38, R38, UR4, 0x3 ;  /* 0x0000000426267c11 */ /* 0x000fca000f8e18ff */
[----:B------:R1:W-:Y:S02]  /*1860*/  STS.64 [R38+0x3000], R36 ;  /* 0x0030002426007388 */ /* 0x0003e40000000a00 */
.L_x_2566:
[----:B------:R-:W-:Y:S05]  /*1870*/  WARPSYNC.ALL ;  /* 0x0000000000007948 */ /* 0x000fea0003800000 */
[----:B------:R-:W2:Y:S08]  /*1880*/  S2UR UR5, SR_CgaCtaId ;  /* 0x00000000000579c3 */ /* 0x000eb00000008800 */
[----:B------:R-:W-:Y:S01]  /*1890*/  BAR.SYNC.DEFER_BLOCKING 0x0 ;  /* 0x0000000000007b1d */ /* 0x000fe20000010000 */
[----:B-1----:R-:W-:-:S02]  /*18a0*/  SHF.R.U32.HI R36, RZ, 0x5, R0 ;  /* 0x00000005ff247819 */ /* 0x002fc40000011600 */
[----:B------:R-:W-:Y:S02]  /*18b0*/  ISETP.NE.U32.AND P2, PT, RZ, UR16, PT ;  /* 0x00000010ff007c0c */ /* 0x000fe4000bf45070 */
[----:B------:R-:W-:Y:S01]  /*18c0*/  LOP3.LUT R36, R36, 0x7fffffc, RZ, 0xc0, !PT ;  /* 0x07fffffc24247812 */ /* 0x000fe200078ec0ff */
[----:B------:R-:W-:Y:S01]  /*18d0*/  UMOV UR4, 0x400 ;  /* 0x0000040000047882 */ /* 0x000fe20000000000 */
[----:B------:R-:W-:Y:S02]  /*18e0*/  ISETP.NE.AND.EX P2, PT, RZ, UR17, PT, P2 ;  /* 0x00000011ff007c0c */ /* 0x000fe4000bf45320 */
[----:B------:R-:W-:Y:S02]  /*18f0*/  @!P1 IADD3 R36, R36, 0x4, RZ ;  /* 0x0000000424249810 */ /* 0x000fe40007ffe0ff */
[----:B------:R-:W-:-:S04]  /*1900*/  ISETP.NE.U32.AND P4, PT, RZ, UR14, PT ;  /* 0x0000000eff007c0c */ /* 0x000fc8000bf85070 */
[----:B------:R-:W-:-:S04]  /*1910*/  ISETP.NE.AND.EX P6, PT, RZ, UR15, PT, P4 ;  /* 0x0000000fff007c0c */ /* 0x000fc8000bfc5340 */
[----:B------:R-:W-:Y:S01]  /*1920*/  P2R R71, PR, RZ, 0x40 ;  /* 0x00000040ff477803 */ /* 0x000fe20000000000 */
[----:B--2---:R-:W-:-:S06]  /*1930*/  ULEA UR4, UR5, UR4, 0x18 ;  /* 0x0000000405047291 */ /* 0x004fcc000f8ec03f */
[----:B------:R-:W-:-:S05]  /*1940*/  LEA R48, R36, UR4, 0x3 ;  /* 0x0000000424307c11 */ /* 0x000fca000f8e18ff */
        /* <DEDUP_REMOVED lines=10> */
[----:B------:R-:W0:Y:S02]  /*19f0*/  LDC.64 R48, c[0x0][0x2f8] ;  /* 0x0000be00ff307b82 */ /* 0x000e240000000a00 */
        /* <DEDUP_REMOVED lines=9> */
[-CC-:B------:R-:W-:Y:S01]  /*1a90*/  FFMA.FTZ R181, R181, R69.reuse, R68.reuse ;  /* 0x00000045b5b57223 */ /* 0x180fe20000010044 */
[----:B------:R-:W1:Y:S01]  /*1aa0*/  @P2 LDC.64 R2, c[0x0][0x300] ;  /* 0x0000c000ff022b82 */ /* 0x000e620000000a00 */
[----:B------:R-:W-:Y:S01]  /*1ab0*/  FADD.FTZ R171, R164, -R171 ;  /* 0x800000aba4ab7221 */ /* 0x000fe20000010000 */
[----:B------:R-:W-:Y:S01]  /*1ac0*/  FADD.FTZ R173, R166, -R173 ;  /* 0x800000ada6ad7221 */ /* 0x000fe20000010000 */
[----:B------:R-:W-:Y:S01]  /*1ad0*/  FADD.FTZ R181, R44, -R181 ;  /* 0x800000b52cb57221 */ /* 0x000fe20000010000 */
[--C-:B------:R-:W-:Y:S01]  /*1ae0*/  FFMA.FTZ R45, R45, R69, R68.reuse ;  /* 0x000000452d2d7223 */ /* 0x100fe20000010044 */
[C---:B------:R-:W-:Y:S01]  /*1af0*/  FMUL.FTZ R36, R168.reuse, R37 ;  /* 0x00000025a8247220 */ /* 0x040fe20000410000 */
        /* <DEDUP_REMOVED lines=14> */
[----:B0-----:R-:W-:-:S04]  /*1be0*/  IMAD.WIDE.U32 R44, R179, 0x10, R48 ;  /* 0x00000010b32c7825 */ /* 0x001fc800078e0030 */
[----:B-----5:R-:W-:Y:S01]  /*1bf0*/  @P3 FADD.FTZ R36, R4, R36 ;  /* 0x0000002404243221 */ /* 0x020fe20000010000 */
[----:B------:R-:W-:Y:S01]  /*1c00*/  @P3 FADD.FTZ R37, R5, R37 ;  /* 0x0000002505253221 */ /* 0x000fe20000010000 */
[----:B------:R-:W-:Y:S01]  /*1c10*/  @P3 FADD.FTZ R38, R6, R38 ;  /* 0x0000002606263221 */ /* 0x000fe20000010000 */
[----:B------:R-:W-:Y:S01]  /*1c20*/  @P3 FADD.FTZ R39, R7, R39 ;  /* 0x0000002707273221 */ /* 0x000fe20000010000 */
[----:B------:R-:W-:Y:S06]  /*1c30*/  @!P6 BRA `(.L_x_2567) ;  /* 0x000000000024e947 */ /* 0x000fec0003800000 */
        /* <DEDUP_REMOVED lines=9> */
.L_x_2567:
[----:B------:R2:W-:Y:S01]  /*1cd0*/  STG.E.128 desc[UR6][R44.64], R36 ;  /* 0x000000242c007986 */ /* 0x0005e2000c101d06 */
[----:B------:R-:W-:Y:S05]  /*1ce0*/  @!P2 BRA `(.L_x_2568) ;  /* 0x000000000024a947 */ /* 0x000fea0003800000 */
[----:B0-----:R-:W0:Y:S01]  /*1cf0*/  LDC.64 R40, c[0x0][0x300] ;  /* 0x0000c000ff287b82 */ /* 0x001e220000000a00 */
[----:B------:R-:W-:-:S04]  /*1d00*/  ISETP.NE.U32.AND P4, PT, RZ, UR16, PT ;  /* 0x00000010ff007c0c */ /* 0x000fc8000bf85070 */
[----:B------:R-:W-:-:S04]  /*1d10*/  ISETP.NE.AND.EX P4, PT, RZ, UR17, PT, P4 ;  /* 0x00000011ff007c0c */ /* 0x000fc8000bf85340 */
[----:B--2---:R-:W-:Y:S02]  /*1d20*/  SEL R39, R39, R35, P4 ;  /* 0x0000002327277207 */ /* 0x004fe40002000000 */
[----:B------:R-:W-:Y:S02]  /*1d30*/  SEL R38, R38, R34, P4 ;  /* 0x0000002226267207 */ /* 0x000fe40002000000 */
[----:B------:R-:W-:Y:S02]  /*1d40*/  SEL R37, R37, R33, P4 ;  /* 0x0000002125257207 */ /* 0x000fe40002000000 */
[----:B------:R-:W-:Y:S01]  /*1d50*/  SEL R36, R36, R32, P4 ;  /* 0x0000002024247207 */ /* 0x000fe20002000000 */
[----:B0-----:R-:W-:-:S05]  /*1d60*/  IMAD.WIDE.U32 R40, R179, 0x10, R40 ;  /* 0x00000010b3287825 */ /* 0x001fca00078e0028 */
[----:B------:R3:W-:Y:S02]  /*1d70*/  STG.E.128 desc[UR6][R40.64], R36 ;  /* 0x0000002428007986 */ /* 0x0007e4000c101d06 */
.L_x_2568:
[-CC-:B------:R-:W-:Y:S01]  /*1d80*/  FFMA.FTZ R51, R51, R69.reuse, R68.reuse ;  /* 0x0000004533337223 */ /* 0x180fe20000010044 */
[-CC-:B------:R-:W-:Y:S01]  /*1d90*/  FFMA.FTZ R53, R53, R69.reuse, R68.reuse ;  /* 0x0000004535357223 */ /* 0x180fe20000010044 */
[----:B------:R-:W-:Y:S01]  /*1da0*/  FFMA.FTZ R55, R55, R69, R68 ;  /* 0x0000004537377223 */ /* 0x000fe20000010044 */
[----:B------:R-:W-:Y:S01]  /*1db0*/  ISETP.NE.U32.AND P4, PT, RZ, UR14, PT ;  /* 0x0000000eff007c0c */ /* 0x000fe2000bf85070 */
[C---:B--23--:R-:W-:Y:S01]  /*1dc0*/  FMUL.FTZ R36, R168.reuse, R75 ;  /* 0x0000004ba8247220 */ /* 0x04cfe20000410000 */
[C---:B------:R-:W-:Y:S01]  /*1dd0*/  FMUL.FTZ R37, R168.reuse, R77 ;  /* 0x0000004da8257220 */ /* 0x040fe20000410000 */
[C---:B------:R-:W-:Y:S01]  /*1de0*/  FMUL.FTZ R38, R168.reuse, R183 ;  /* 0x000000b7a8267220 */ /* 0x040fe20000410000 */
[----:B------:R-:W-:Y:S01]  /*1df0*/  FMUL.FTZ R39, R168, R185 ;  /* 0x000000b9a8277220 */ /* 0x000fe20000410000 */
[----:B------:R-:W-:Y:S01]  /*1e00*/  FADD.FTZ R79, R50, -R51 ;  /* 0x80000033324f7221 */ /* 0x000fe20000010000 */
[----:B------:R-:W-:Y:S01]  /*1e10*/  FADD.FTZ R83, R52, -R53 ;  /* 0x8000003534537221 */ /* 0x000fe20000010000 */
[----:B------:R-:W-:Y:S01]  /*1e20*/  FADD.FTZ R171, R54, -R55 ;  /* 0x8000003736ab7221 */ /* 0x000fe20000010000 */
[----:B------:R-:W-:Y:S01]  /*1e30*/  ISETP.NE.AND.EX P4, PT, RZ, UR15, PT, P4 ;  /* 0x0000000fff007c0c */ /* 0x000fe2000bf85340 */
[----:B------:R-:W-:Y:S01]  /*1e40*/  @P3 FADD.FTZ R36, R8, R36 ;  /* 0x0000002408243221 */ /* 0x000fe20000010000 */
[----:B------:R-:W-:Y:S01]  /*1e50*/  @P3 FADD.FTZ R37, R9, R37 ;  /* 0x0000002509253221 */ /* 0x000fe20000010000 */
[----:B------:R-:W-:Y:S01]  /*1e60*/  @P3 FADD.FTZ R38, R10, R38 ;  /* 0x000000260a263221 */ /* 0x000fe20000010000 */
[----:B------:R-:W-:Y:S01]  /*1e70*/  @P3 FADD.FTZ R39, R11, R39 ;  /* 0x000000270b273221 */ /* 0x000fe20000010000 */
[----:B------:R-:W-:Y:S08]  /*1e80*/  @!P6 BRA `(.L_x_2569) ;  /* 0x00000000001ce947 */ /* 0x000ff00003800000 */
[----:B------:R-:W2:Y:S01]  /*1e90*/  LDC.64 R44, c[0x0][0x308] ;  /* 0x0000c200ff2c7b82 */ /* 0x000ea20000000a00 */
[----:B0-----:R-:W-:Y:S02]  /*1ea0*/  SEL R43, R39, R31, P4 ;  /* 0x0000001f272b7207 */ /* 0x001fe40002000000 */
[----:B------:R-:W-:Y:S02]  /*1eb0*/  SEL R42, R38, R30, P4 ;  /* 0x0000001e262a7207 */ /* 0x000fe40002000000 */
[----:B------:R-:W-:Y:S02]  /*1ec0*/  SEL R41, R37, R29, P4 ;  /* 0x0000001d25297207 */ /* 0x000fe40002000000 */
[----:B------:R-:W-:Y:S01]  /*1ed0*/  SEL R40, R36, R28, P4 ;  /* 0x0000001c24287207 */ /* 0x000fe20002000000 */
[----:B--2---:R-:W-:-:S05]  /*1ee0*/  IMAD.WIDE.U32 R44, R177, 0x10, R44 ;  /* 0x00000010b12c7825 */ /* 0x004fca00078e002c */
[----:B------:R2:W-:Y:S02]  /*1ef0*/  STG.E.128 desc[UR6][R44.64], R40 ;  /* 0x000000282c007986 */ /* 0x0005e4000c101d06 */
.L_x_2569:
[----:B------:R-:W-:Y:S01]  /*1f00*/  ISETP.NE.U32.AND P5, PT, RZ, UR16, PT ;  /* 0x00000010ff007c0c */ /* 0x000fe2000bfa5070 */
[----:B------:R-:W-:Y:S01]  /*1f10*/  IMAD.WIDE.U32 R54, R177, 0x10, R48 ;  /* 0x00000010b1367825 */ /* 0x000fe200078e0030 */
[----:B------:R-:W3:Y:S03]  /*1f20*/  @P2 LDC.64 R50, c[0x0][0x300] ;  /* 0x0000c000ff322b82 */ /* 0x000ee60000000a00 */
[----:B0-2---:R-:W-:Y:S01]  /*1f30*/  FFMA.FTZ R40, R165, R69, R68 ;  /* 0x00000045a5287223 */ /* 0x005fe20000010044 */
[----:B------:R-:W-:Y:S01]  /*1f40*/  ISETP.NE.AND.EX P5, PT, RZ, UR17, PT, P5 ;  /* 0x00000011ff007c0c */ /* 0x000fe2000bfa5350 */
[----:B-1----:R-:W-:Y:S01]  /*1f50*/  @P2 IMAD.WIDE.U32 R52, R177, 0x10, R2 ;  /* 0x00000010b1342825 */ /* 0x002fe200078e0002 */
[----:B------:R0:W-:Y:S03]  /*1f60*/  STG.E.128 desc[UR6][R54.64], R36 ;  /* 0x0000002436007986 */ /* 0x0001e6000c101d06 */
[----:B------:R-:W-:Y:S01]  /*1f70*/  FADD.FTZ R85, R85, -R40 ;  /* 0x8000002855557221 */ /* 0x000fe20000010000 */
[----:B------:R-:W-:Y:S01]  /*1f80*/  SEL R47, R39, R35, P5 ;  /* 0x00000023272f7207 */ /* 0x000fe20002800000 */
[--C-:B------:R-:W-:Y:S01]  /*1f90*/  FFMA.FTZ R87, R87, R69, R68.reuse ;  /* 0x0000004557577223 */ /* 0x100fe20000010044 */
[----:B------:R-:W-:Y:S01]  /*1fa0*/  SEL R46, R38, R34, P5 ;  /* 0x00000022262e7207 */ /* 0x000fe20002800000 */
[----:B------:R-:W1:Y:S01]  /*1fb0*/  @P2 LDC.64 R2, c[0x0][0x300] ;  /* 0x0000c000ff022b82 */ /* 0x000e620000000a00 */
[----:B------:R-:W-:Y:S01]  /*1fc0*/  SEL R45, R37, R33, P5 ;  /* 0x00000021252d7207 */ /* 0x000fe20002800000 */
[----:B------:R-:W-:Y:S01]  /*1fd0*/  FFMA.FTZ R167, R167, R69, R68 ;  /* 0x00000045a7a77223 */ /* 0x000fe20000010044 */
[----:B------:R-:W-:Y:S01]  /*1fe0*/  SEL R44, R36, R32, P5 ;  /* 0x00000020242c7207 */ /* 0x000fe20002800000 */
[C---:B------:R-:W-:Y:S01]  /*1ff0*/  FMUL.FTZ R40, R168.reuse, R187 ;  /* 0x000000bba8287220 */ /* 0x040fe20000410000 */
[C---:B------:R-:W-:Y:S01]  /*2000*/  FMUL.FTZ R41, R168.reuse, R189 ;  /* 0x000000bda8297220 */ /* 0x040fe20000410000 */
[C---:B------:R-:W-:Y:S01]  /*2010*/  FMUL.FTZ R42, R168.reuse, R79 ;  /* 0x0000004fa82a7220 */ /* 0x040fe20000410000 */
[----:B------:R-:W-:Y:S01]  /*2020*/  FMUL.FTZ R43, R168, R83 ;  /* 0x00000053a82b7220 */ /* 0x000fe20000410000 */
[----:B------:R0:W-:Y:S01]  /*2030*/  @P2 STG.E.128 desc[UR6][R52.64], R44 ;  /* 0x0000002c34002986 */ /* 0x0001e2000c101d06 */
[----:B------:R-:W-:Y:S01]  /*2040*/  FADD.FTZ R87, R84, -R87 ;  /* 0x8000005754577221 */ /* 0x000fe20000010000 */
[----:B------:R-:W-:Y:S01]  /*2050*/  FADD.FTZ R167, R86, -R167 ;  /* 0x800000a756a77221 */ /* 0x000fe20000010000 */
[----:B------:R-:W-:-:S04]  /*2060*/  IMAD.WIDE.U32 R76, R175, 0x10, R48 ;  /* 0x00000010af4c7825 */ /* 0x000fc800078e0030 */
[----:B------:R-:W-:Y:S01]  /*2070*/  @P3 FADD.FTZ R40, R12, R40 ;  /* 0x000000280c283221 */ /* 0x000fe20000010000 */
[----:B------:R-:W-:Y:S01]  /*2080*/  @P3 FADD.FTZ R41, R13, R41 ;  /* 0x000000290d293221 */ /* 0x000fe20000010000 */
[----:B------:R-:W-:Y:S01]  /*2090*/  @P3 FADD.FTZ R42, R14, R42 ;  /* 0x0000002a0e2a3221 */ /* 0x000fe20000010000 */
[----:B------:R-:W-:Y:S01]  /*20a0*/  @P3 FADD.FTZ R43, R15, R43 ;  /* 0x0000002b0f2b3221 */ /* 0x000fe20000010000 */
[----:B------:R-:W-:Y:S06]  /*20b0*/  @!P6 BRA `(.L_x_2570) ;  /* 0x00000000001ce947 */ /* 0x000fec0003800000 */
[----:B0-----:R-:W0:Y:S01]  /*20c0*/  LDC.64 R44, c[0x0][0x308] ;  /* 0x0000c200ff2c7b82 */ /* 0x001e220000000a00 */
[----:B------:R-:W-:Y:S02]  /*20d0*/  SEL R39, R43, R31, P4 ;  /* 0x0000001f2b277207 */ /* 0x000fe40002000000 */
[----:B------:R-:W-:Y:S02]  /*20e0*/  SEL R38, R42, R30, P4 ;  /* 0x0000001e2a267207 */ /* 0x000fe40002000000 */
[----:B------:R-:W-:Y:S02]  /*20f0*/  SEL R37, R41, R29, P4 ;  /* 0x0000001d29257207 */ /* 0x000fe40002000000 */
[----:B------:R-:W-:Y:S01]  /*2100*/  SEL R36, R40, R28, P4 ;  /* 0x0000001c28247207 */ /* 0x000fe20002000000 */
[----:B0-----:R-:W-:-:S05]  /*2110*/  IMAD.WIDE.U32 R44, R175, 0x10, R44 ;  /* 0x00000010af2c7825 */ /* 0x001fca00078e002c */
[----:B------:R2:W-:Y:S02]  /*2120*/  STG.E.128 desc[UR6][R44.64], R36 ;  /* 0x000000242c007986 */ /* 0x0005e4000c101d06 */
.L_x_2570:
[----:B0--3--:R-:W-:Y:S01]  /*2130*/  @P2 IMAD.WIDE.U32 R52, R175, 0x10, R50 ;  /* 0x00000010af342825 */ /* 0x009fe200078e0032 */
[----:B--2---:R-:W-:Y:S01]  /*2140*/  SEL R44, R40, R32, P5 ;  /* 0x00000020282c7207 */ /* 0x004fe20002800000 */
[----:B------:R0:W-:Y:S01]  /*2150*/  STG.E.128 desc[UR6][R76.64], R40 ;  /* 0x000000284c007986 */ /* 0x0001e2000c101d06 */
[----:B------:R-:W-:Y:S01]  /*2160*/  SEL R45, R41, R33, P5 ;  /* 0x00000021292d7207 */ /* 0x000fe20002800000 */
[----:B------:R-:W-:Y:S01]  /*2170*/  FMUL.FTZ R36, R168, R171 ;  /* 0x000000aba8247220 */ /* 0x000fe20000410000 */
[----:B------:R-:W-:Y:S01]  /*2180*/  SEL R46, R42, R34, P5 ;  /* 0x000000222a2e7207 */ /* 0x000fe20002800000 */
[C---:B------:R-:W-:Y:S01]  /*2190*/  FMUL.FTZ R37, R168.reuse, R87 ;  /* 0x00000057a8257220 */ /* 0x040fe20000410000 */
[----:B------:R-:W-:Y:S01]  /*21a0*/  SEL R47, R43, R35, P5 ;  /* 0x000000232b2f7207 */ /* 0x000fe20002800000 */
[C---:B------:R-:W-:Y:S01]  /*21b0*/  FMUL.FTZ R38, R168.reuse, R85 ;  /* 0x00000055a8267220 */ /* 0x040fe20000410000 */
[----:B------:R-:W-:Y:S01]  /*21c0*/  FMUL.FTZ R39, R168, R167 ;  /* 0x000000a7a8277220 */ /* 0x000fe20000410000 */
[----:B------:R-:W-:Y:S01]  /*21d0*/  @P3 FADD.FTZ R36, R16, R36 ;  /* 0x0000002410243221 */ /* 0x000fe20000010000 */
[----:B------:R-:W-:Y:S01]  /*21e0*/  @P3 FADD.FTZ R37, R17, R37 ;  /* 0x0000002511253221 */ /* 0x000fe20000010000 */
[----:B------:R2:W-:Y:S01]  /*21f0*/  @P2 STG.E.128 desc[UR6][R52.64], R44 ;  /* 0x0000002c34002986 */ /* 0x0005e2000c101d06 */
[----:B------:R-:W-:Y:S01]  /*2200*/  @P3 FADD.FTZ R38, R18, R38 ;  /* 0x0000002612263221 */ /* 0x000fe20000010000 */
[----:B------:R-:W-:Y:S01]  /*2210*/  @P3 FADD.FTZ R39, R19, R39 ;  /* 0x0000002713273221 */ /* 0x000fe20000010000 */
[----:B------:R-:W-:-:S04]  /*2220*/  IMAD.WIDE.U32 R50, R169, 0x10, R48 ;  /* 0x00000010a9327825 */ /* 0x000fc800078e0030 */
[----:B-1----:R-:W-:Y:S01]  /*2230*/  @P2 IMAD.WIDE.U32 R2, R169, 0x10, R2 ;  /* 0x00000010a9022825 */ /* 0x002fe200078e0002 */
[----:B0-----:R-:W-:Y:S02]  /*2240*/  SEL R43, R39, R35, P5 ;  /* 0x00000023272b7207 */ /* 0x001fe40002800000 */
[----:B------:R-:W-:Y:S02]  /*2250*/  SEL R42, R38, R34, P5 ;  /* 0x00000022262a7207 */ /* 0x000fe40002800000 */
[----:B------:R-:W-:Y:S02]  /*2260*/  SEL R41, R37, R33, P5 ;  /* 0x0000002125297207 */ /* 0x000fe40002800000 */
[----:B------:R-:W-:Y:S01]  /*2270*/  SEL R40, R36, R32, P5 ;  /* 0x0000002024287207 */ /* 0x000fe20002800000 */
[----:B------:R-:W-:Y:S06]  /*2280*/  @!P6 BRA `(.L_x_2571) ;  /* 0x00000000001ce947 */ /* 0x000fec0003800000 */
[----:B--2---:R-:W0:Y:S01]  /*2290*/  LDC.64 R52, c[0x0][0x308] ;  /* 0x0000c200ff347b82 */ /* 0x004e220000000a00 */
[----:B------:R-:W-:Y:S02]  /*22a0*/  SEL R47, R39, R31, P4 ;  /* 0x0000001f272f7207 */ /* 0x000fe40002000000 */
[----:B------:R-:W-:Y:S02]  /*22b0*/  SEL R46, R38, R30, P4 ;  /* 0x0000001e262e7207 */ /* 0x000fe40002000000 */
[----:B------:R-:W-:Y:S02]  /*22c0*/  SEL R45, R37, R29, P4 ;  /* 0x0000001d252d7207 */ /* 0x000fe40002000000 */
[----:B------:R-:W-:Y:S01]  /*22d0*/  SEL R44, R36, R28, P4 ;  /* 0x0000001c242c7207 */ /* 0x000fe20002000000 */
[----:B0-----:R-:W-:-:S05]  /*22e0*/  IMAD.WIDE.U32 R52, R169, 0x10, R52 ;  /* 0x00000010a9347825 */ /* 0x001fca00078e0034 */
[----:B------:R0:W-:Y:S02]  /*22f0*/  STG.E.128 desc[UR6][R52.64], R44 ;  /* 0x0000002c34007986 */ /* 0x0001e4000c101d06 */
.L_x_2571:
[----:B------:R1:W-:Y:S01]  /*2300*/  STG.E.128 desc[UR6][R50.64], R36 ;  /* 0x0000002432007986 */ /* 0x0003e2000c101d06 */
[-CC-:B------:R-:W-:Y:S01]  /*2310*/  FFMA.FTZ R56, R56, R69.reuse, R68.reuse ;  /* 0x0000004538387223 */ /* 0x180fe20000010044 */
[-CC-:B------:R-:W-:Y:S01]  /*2320*/  FFMA.FTZ R58, R58, R69.reuse, R68.reuse ;  /* 0x000000453a3a7223 */ /* 0x180fe20000010044 */
[-CC-:B------:R-:W-:Y:S01]  /*2330*/  FFMA.FTZ R61, R61, R69.reuse, R68.reuse ;  /* 0x000000453d3d7223 */ /* 0x180fe20000010044 */
[----:B------:R1:W-:Y:S01]  /*2340*/  @P2 STG.E.128 desc[UR6][R2.64], R40 ;  /* 0x0000002802002986 */ /* 0x0003e2000c101d06 */
[----:B------:R-:W-:Y:S01]  /*2350*/  FFMA.FTZ R63, R63, R69, R68 ;  /* 0x000000453f3f7223 */ /* 0x000fe20000010044 */
[----:B------:R-:W-:Y:S01]  /*2360*/  FADD.FTZ R59, R59, -R56 ;  /* 0x800000383b3b7221 */ /* 0x000fe20000010000 */
[----:B0-2---:R-:W-:Y:S01]  /*2370*/  FADD.FTZ R45, R73, -R58 ;  /* 0x8000003a492d7221 */ /* 0x005fe20000010000 */
        /* <DEDUP_REMOVED lines=10> */
[----:B------:R-:W-:Y:S06]  /*2420*/  @!P6 BRA `(.L_x_2572) ;  /* 0x00000000001ce947 */ /* 0x000fec0003800000 */
[----:B-1----:R-:W0:Y:S01]  /*2430*/  LDC.64 R2, c[0x0][0x308] ;  /* 0x0000c200ff027b82 */ /* 0x002e220000000a00 */
[----:B------:R-:W-:Y:S02]  /*2440*/  SEL R39, R47, R31, P4 ;  /* 0x0000001f2f277207 */ /* 0x000fe40002000000 */
[----:B------:R-:W-:Y:S02]  /*2450*/  SEL R38, R46, R30, P4 ;  /* 0x0000001e2e267207 */ /* 0x000fe40002000000 */
[----:B------:R-:W-:Y:S02]  /*2460*/  SEL R37, R45, R29, P4 ;  /* 0x0000001d2d257207 */ /* 0x000fe40002000000 */
[----:B------:R-:W-:Y:S01]  /*2470*/  SEL R36, R44, R28, P4 ;  /* 0x0000001c2c247207 */ /* 0x000fe20002000000 */
[----:B0-----:R-:W-:-:S05]  /*2480*/  IMAD.WIDE.U32 R2, R161, 0x10, R2 ;  /* 0x00000010a1027825 */ /* 0x001fca00078e0002 */
[----:B------:R0:W-:Y:S02]  /*2490*/  STG.E.128 desc[UR6][R2.64], R36 ;  /* 0x0000002402007986 */ /* 0x0001e4000c101d06 */
.L_x_2572:
[-CC-:B------:R-:W-:Y:S01]  /*24a0*/  FFMA.FTZ R57, R57, R69.reuse, R68.reuse ;  /* 0x0000004539397223 */ /* 0x180fe20000010044 */
[-CC-:B------:R-:W-:Y:S01]  /*24b0*/  FFMA.FTZ R60, R60, R69.reuse, R68.reuse ;  /* 0x000000453c3c7223 */ /* 0x180fe20000010044 */
[-CC-:B------:R-:W-:Y:S01]  /*24c0*/  FFMA.FTZ R62, R62, R69.reuse, R68.reuse ;  /* 0x000000453e3e7223 */ /* 0x180fe20000010044 */
[----:B------:R-:W-:Y:S01]  /*24d0*/  FFMA.FTZ R67, R67, R69, R68 ;  /* 0x0000004543437223 */ /* 0x000fe20000010044 */
[----:B------:R-:W-:Y:S01]  /*24e0*/  FADD.FTZ R57, R80, -R57 ;  /* 0x8000003950397221 */ /* 0x000fe20000010000 */
[----:B01----:R-:W-:Y:S01]  /*24f0*/  FADD.FTZ R37, R81, -R60 ;  /* 0x8000003c51257221 */ /* 0x003fe20000010000 */
        /* <DEDUP_REMOVED lines=27> */
[----:B0-----:R-:W-:-:S04]  /*26b0*/  @P2 IMAD.WIDE.U32 R50, R161, 0x10, R50 ;  /* 0x00000010a1322825 */ /* 0x001fc800078e0032 */
[----:B--2---:R-:W-:-:S04]  /*26c0*/  @P2 IMAD.WIDE.U32 R54, R163, 0x10, R54 ;  /* 0x00000010a3362825 */ /* 0x004fc800078e0036 */
[----:B---3--:R-:W-:Y:S01]  /*26d0*/  @P3 IMAD.WIDE.U32 R48, R163, 0x10, R40 ;  /* 0x00000010a3303825 */ /* 0x008fe200078e0028 */
[-C--:B------:R-:W-:Y:S02]  /*26e0*/  SEL R41, R45, R33.reuse, P5 ;  /* 0x000000212d297207 */ /* 0x080fe40002800000 */
[-C--:B------:R-:W-:Y:S02]  /*26f0*/  SEL R40, R44, R32.reuse, P5 ;  /* 0x000000202c287207 */ /* 0x080fe40002800000 */
[----:B------:R-:W-:Y:S02]  /*2700*/  SEL R32, R36, R32, P5 ;  /* 0x0000002024207207 */ /* 0x000fe40002800000 */
[----:B------:R-:W-:Y:S01]  /*2710*/  SEL R33, R37, R33, P5 ;  /* 0x0000002125217207 */ /* 0x000fe20002800000 */
[----:B------:R1:W-:Y:S04]  /*2720*/  @P2 STG.E.128 desc[UR6][R50.64], R40 ;  /* 0x0000002832002986 */ /* 0x0003e8000c101d06 */
[----:B------:R1:W-:Y:S04]  /*2730*/  @P3 STG.E.128 desc[UR6][R48.64], R28 ;  /* 0x0000001c30003986 */ /* 0x0003e8000c101d06 */
[----:B------:R1:W-:Y:S04]  /*2740*/  STG.E.128 desc[UR6][R52.64], R36 ;  /* 0x0000002434007986 */ /* 0x0003e8000c101d06 */
        /* <DEDUP_REMOVED lines=50> */
.L_x_2564:
        /* <DEDUP_REMOVED lines=23> */
.L_x_2565:
[----:B------:R-:W-:Y:S01]  /*2be0*/  HFMA2.MMA R68, -RZ, RZ, 0, 9.5367431640625e-07 ;  /* 0x00000010ff447435 */ /* 0x000fe200000001ff */
[----:B------:R-:W-:Y:S02]  /*2bf0*/  MOV R69, R39 ;  /* 0x0000002700457202 */ /* 0x000fe40000000f00 */
[----:B------:R-:W-:Y:S02]  /*2c00*/  MOV R71, 0x1f ;  /* 0x0000001f00477802 */ /* 0x000fe40000000f00 */
[----:B------:R-:W-:-:S07]  /*2c10*/  MOV R48, 0xffffffff ;  /* 0xffffffff00307802 */ /* 0x000fce0000000f00 */
[----:B-----5:R-:W-:Y:S05]  /*2c20*/  WARPSYNC.COLLECTIVE R48, `(.L_x_2574) ;  /* 0x0000000030087348 */ /* 0x020fea0003c00000 */
[----:B------:R0:W1:Y:S02]  /*2c30*/  SHFL.DOWN P4, R49, R69, R68, R71 ;  /* 0x0800004445317389 */ /* 0x0000640000080047 */
[----:B01---5:R-:W-:Y:S01]  /*2c40*/  ENDCOLLECTIVE ;  /* 0x000000000000791b */ /* 0x023fe20003800000 */
.L_x_2574:
[----:B------:R-:W-:Y:S02]  /*2c50*/  MOV R69, R36 ;  /* 0x0000002400457202 */ /* 0x000fe40000000f00 */
[----:B------:R-:W-:-:S07]  /*2c60*/  MOV R38, R49 ;  /* 0x0000003100267202 */ /* 0x000fce0000000f00 */
[----:B------:R-:W-:Y:S05]  /*2c70*/  WARPSYNC.COLLECTIVE R48, `(.L_x_2575) ;  /* 0x0000000030087348 */ /* 0x000fea0003c00000 */
[----:B------:R0:W1:Y:S02]  /*2c80*/  SHFL.DOWN P4, R49, R69, R68, R71 ;  /* 0x0800004445317389 */ /* 0x0000640000080047 */
[----:B01----:R-:W-:Y:S01]  /*2c90*/  ENDCOLLECTIVE ;  /* 0x000000000000791b */ /* 0x003fe20003800000 */
.L_x_2575:
[----:B------:R-:W-:Y:S01]  /*2ca0*/  FADD.FTZ R38, R39, R38 ;  /* 0x0000002627267221 */ /* 0x000fe20000010000 */
[----:B------:R-:W-:-:S04]  /*2cb0*/  HFMA2.MMA R68, -RZ, RZ, 0, 4.76837158203125e-07 ;  /* 0x00000008ff447435 */ /* 0x000fc800000001ff */
[----:B------:R-:W-:Y:S02]  /*2cc0*/  MOV R69, R38 ;  /* 0x0000002600457202 */ /* 0x000fe40000000f00 */
[----:B------:R-:W-:-:S07]  /*2cd0*/  MOV R37, R49 ;  /* 0x0000003100257202 */ /* 0x000fce0000000f00 */
[----:B------:R-:W-:Y:S05]  /*2ce0*/  WARPSYNC.COLLECTIVE R48, `(.L_x_2576) ;  /* 0x0000000030087348 */ /* 0x000fea0003c00000 */
[----:B------:R0:W1:Y:S02]  /*2cf0*/  SHFL.DOWN P4, R49, R69, R68, R71 ;  /* 0x0800004445317389 */ /* 0x0000640000080047 */
[----:B01----:R-:W-:Y:S01]  /*2d00*/  ENDCOLLECTIVE ;  /* 0x000000000000791b */ /* 0x003fe20003800000 */
.L_x_2576:
[----:B------:R-:W-:-:S05]  /*2d10*/  FADD.FTZ R37, R36, R37 ;  /* 0x0000002524257221 */ /* 0x000fca0000010000 */
[----:B------:R-:W-:Y:S02]  /*2d20*/  MOV R69, R37 ;  /* 0x0000002500457202 */ /* 0x000fe40000000f00 */
[----:B------:R-:W-:-:S07]  /*2d30*/  MOV R41, R49 ;  /* 0x0000003100297202 */ /* 0x000fce0000000f00 */
[----:B------:R-:W-:Y:S05]  /*2d40*/  WARPSYNC.COLLECTIVE R48, `(.L_x_2577) ;  /* 0x0000000030087348 */ /* 0x000fea0003c00000 */
[----:B------:R0:W1:Y:S02]  /*2d50*/  SHFL.DOWN P4, R49, R69, R68, R71 ;  /* 0x0800004445317389 */ /* 0x0000640000080047 */
[----:B01----:R-:W-:Y:S01]  /*2d60*/  ENDCOLLECTIVE ;  /* 0x000000000000791b */ /* 0x003fe20003800000 */
.L_x_2577:
[----:B------:R-:W-:Y:S01]  /*2d70*/  FADD.FTZ R41, R38, R41 ;  /* 0x0000002926297221 */ /* 0x000fe20000010000 */
[----:B------:R-:W-:-:S04]  /*2d80*/  HFMA2.MMA R68, -RZ, RZ, 0, 2.384185791015625e-07 ;  /* 0x00000004ff447435 */ /* 0x000fc800000001ff */
[----:B------:R-:W-:Y:S02]  /*2d90*/  MOV R69, R41 ;  /* 0x0000002900457202 */ /* 0x000fe40000000f00 */
[----:B------:R-:W-:-:S07]  /*2da0*/  MOV R40, R49 ;  /* 0x0000003100287202 */ /* 0x000fce0000000f00 */
[----:B------:R-:W-:Y:S05]  /*2db0*/  WARPSYNC.COLLECTIVE R48, `(.L_x_2578) ;  /* 0x0000000030087348 */ /* 0x000fea0003c00000 */
[----:B------:R0:W1:Y:S02]  /*2dc0*/  SHFL.DOWN P4, R49, R69, R68, R71 ;  /* 0x0800004445317389 */ /* 0x0000640000080047 */
[----:B01----:R-:W-:Y:S01]  /*2dd0*/  ENDCOLLECTIVE ;  /* 0x000000000000791b */ /* 0x003fe20003800000 */
.L_x_2578:
[----:B------:R-:W-:-:S05]  /*2de0*/  FADD.FTZ R40, R37, R40 ;  /* 0x0000002825287221 */ /* 0x000fca0000010000 */
[----:B------:R-:W-:Y:S02]  /*2df0*/  MOV R69, R40 ;  /* 0x0000002800457202 */ /* 0x000fe40000000f00 */
[----:B------:R-:W-:-:S07]  /*2e00*/  MOV R42, R49 ;  /* 0x00000031002a7202 */ /* 0x000fce0000000f00 */
[----:B------:R-:W-:Y:S05]  /*2e10*/  WARPSYNC.COLLECTIVE R48, `(.L_x_2579) ;  /* 0x0000000030087348 */ /* 0x000fea0003c00000 */
[----:B------:R0:W1:Y:S02]  /*2e20*/  SHFL.DOWN P4, R49, R69, R68, R71 ;  /* 0x0800004445317389 */ /* 0x0000640000080047 */
[----:B01----:R-:W-:Y:S01]  /*2e30*/  ENDCOLLECTIVE ;  /* 0x000000000000791b */ /* 0x003fe20003800000 */
.L_x_2579:
[----:B------:R-:W-:Y:S01]  /*2e40*/  FADD.FTZ R42, R41, R42 ;  /* 0x0000002a292a7221 */ /* 0x000fe20000010000 */
[----:B------:R-:W-:-:S04]  /*2e50*/  HFMA2.MMA R68, -RZ, RZ, 0, 1.1920928955078125e-07 ;  /* 0x00000002ff447435 */ /* 0x000fc800000001ff */
[----:B------:R-:W-:Y:S02]  /*2e60*/  MOV R69, R42 ;  /* 0x0000002a00457202 */ /* 0x000fe40000000f00 */
[----:B------:R-:W-:-:S07]  /*2e70*/  MOV R43, R49 ;  /* 0x00000031002b7202 */ /* 0x000fce0000000f00 */
[----:B------:R-:W-:Y:S05]  /*2e80*/  WARPSYNC.COLLECTIVE R48, `(.L_x_2580) ;  /* 0x0000000030087348 */ /* 0x000fea0003c00000 */
[----:B------:R0:W1:Y:S02]  /*2e90*/  SHFL.DOWN P4, R49, R69, R68, R71 ;  /* 0x0800004445317389 */ /* 0x0000640000080047 */
[----:B01----:R-:W-:Y:S01]  /*2ea0*/  ENDCOLLECTIVE ;  /* 0x000000000000791b */ /* 0x003fe20003800000 */
.L_x_2580:
[----:B------:R-:W-:-:S05]  /*2eb0*/  FADD.FTZ R43, R40, R43 ;  /* 0x0000002b282b7221 */ /* 0x000fca0000010000 */
[----:B------:R-:W-:Y:S02]  /*2ec0*/  MOV R69, R43 ;  /* 0x0000002b00457202 */ /* 0x000fe40000000f00 */
[----:B------:R-:W-:-:S07]  /*2ed0*/  MOV R39, R49 ;  /* 0x0000003100277202 */ /* 0x000fce0000000f00 */
[----:B------:R-:W-:Y:S05]  /*2ee0*/  WARPSYNC.COLLECTIVE R48, `(.L_x_2581) ;  /* 0x0000000030087348 */ /* 0x000fea0003c00000 */
[----:B------:R0:W1:Y:S02]  /*2ef0*/  SHFL.DOWN P4, R49, R69, R68, R71 ;  /* 0x0800004445317389 */ /* 0x0000640000080047 */
[----:B01----:R-:W-:Y:S01]  /*2f00*/  ENDCOLLECTIVE ;  /* 0x000000000000791b */ /* 0x003fe20003800000 */
.L_x_2581:
[----:B------:R-:W-:Y:S01]  /*2f10*/  FADD.FTZ R39, R42, R39 ;  /* 0x000000272a277221 */ /* 0x000fe20000010000 */
[----:B------:R-:W-:-:S04]  /*2f20*/  HFMA2.MMA R68, -RZ, RZ, 0, 5.9604644775390625e-08 ;  /* 0x00000001ff447435 */ /* 0x000fc800000001ff */
[----:B------:R-:W-:Y:S02]  /*2f30*/  MOV R69, R39 ;  /* 0x0000002700457202 */ /* 0x000fe40000000f00 */
[----:B------:R-:W-:-:S07]  /*2f40*/  MOV R36, R49 ;  /* 0x0000003100247202 */ /* 0x000fce0000000f00 */
[----:B------:R-:W-:Y:S05]  /*2f50*/  WARPSYNC.COLLECTIVE R48, `(.L_x_2582) ;  /* 0x0000000030087348 */ /* 0x000fea0003c00000 */
[----:B------:R0:W1:Y:S02]  /*2f60*/  SHFL.DOWN P4, R49, R69, R68, R71 ;  /* 0x0800004445317389 */ /* 0x0000640000080047 */
[----:B01----:R-:W-:Y:S01]  /*2f70*/  ENDCOLLECTIVE ;  /* 0x000000000000791b */ /* 0x003fe20003800000 */
.L_x_2582:
[----:B------:R-:W-:-:S05]  /*2f80*/  FADD.FTZ R38, R43, R36 ;  /* 0x000000242b267221 */ /* 0x000fca0000010000 */
[----:B------:R-:W-:Y:S02]  /*2f90*/  MOV R69, R38 ;  /* 0x0000002600457202 */ /* 0x000fe40000000f00 */
[----:B------:R-:W-:-:S07]  /*2fa0*/  MOV R36, R49 ;  /* 0x0000003100247202 */ /* 0x000fce0000000f00 */
[----:B------:R-:W-:Y:S05]  /*2fb0*/  WARPSYNC.COLLECTIVE R48, `(.L_x_2583) ;  /* 0x0000000030087348 */ /* 0x000fea0003c00000 */
[----:B------:R0:W1:Y:S02]  /*2fc0*/  SHFL.DOWN P4, R49, R69, R68, R71 ;  /* 0x0800004445317389 */ /* 0x0000640000080047 */
[----:B01----:R-:W-:Y:S01]  /*2fd0*/  ENDCOLLECTIVE ;  /* 0x000000000000791b */ /* 0x003fe20003800000 */
.L_x_2583:
[----:B------:R-:W-:Y:S01]  /*2fe0*/  MOV R37, R49 ;  /* 0x0000003100257202 */ /* 0x000fe20000000f00 */
[----:B------:R-:W-:Y:S06]  /*2ff0*/  BRA `(.L_x_2584) ;  /* 0xffffffe400ec7947 */ /* 0x000fec000383ffff */
.L_x_2585:
        /* <DEDUP_REMOVED lines=16> */
.L_x_3313:


//--------------------- .text._ZN10layer_norm31ln_parallel_residual_bwd_kernelINS_13Kernel_traitsI6__halfffffjLj3072ELj1ELj1ELj4ELj16ENS_18Kernel_traits_baseILj3072ES2_ffffjLj128EEEEELb1ELb0ELb0EEEvNS_9BwdParamsE --------------------------
	.section	.text._ZN10layer_norm31ln_parallel_residual_bwd_kernelINS_13Kernel_traitsI6__halfffffjLj3072ELj1ELj1ELj4ELj16ENS_18Kernel_traits_baseILj3072ES2_ffffjLj128EEEEELb1ELb0ELb0EEEvNS_9BwdParamsE,"ax",@progbits
	.align	128
        .global         _ZN10layer_norm31ln_parallel_residual_bwd_kernelINS_13Kernel_traitsI6__halfffffjLj3072ELj1ELj1ELj4ELj16ENS_18Kernel_traits_baseILj3072ES2_ffffjLj128EEEEELb1ELb0ELb0EEEvNS_9BwdParamsE
        .type           _ZN10layer_norm31ln_parallel_residual_bwd_kernelINS_13Kernel_traitsI6__halfffffjLj3072ELj1ELj1ELj4ELj16ENS_18Kernel_traits_baseILj3072ES2_ffffjLj128EEEEELb1ELb0ELb0EEEvNS_9BwdParamsE,@function
        .size           _ZN10layer_norm31ln_parallel_residual_bwd_kernelINS_13Kernel_traitsI6__halfffffjLj3072ELj1ELj1ELj4ELj16ENS_18Kernel_traits_baseILj3072ES2_ffffjLj128EEEEELb1ELb0ELb0EEEvNS_9BwdParamsE,(.L_x_3314 - _ZN10layer_norm31ln_parallel_residual_bwd_kernelINS_13Kernel_traitsI6__halfffffjLj3072ELj1ELj1ELj4ELj16ENS_18Kernel_traits_baseILj3072ES2_ffffjLj128EEEEELb1ELb0ELb0EEEvNS_9BwdParamsE)
        .other          _ZN10layer_norm31ln_parallel_residual_bwd_kernelINS_13Kernel_traitsI6__halfffffjLj3072ELj1ELj1ELj4ELj16ENS_18Kernel_traits_baseILj3072ES2_ffffjLj128EEEEELb1ELb0ELb0EEEvNS_9BwdParamsE,@"STO_CUDA_ENTRY STV_DEFAULT"
_ZN10layer_norm31ln_parallel_residual_bwd_kernelINS_13Kernel_traitsI6__halfffffjLj3072ELj1ELj1ELj4ELj16ENS_18Kernel_traits_baseILj3072ES2_ffffjLj128EEEEELb1ELb0ELb0EEEvNS_9BwdParamsE:
.text._ZN10layer_norm31ln_parallel_residual_bwd_kernelINS_13Kernel_traitsI6__halfffffjLj3072ELj1ELj1ELj4ELj16ENS_18Kernel_traits_baseILj3072ES2_ffffjLj128EEEEELb1ELb0ELb0EEEvNS_9BwdParamsE:
        /* <DEDUP_REMOVED lines=23> */
[C---:B------:R-:W-:Y:S02]  /*0170*/  ISETP.GE.U32.AND P1, PT, R0.reuse, 0x180, PT ;  /* 0x000001800000780c */ /* 0x040fe40003f26070 */
[C---:B------:R-:W-:Y:S02]  /*0180*/  ISETP.GE.U32.AND P2, PT, R0.reuse, 0x200, PT ;  /* 0x000002000000780c */ /* 0x040fe40003f46070 */
[C---:B------:R-:W-:Y:S02]  /*0190*/  ISETP.GE.U32.AND P3, PT, R0.reuse, 0x280, PT ;  /* 0x000002800000780c */ /* 0x040fe40003f66070 */
[----:B------:R-:W-:-:S02]  /*01a0*/  ISETP.GE.U32.AND P4, PT, R0, 0x300, PT ;  /* 0x000003000000780c */ /* 0x000fc40003f86070 */
[----:B------:R-:W-:Y:S02]  /*01b0*/  CS2R R56, SRZ ;  /* 0x0000000000387805 */ /* 0x000fe4000001ff00 */
[----:B------:R-:W-:Y:S01]  /*01c0*/  P2R R208, PR, RZ, 0x20 ;  /* 0x00000020ffd07803 */ /* 0x000fe20000000000 */
[----:B------:R-:W0:Y:S08]  /*01d0*/  @P5 LDC.64 R14, c[0x0][0x268] ;  /* 0x00009a00ff0e5b82 */ /* 0x000e300000000a00 */
[----:B------:R-:W1:Y:S08]  /*01e0*/  @P5 LDC.64 R10, c[0x0][0x260] ;  /* 0x00009800ff0a5b82 */ /* 0x000e700000000a00 */
[----:B------:R-:W3:Y:S08]  /*01f0*/  @P0 LDC.64 R30, c[0x0][0x260] ;  /* 0x00009800ff1e0b82 */ /* 0x000ef00000000a00 */
[----:B------:R-:W4:Y:S01]  /*0200*/  @P0 LDC.64 R34, c[0x0][0x268] ;  /* 0x00009a00ff220b82 */ /* 0x000f220000000a00 */
[----:B0-----:R-:W-:-:S07]  /*0210*/  @P5 IMAD.WIDE.U32 R14, R51, 0x8, R14 ;  /* 0x00000008330e5825 */ /* 0x001fce00078e000e */
[----:B------:R-:W0:Y:S01]  /*0220*/  @P1 LDC.64 R36, c[0x0][0x260] ;  /* 0x00009800ff241b82 */ /* 0x000e220000000a00 */
[----:B------:R-:W5:Y:S01]  /*0230*/  @P5 LDG.E.64 R16, desc[UR4][R14.64] ;  /* 0x000000040e105981 */ /* 0x000f62000c1e1b00 */
[C---:B-1----:R-:W-:Y:S01]  /*0240*/  @P5 IMAD.WIDE.U32 R10, R51.reuse, 0x8, R10 ;  /* 0x00000008330a5825 */ /* 0x042fe200078e000a */
[----:B------:R-:W-:-:S05]  /*0250*/  @P5 LOP3.LUT R51, R51, 0x80, RZ, 0xfc, !PT ;  /* 0x0000008033335812 */ /* 0x000fca00078efcff */
[----:B------:R-:W1:Y:S01]  /*0260*/  @P1 LDC.64 R38, c[0x0][0x268] ;  /* 0x00009a00ff261b82 */ /* 0x000e620000000a00 */
[C---:B---3--:R-:W-:Y:S01]  /*0270*/  @P0 IMAD.WIDE.U32 R32, R51.reuse, 0x8, R30 ;  /* 0x0000000833200825 */ /* 0x048fe200078e001e */
[----:B------:R-:W5:Y:S06]  /*0280*/  @P5 LDG.E.64 R12, desc[UR4][R10.64] ;  /* 0x000000040a0c5981 */ /* 0x000f6c000c1e1b00 */
[----:B------:R-:W3:Y:S01]  /*0290*/  @P2 LDC.64 R40, c[0x0][0x260] ;  /* 0x00009800ff282b82 */ /* 0x000ee20000000a00 */
[C---:B----4-:R-:W-:Y:S01]  /*02a0*/  @P0 IMAD.WIDE.U32 R34, R51.reuse, 0x8, R34 ;  /* 0x0000000833220825 */ /* 0x050fe200078e0022 */
[----:B------:R-:W-:Y:S01]  /*02b0*/  @P0 IADD3 R51, R51, 0x80, RZ ;  /* 0x0000008033330810 */ /* 0x000fe20007ffe0ff */
[----:B------:R-:W5:Y:S05]  /*02c0*/  @P0 LDG.E.64 R18, desc[UR4][R32.64] ;  /* 0x0000000420120981 */ /* 0x000f6a000c1e1b00 */
[----:B------:R-:W4:Y:S01]  /*02d0*/  @P2 LDC.64 R42, c[0x0][0x268] ;  /* 0x00009a00ff2a2b82 */ /* 0x000f220000000a00 */
[----:B0-----:R-:W-:-:S07]  /*02e0*/  @P1 IMAD.WIDE.U32 R36, R51, 0x8, R36 ;  /* 0x0000000833241825 */ /* 0x001fce00078e0024 */
[----:B------:R-:W0:Y:S01]  /*02f0*/  @P3 LDC.64 R44, c[0x0][0x260] ;  /* 0x00009800ff2c3b82 */ /* 0x000e220000000a00 */
[C---:B-1----:R-:W-:Y:S01]  /*0300*/  @P1 IMAD.WIDE.U32 R38, R51.reuse, 0x8, R38 ;  /* 0x0000000833261825 */ /* 0x042fe200078e0026 */
[----:B------:R-:W-:Y:S01]  /*0310*/  @P1 IADD3 R51, R51, 0x80, RZ ;  /* 0x0000008033331810 */ /* 0x000fe20007ffe0ff */
[----:B------:R-:W5:Y:S05]  /*0320*/  @P0 LDG.E.64 R20, desc[UR4][R34.64] ;  /* 0x0000000422140981 */ /* 0x000f6a000c1e1b00 */
[----:B------:R-:W1:Y:S01]  /*0330*/  @P3 LDC.64 R46, c[0x0][0x268] ;  /* 0x00009a00ff2e3b82 */ /* 0x000e620000000a00 */
[----:B---3--:R-:W-:Y:S01]  /*0340*/  @P2 IMAD.WIDE.U32 R40, R51, 0x8, R40 ;  /* 0x0000000833282825 */ /* 0x008fe200078e0028 */
[----:B--2---:R-:W-:Y:S01]  /*0350*/  LEA.HI R0, R80, UR6, RZ, 0x19 ;  /* 0x0000000650007c11 */ /* 0x004fe2000f8fc8ff */
[----:B------:R2:W5:Y:S01]  /*0360*/  @P1 LDG.E.64 R22, desc[UR4][R36.64] ;  /* 0x0000000424161981 */ /* 0x000562000c1e1b00 */
[----:B------:R-:W-:-:S04]  /*0370*/  P2R R209, PR, RZ, 0x10 ;  /* 0x00000010ffd17803 */ /* 0x000fc80000000000 */
[----:B------:R-:W3:Y:S01]  /*0380*/  @P4 LDC.64 R30, c[0x0][0x260] ;  /* 0x00009800ff1e4b82 */ /* 0x000ee20000000a00 */
[C---:B----4-:R-:W-:Y:S01]  /*0390*/  @P2 IMAD.WIDE.U32 R42, R51.reuse, 0x8, R42 ;  /* 0x00000008332a2825 */ /* 0x050fe200078e002a */
[----:B------:R-:W-:Y:S01]  /*03a0*/  @P2 IADD3 R51, R51, 0x80, RZ ;  /* 0x0000008033332810 */ /* 0x000fe20007ffe0ff */
[----:B------:R4:W5:Y:S05]  /*03b0*/  @P1 LDG.E.64 R24, desc[UR4][R38.64] ;  /* 0x0000000426181981 */ /* 0x00096a000c1e1b00 */
[----:B------:R-:W3:Y:S01]  /*03c0*/  @P4 LDC.64 R48, c[0x0][0x268] ;  /* 0x00009a00ff304b82 */ /* 0x000ee20000000a00 */
[----:B0-----:R-:W-:Y:S01]  /*03d0*/  @P3 IMAD.WIDE.U32 R44, R51, 0x8, R44 ;  /* 0x00000008332c3825 */ /* 0x001fe200078e002c */
[----:B------:R0:W5:Y:S01]  /*03e0*/  @P2 LDG.E.64 R26, desc[UR4][R40.64] ;  /* 0x00000004281a2981 */ /* 0x000162000c1e1b00 */
[----:B------:R-:W-:-:S02]  /*03f0*/  CS2R R58, SRZ ;  /* 0x00000000003a7805 */ /* 0x000fc4000001ff00 */
[----:B--2---:R-:W-:Y:S02]  /*0400*/  CS2R R36, SRZ ;  /* 0x0000000000247805 */ /* 0x004fe4000001ff00 */
[----:B------:R-:W-:Y:S01]  /*0410*/  CS2R R52, SRZ ;  /* 0x0000000000347805 */ /* 0x000fe2000001ff00 */
[----:B------:R2:W5:Y:S01]  /*0420*/  @P2 LDG.E.64 R28, desc[UR4][R42.64] ;  /* 0x000000042a1c2981 */ /* 0x000562000c1e1b00 */
[C---:B-1----:R-:W-:Y:S01]  /*0430*/  @P3 IMAD.WIDE.U32 R46, R51.reuse, 0x8, R46 ;  /* 0x00000008332e3825 */ /* 0x042fe200078e002e */
[----:B------:R-:W-:Y:S02]  /*0440*/  @P3 IADD3 R51, R51, 0x80, RZ ;  /* 0x0000008033333810 */ /* 0x000fe40007ffe0ff */
[----:B------:R1:W5:Y:S01]  /*0450*/  @P3 LDG.E.64 R8, desc[UR4][R44.64] ;  /* 0x000000042c083981 */ /* 0x000362000c1e1b00 */
[----:B----4-:R-:W-:Y:S02]  /*0460*/  CS2R R38, SRZ ;  /* 0x0000000000267805 */ /* 0x010fe4000001ff00 */
[----:B0-----:R-:W-:-:S02]  /*0470*/  CS2R R40, SRZ ;  /* 0x0000000000287805 */ /* 0x001fc4000001ff00 */
[----:B------:R-:W-:Y:S01]  /*0480*/  CS2R R54, SRZ ;  /* 0x0000000000367805 */ /* 0x000fe2000001ff00 */
[----:B------:R0:W5:Y:S01]  /*0490*/  @P3 LDG.E.64 R6, desc[UR4][R46.64] ;  /* 0x000000042e063981 */ /* 0x000162000c1e1b00 */
[----:B---3--:R-:W-:-:S05]  /*04a0*/  @P4 IMAD.WIDE.U32 R30, R51, 0x8, R30 ;  /* 0x00000008331e4825 */ /* 0x008fca00078e001e */
[----:B------:R3:W5:Y:S01]  /*04b0*/  @P4 LDG.E.64 R4, desc[UR4][R30.64] ;  /* 0x000000041e044981 */ /* 0x000762000c1e1b00 */
[----:B------:R-:W-:-:S05]  /*04c0*/  @P4 IMAD.WIDE.U32 R10, R51, 0x8, R48 ;  /* 0x00000008330a4825 */ /* 0x000fca00078e0030 */
[----:B------:R3:W5:Y:S01]  /*04d0*/  @P4 LDG.E.64 R2, desc[UR4][R10.64] ;  /* 0x000000040a024981 */ /* 0x000762000c1e1b00 */
[----:B------:R-:W-:Y:S01]  /*04e0*/  ISETP.GE.AND P4, PT, R0, UR7, PT ;  /* 0x0000000700007c0c */ /* 0x000fe2000bf86270 */
[----:B------:R-:W-:Y:S01]  /*04f0*/  ULDC.64 UR6, c[0x0][0x308] ;  /* 0x0000c20000067ab9 */ /* 0x000fe20000000a00 */
[----:B--2---:R-:W-:Y:S02]  /*0500*/  CS2R R42, SRZ ;  /* 0x00000000002a7805 */ /* 0x004fe4000001ff00 */
[----:B-1----:R-:W-:Y:S02]  /*0510*/  CS2R R44, SRZ ;  /* 0x00000000002c7805 */ /* 0x002fe4000001ff00 */
        /* <DEDUP_REMOVED lines=39> */
[----:B---3--:R-:W-:Y:S06]  /*0790*/  @P4 BRA `(.L_x_2586) ;  /* 0x0000003c00e04947 */ /* 0x008fec0003800000 */
[----:B-----5:R-:W-:Y:S01]  /*07a0*/  MOV R10, R12 ;  /* 0x0000000c000a7202 */ /* 0x020fe20000000f00 */
[----:B------:R-:W-:Y:S01]  /*07b0*/  HFMA2.MMA R206, -RZ, RZ, 0, 5.9604644775390625e-08 ;  /* 0x00000001ffce7435 */ /* 0x000fe200000001ff */
[----:B------:R-:W-:Y:S02]  /*07c0*/  SHF.R.U64 R15, R12, 0x10, R13 ;  /* 0x000000100c0f7819 */ /* 0x000fe4000000120d */
[----:B------:R-:W-:Y:S02]  /*07d0*/  MOV R14, R13 ;  /* 0x0000000d000e7202 */ /* 0x000fe40000000f00 */
[--C-:B------:R-:W-:Y:S02]  /*07e0*/  SHF.R.U64 R214, R2, 0x10, R3.reuse ;  /* 0x0000001002d67819 */ /* 0x100fe40000001203 */
[----:B------:R-:W-:Y:S02]  /*07f0*/  MOV R212, R3 ;  /* 0x0000000300d47202 */ /* 0x000fe40000000f00 */
[----:B------:R-:W-:Y:S01]  /*0800*/  SHF.R.U32.HI R210, RZ, 0x10, R3 ;  /* 0x00000010ffd27819 */ /* 0x000fe20000011603 */
[----:B------:R-:W-:Y:S01]  /*0810*/  HADD2.F32 R3, -RZ, R10.H0_H0 ;  /* 0x2000000aff037230 */ /* 0x000fe20000004100 */
[----:B------:R-:W-:Y:S01]  /*0820*/  MOV R217, R4 ;  /* 0x0000000400d97202 */ /* 0x000fe20000000f00 */
[----:B------:R-:W-:Y:S01]  /*0830*/  HADD2.F32 R214, -RZ, R214.H0_H0 ;  /* 0x200000d6ffd67230 */ /* 0x000fe20000004100 */
[----:B------:R-:W-:Y:S01]  /*0840*/  SHF.R.U64 R215, R4, 0x10, R5 ;  /* 0x0000001004d77819 */ /* 0x000fe20000001205 */
[----:B------:R-:W-:Y:S01]  /*0850*/  HADD2.F32 R212, -RZ, R212.H0_H0 ;  /* 0x200000d4ffd47230 */ /* 0x000fe20000004100 */
[----:B------:R-:W-:Y:S01]  /*0860*/  MOV R216, R2 ;  /* 0x0000000200d87202 */ /* 0x000fe20000000f00 */
[----:B------:R-:W-:Y:S01]  /*0870*/  HADD2.F32 R2, -RZ, R15.H0_H0 ;  /* 0x2000000fff027230 */ /* 0x000fe20000004100 */
[----:B------:R-:W-:Y:S01]  /*0880*/  MOV R4, R0 ;  /* 0x0000000000047202 */ /* 0x000fe20000000f00 */
[----:B------:R-:W-:Y:S01]  /*0890*/  HADD2.F32 R0, -RZ, R14.H0_H0 ;  /* 0x2000000eff007230 */ /* 0x000fe20000004100 */
[----:B------:R-:W-:Y:S01]  /*08a0*/  MOV R11, R16 ;  /* 0x00000010000b7202 */ /* 0x000fe20000000f00 */
[----:B------:R-:W-:Y:S01]  /*08b0*/  STL [R1+0x10], R3 ;  /* 0x0000100301007387 */ /* 0x000fe20000100800 */
[----:B------:R-:W-:Y:S01]  /*08c0*/  SHF.R.U64 R12, R16, 0x10, R17 ;  /* 0x00000010100c7819 */ /* 0x000fe20000001211 */
[----:B------:R-:W-:Y:S01]  /*08d0*/  HADD2.F32 R217, -RZ, R217.H0_H0 ;  /* 0x200000d9ffd97230 */ /* 0x000fe20000004100 */
[----:B------:R-:W-:Y:S01]  /*08e0*/  SHF.R.U32.HI R251, RZ, 0x10, R13 ;  /* 0x00000010fffb7819 */ /* 0x000fe2000001160d */
[----:B------:R0:W-:Y:S01]  /*08f0*/  STL [R1+0x8], R2 ;  /* 0x0000080201007387 */ /* 0x0001e20000100800 */
[----:B------:R-:W-:Y:S01]  /*0900*/  MOV R252, R17 ;  /* 0x0000001100fc7202 */ /* 0x000fe20000000f00 */
[----:B------:R-:W-:Y:S01]  /*0910*/  HADD2.F32 R215, -RZ, R215.H0_H0 ;  /* 0x200000d7ffd77230 */ /* 0x000fe20000004100 */
[----:B------:R-:W-:Y:S01]  /*0920*/  SHF.R.U32.HI R250, RZ, 0x10, R17 ;  /* 0x00000010fffa7819 */ /* 0x000fe20000011611 */
[----:B------:R1:W-:Y:S01]  /*0930*/  STL [R1], R0 ;  /* 0x0000000001007387 */ /* 0x0003e20000100800 */
[----:B------:R-:W-:Y:S01]  /*0940*/  MOV R249, R18 ;  /* 0x0000001200f97202 */ /* 0x000fe20000000f00 */
[----:B------:R-:W-:Y:S01]  /*0950*/  HADD2.F32 R251, -RZ, R251.H0_H0 ;  /* 0x200000fbfffb7230 */ /* 0x000fe20000004100 */
[--C-:B------:R-:W-:Y:S01]  /*0960*/  SHF.R.U64 R247, R18, 0x10, R19.reuse ;  /* 0x0000001012f77819 */ /* 0x100fe20000001213 */
[----:B------:R-:W-:Y:S01]  /*0970*/  HADD2.F32 R252, -RZ, R252.H0_H0 ;  /* 0x200000fcfffc7230 */ /* 0x000fe20000004100 */
[----:B------:R-:W-:Y:S01]  /*0980*/  MOV R245, R19 ;  /* 0x0000001300f57202 */ /* 0x000fe20000000f00 */
[----:B0-----:R-:W-:Y:S01]  /*0990*/  HADD2.F32 R2, -RZ, R11.H0_H0 ;  /* 0x2000000bff027230 */ /* 0x001fe20000004100 */
[----:B------:R-:W-:Y:S01]  /*09a0*/  SHF.R.U32.HI R243, RZ, 0x10, R19 ;  /* 0x00000010fff37819 */ /* 0x000fe20000011613 */
[----:B------:R-:W-:Y:S01]  /*09b0*/  HADD2.F32 R250, -RZ, R250.H0_H0 ;  /* 0x200000fafffa7230 */ /* 0x000fe20000004100 */
[----:B------:R-:W-:Y:S01]  /*09c0*/  MOV R248, R20 ;  /* 0x0000001400f87202 */ /* 0x000fe20000000f00 */
[----:B-1----:R-:W-:Y:S01]  /*09d0*/  HADD2.F32 R0, -RZ, R12.H0_H0 ;  /* 0x2000000cff007230 */ /* 0x002fe20000004100 */
[----:B------:R0:W-:Y:S01]  /*09e0*/  STL [R1+0xc], R2 ;  /* 0x00000c0201007387 */ /* 0x0001e20000100800 */
[--C-:B------:R-:W-:Y:S01]  /*09f0*/  SHF.R.U64 R246, R20, 0x10, R21.reuse ;  /* 0x0000001014f67819 */ /* 0x100fe20000001215 */
[----:B------:R-:W-:Y:S01]  /*0a00*/  HADD2.F32 R249, -RZ, R249.H0_H0 ;  /* 0x200000f9fff97230 */ /* 0x000fe20000004100 */
[----:B------:R-:W-:Y:S01]  /*0a10*/  MOV R244, R21 ;  /* 0x0000001500f47202 */ /* 0x000fe20000000f00 */
[----:B------:R0:W-:Y:S01]  /*0a20*/  STL [R1+0x4], R0 ;  /* 0x0000040001007387 */ /* 0x0001e20000100800 */
        /* <DEDUP_REMOVED lines=63> */
.L_x_2612:
[----:B0-----:R-:W0:Y:S01]  /*0e20*/  LDC.64 R160, c[0x0][0x250] ;  /* 0x00009400ffa07b82 */ /* 0x001e220000000a00 */
[----:B------:R-:W-:-:S07]  /*0e30*/  ISETP.NE.AND P4, PT, R208, RZ, PT ;  /* 0x000000ffd000720c */ /* 0x000fce0003f85270 */
[----:B-1234-:R-:W1:Y:S01]  /*0e40*/  LDC.64 R30, c[0x0][0x258] ;  /* 0x00009600ff1e7b82 */ /* 0x01ee620000000a00 */
[----:B0-----:R-:W-:-:S05]  /*0e50*/  IMAD.WIDE R160, R4, 0x4, R160 ;  /* 0x0000000404a07825 */ /* 0x001fca00078e02a0 */
[----:B------:R0:W5:Y:S01]  /*0e60*/  LDG.E R193, desc[UR4][R160.64] ;  /* 0x00000004a0c17981 */ /* 0x000162000c1e1900 */
[----:B-1----:R-:W-:-:S05]  /*0e70*/  IMAD.WIDE R30, R4, 0x4, R30 ;  /* 0x00000004041e7825 */ /* 0x002fca00078e021e */
[----:B------:R0:W5:Y:S01]  /*0e80*/  LDG.E R17, desc[UR4][R30.64] ;  /* 0x000000041e117981 */ /* 0x000162000c1e1900 */
[----:B------:R-:W1:Y:S01]  /*0e90*/  S2R R163, SR_TID.X ;  /* 0x0000000000a37919 */ /* 0x000e620000002100 */
[----:B------:R-:W-:-:S05]  /*0ea0*/  MOV R207, UR21 ;  /* 0x0000001500cf7c02 */ /* 0x000fca0008000f00 */
[----:B------:R-:W-:-:S05]  /*0eb0*/  IMAD R5, R4, R207, RZ ;  /* 0x000000cf04057224 */ /* 0x000fca00078e02ff */
[----:B------:R-:W-:-:S04]  /*0ec0*/  SHF.R.S32.HI R162, RZ, 0x1f, R5 ;  /* 0x0000001fffa27819 */ /* 0x000fc80000011405 */
[----:B------:R-:W-:Y:S01]  /*0ed0*/  LEA.HI R5, R162, R5, RZ, 0x2 ;  /* 0x00000005a2057211 */ /* 0x000fe200078f10ff */
[----:B------:R-:W-:Y:S01]  /*0ee0*/  BSSY B0, `(.L_x_2587) ;  /* 0x0000051000007945 */ /* 0x000fe20003800000 */
[----:B------:R-:W-:Y:S02]  /*0ef0*/  MOV R196, RZ ;  /* 0x000000ff00c47202 */ /* 0x000fe40000000f00 */
[----:B------:R-:W-:Y:S02]  /*0f00*/  MOV R195, RZ ;  /* 0x000000ff00c37202 */ /* 0x000fe40000000f00 */
[----:B-1----:R-:W-:-:S04]  /*0f10*/  LOP3.LUT R162, R163, 0x7f, RZ, 0xc0, !PT ;  /* 0x0000007fa3a27812 */ /* 0x002fc800078ec0ff */
[----:B------:R-:W-:-:S04]  /*0f20*/  LEA.HI.SX32 R5, R5, R162, 0x1e ;  /* 0x000000a205057211 */ /* 0x000fc800078ff2ff */
[----:B------:R-:W-:Y:S01]  /*0f30*/  MOV R194, R5 ;  /* 0x0000000500c27202 */ /* 0x000fe20000000f00 */
[----:B0-----:R-:W-:Y:S06]  /*0f40*/  @!P4 BRA `(.L_x_2588) ;  /* 0x000000040028c947 */ /* 0x001fec0003800000 */
[----:B------:R-:W-:Y:S01]  /*0f50*/  ISETP.NE.U32.AND P4, PT, RZ, UR14, PT ;  /* 0x0000000eff007c0c */ /* 0x000fe2000bf85070 */
[----:B------:R-:W0:Y:S01]  /*0f60*/  LDC.64 R162, c[0x0][0x2c0] ;  /* 0x0000b000ffa27b82 */ /* 0x000e220000000a00 */
[C---:B------:R-:W-:Y:S01]  /*0f70*/  SHF.L.U32 R31, R5.reuse, 0x2, RZ ;  /* 0x00000002051f7819 */ /* 0x040fe200000006ff */
[----:B------:R-:W2:Y:S01]  /*0f80*/  LDL R186, [R1+0xc] ;  /* 0x00000c0001ba7983 */ /* 0x000ea20000100800 */
[----:B------:R-:W-:Y:S02]  /*0f90*/  ISETP.NE.AND.EX P4, PT, RZ, UR15, PT, P4 ;  /* 0x0000000fff007c0c */ /* 0x000fe4000bf85340 */
[----:B------:R-:W-:Y:S01]  /*0fa0*/  SHF.L.U64.HI R0, R5, 0x2, RZ ;  /* 0x0000000205007819 */ /* 0x000fe200000102ff */
[----:B------:R-:W3:Y:S02]  /*0fb0*/  LDL R204, [R1+0x10] ;  /* 0x0000100001cc7983 */ /* 0x000ee40000100800 */
[----:B------:R-:W1:Y:S02]  /*0fc0*/  LDC.64 R164, c[0x0][0x2b8] ;  /* 0x0000ae00ffa47b82 */ /* 0x000e640000000a00 */
[----:B------:R-:W4:Y:S04]  /*0fd0*/  LDL R195, [R1+0x4] ;  /* 0x0000040001c37983 */ /* 0x000f280000100800 */
[----:B------:R-:W4:Y:S02]  /*0fe0*/  LDL R194, [R1+0x8] ;  /* 0x0000080001c27983 */ /* 0x000f240000100800 */
[----:B------:R-:W0:Y:S08]  /*0ff0*/  @P4 LDC.64 R160, c[0x0][0x248] ;  /* 0x00009200ffa04b82 */ /* 0x000e300000000a00 */
[----:B------:R-:W1:Y:S01]  /*1000*/  LDC.U8 R184, c[0x0][0x2a0] ;  /* 0x0000a800ffb87b82 */ /* 0x000e620000000000 */
[----:B0-----:R-:W-:-:S04]  /*1010*/  @P4 IADD3 R160, P5, R31, R160, RZ ;  /* 0x000000a01fa04210 */ /* 0x001fc80007fbe0ff */
[----:B------:R-:W-:Y:S01]  /*1020*/  @P4 IADD3.X R161, R0, R161, RZ, P5, !PT ;  /* 0x000000a100a14210 */ /* 0x000fe20002ffe4ff */
[----:B-1----:R-:W-:Y:S01]  /*1030*/  IMAD.WIDE.U32 R164, R5, 0x10, R164 ;  /* 0x0000001005a47825 */ /* 0x002fe200078e00a4 */
[----:B------:R-:W-:-:S03]  /*1040*/  IADD3 R30, P5, R31, UR12, RZ ;  /* 0x0000000c1f1e7c10 */ /* 0x000fc6000ffbe0ff */
[----:B------:R0:W5:Y:S01]  /*1050*/  @P4 LDG.E R6, desc[UR4][R160.64] ;  /* 0x00000004a0064981 */ /* 0x000162000c1e1900 */
[C---:B------:R-:W-:Y:S02]  /*1060*/  LEA R168, P4, R5.reuse, UR10, 0x4 ;  /* 0x0000000a05a87c11 */ /* 0x040fe4000f8820ff */
[----:B------:R-:W-:Y:S01]  /*1070*/  IADD3.X R31, R0, UR13, RZ, P5, !PT ;  /* 0x0000000d001f7c10 */ /* 0x000fe2000affe4ff */
[----:B------:R-:W3:Y:S01]  /*1080*/  LDG.E.128 R164, desc[UR4][R164.64] ;  /* 0x00000004a4a47981 */ /* 0x000ee2000c1e1d00 */
[----:B------:R-:W-:-:S03]  /*1090*/  LEA.HI.X R169, R5, UR11, RZ, 0x4, P4 ;  /* 0x0000000b05a97c11 */ /* 0x000fc6000a0f24ff */
[----:B------:R1:W5:Y:S01]  /*10a0*/  LDG.E R7, desc[UR4][R30.64] ;  /* 0x000000041e077981 */ /* 0x000362000c1e1900 */
[----:B0-----:R-:W-:-:S03]  /*10b0*/  IMAD.WIDE.U32 R160, R5, 0x10, R162 ;  /* 0x0000001005a07825 */ /* 0x001fc600078e00a2 */
[----:B------:R-:W2:Y:S04]  /*10c0*/  LDG.E.128 R168, desc[UR4][R168.64] ;  /* 0x00000004a8a87981 */ /* 0x000ea8000c1e1d00 */
[----:B------:R-:W4:Y:S01]  /*10d0*/  LDG.E.128 R160, desc[UR4][R160.64] ;  /* 0x00000004a0a07981 */ /* 0x000f22000c1e1d00 */
[----:B------:R-:W-:-:S04]  /*10e0*/  ISETP.NE.AND P4, PT, R184, RZ, PT ;  /* 0x000000ffb800720c */ /* 0x000fc80003f85270 */
[----:B-----5:R-:W-:Y:S02]  /*10f0*/  FSEL R0, R193, RZ, !P4 ;  /* 0x000000ffc1007208 */ /* 0x020fe40006000000 */
[----:B------:R-:W-:-:S04]  /*1100*/  ISETP.NE.U32.AND P4, PT, RZ, UR8, PT ;  /* 0x00000008ff007c0c */ /* 0x000fc8000bf85070 */
[----:B------:R-:W-:Y:S01]  /*1110*/  ISETP.NE.AND.EX P4, PT, RZ, UR9, PT, P4 ;  /* 0x00000009ff007c0c */ /* 0x000fe2000bf85340 */
[--C-:B--2---:R-:W-:Y:S01]  /*1120*/  FADD.FTZ R184, R169, -R0.reuse ;  /* 0x80000000a9b87221 */ /* 0x104fe20000010000 */
[--C-:B------:R-:W-:Y:S01]  /*1130*/  FADD.FTZ R169, R171, -R0.reuse ;  /* 0x80000000aba97221 */ /* 0x100fe20000010000 */
[----:B----4-:R-:W-:Y:S02]  /*1140*/  FMUL.FTZ R171, R186, R160 ;  /* 0x000000a0baab7220 */ /* 0x010fe40000410000 */
[----:B------:R-:W2:Y:S01]  /*1150*/  LDL R186, [R1] ;  /* 0x0000000001ba7983 */ /* 0x000ea20000100800 */
[--C-:B-1----:R-:W-:Y:S01]  /*1160*/  FADD.FTZ R30, R168, -R0.reuse ;  /* 0x80000000a81e7221 */ /* 0x102fe20000010000 */
[----:B------:R-:W-:Y:S01]  /*1170*/  FADD.FTZ R168, R170, -R0 ;  /* 0x80000000aaa87221 */ /* 0x000fe20000010000 */
[C---:B------:R-:W-:Y:S02]  /*1180*/  FMUL.FTZ R170, R17.reuse, R184 ;  /* 0x000000b811aa7220 */ /* 0x040fe40000410000 */
[----:B------:R-:W-:-:S03]  /*1190*/  FMUL.FTZ R0, R17, R30 ;  /* 0x0000001e11007220 */ /* 0x000fc60000410000 */
[----:B------:R-:W-:Y:S01]  /*11a0*/  @P4 LEA R30, P5, R5, UR8, 0x4 ;  /* 0x00000008051e4c11 */ /* 0x000fe2000f8a20ff */
[----:B---3--:R-:W-:Y:S01]  /*11b0*/  FFMA.FTZ R171, R204, R164, R171 ;  /* 0x000000a4ccab7223 */ /* 0x008fe200000100ab */
[----:B------:R-:W-:Y:S01]  /*11c0*/  FMUL.FTZ R204, R195, R161 ;  /* 0x000000a1c3cc7220 */ /* 0x000fe20000410000 */
[----:B------:R-:W-:Y:S01]  /*11d0*/  FADD.FTZ R129, R129, R161 ;  /* 0x000000a181817221 */ /* 0x000fe20000010000 */
[----:B------:R-:W-:Y:S01]  /*11e0*/  @P4 LEA.HI.X R31, R5, UR9, RZ, 0x4, P5 ;  /* 0x00000009051f4c11 */ /* 0x000fe2000a8f24ff */
[----:B------:R-:W-:Y:S01]  /*11f0*/  FFMA.FTZ R105, R161, R170, R105 ;  /* 0x000000aaa1697223 */ /* 0x000fe20000010069 */
[----:B------:R-:W-:Y:S01]  /*1200*/  FMUL.FTZ R161, R252, R162 ;  /* 0x000000a2fca17220 */ /* 0x000fe20000410000 */
[----:B------:R-:W-:Y:S02]  /*1210*/  FFMA.FTZ R204, R194, R165, R204 ;  /* 0x000000a5c2cc7223 */ /* 0x000fe400000100cc */
[----:B------:R0:W5:Y:S01]  /*1220*/  @P4 LDG.E.128 R132, desc[UR4][R30.64] ;  /* 0x000000041e844981 */ /* 0x000162000c1e1d00 */
[----:B------:R-:W-:Y:S01]  /*1230*/  FMUL.FTZ R168, R17, R168 ;  /* 0x000000a811a87220 */ /* 0x000fe20000410000 */
[----:B------:R-:W-:Y:S01]  /*1240*/  FMUL.FTZ R184, R250, R163 ;  /* 0x000000a3fab87220 */ /* 0x000fe20000410000 */
[----:B0-----:R-:W-:-:S04]  /*1250*/  FADD.FTZ R31, RZ, R171 ;  /* 0x000000abff1f7221 */ /* 0x001fc80000010000 */
[----:B------:R-:W-:Y:S01]  /*1260*/  FADD.FTZ R31, R31, R204 ;  /* 0x000000cc1f1f7221 */ /* 0x000fe20000010000 */
[----:B------:R-:W-:Y:S01]  /*1270*/  FMUL.FTZ R169, R17, R169 ;  /* 0x000000a911a97220 */ /* 0x000fe20000410000 */
[----:B------:R-:W-:Y:S01]  /*1280*/  FFMA.FTZ R184, R251, R167, R184 ;  /* 0x000000a7fbb87223 */ /* 0x000fe200000100b8 */
[----:B------:R-:W-:Y:S01]  /*1290*/  FADD.FTZ R32, R32, R164 ;  /* 0x000000a420207221 */ /* 0x000fe20000010000 */
[-C--:B------:R-:W-:Y:S01]  /*12a0*/  FFMA.FTZ R56, R164, R0.reuse, R56 ;  /* 0x00000000a4387223 */ /* 0x080fe20000010038 */
[----:B------:R-:W-:Y:S01]  /*12b0*/  FADD.FTZ R128, R128, R160 ;  /* 0x000000a080807221 */ /* 0x000fe20000010000 */
        /* <DEDUP_REMOVED lines=11> */
[----:B------:R-:W-:Y:S01]  /*1370*/  IADD3 R194, R5, 0x80, RZ ;  /* 0x0000008005c27810 */ /* 0x000fe20007ffe0ff */
[----:B--2---:R-:W-:Y:S01]  /*1380*/  FFMA.FTZ R186, R186, R166, R161 ;  /* 0x000000a6baba7223 */ /* 0x004fe200000100a1 */
[----:B------:R-:W-:-:S04]  /*1390*/  FFMA.FTZ R161, R0, R171, RZ ;  /* 0x000000ab00a17223 */ /* 0x000fc800000100ff */
[----:B------:R-:W-:Y:S01]  /*13a0*/  FFMA.FTZ R161, R170, R204, R161 ;  /* 0x000000ccaaa17223 */ /* 0x000fe200000100a1 */
[----:B------:R-:W-:-:S03]  /*13b0*/  FADD.FTZ R31, R31, R186 ;  /* 0x000000ba1f1f7221 */ /* 0x000fc60000010000 */
[----:B------:R-:W-:Y:S01]  /*13c0*/  FFMA.FTZ R30, R168, R186, R161 ;  /* 0x000000baa81e7223 */ /* 0x000fe200000100a1 */
[----:B------:R-:W-:-:S03]  /*13d0*/  FADD.FTZ R196, R31, R184 ;  /* 0x000000b81fc47221 */ /* 0x000fc60000010000 */
[----:B------:R-:W-:-:S07]  /*13e0*/  FFMA.FTZ R195, R169, R184, R30 ;  /* 0x000000b8a9c37223 */ /* 0x000fce000001001e */
.L_x_2588:
[----:B------:R-:W-:Y:S05]  /*13f0*/  BSYNC B0 ;  /* 0x0000000000007941 */ /* 0x000fea0003800000 */
.L_x_2587:
[----:B------:R-:W-:Y:S04]  /*1400*/  BSSY B0, `(.L_x_2589) ;  /* 0x0000047000007945 */ /* 0x000fe80003800000 */
[----:B------:R-:W-:Y:S05]  /*1410*/  @!P0 BRA `(.L_x_2590) ;  /* 0x0000000400148947 */ /* 0x000fea0003800000 */
[----:B------:R-:W-:Y:S01]  /*1420*/  ISETP.NE.U32.AND P4, PT, RZ, UR14, PT ;  /* 0x0000000eff007c0c */ /* 0x000fe2000bf85070 */
[----:B------:R-:W0:Y:S01]  /*1430*/  LDC.U8 R166, c[0x0][0x2a0] ;  /* 0x0000a800ffa67b82 */ /* 0x000e220000000000 */
[C---:B------:R-:W-:Y:S02]  /*1440*/  SHF.L.U32 R31, R194.reuse, 0x2, RZ ;  /* 0x00000002c21f7819 */ /* 0x040fe400000006ff */
[----:B------:R-:W-:Y:S02]  /*1450*/  ISETP.NE.AND.EX P4, PT, RZ, UR15, PT, P4 ;  /* 0x0000000fff007c0c */ /* 0x000fe4000bf85340 */
[----:B------:R-:W-:-:S03]  /*1460*/  SHF.L.U64.HI R162, R194, 0x2, RZ ;  /* 0x00000002c2a27819 */ /* 0x000fc600000102ff */
[----:B------:R-:W1:Y:S08]  /*1470*/  LDC.64 R164, c[0x0][0x2b8] ;  /* 0x0000ae00ffa47b82 */ /* 0x000e700000000a00 */
[----:B------:R-:W2:Y:S02]  /*1480*/  @P4 LDC.64 R26, c[0x0][0x248] ;  /* 0x00009200ff1a4b82 */ /* 0x000ea40000000a00 */
[----:B--2---:R-:W-:-:S04]  /*1490*/  @P4 IADD3 R26, P5, R31, R26, RZ ;  /* 0x0000001a1f1a4210 */ /* 0x004fc80007fbe0ff */
[----:B------:R-:W-:Y:S02]  /*14a0*/  @P4 IADD3.X R27, R162, R27, RZ, P5, !PT ;  /* 0x0000001ba21b4210 */ /* 0x000fe40002ffe4ff */
[----:B------:R-:W-:-:S03]  /*14b0*/  LEA R160, P5, R194, UR10, 0x4 ;  /* 0x0000000ac2a07c11 */ /* 0x000fc6000f8a20ff */
[----:B------:R2:W5:Y:S01]  /*14c0*/  @P4 LDG.E R8, desc[UR4][R26.64] ;  /* 0x000000041a084981 */ /* 0x000562000c1e1900 */
[----:B------:R-:W-:Y:S02]  /*14d0*/  LEA.HI.X R161, R194, UR11, RZ, 0x4, P5 ;  /* 0x0000000bc2a17c11 */ /* 0x000fe4000a8f24ff */
[----:B------:R-:W-:-:S04]  /*14e0*/  IADD3 R30, P5, R31, UR12, RZ ;  /* 0x0000000c1f1e7c10 */ /* 0x000fc8000ffbe0ff */
[----:B------:R-:W-:Y:S02]  /*14f0*/  IADD3.X R31, R162, UR13, RZ, P5, !PT ;  /* 0x0000000da21f7c10 */ /* 0x000fe4000affe4ff */
[----:B------:R-:W3:Y:S01]  /*1500*/  LDG.E.128 R160, desc[UR4][R160.64] ;  /* 0x00000004a0a07981 */ /* 0x000ee2000c1e1d00 */
[----:B--2---:R-:W2:Y:S01]  /*1510*/  LDC.64 R26, c[0x0][0x2c0] ;  /* 0x0000b000ff1a7b82 */ /* 0x004ea20000000a00 */
[----:B0-----:R-:W-:Y:S01]  /*1520*/  ISETP.NE.AND P4, PT, R166, RZ, PT ;  /* 0x000000ffa600720c */ /* 0x001fe20003f85270 */
[C---:B-1----:R-:W-:Y:S01]  /*1530*/  IMAD.WIDE.U32 R164, R194.reuse, 0x10, R164 ;  /* 0x00000010c2a47825 */ /* 0x042fe200078e00a4 */
[----:B------:R0:W5:Y:S02]  /*1540*/  LDG.E R9, desc[UR4][R30.64] ;  /* 0x000000041e097981 */ /* 0x000164000c1e1900 */
[----:B-----5:R-:W-:Y:S02]  /*1550*/  FSEL R182, R193, RZ, !P4 ;  /* 0x000000ffc1b67208 */ /* 0x020fe40006000000 */
[----:B------:R-:W-:Y:S01]  /*1560*/  ISETP.NE.U32.AND P4, PT, RZ, UR8, PT ;  /* 0x00000008ff007c0c */ /* 0x000fe2000bf85070 */
[----:B------:R-:W4:Y:S03]  /*1570*/  LDG.E.128 R164, desc[UR4][R164.64] ;  /* 0x00000004a4a47981 */ /* 0x000f26000c1e1d00 */
[----:B------:R-:W-:Y:S01]  /*1580*/  ISETP.NE.AND.EX P4, PT, RZ, UR9, PT, P4 ;  /* 0x00000009ff007c0c */ /* 0x000fe2000bf85340 */
[----:B--2---:R-:W-:-:S04]  /*1590*/  IMAD.WIDE.U32 R26, R194, 0x10, R26 ;  /* 0x00000010c21a7825 */ /* 0x004fc800078e001a */
[C---:B---3--:R-:W-:Y:S01]  /*15a0*/  FADD.FTZ R179, -R182.reuse, R160 ;  /* 0x000000a0b6b37221 */ /* 0x048fe20000010100 */
[C---:B------:R-:W-:Y:S01]  /*15b0*/  FADD.FTZ R19, -R182.reuse, R161 ;  /* 0x000000a1b6137221 */ /* 0x040fe20000010100 */
[C---:B0-----:R-:W-:Y:S01]  /*15c0*/  FADD.FTZ R30, -R182.reuse, R162 ;  /* 0x000000a2b61e7221 */ /* 0x041fe20000010100 */
[----:B------:R-:W-:Y:S02]  /*15d0*/  FADD.FTZ R182, -R182, R163 ;  /* 0x000000a3b6b67221 */ /* 0x000fe40000010100 */
[----:B------:R0:W2:Y:S02]  /*15e0*/  LDG.E.128 R160, desc[UR4][R26.64] ;  /* 0x000000041aa07981 */ /* 0x0000a4000c1e1d00 */
[----:B0-----:R-:W-:Y:S01]  /*15f0*/  FMUL.FTZ R26, R17, R30 ;  /* 0x0000001e111a7220 */ /* 0x001fe20000410000 */
[----:B------:R-:W-:-:S04]  /*1600*/  @P4 LEA R30, P5, R194, UR8, 0x4 ;  /* 0x00000008c21e4c11 */ /* 0x000fc8000f8a20ff */
[----:B------:R-:W-:-:S05]  /*1610*/  @P4 LEA.HI.X R31, R194, UR9, RZ, 0x4, P5 ;  /* 0x00000009c21f4c11 */ /* 0x000fca000a8f24ff */
[----:B------:R0:W5:Y:S01]  /*1620*/  @P4 LDG.E.128 R136, desc[UR4][R30.64] ;  /* 0x000000041e884981 */ /* 0x000162000c1e1d00 */
[C---:B------:R-:W-:Y:S01]  /*1630*/  FMUL.FTZ R179, R17.reuse, R179 ;  /* 0x000000b311b37220 */ /* 0x040fe20000410000 */
[C---:B------:R-:W-:Y:S01]  /*1640*/  FMUL.FTZ R19, R17.reuse, R19 ;  /* 0x0000001311137220 */ /* 0x040fe20000410000 */
[----:B------:R-:W-:Y:S01]  /*1650*/  FMUL.FTZ R27, R17, R182 ;  /* 0x000000b6111b7220 */ /* 0x000fe20000410000 */
[----:B----4-:R-:W-:Y:S01]  /*1660*/  FADD.FTZ R60, R60, R164 ;  /* 0x000000a43c3c7221 */ /* 0x010fe20000010000 */
[----:B------:R-:W-:Y:S01]  /*1670*/  FFMA.FTZ R36, R164, R179, R36 ;  /* 0x000000b3a4247223 */ /* 0x000fe20000010024 */
[----:B------:R-:W-:Y:S01]  /*1680*/  FFMA.FTZ R37, R165, R19, R37 ;  /* 0x00000013a5257223 */ /* 0x000fe20000010025 */
[----:B------:R-:W-:Y:S01]  /*1690*/  FADD.FTZ R61, R61, R165 ;  /* 0x000000a53d3d7221 */ /* 0x000fe20000010000 */
[----:B------:R-:W-:Y:S01]  /*16a0*/  FFMA.FTZ R38, R166, R26, R38 ;  /* 0x0000001aa6267223 */ /* 0x000fe20000010026 */
[----:B------:R-:W-:Y:S01]  /*16b0*/  FADD.FTZ R62, R62, R166 ;  /* 0x000000a63e3e7221 */ /* 0x000fe20000010000 */
[----:B------:R-:W-:Y:S01]  /*16c0*/  FADD.FTZ R63, R63, R167 ;  /* 0x000000a73f3f7221 */ /* 0x000fe20000010000 */
[----:B------:R-:W-:Y:S01]  /*16d0*/  FFMA.FTZ R39, R167, R27, R39 ;  /* 0x0000001ba7277223 */ /* 0x000fe20000010027 */
[----:B------:R-:W-:Y:S01]  /*16e0*/  IADD3 R194, R194, 0x80, RZ ;  /* 0x00000080c2c27810 */ /* 0x000fe20007ffe0ff */
[----:B--2---:R-:W-:Y:S01]  /*16f0*/  FMUL.FTZ R203, R248, R160 ;  /* 0x000000a0f8cb7220 */ /* 0x004fe20000410000 */
[----:B------:R-:W-:-:S03]  /*1700*/  FMUL.FTZ R199, R246, R161 ;  /* 0x000000a1f6c77220 */ /* 0x000fc60000410000 */
[----:B------:R-:W-:Y:S01]  /*1710*/  FFMA.FTZ R203, R249, R164, R203 ;  /* 0x000000a4f9cb7223 */ /* 0x000fe200000100cb */
[----:B------:R-:W-:Y:S01]  /*1720*/  FFMA.FTZ R84, R160, R179, R84 ;  /* 0x000000b3a0547223 */ /* 0x000fe20000010054 */
[----:B------:R-:W-:Y:S01]  /*1730*/  FADD.FTZ R108, R108, R160 ;  /* 0x000000a06c6c7221 */ /* 0x000fe20000010000 */
        /* <DEDUP_REMOVED lines=8> */
[----:B------:R-:W-:Y:S01]  /*17c0*/  FMUL.FTZ R182, R242, R163 ;  /* 0x000000a3f2b67220 */ /* 0x000fe20000410000 */
[----:B------:R-:W-:Y:S01]  /*17d0*/  FFMA.FTZ R190, R245, R166, R190 ;  /* 0x000000a6f5be7223 */ /* 0x000fe200000100be */
[----:B------:R-:W-:Y:S01]  /*17e0*/  FADD.FTZ R161, R196, R199 ;  /* 0x000000c7c4a17221 */ /* 0x000fe20000010000 */
[----:B------:R-:W-:Y:S01]  /*17f0*/  FFMA.FTZ R163, R19, R199, R160 ;  /* 0x000000c713a37223 */ /* 0x000fe200000100a0 */
[----:B------:R-:W-:-:S02]  /*1800*/  FFMA.FTZ R182, R243, R167, R182 ;  /* 0x000000a7f3b67223 */ /* 0x000fc400000100b6 */
[----:B------:R-:W-:Y:S01]  /*1810*/  FADD.FTZ R161, R161, R190 ;  /* 0x000000bea1a17221 */ /* 0x000fe20000010000 */
[----:B------:R-:W-:Y:S01]  /*1820*/  FFMA.FTZ R160, R26, R190, R163 ;  /* 0x000000be1aa07223 */ /* 0x000fe200000100a3 */
[----:B------:R-:W-:Y:S01]  /*1830*/  FFMA.FTZ R86, R162, R26, R86 ;  /* 0x0000001aa2567223 */ /* 0x000fe20000010056 */
[----:B------:R-:W-:Y:S01]  /*1840*/  FADD.FTZ R110, R110, R162 ;  /* 0x000000a26e6e7221 */ /* 0x000fe20000010000 */
[----:B------:R-:W-:Y:S01]  /*1850*/  FADD.FTZ R196, R161, R182 ;  /* 0x000000b6a1c47221 */ /* 0x000fe20000010000 */
[----:B0-----:R-:W-:-:S07]  /*1860*/  FFMA.FTZ R195, R27, R182, R160 ;  /* 0x000000b61bc37223 */ /* 0x001fce00000100a0 */
.L_x_2590:
[----:B------:R-:W-:Y:S05]  /*1870*/  BSYNC B0 ;  /* 0x0000000000007941 */ /* 0x000fea0003800000 */
.L_x_2589:
        /* <DEDUP_REMOVED lines=15> */
[----:B------:R-:W3:Y:S01]  /*1970*/  LDG.E.128 R28, desc[UR4][R28.64] ;  /* 0x000000041c1c7981 */ /* 0x000ee2000c1e1d00 */
[----:B--2---:R-:W2:Y:S01]  /*1980*/  LDC.64 R160, c[0x0][0x2c0] ;  /* 0x0000b000ffa07b82 */ /* 0x004ea20000000a00 */
[----:B0-----:R-:W-:Y:S02]  /*1990*/  ISETP.NE.AND P4, PT, R164, RZ, PT ;  /* 0x000000ffa400720c */ /* 0x001fe40003f85270 */
[----:B------:R-:W-:Y:S02]  /*19a0*/  IADD3.X R163, R2, UR13, RZ, P5, !PT ;  /* 0x0000000d02a37c10 */ /* 0x000fe4000affe4ff */
[----:B-----5:R-:W-:-:S03]  /*19b0*/  FSEL R164, R193, RZ, !P4 ;  /* 0x000000ffc1a47208 */ /* 0x020fc60006000000 */
[----:B------:R1:W5:Y:S02]  /*19c0*/  LDG.E R2, desc[UR4][R162.64] ;  /* 0x00000004a2027981 */ /* 0x000364000c1e1900 */
[----:B-1----:R-:W-:-:S04]  /*19d0*/  IMAD.WIDE.U32 R162, R194, 0x10, R166 ;  /* 0x00000010c2a27825 */ /* 0x002fc800078e00a6 */
[----:B--2---:R-:W-:-:S04]  /*19e0*/  IMAD.WIDE.U32 R160, R194, 0x10, R160 ;  /* 0x00000010c2a07825 */ /* 0x004fc800078e00a0 */
[C---:B---3--:R-:W-:Y:S01]  /*19f0*/  FADD.FTZ R178, -R164.reuse, R28 ;  /* 0x0000001ca4b27221 */ /* 0x048fe20000010100 */
[C---:B------:R-:W-:Y:S01]  /*1a00*/  FADD.FTZ R20, -R164.reuse, R29 ;  /* 0x0000001da4147221 */ /* 0x040fe20000010100 */
[C---:B------:R-:W-:Y:S01]  /*1a10*/  FADD.FTZ R25, -R164.reuse, R30 ;  /* 0x0000001ea4197221 */ /* 0x040fe20000010100 */
[----:B------:R-:W-:Y:S02]  /*1a20*/  FADD.FTZ R164, -R164, R31 ;  /* 0x0000001fa4a47221 */ /* 0x000fe40000010100 */
[----:B------:R-:W2:Y:S04]  /*1a30*/  LDG.E.128 R28, desc[UR4][R160.64] ;  /* 0x00000004a01c7981 */ /* 0x000ea8000c1e1d00 */
[----:B------:R-:W3:Y:S01]  /*1a40*/  LDG.E.128 R160, desc[UR4][R162.64] ;  /* 0x00000004a2a07981 */ /* 0x000ee2000c1e1d00 */
[----:B------:R-:W-:-:S04]  /*1a50*/  ISETP.NE.U32.AND P4, PT, RZ, UR8, PT ;  /* 0x00000008ff007c0c */ /* 0x000fc8000bf85070 */
[----:B------:R-:W-:Y:S01]  /*1a60*/  ISETP.NE.AND.EX P4, PT, RZ, UR9, PT, P4 ;  /* 0x00000009ff007c0c */ /* 0x000fe2000bf85340 */
[C---:B------:R-:W-:Y:S01]  /*1a70*/  FMUL.FTZ R178, R17.reuse, R178 ;  /* 0x000000b211b27220 */ /* 0x040fe20000410000 */
[----:B------:R-:W-:Y:S01]  /*1a80*/  FMUL.FTZ R20, R17, R20 ;  /* 0x0000001411147220 */ /* 0x000fe20000410000 */
[----:B--2---:R-:W-:Y:S01]  /*1a90*/  FMUL.FTZ R202, R240, R28 ;  /* 0x0000001cf0ca7220 */ /* 0x004fe20000410000 */
[----:B------:R-:W-:-:S03]  /*1aa0*/  FMUL.FTZ R198, R238, R29 ;  /* 0x0000001deec67220 */ /* 0x000fc60000410000 */
[----:B---3--:R-:W-:Y:S01]  /*1ab0*/  FFMA.FTZ R202, R241, R160, R202 ;  /* 0x000000a0f1ca7223 */ /* 0x008fe200000100ca */
[----:B------:R-:W-:Y:S01]  /*1ac0*/  FFMA.FTZ R40, R160, R178, R40 ;  /* 0x000000b2a0287223 */ /* 0x000fe20000010028 */
[----:B------:R-:W-:-:S04]  /*1ad0*/  FADD.FTZ R64, R64, R160 ;  /* 0x000000a040407221 */ /* 0x000fc80000010000 */
[C---:B------:R-:W-:Y:S01]  /*1ae0*/  @P4 LEA R160, P5, R194.reuse, UR8, 0x4 ;  /* 0x00000008c2a04c11 */ /* 0x040fe2000f8a20ff */
[----:B------:R-:W-:Y:S01]  /*1af0*/  FFMA.FTZ R198, R239, R161, R198 ;  /* 0x000000a1efc67223 */ /* 0x000fe200000100c6 */
[----:B------:R-:W-:Y:S01]  /*1b00*/  FFMA.FTZ R41, R161, R20, R41 ;  /* 0x00000014a1297223 */ /* 0x000fe20000010029 */
[----:B------:R-:W-:Y:S01]  /*1b10*/  FADD.FTZ R65, R65, R161 ;  /* 0x000000a141417221 */ /* 0x000fe20000010000 */
[----:B------:R-:W-:-:S05]  /*1b20*/  @P4 LEA.HI.X R161, R194, UR9, RZ, 0x4, P5 ;  /* 0x00000009c2a14c11 */ /* 0x000fca000a8f24ff */
[----:B------:R0:W5:Y:S01]  /*1b30*/  @P4 LDG.E.128 R140, desc[UR4][R160.64] ;  /* 0x00000004a08c4981 */ /* 0x000162000c1e1d00 */
[----:B------:R-:W-:Y:S01]  /*1b40*/  FFMA.FTZ R88, R28, R178, R88 ;  /* 0x000000b21c587223 */ /* 0x000fe20000010058 */
[----:B------:R-:W-:Y:S01]  /*1b50*/  FADD.FTZ R112, R112, R28 ;  /* 0x0000001c70707221 */ /* 0x000fe20000010000 */
[----:B------:R-:W-:Y:S01]  /*1b60*/  FMUL.FTZ R28, R236, R30 ;  /* 0x0000001eec1c7220 */ /* 0x000fe20000410000 */
[----:B------:R-:W-:-:S03]  /*1b70*/  FMUL.FTZ R25, R17, R25 ;  /* 0x0000001911197220 */ /* 0x000fc60000410000 */
[----:B------:R-:W-:Y:S01]  /*1b80*/  FFMA.FTZ R189, R237, R162, R28 ;  /* 0x000000a2edbd7223 */ /* 0x000fe2000001001c */
[----:B------:R-:W-:Y:S01]  /*1b90*/  FMUL.FTZ R28, R17, R164 ;  /* 0x000000a4111c7220 */ /* 0x000fe20000410000 */
[----:B------:R-:W-:Y:S01]  /*1ba0*/  FFMA.FTZ R90, R30, R25, R90 ;  /* 0x000000191e5a7223 */ /* 0x000fe2000001005a */
[----:B------:R-:W-:Y:S01]  /*1bb0*/  FADD.FTZ R114, R114, R30 ;  /* 0x0000001e72727221 */ /* 0x000fe20000010000 */
[----:B------:R-:W-:Y:S01]  /*1bc0*/  FADD.FTZ R115, R115, R31 ;  /* 0x0000001f73737221 */ /* 0x000fe20000010000 */
        /* <DEDUP_REMOVED lines=15> */
[----:B------:R-:W-:Y:S01]  /*1cc0*/  IADD3 R194, R194, 0x80, RZ ;  /* 0x00000080c2c27810 */ /* 0x000fe20007ffe0ff */
[----:B------:R-:W-:Y:S01]  /*1cd0*/  FADD.FTZ R196, R30, R29 ;  /* 0x0000001d1ec47221 */ /* 0x000fe20000010000 */
[----:B0-----:R-:W-:-:S07]  /*1ce0*/  FFMA.FTZ R195, R28, R29, R195 ;  /* 0x0000001d1cc37223 */ /* 0x001fce00000100c3 */
.L_x_2592:
[----:B------:R-:W-:Y:S05]  /*1cf0*/  BSYNC B0 ;  /* 0x0000000000007941 */ /* 0x000fea0003800000 */
.L_x_2591:
        /* <DEDUP_REMOVED lines=19> */
[----:B-----5:R-:W-:Y:S02]  /*1e30*/  FSEL R172, R193, RZ, !P4 ;  /* 0x000000ffc1ac7208 */ /* 0x020fe40006000000 */
[----:B------:R-:W-:Y:S01]  /*1e40*/  ISETP.NE.U32.AND P4, PT, RZ, UR8, PT ;  /* 0x00000008ff007c0c */ /* 0x000fe2000bf85070 */
[----:B------:R1:W5:Y:S03]  /*1e50*/  LDG.E R11, desc[UR4][R164.64] ;  /* 0x00000004a40b7981 */ /* 0x000366000c1e1900 */
[----:B------:R-:W-:Y:S01]  /*1e60*/  ISETP.NE.AND.EX P4, PT, RZ, UR9, PT, P4 ;  /* 0x00000009ff007c0c */ /* 0x000fe2000bf85340 */
[----:B-1----:R-:W-:-:S04]  /*1e70*/  IMAD.WIDE.U32 R164, R194, 0x10, R166 ;  /* 0x00000010c2a47825 */ /* 0x002fc800078e00a6 */
[----:B--2---:R-:W-:Y:S02]  /*1e80*/  IMAD.WIDE.U32 R30, R194, 0x10, R30 ;  /* 0x00000010c21e7825 */ /* 0x004fe400078e001e */
[----:B------:R-:W2:Y:S02]  /*1e90*/  LDG.E.128 R164, desc[UR4][R164.64] ;  /* 0x00000004a4a47981 */ /* 0x000ea4000c1e1d00 */
[C---:B---3--:R-:W-:Y:S01]  /*1ea0*/  FADD.FTZ R177, -R172.reuse, R160 ;  /* 0x000000a0acb17221 */ /* 0x048fe20000010100 */
[C---:B------:R-:W-:Y:S01]  /*1eb0*/  FADD.FTZ R15, -R172.reuse, R161 ;  /* 0x000000a1ac0f7221 */ /* 0x040fe20000010100 */
[C---:B------:R-:W-:Y:S01]  /*1ec0*/  FADD.FTZ R24, -R172.reuse, R162 ;  /* 0x000000a2ac187221 */ /* 0x040fe20000010100 */
[----:B------:R-:W-:Y:S02]  /*1ed0*/  FADD.FTZ R172, -R172, R163 ;  /* 0x000000a3acac7221 */ /* 0x000fe40000010100 */
[----:B------:R0:W3:Y:S02]  /*1ee0*/  LDG.E.128 R160, desc[UR4][R30.64] ;  /* 0x000000041ea07981 */ /* 0x0000e4000c1e1d00 */
[----:B0-----:R-:W-:-:S04]  /*1ef0*/  @P4 LEA R30, P5, R194, UR8, 0x4 ;  /* 0x00000008c21e4c11 */ /* 0x001fc8000f8a20ff */
[----:B------:R-:W-:-:S05]  /*1f00*/  @P4 LEA.HI.X R31, R194, UR9, RZ, 0x4, P5 ;  /* 0x00000009c21f4c11 */ /* 0x000fca000a8f24ff */
[----:B------:R0:W5:Y:S01]  /*1f10*/  @P4 LDG.E.128 R144, desc[UR4][R30.64] ;  /* 0x000000041e904981 */ /* 0x000162000c1e1d00 */
[C---:B------:R-:W-:Y:S01]  /*1f20*/  FMUL.FTZ R177, R17.reuse, R177 ;  /* 0x000000b111b17220 */ /* 0x040fe20000410000 */
[C---:B------:R-:W-:Y:S01]  /*1f30*/  FMUL.FTZ R15, R17.reuse, R15 ;  /* 0x0000000f110f7220 */ /* 0x040fe20000410000 */
[C---:B------:R-:W-:Y:S01]  /*1f40*/  FMUL.FTZ R172, R17.reuse, R172 ;  /* 0x000000ac11ac7220 */ /* 0x040fe20000410000 */
[----:B------:R-:W-:Y:S01]  /*1f50*/  FMUL.FTZ R24, R17, R24 ;  /* 0x0000001811187220 */ /* 0x000fe20000410000 */
[----:B--2---:R-:W-:Y:S01]  /*1f60*/  FFMA.FTZ R44, R164, R177, R44 ;  /* 0x000000b1a42c7223 */ /* 0x004fe2000001002c */
        /* <DEDUP_REMOVED lines=8> */
[----:B---3--:R-:W-:Y:S01]  /*1ff0*/  FMUL.FTZ R201, R232, R160 ;  /* 0x000000a0e8c97220 */ /* 0x008fe20000410000 */
[----:B------:R-:W-:Y:S01]  /*2000*/  FFMA.FTZ R92, R160, R177, R92 ;  /* 0x000000b1a05c7223 */ /* 0x000fe2000001005c */
[----:B------:R-:W-:Y:S01]  /*2010*/  FADD.FTZ R116, R116, R160 ;  /* 0x000000a074747221 */ /* 0x000fe20000010000 */
[----:B------:R-:W-:Y:S01]  /*2020*/  FMUL.FTZ R160, R226, R163 ;  /* 0x000000a3e2a07220 */ /* 0x000fe20000410000 */
[----:B------:R-:W-:Y:S01]  /*2030*/  FFMA.FTZ R201, R233, R164, R201 ;  /* 0x000000a4e9c97223 */ /* 0x000fe200000100c9 */
[----:B------:R-:W-:Y:S01]  /*2040*/  FMUL.FTZ R197, R230, R161 ;  /* 0x000000a1e6c57220 */ /* 0x000fe20000410000 */
[----:B------:R-:W-:Y:S01]  /*2050*/  FMUL.FTZ R188, R228, R162 ;  /* 0x000000a2e4bc7220 */ /* 0x000fe20000410000 */
[----:B------:R-:W-:Y:S01]  /*2060*/  FFMA.FTZ R181, R227, R167, R160 ;  /* 0x000000a7e3b57223 */ /* 0x000fe200000100a0 */
        /* <DEDUP_REMOVED lines=8> */
[----:B------:R-:W-:Y:S01]  /*20f0*/  FADD.FTZ R161, R196, R197 ;  /* 0x000000c5c4a17221 */ /* 0x000fe20000010000 */
[----:B------:R-:W-:-:S03]  /*2100*/  FFMA.FTZ R163, R15, R197, R160 ;  /* 0x000000c50fa37223 */ /* 0x000fc600000100a0 */
[----:B------:R-:W-:Y:S01]  /*2110*/  FADD.FTZ R196, R161, R188 ;  /* 0x000000bca1c47221 */ /* 0x000fe20000010000 */
[----:B------:R-:W-:Y:S01]  /*2120*/  FFMA.FTZ R163, R24, R188, R163 ;  /* 0x000000bc18a37223 */ /* 0x000fe200000100a3 */
[----:B------:R-:W-:Y:S01]  /*2130*/  FFMA.FTZ R94, R162, R24, R94 ;  /* 0x00000018a25e7223 */ /* 0x000fe2000001005e */
[----:B------:R-:W-:Y:S01]  /*2140*/  FADD.FTZ R118, R118, R162 ;  /* 0x000000a276767221 */ /* 0x000fe20000010000 */
[----:B------:R-:W-:Y:S01]  /*2150*/  FADD.FTZ R196, R196, R181 ;  /* 0x000000b5c4c47221 */ /* 0x000fe20000010000 */
[----:B0-----:R-:W-:-:S07]  /*2160*/  FFMA.FTZ R195, R172, R181, R163 ;  /* 0x000000b5acc37223 */ /* 0x001fce00000100a3 */
.L_x_2594:
[----:B------:R-:W-:Y:S05]  /*2170*/  BSYNC B0 ;  /* 0x0000000000007941 */ /* 0x000fea0003800000 */
.L_x_2593:
        /* <DEDUP_REMOVED lines=18> */
[----:B0-----:R-:W-:Y:S02]  /*22a0*/  ISETP.NE.AND P4, PT, R180, RZ, PT ;  /* 0x000000ffb400720c */ /* 0x001fe40003f85270 */
[----:B------:R1:W5:Y:S02]  /*22b0*/  LDG.E R13, desc[UR4][R164.64] ;  /* 0x00000004a40d7981 */ /* 0x000364000c1e1900 */
[----:B-----5:R-:W-:Y:S01]  /*22c0*/  FSEL R174, R193, RZ, !P4 ;  /* 0x000000ffc1ae7208 */ /* 0x020fe20006000000 */
[----:B-1----:R-:W-:-:S06]  /*22d0*/  IMAD.WIDE.U32 R164, R194, 0x10, R166 ;  /* 0x00000010c2a47825 */ /* 0x002fcc00078e00a6 */
[----:B------:R-:W4:Y:S01]  /*22e0*/  LDG.E.128 R164, desc[UR4][R164.64] ;  /* 0x00000004a4a47981 */ /* 0x000f22000c1e1d00 */
[----:B--2---:R-:W-:-:S04]  /*22f0*/  IMAD.WIDE.U32 R30, R194, 0x10, R30 ;  /* 0x00000010c21e7825 */ /* 0x004fc800078e001e */
[C---:B---3--:R-:W-:Y:S01]  /*2300*/  FADD.FTZ R176, -R174.reuse, R160 ;  /* 0x000000a0aeb07221 */ /* 0x048fe20000010100 */
[C---:B------:R-:W-:Y:S01]  /*2310*/  FADD.FTZ R21, -R174.reuse, R161 ;  /* 0x000000a1ae157221 */ /* 0x040fe20000010100 */
[C---:B------:R-:W-:Y:S01]  /*2320*/  FADD.FTZ R23, -R174.reuse, R162 ;  /* 0x000000a2ae177221 */ /* 0x040fe20000010100 */
[----:B------:R-:W-:Y:S02]  /*2330*/  FADD.FTZ R174, -R174, R163 ;  /* 0x000000a3aeae7221 */ /* 0x000fe40000010100 */
[----:B------:R-:W2:Y:S01]  /*2340*/  LDG.E.128 R160, desc[UR4][R30.64] ;  /* 0x000000041ea07981 */ /* 0x000ea2000c1e1d00 */
[----:B------:R-:W-:-:S04]  /*2350*/  ISETP.NE.U32.AND P4, PT, RZ, UR8, PT ;  /* 0x00000008ff007c0c */ /* 0x000fc8000bf85070 */
[----:B------:R-:W-:Y:S01]  /*2360*/  ISETP.NE.AND.EX P4, PT, RZ, UR9, PT, P4 ;  /* 0x00000009ff007c0c */ /* 0x000fe2000bf85340 */
[C---:B------:R-:W-:Y:S01]  /*2370*/  FMUL.FTZ R176, R17.reuse, R176 ;  /* 0x000000b011b07220 */ /* 0x040fe20000410000 */
[----:B------:R-:W-:Y:S01]  /*2380*/  FMUL.FTZ R21, R17, R21 ;  /* 0x0000001511157220 */ /* 0x000fe20000410000 */
[----:B--2---:R-:W-:-:S04]  /*2390*/  FMUL.FTZ R30, R220, R162 ;  /* 0x000000a2dc1e7220 */ /* 0x004fc80000410000 */
[----:B----4-:R-:W-:-:S06]  /*23a0*/  FFMA.FTZ R187, R221, R166, R30 ;  /* 0x000000a6ddbb7223 */ /* 0x010fcc000001001e */
[----:B------:R-:W-:-:S04]  /*23b0*/  @P4 LEA R30, P5, R194, UR8, 0x4 ;  /* 0x00000008c21e4c11 */ /* 0x000fc8000f8a20ff */
[----:B------:R-:W-:-:S05]  /*23c0*/  @P4 LEA.HI.X R31, R194, UR9, RZ, 0x4, P5 ;  /* 0x00000009c21f4c11 */ /* 0x000fca000a8f24ff */
[----:B------:R0:W5:Y:S01]  /*23d0*/  @P4 LDG.E.128 R148, desc[UR4][R30.64] ;  /* 0x000000041e944981 */ /* 0x000162000c1e1d00 */
[----:B------:R-:W-:Y:S01]  /*23e0*/  FMUL.FTZ R200, R224, R160 ;  /* 0x000000a0e0c87220 */ /* 0x000fe20000410000 */
[----:B------:R-:W-:-:S03]  /*23f0*/  FMUL.FTZ R192, R222, R161 ;  /* 0x000000a1dec07220 */ /* 0x000fc60000410000 */
[----:B------:R-:W-:Y:S01]  /*2400*/  FFMA.FTZ R200, R225, R164, R200 ;  /* 0x000000a4e1c87223 */ /* 0x000fe200000100c8 */
[----:B------:R-:W-:Y:S01]  /*2410*/  FFMA.FTZ R96, R160, R176, R96 ;  /* 0x000000b0a0607223 */ /* 0x000fe20000010060 */
[----:B------:R-:W-:Y:S01]  /*2420*/  FADD.FTZ R120, R120, R160 ;  /* 0x000000a078787221 */ /* 0x000fe20000010000 */
[----:B------:R-:W-:Y:S01]  /*2430*/  FFMA.FTZ R97, R161, R21, R97 ;  /* 0x00000015a1617223 */ /* 0x000fe20000010061 */
[----:B------:R-:W-:Y:S01]  /*2440*/  FADD.FTZ R121, R121, R161 ;  /* 0x000000a179797221 */ /* 0x000fe20000010000 */
[----:B------:R-:W-:Y:S01]  /*2450*/  FMUL.FTZ R23, R17, R23 ;  /* 0x0000001711177220 */ /* 0x000fe20000410000 */
[----:B------:R-:W-:Y:S01]  /*2460*/  FFMA.FTZ R192, R223, R165, R192 ;  /* 0x000000a5dfc07223 */ /* 0x000fe200000100c0 */
[----:B------:R-:W-:Y:S01]  /*2470*/  FADD.FTZ R161, R196, R200 ;  /* 0x000000c8c4a17221 */ /* 0x000fe20000010000 */
[----:B------:R-:W-:Y:S01]  /*2480*/  FFMA.FTZ R160, R176, R200, R195 ;  /* 0x000000c8b0a07223 */ /* 0x000fe200000100c3 */
[----:B------:R-:W-:Y:S01]  /*2490*/  FFMA.FTZ R98, R162, R23, R98 ;  /* 0x00000017a2627223 */ /* 0x000fe20000010062 */
[----:B------:R-:W-:Y:S01]  /*24a0*/  FADD.FTZ R122, R122, R162 ;  /* 0x000000a27a7a7221 */ /* 0x000fe20000010000 */
[----:B------:R-:W-:Y:S01]  /*24b0*/  FMUL.FTZ R180, R218, R163 ;  /* 0x000000a3dab47220 */ /* 0x000fe20000410000 */
[----:B------:R-:W-:Y:S01]  /*24c0*/  FADD.FTZ R162, R161, R192 ;  /* 0x000000c0a1a27221 */ /* 0x000fe20000010000 */
[----:B------:R-:W-:Y:S01]  /*24d0*/  FFMA.FTZ R160, R21, R192, R160 ;  /* 0x000000c015a07223 */ /* 0x000fe200000100a0 */
        /* <DEDUP_REMOVED lines=10> */
[----:B------:R-:W-:Y:S01]  /*2580*/  FADD.FTZ R123, R123, R163 ;  /* 0x000000a37b7b7221 */ /* 0x000fe20000010000 */
[-C--:B------:R-:W-:Y:S01]  /*2590*/  FFMA.FTZ R99, R163, R174.reuse, R99 ;  /* 0x000000aea3637223 */ /* 0x080fe20000010063 */
[----:B------:R-:W-:Y:S01]  /*25a0*/  FADD.FTZ R75, R75, R167 ;  /* 0x000000a74b4b7221 */ /* 0x000fe20000010000 */
[----:B------:R-:W-:Y:S01]  /*25b0*/  FFMA.FTZ R51, R167, R174, R51 ;  /* 0x000000aea7337223 */ /* 0x000fe20000010033 */
[----:B------:R-:W-:Y:S01]  /*25c0*/  IADD3 R194, R194, 0x80, RZ ;  /* 0x00000080c2c27810 */ /* 0x000fe20007ffe0ff */
[----:B------:R-:W-:Y:S01]  /*25d0*/  FADD.FTZ R196, R161, R180 ;  /* 0x000000b4a1c47221 */ /* 0x000fe20000010000 */
[----:B0-----:R-:W-:-:S07]  /*25e0*/  FFMA.FTZ R195, R174, R180, R195 ;  /* 0x000000b4aec37223 */ /* 0x001fce00000100c3 */
.L_x_2596:
[----:B------:R-:W-:Y:S05]  /*25f0*/  BSYNC B0 ;  /* 0x0000000000007941 */ /* 0x000fea0003800000 */
.L_x_2595:
[----:B------:R-:W-:Y:S01]  /*2600*/  ISETP.NE.AND P4, PT, R209, RZ, PT ;  /* 0x000000ffd100720c */ /* 0x000fe20003f85270 */
[----:B------:R-:W-:-:S12]  /*2610*/  BSSY B0, `(.L_x_2597) ;  /* 0x0000046000007945 */ /* 0x000fd80003800000 */
[----:B------:R-:W-:Y:S05]  /*2620*/  @!P4 BRA `(.L_x_2598) ;  /* 0x000000040010c947 */ /* 0x000fea0003800000 */
[C---:B------:R-:W-:Y:S01]  /*2630*/  LEA R160, P4, R194.reuse, UR10, 0x4 ;  /* 0x0000000ac2a07c11 */ /* 0x040fe2000f8820ff */
[----:B------:R-:W0:Y:S03]  /*2640*/  LDC.U8 R166, c[0x0][0x2a0] ;  /* 0x0000a800ffa67b82 */ /* 0x000e260000000000 */
[----:B------:R-:W-:-:S05]  /*2650*/  LEA.HI.X R161, R194, UR11, RZ, 0x4, P4 ;  /* 0x0000000bc2a17c11 */ /* 0x000fca000a0f24ff */
[----:B------:R-:W1:Y:S01]  /*2660*/  LDC.64 R30, c[0x0][0x2c0] ;  /* 0x0000b000ff1e7b82 */ /* 0x000e620000000a00 */
[----:B------:R-:W2:Y:S07]  /*2670*/  LDG.E.128 R160, desc[UR4][R160.64] ;  /* 0x00000004a0a07981 */ /* 0x000eae000c1e1d00 */
[----:B------:R-:W3:Y:S01]  /*2680*/  LDC.64 R164, c[0x0][0x2b8] ;  /* 0x0000ae00ffa47b82 */ /* 0x000ee20000000a00 */
[----:B0-----:R-:W-:-:S04]  /*2690*/  ISETP.NE.AND P4, PT, R166, RZ, PT ;  /* 0x000000ffa600720c */ /* 0x001fc80003f85270 */
[----:B-----5:R-:W-:Y:S01]  /*26a0*/  FSEL R22, R193, RZ, !P4 ;  /* 0x000000ffc1167208 */ /* 0x020fe20006000000 */
[----:B-1----:R-:W-:-:S04]  /*26b0*/  IMAD.WIDE.U32 R30, R194, 0x10, R30 ;  /* 0x00000010c21e7825 */ /* 0x002fc800078e001e */
[----:B---3--:R-:W-:-:S06]  /*26c0*/  IMAD.WIDE.U32 R164, R194, 0x10, R164 ;  /* 0x00000010c2a47825 */ /* 0x008fcc00078e00a4 */
[----:B------:R-:W3:Y:S01]  /*26d0*/  LDG.E.128 R164, desc[UR4][R164.64] ;  /* 0x00000004a4a47981 */ /* 0x000ee2000c1e1d00 */
[C---:B--2---:R-:W-:Y:S01]  /*26e0*/  FADD.FTZ R175, -R22.reuse, R160 ;  /* 0x000000a016af7221 */ /* 0x044fe20000010100 */
        /* <DEDUP_REMOVED lines=9> */
[----:B---3--:R-:W-:-:S06]  /*2780*/  FFMA.FTZ R191, R215, R165, R30 ;  /* 0x000000a5d7bf7223 */ /* 0x008fcc000001001e */
[----:B------:R-:W-:-:S04]  /*2790*/  @P4 LEA R30, P5, R194, UR8, 0x4 ;  /* 0x00000008c21e4c11 */ /* 0x000fc8000f8a20ff */
[----:B------:R-:W-:-:S05]  /*27a0*/  @P4 LEA.HI.X R31, R194, UR9, RZ, 0x4, P5 ;  /* 0x00000009c21f4c11 */ /* 0x000fca000a8f24ff */
[----:B------:R0:W5:Y:S01]  /*27b0*/  @P4 LDG.E.128 R152, desc[UR4][R30.64] ;  /* 0x000000041e984981 */ /* 0x000162000c1e1d00 */
[----:B------:R-:W-:-:S04]  /*27c0*/  ISETP.NE.U32.AND P4, PT, RZ, UR14, PT ;  /* 0x0000000eff007c0c */ /* 0x000fc8000bf85070 */
[----:B------:R-:W-:Y:S01]  /*27d0*/  ISETP.NE.AND.EX P4, PT, RZ, UR15, PT, P4 ;  /* 0x0000000fff007c0c */ /* 0x000fe2000bf85340 */
[----:B------:R-:W-:Y:S01]  /*27e0*/  FMUL.FTZ R205, R216, R160 ;  /* 0x000000a0d8cd7220 */ /* 0x000fe20000410000 */
[----:B------:R-:W-:Y:S01]  /*27f0*/  FFMA.FTZ R100, R160, R175, R100 ;  /* 0x000000afa0647223 */ /* 0x000fe20000010064 */
[----:B------:R-:W-:-:S10]  /*2800*/  FADD.FTZ R124, R124, R160 ;  /* 0x000000a07c7c7221 */ /* 0x000fd40000010000 */
[----:B0-----:R-:W0:Y:S01]  /*2810*/  @P4 LDC.64 R30, c[0x0][0x248] ;  /* 0x00009200ff1e4b82 */ /* 0x001e220000000a00 */
[----:B------:R-:W-:-:S04]  /*2820*/  FMUL.FTZ R160, R212, R162 ;  /* 0x000000a2d4a07220 */ /* 0x000fc80000410000 */
[----:B------:R-:W-:Y:S01]  /*2830*/  FFMA.FTZ R185, R213, R166, R160 ;  /* 0x000000a6d5b97223 */ /* 0x000fe200000100a0 */
[----:B------:R-:W-:-:S04]  /*2840*/  FMUL.FTZ R160, R210, R163 ;  /* 0x000000a3d2a07220 */ /* 0x000fc80000410000 */
[----:B------:R-:W-:Y:S01]  /*2850*/  FFMA.FTZ R183, R211, R167, R160 ;  /* 0x000000a7d3b77223 */ /* 0x000fe200000100a0 */
[----:B------:R-:W-:Y:S01]  /*2860*/  SHF.L.U32 R160, R194, 0x2, RZ ;  /* 0x00000002c2a07819 */ /* 0x000fe200000006ff */
[----:B------:R-:W-:Y:S01]  /*2870*/  FADD.FTZ R125, R125, R161 ;  /* 0x000000a17d7d7221 */ /* 0x000fe20000010000 */
[----:B------:R-:W-:Y:S01]  /*2880*/  FFMA.FTZ R101, R161, R16, R101 ;  /* 0x00000010a1657223 */ /* 0x000fe20000010065 */
[----:B------:R-:W-:Y:S02]  /*2890*/  SHF.R.U32.HI R161, RZ, 0x1e, R194 ;  /* 0x0000001effa17819 */ /* 0x000fe400000116c2 */
[----:B0-----:R-:W-:-:S04]  /*28a0*/  @P4 IADD3 R30, P5, R160, R30, RZ ;  /* 0x0000001ea01e4210 */ /* 0x001fc80007fbe0ff */
[----:B------:R-:W-:Y:S02]  /*28b0*/  @P4 IADD3.X R31, R161, R31, RZ, P5, !PT ;  /* 0x0000001fa11f4210 */ /* 0x000fe40002ffe4ff */
[----:B------:R-:W-:-:S03]  /*28c0*/  IADD3 R160, P5, R160, UR12, RZ ;  /* 0x0000000ca0a07c10 */ /* 0x000fc6000ffbe0ff */
[----:B------:R0:W5:Y:S01]  /*28d0*/  @P4 LDG.E R14, desc[UR4][R30.64] ;  /* 0x000000041e0e4981 */ /* 0x000162000c1e1900 */
[----:B------:R-:W-:-:S05]  /*28e0*/  IADD3.X R161, R161, UR13, RZ, P5, !PT ;  /* 0x0000000da1a17c10 */ /* 0x000fca000affe4ff */
[----:B------:R0:W5:Y:S01]  /*28f0*/  LDG.E R173, desc[UR4][R160.64] ;  /* 0x00000004a0ad7981 */ /* 0x000162000c1e1900 */
[----:B------:R-:W-:-:S04]  /*2900*/  FFMA.FTZ R205, R217, R164, R205 ;  /* 0x000000a4d9cd7223 */ /* 0x000fc800000100cd */
[----:B------:R-:W-:Y:S01]  /*2910*/  FADD.FTZ R196, R196, R205 ;  /* 0x000000cdc4c47221 */ /* 0x000fe20000010000 */
[----:B------:R-:W-:Y:S01]  /*2920*/  FFMA.FTZ R195, R175, R205, R195 ;  /* 0x000000cdafc37223 */ /* 0x000fe200000100c3 */
[C---:B------:R-:W-:Y:S02]  /*2930*/  FMUL.FTZ R18, R17.reuse, R18 ;  /* 0x0000001211127220 */ /* 0x040fe40000410000 */
[----:B------:R-:W-:Y:S01]  /*2940*/  FADD.FTZ R196, R196, R191 ;  /* 0x000000bfc4c47221 */ /* 0x000fe20000010000 */
[----:B------:R-:W-:Y:S01]  /*2950*/  FFMA.FTZ R195, R16, R191, R195 ;  /* 0x000000bf10c37223 */ /* 0x000fe200000100c3 */
[----:B------:R-:W-:Y:S02]  /*2960*/  FMUL.FTZ R22, R17, R22 ;  /* 0x0000001611167220 */ /* 0x000fe40000410000 */
[----:B------:R-:W-:Y:S01]  /*2970*/  FADD.FTZ R196, R196, R185 ;  /* 0x000000b9c4c47221 */ /* 0x000fe20000010000 */
[----:B------:R-:W-:Y:S01]  /*2980*/  FFMA.FTZ R195, R18, R185, R195 ;  /* 0x000000b912c37223 */ /* 0x000fe200000100c3 */
[----:B------:R-:W-:Y:S01]  /*2990*/  FFMA.FTZ R52, R164, R175, R52 ;  /* 0x000000afa4347223 */ /* 0x000fe20000010034 */
[----:B------:R-:W-:Y:S01]  /*29a0*/  FADD.FTZ R76, R76, R164 ;  /* 0x000000a44c4c7221 */ /* 0x000fe20000010000 */
[----:B------:R-:W-:Y:S01]  /*29b0*/  FADD.FTZ R77, R77, R165 ;  /* 0x000000a54d4d7221 */ /* 0x000fe20000010000 */
[----:B------:R-:W-:Y:S01]  /*29c0*/  FFMA.FTZ R53, R165, R16, R53 ;  /* 0x00000010a5357223 */ /* 0x000fe20000010035 */
[----:B------:R-:W-:Y:S01]  /*29d0*/  FADD.FTZ R78, R78, R166 ;  /* 0x000000a64e4e7221 */ /* 0x000fe20000010000 */
[-C--:B------:R-:W-:Y:S01]  /*29e0*/  FFMA.FTZ R54, R166, R18.reuse, R54 ;  /* 0x00000012a6367223 */ /* 0x080fe20000010036 */
[----:B------:R-:W-:Y:S01]  /*29f0*/  FFMA.FTZ R102, R162, R18, R102 ;  /* 0x00000012a2667223 */ /* 0x000fe20000010066 */
[----:B------:R-:W-:Y:S01]  /*2a00*/  FADD.FTZ R126, R126, R162 ;  /* 0x000000a27e7e7221 */ /* 0x000fe20000010000 */
[----:B------:R-:W-:Y:S01]  /*2a10*/  FADD.FTZ R79, R79, R167 ;  /* 0x000000a74f4f7221 */ /* 0x000fe20000010000 */
[-C--:B------:R-:W-:Y:S01]  /*2a20*/  FFMA.FTZ R55, R167, R22.reuse, R55 ;  /* 0x00000016a7377223 */ /* 0x080fe20000010037 */
[----:B------:R-:W-:Y:S01]  /*2a30*/  FFMA.FTZ R103, R163, R22, R103 ;  /* 0x00000016a3677223 */ /* 0x000fe20000010067 */
[----:B------:R-:W-:Y:S01]  /*2a40*/  FADD.FTZ R127, R127, R163 ;  /* 0x000000a37f7f7221 */ /* 0x000fe20000010000 */
[----:B------:R-:W-:Y:S01]  /*2a50*/  FADD.FTZ R196, R196, R183 ;  /* 0x000000b7c4c47221 */ /* 0x000fe20000010000 */
[----:B0-----:R-:W-:-:S07]  /*2a60*/  FFMA.FTZ R195, R22, R183, R195 ;  /* 0x000000b716c37223 */ /* 0x001fce00000100c3 */
.L_x_2598:
[----:B------:R-:W-:Y:S05]  /*2a70*/  BSYNC B0 ;  /* 0x0000000000007941 */ /* 0x000fea0003800000 */
.L_x_2597:
[----:B------:R-:W0:Y:S01]  /*2a80*/  S2R R30, SR_TID.X ;  /* 0x00000000001e7919 */ /* 0x000e220000002100 */
[----:B------:R-:W-:Y:S01]  /*2a90*/  LOP3.LUT P4, RZ, R206, 0xff, RZ, 0xc0, !PT ;  /* 0x000000ffceff7812 */ /* 0x000fe2000788c0ff */
[----:B------:R-:W-:Y:S01]  /*2aa0*/  UMOV UR20, 0xffffffff ;  /* 0xffffffff00147882 */ /* 0x000fe20000000000 */
[----:B0-----:R-:W-:Y:S02]  /*2ab0*/  SHF.R.U32.HI R31, RZ, 0x5, R30 ;  /* 0x00000005ff1f7819 */ /* 0x001fe4000001161e */
        /* <DEDUP_REMOVED lines=22> */
.L_x_2633:
[----:B------:R-:W3:Y:S01]  /*2c20*/  S2R R161, SR_CgaCtaId ;  /* 0x0000000000a17919 */ /* 0x000ee20000008800 */
[----:B------:R-:W-:Y:S01]  /*2c30*/  MOV R162, 0x400 ;  /* 0x0000040000a27802 */ /* 0x000fe20000000f00 */
[----:B-1----:R-:W-:Y:S01]  /*2c40*/  FADD.FTZ R30, R165, R167 ;  /* 0x000000a7a51e7221 */ /* 0x002fe20000010000 */
[----:B------:R-:W-:Y:S01]  /*2c50*/  @!P5 LOP3.LUT R31, R31, 0x3, RZ, 0xc0, !PT ;  /* 0x000000031f1fd812 */ /* 0x000fe200078ec0ff */
[----:B------:R-:W-:Y:S05]  /*2c60*/  WARPSYNC.ALL ;  /* 0x0000000000007948 */ /* 0x000fea0003800000 */
[----:B------:R-:W1:Y:S01]  /*2c70*/  LDC.U8 R196, c[0x0][0x2a0] ;  /* 0x0000a800ffc47b82 */ /* 0x000e620000000000 */
[----:B------:R-:W-:Y:S01]  /*2c80*/  ISETP.NE.AND P6, PT, R208, RZ, PT ;  /* 0x000000ffd000720c */ /* 0x000fe20003fc5270 */
[----:B------:R-:W-:Y:S01]  /*2c90*/  BSSY B0, `(.L_x_2600) ;  /* 0x0000055000007945 */ /* 0x000fe20003800000 */
[----:B---3--:R-:W-:-:S02]  /*2ca0*/  LEA R161, R161, R162, 0x18 ;  /* 0x000000a2a1a17211 */ /* 0x008fc400078ec0ff */
[----:B------:R-:W-:Y:S01]  /*2cb0*/  @!P5 IADD3 R162, R160, R31, RZ ;  /* 0x0000001fa0a2d210 */ /* 0x000fe20007ffe0ff */
[----:B--2---:R-:W-:Y:S01]  /*2cc0*/  FADD.FTZ R31, R164, R166 ;  /* 0x000000a6a41f7221 */ /* 0x004fe20000010000 */
[-C--:B------:R-:W-:Y:S02]  /*2cd0*/  LEA R195, R160, R161.reuse, 0x3 ;  /* 0x000000a1a0c37211 */ /* 0x080fe400078e18ff */
[----:B------:R-:W-:-:S05]  /*2ce0*/  @!P5 LEA R194, R162, R161, 0x3 ;  /* 0x000000a1a2c2d211 */ /* 0x000fca00078e18ff */
[----:B------:R-:W-:Y:S01]  /*2cf0*/  @!P5 STS.64 [R194+0x3000], R30 ;  /* 0x0030001ec200d388 */ /* 0x000fe20000000a00 */
[----:B------:R-:W-:Y:S06]  /*2d00*/  BAR.SYNC.DEFER_BLOCKING 0x0 ;  /* 0x0000000000007b1d */ /* 0x000fec0000010000 */
[----:B------:R-:W2:Y:S04]  /*2d10*/  LDS.128 R160, [R195+0x3000] ;  /* 0x00300000c3a07984 */ /* 0x000ea80000000c00 */
[----:B0-----:R-:W0:Y:S01]  /*2d20*/  LDS.128 R164, [R195+0x3010] ;  /* 0x00301000c3a47984 */ /* 0x001e220000000c00 */
[----:B--2--5:R-:W-:Y:S01]  /*2d30*/  FADD.FTZ R193, RZ, R160 ;  /* 0x000000a0ffc17221 */ /* 0x024fe20000010000 */
        /* <DEDUP_REMOVED lines=9> */
[----:B-1----:R-:W-:Y:S06]  /*2dd0*/  @!P6 BRA `(.L_x_2601) ;  /* 0x000000040000e947 */ /* 0x002fec0003800000 */
[----:B------:R-:W-:Y:S02]  /*2de0*/  ISETP.NE.AND P5, PT, R196, RZ, PT ;  /* 0x000000ffc400720c */ /* 0x000fe40003fa5270 */
[----:B------:R-:W-:Y:S02]  /*2df0*/  LOP3.LUT P6, RZ, R6, 0xff00, RZ, 0xc0, !PT ;  /* 0x0000ff0006ff7812 */ /* 0x000fe400078cc0ff */
[----:B------:R-:W-:Y:S02]  /*2e00*/  FSEL R161, R164, RZ, !P5 ;  /* 0x000000ffa4a17208 */ /* 0x000fe40006800000 */
[----:B------:R-:W-:-:S03]  /*2e10*/  ISETP.NE.U32.AND P5, PT, RZ, UR8, PT ;  /* 0x00000008ff007c0c */ /* 0x000fc6000bfa5070 */
[-CC-:B------:R-:W-:Y:S01]  /*2e20*/  FFMA.FTZ R160, R0, R165.reuse, R161.reuse ;  /* 0x000000a500a07223 */ /* 0x180fe200000100a1 */
[----:B------:R-:W-:Y:S01]  /*2e30*/  ISETP.NE.AND.EX P5, PT, RZ, UR9, PT, P5 ;  /* 0x00000009ff007c0c */ /* 0x000fe2000bfa5350 */
        /* <DEDUP_REMOVED lines=10> */
[----:B------:R-:W-:-:S02]  /*2ee0*/  FMUL.FTZ R163, R17, R166 ;  /* 0x000000a611a37220 */ /* 0x000fc40000410000 */
[----:B------:R-:W-:Y:S01]  /*2ef0*/  @P5 FADD.FTZ R160, R132, R160 ;  /* 0x000000a084a05221 */ /* 0x000fe20000010000 */
[----:B------:R-:W-:Y:S01]  /*2f00*/  @P5 FADD.FTZ R161, R133, R161 ;  /* 0x000000a185a15221 */ /* 0x000fe20000010000 */
[----:B------:R-:W-:Y:S01]  /*2f10*/  @P5 FADD.FTZ R162, R134, R162 ;  /* 0x000000a286a25221 */ /* 0x000fe20000010000 */
[----:B------:R-:W-:Y:S01]  /*2f20*/  @P5 FADD.FTZ R163, R135, R163 ;  /* 0x000000a387a35221 */ /* 0x000fe20000010000 */
[----:B------:R-:W-:-:S04]  /*2f30*/  ISETP.NE.U32.AND P5, PT, RZ, UR6, PT ;  /* 0x00000006ff007c0c */ /* 0x000fc8000bfa5070 */
[----:B------:R-:W-:-:S04]  /*2f40*/  ISETP.NE.AND.EX P5, PT, RZ, UR7, PT, P5 ;  /* 0x00000007ff007c0c */ /* 0x000fc8000bfa5350 */
[C---:B------:R-:W-:Y:S01]  /*2f50*/  SEL R157, R161.reuse, R157, P5 ;  /* 0x0000009da19d7207 */ /* 0x040fe20002800000 */
[----:B------:R-:W-:Y:S01]  /*2f60*/  FMUL.FTZ R161, R161, UR17 ;  /* 0x00000011a1a17c20 */ /* 0x000fe20008410000 */
[C---:B------:R-:W-:Y:S01]  /*2f70*/  SEL R156, R160.reuse, R156, P5 ;  /* 0x0000009ca09c7207 */ /* 0x040fe20002800000 */
[----:B------:R-:W-:Y:S01]  /*2f80*/  FMUL.FTZ R160, R160, UR17 ;  /* 0x00000011a0a07c20 */ /* 0x000fe20008410000 */
[C---:B------:R-:W-:Y:S01]  /*2f90*/  SEL R158, R162.reuse, R158, P5 ;  /* 0x0000009ea29e7207 */ /* 0x040fe20002800000 */
[----:B------:R-:W-:Y:S01]  /*2fa0*/  FMUL.FTZ R162, R162, UR17 ;  /* 0x00000011a2a27c20 */ /* 0x000fe20008410000 */
[C---:B------:R-:W-:Y:S01]  /*2fb0*/  SEL R159, R163.reuse, R159, P5 ;  /* 0x0000009fa39f7207 */ /* 0x040fe20002800000 */
[----:B------:R-:W-:Y:S01]  /*2fc0*/  FMUL.FTZ R163, R163, UR17 ;  /* 0x00000011a3a37c20 */ /* 0x000fe20008410000 */
[----:B------:R-:W-:Y:S01]  /*2fd0*/  SEL R166, R161, RZ, P6 ;  /* 0x000000ffa1a67207 */ /* 0x000fe20003000000 */
[----:B------:R-:W0:Y:S01]  /*2fe0*/  @P5 LDC.64 R30, c[0x0][0x308] ;  /* 0x0000c200ff1e5b82 */ /* 0x000e220000000a00 */
[----:B------:R-:W-:Y:S01]  /*2ff0*/  LOP3.LUT P6, RZ, R6, 0xff0000, RZ, 0xc0, !PT ;  /* 0x00ff000006ff7812 */ /* 0x000fe200078cc0ff */
[----:B0-----:R-:W-:-:S05]  /*3000*/  @P5 IMAD.WIDE.U32 R30, R5, 0x10, R30 ;  /* 0x00000010051e5825 */ /* 0x001fca00078e001e */
[----:B------:R0:W-:Y:S01]  /*3010*/  @P5 STG.E.128 desc[UR4][R30.64], R156 ;  /* 0x0000009c1e005986 */ /* 0x0001e2000c101d04 */
[----:B------:R-:W-:-:S04]  /*3020*/  LOP3.LUT P5, RZ, R6, 0xff, RZ, 0xc0, !PT ;  /* 0x000000ff06ff7812 */ /* 0x000fc800078ac0ff */
[----:B------:R-:W-:Y:S02]  /*3030*/  SEL R167, R160, RZ, P5 ;  /* 0x000000ffa0a77207 */ /* 0x000fe40002800000 */
[----:B------:R-:W-:-:S04]  /*3040*/  ISETP.NE.U32.AND P5, PT, RZ, UR14, PT ;  /* 0x0000000eff007c0c */ /* 0x000fc8000bfa5070 */
[----:B------:R-:W-:-:S04]  /*3050*/  ISETP.NE.AND.EX P5, PT, RZ, UR15, PT, P5 ;  /* 0x0000000fff007c0c */ /* 0x000fc8000bfa5350 */
[----:B------:R-:W-:Y:S02]  /*3060*/  SEL R80, R167, R80, P5 ;  /* 0x00000050a7507207 */ /* 0x000fe40002800000 */
[----:B------:R-:W-:Y:S02]  /*3070*/  SEL R81, R166, R81, P5 ;  /* 0x00000051a6517207 */ /* 0x000fe40002800000 */
[----:B0-----:R-:W-:Y:S02]  /*3080*/  SEL R31, R162, RZ, P6 ;  /* 0x000000ffa21f7207 */ /* 0x001fe40003000000 */
[----:B------:R-:W-:Y:S02]  /*3090*/  LOP3.LUT P6, RZ, R6, 0xff000000, RZ, 0xc0, !PT ;  /* 0xff00000006ff7812 */ /* 0x000fe400078cc0ff */
[----:B------:R-:W-:Y:S02]  /*30a0*/  SEL R82, R31, R82, P5 ;  /* 0x000000521f527207 */ /* 0x000fe40002800000 */
[----:B------:R-:W-:-:S04]  /*30b0*/  SEL R30, R163, RZ, P6 ;  /* 0x000000ffa31e7207 */ /* 0x000fc80003000000 */
[----:B------:R-:W-:Y:S02]  /*30c0*/  SEL R83, R30, R83, P5 ;  /* 0x000000531e537207 */ /* 0x000fe40002800000 */
[C---:B------:R-:W-:Y:S01]  /*30d0*/  LOP3.LUT P5, RZ, R7.reuse, 0xff, RZ, 0xc0, !PT ;  /* 0x000000ff07ff7812 */ /* 0x040fe200078ac0ff */
[----:B------:R-:W0:Y:S03]  /*30e0*/  LDC.64 R30, c[0x0][0x2f8] ;  /* 0x0000be00ff1e7b82 */ /* 0x000e260000000a00 */
[----:B------:R-:W-:Y:S02]  /*30f0*/  SEL R160, R160, RZ, P5 ;  /* 0x000000ffa0a07207 */ /* 0x000fe40002800000 */
[----:B------:R-:W-:-:S04]  /*3100*/  LOP3.LUT P5, RZ, R7, 0xff00, RZ, 0xc0, !PT ;  /* 0x0000ff0007ff7812 */ /* 0x000fc800078ac0ff */
[----:B------:R-:W-:Y:S02]  /*3110*/  SEL R161, R161, RZ, P5 ;  /* 0x000000ffa1a17207 */ /* 0x000fe40002800000 */
[----:B------:R-:W-:-:S04]  /*3120*/  LOP3.LUT P5, RZ, R7, 0xff0000, RZ, 0xc0, !PT ;  /* 0x00ff000007ff7812 */ /* 0x000fc800078ac0ff */
[----:B------:R-:W-:Y:S02]  /*3130*/  SEL R162, R162, RZ, P5 ;  /* 0x000000ffa2a27207 */ /* 0x000fe40002800000 */
[----:B------:R-:W-:-:S04]  /*3140*/  LOP3.LUT P5, RZ, R7, 0xff000000, RZ, 0xc0, !PT ;  /* 0xff00000007ff7812 */ /* 0x000fc800078ac0ff */
[----:B------:R-:W-:Y:S02]  /*3150*/  SEL R163, R163, RZ, P5 ;  /* 0x000000ffa3a37207 */ /* 0x000fe40002800000 */
[----:B------:R-:W-:Y:S01]  /*3160*/  ISETP.NE.U32.AND P5, PT, RZ, UR14, PT ;  /* 0x0000000eff007c0c */ /* 0x000fe2000bfa5070 */
[----:B0-----:R-:W-:-:S03]  /*3170*/  IMAD.WIDE.U32 R30, R5, 0x10, R30 ;  /* 0x00000010051e7825 */ /* 0x001fc600078e001e */
[----:B------:R-:W-:Y:S02]  /*3180*/  ISETP.NE.AND.EX P5, PT, RZ, UR15, PT, P5 ;  /* 0x0000000fff007c0c */ /* 0x000fe4000bfa5350 */
[----:B------:R0:W-:Y:S11]  /*3190*/  STG.E.128 desc[UR4][R30.64], R160 ;  /* 0x000000a01e007986 */ /* 0x0001f6000c101d04 */
[----:B0-----:R-:W-:-:S04]  /*31a0*/  @P5 LEA R30, P6, R5, UR14, 0x4 ;  /* 0x0000000e051e5c11 */ /* 0x001fc8000f8c20ff */
[C---:B------:R-:W-:Y:S02]  /*31b0*/  @P5 LEA.HI.X R31, R5.reuse, UR15, RZ, 0x4, P6 ;  /* 0x0000000f051f5c11 */ /* 0x040fe4000b0f24ff */
[----:B------:R-:W-:-:S03]  /*31c0*/  IADD3 R5, R5, 0x80, RZ ;  /* 0x0000008005057810 */ /* 0x000fc60007ffe0ff */
[----:B------:R0:W-:Y:S04]  /*31d0*/  @P5 STG.E.128 desc[UR4][R30.64], R80 ;  /* 0x000000501e005986 */ /* 0x0001e8000c101d04 */
.L_x_2601:
[----:B------:R-:W-:Y:S05]  /*31e0*/  BSYNC B0 ;  /* 0x0000000000007941 */ /* 0x000fea0003800000 */
.L_x_2600:
[----:B------:R-:W-:Y:S04]  /*31f0*/  BSSY B0, `(.L_x_2602) ;  /* 0x0000042000007945 */ /* 0x000fe80003800000 */
[----:B------:R-:W-:Y:S05]  /*3200*/  @!P0 BRA `(.L_x_2603) ;  /* 0x0000000400008947 */ /* 0x000fea0003800000 */
[----:B------:R-:W-:Y:S02]  /*3210*/  ISETP.NE.AND P5, PT, R196, RZ, PT ;  /* 0x000000ffc400720c */ /* 0x000fe40003fa5270 */
[----:B------:R-:W-:Y:S02]  /*3220*/  LOP3.LUT P6, RZ, R8, 0xff00, RZ, 0xc0, !PT ;  /* 0x0000ff0008ff7812 */ /* 0x000fe400078cc0ff */
[----:B0-----:R-:W-:Y:S02]  /*3230*/  FSEL R30, R164, RZ, !P5 ;  /* 0x000000ffa41e7208 */ /* 0x001fe40006800000 */
        /* <DEDUP_REMOVED lines=61> */
.L_x_2603:
[----:B------:R-:W-:Y:S05]  /*3610*/  BSYNC B0 ;  /* 0x0000000000007941 */ /* 0x000fea0003800000 */
.L_x_2602:
[----:B------:R-:W-:Y:S04]  /*3620*/  BSSY B0, `(.L_x_2604) ;  /* 0x0000042000007945 */ /* 0x000fe80003800000 */
[----:B------:R-:W-:Y:S05]  /*3630*/  @!P1 BRA `(.L_x_2605) ;  /* 0x0000000400009947 */ /* 0x000fea0003800000 */
[----:B------:R-:W-:Y:S02]  /*3640*/  ISETP.NE.AND P5, PT, R196, RZ, PT ;  /* 0x000000ffc400720c */ /* 0x000fe40003fa5270 */
[----:B------:R-:W-:Y:S02]  /*3650*/  LOP3.LUT P6, RZ, R3, 0xff00, RZ, 0xc0, !PT ;  /* 0x0000ff0003ff7812 */ /* 0x000fe400078cc0ff */
[----:B------:R-:W-:Y:S02]  /*3660*/  FSEL R163, R164, RZ, !P5 ;  /* 0x000000ffa4a37208 */ /* 0x000fe40006800000 */
[----:B------:R-:W-:-:S03]  /*3670*/  ISETP.NE.U32.AND P5, PT, RZ, UR8, PT ;  /* 0x00000008ff007c0c */ /* 0x000fc6000bfa5070 */
[-CC-:B01----:R-:W-:Y:S01]  /*3680*/  FFMA.FTZ R31, R178, R165.reuse, R163.reuse ;  /* 0x000000a5b21f7223 */ /* 0x183fe200000100a3 */
        /* <DEDUP_REMOVED lines=42> */
[----:B------:R-:W-:Y:S01]  /*3930*/  LOP3.LUT P5, RZ, R2, 0xff, RZ, 0xc0, !PT ;  /* 0x000000ff02ff7812 */ /* 0x000fe200078ac0ff */
        /* <DEDUP_REMOVED lines=16> */
.L_x_2605:
[----:B------:R-:W-:Y:S05]  /*3a40*/  BSYNC B0 ;  /* 0x0000000000007941 */ /* 0x000fea0003800000 */
.L_x_2604:
[----:B------:R-:W-:Y:S04]  /*3a50*/  BSSY B0, `(.L_x_2606) ;  /* 0x0000042000007945 */ /* 0x000fe80003800000 */
[----:B------:R-:W-:Y:S05]  /*3a60*/  @!P2 BRA `(.L_x_2607) ;  /* 0x000000040000a947 */ /* 0x000fea0003800000 */
[----:B------:R-:W-:Y:S02]  /*3a70*/  ISETP.NE.AND P5, PT, R196, RZ, PT ;  /* 0x000000ffc400720c */ /* 0x000fe40003fa5270 */
[----:B------:R-:W-:Y:S02]  /*3a80*/  LOP3.LUT P6, RZ, R10, 0xff00, RZ, 0xc0, !PT ;  /* 0x0000ff000aff7812 */ /* 0x000fe400078cc0ff */
[----:B012---:R-:W-:Y:S02]  /*3a90*/  FSEL R30, R164, RZ, !P5 ;  /* 0x000000ffa41e7208 */ /* 0x007fe40006800000 */
        /* <DEDUP_REMOVED lines=61> */
.L_x_2607:
[----:B------:R-:W-:Y:S05]  /*3e70*/  BSYNC B0 ;  /* 0x0000000000007941 */ /* 0x000fea0003800000 */
.L_x_2606:
[----:B------:R-:W-:Y:S04]  /*3e80*/  BSSY B0, `(.L_x_2608) ;  /* 0x0000042000007945 */ /* 0x000fe80003800000 */
[----:B------:R-:W-:Y:S05]  /*3e90*/  @!P3 BRA `(.L_x_2609) ;  /* 0x000000040000b947 */ /* 0x000fea0003800000 */
[----:B------:R-:W-:Y:S02]  /*3ea0*/  ISETP.NE.AND P5, PT, R196, RZ, PT ;  /* 0x000000ffc400720c */ /* 0x000fe40003fa5270 */
[----:B------:R-:W-:Y:S02]  /*3eb0*/  LOP3.LUT P6, RZ, R12, 0xff00, RZ, 0xc0, !PT ;  /* 0x0000ff000cff7812 */ /* 0x000fe400078cc0ff */
[----:B0123--:R-:W-:Y:S02]  /*3ec0*/  FSEL R30, R164, RZ, !P5 ;  /* 0x000000ffa41e7208 */ /* 0x00ffe40006800000 */
        /* <DEDUP_REMOVED lines=61> */
.L_x_2609:
[----:B------:R-:W-:Y:S05]  /*42a0*/  BSYNC B0 ;  /* 0x0000000000007941 */ /* 0x000fea0003800000 */
.L_x_2608:
[----:B------:R-:W-:Y:S01]  /*42b0*/  ISETP.NE.AND P5, PT, R209, RZ, PT ;  /* 0x000000ffd100720c */ /* 0x000fe20003fa5270 */
[----:B------:R-:W-:-:S12]  /*42c0*/  BSSY B0, `(.L_x_2610) ;  /* 0x0000041000007945 */ /* 0x000fd80003800000 */
[----:B------:R-:W-:Y:S05]  /*42d0*/  @!P5 BRA `(.L_x_2611) ;  /* 0x0000000000fcd947 */ /* 0x000fea0003800000 */
[----:B------:R-:W-:-:S04]  /*42e0*/  ISETP.NE.AND P5, PT, R196, RZ, PT ;  /* 0x000000ffc400720c */ /* 0x000fc80003fa5270 */
[----:B01234-:R-:W-:Y:S02]  /*42f0*/  FSEL R31, R164, RZ, !P5 ;  /* 0x000000ffa41f7208 */ /* 0x01ffe40006800000 */
        /* <DEDUP_REMOVED lines=18> */
[----:B------:R-:W-:Y:S01]  /*4420*/  ISETP.NE.U32.AND P5, PT, RZ, UR6, PT ;  /* 0x00000006ff007c0c */ /* 0x000fe2000bfa5070 */
[----:B------:R-:W-:Y:S01]  /*4430*/  FMUL.FTZ R17, R163, UR17 ;  /* 0x00000011a3117c20 */ /* 0x000fe20008410000 */
[----:B------:R-:W-:Y:S02]  /*4440*/  FMUL.FTZ R164, R160, UR17 ;  /* 0x00000011a0a47c20 */ /* 0x000fe40008410000 */
[----:B------:R-:W-:-:S04]  /*4450*/  ISETP.NE.AND.EX P5, PT, RZ, UR7, PT, P5 ;  /* 0x00000007ff007c0c */ /* 0x000fc8000bfa5350 */
[----:B------:R-:W-:Y:S01]  /*4460*/  SEL R156, R163, R156, P5 ;  /* 0x0000009ca39c7207 */ /* 0x000fe20002800000 */
[----:B------:R-:W-:Y:S01]  /*4470*/  FMUL.FTZ R163, R162, UR17 ;  /* 0x00000011a2a37c20 */ /* 0x000fe20008410000 */
[----:B------:R-:W-:Y:S02]  /*4480*/  SEL R157, R160, R157, P5 ;  /* 0x0000009da09d7207 */ /* 0x000fe40002800000 */
[C---:B------:R-:W-:Y:S02]  /*4490*/  SEL R158, R161.reuse, R158, P5 ;  /* 0x0000009ea19e7207 */ /* 0x040fe40002800000 */
[----:B------:R-:W-:Y:S01]  /*44a0*/  SEL R159, R162, R159, P5 ;  /* 0x0000009fa29f7207 */ /* 0x000fe20002800000 */
[----:B------:R-:W-:Y:S02]  /*44b0*/  FMUL.FTZ R162, R161, UR17 ;  /* 0x00000011a1a27c20 */ /* 0x000fe40008410000 */
[----:B------:R-:W0:Y:S02]  /*44c0*/  @P5 LDC.64 R30, c[0x0][0x308] ;  /* 0x0000c200ff1e5b82 */ /* 0x000e240000000a00 */
[----:B0-----:R-:W-:-:S05]  /*44d0*/  @P5 IMAD.WIDE.U32 R30, R5, 0x10, R30 ;  /* 0x00000010051e5825 */ /* 0x001fca00078e001e */
[----:B------:R0:W-:Y:S01]  /*44e0*/  @P5 STG.E.128 desc[UR4][R30.64], R156 ;  /* 0x0000009c1e005986 */ /* 0x0001e2000c101d04 */
[----:B------:R-:W-:-:S04]  /*44f0*/  LOP3.LUT P5, RZ, R14, 0xff, RZ, 0xc0, !PT ;  /* 0x000000ff0eff7812 */ /* 0x000fc800078ac0ff */
[----:B------:R-:W-:Y:S02]  /*4500*/  SEL R165, R17, RZ, P5 ;  /* 0x000000ff11a57207 */ /* 0x000fe40002800000 */
[----:B------:R-:W-:-:S04]  /*4510*/  LOP3.LUT P5, RZ, R14, 0xff00, RZ, 0xc0, !PT ;  /* 0x0000ff000eff7812 */ /* 0x000fc800078ac0ff */
[----:B------:R-:W-:Y:S02]  /*4520*/  SEL R160, R164, RZ, P5 ;  /* 0x000000ffa4a07207 */ /* 0x000fe40002800000 */
[----:B------:R-:W-:-:S04]  /*4530*/  LOP3.LUT P5, RZ, R14, 0xff000000, RZ, 0xc0, !PT ;  /* 0xff0000000eff7812 */ /* 0x000fc800078ac0ff */
[----:B------:R-:W-:Y:S02]  /*4540*/  SEL R166, R163, RZ, P5 ;  /* 0x000000ffa3a67207 */ /* 0x000fe40002800000 */
[----:B------:R-:W-:-:S04]  /*4550*/  LOP3.LUT P5, RZ, R14, 0xff0000, RZ, 0xc0, !PT ;  /* 0x00ff00000eff7812 */ /* 0x000fc800078ac0ff */
[----:B0-----:R-:W-:Y:S02]  /*4560*/  SEL R31, R162, RZ, P5 ;  /* 0x000000ffa21f7207 */ /* 0x001fe40002800000 */
[----:B------:R-:W-:-:S04]  /*4570*/  ISETP.NE.U32.AND P5, PT, RZ, UR14, PT ;  /* 0x0000000eff007c0c */ /* 0x000fc8000bfa5070 */
[----:B------:R-:W-:-:S04]  /*4580*/  ISETP.NE.AND.EX P5, PT, RZ, UR15, PT, P5 ;  /* 0x0000000fff007c0c */ /* 0x000fc8000bfa5350 */
[----:B------:R-:W-:Y:S02]  /*4590*/  SEL R80, R165, R80, P5 ;  /* 0x00000050a5507207 */ /* 0x000fe40002800000 */
[----:B------:R-:W-:Y:S02]  /*45a0*/  SEL R81, R160, R81, P5 ;  /* 0x00000051a0517207 */ /* 0x000fe40002800000 */
[----:B------:R-:W-:Y:S02]  /*45b0*/  SEL R82, R31, R82, P5 ;  /* 0x000000521f527207 */ /* 0x000fe40002800000 */
[----:B------:R-:W-:Y:S02]  /*45c0*/  SEL R83, R166, R83, P5 ;  /* 0x00000053a6537207 */ /* 0x000fe40002800000 */
[----:B------:R-:W-:-:S04]  /*45d0*/  LOP3.LUT P5, RZ, R173, 0xff, RZ, 0xc0, !PT ;  /* 0x000000ffadff7812 */ /* 0x000fc800078ac0ff */
[----:B------:R-:W-:Y:S02]  /*45e0*/  SEL R160, R17, RZ, P5 ;  /* 0x000000ff11a07207 */ /* 0x000fe40002800000 */
[----:B------:R-:W-:-:S04]  /*45f0*/  LOP3.LUT P5, RZ, R173, 0xff00, RZ, 0xc0, !PT ;  /* 0x0000ff00adff7812 */ /* 0x000fc800078ac0ff */
[----:B------:R-:W-:Y:S02]  /*4600*/  SEL R161, R164, RZ, P5 ;  /* 0x000000ffa4a17207 */ /* 0x000fe40002800000 */
[C---:B------:R-:W-:Y:S01]  /*4610*/  LOP3.LUT P5, RZ, R173.reuse, 0xff0000, RZ, 0xc0, !PT ;  /* 0x00ff0000adff7812 */ /* 0x040fe200078ac0ff */
[----:B------:R-:W0:Y:S03]  /*4620*/  LDC.64 R164, c[0x0][0x2f8] ;  /* 0x0000be00ffa47b82 */ /* 0x000e260000000a00 */
[----:B------:R-:W-:Y:S02]  /*4630*/  SEL R162, R162, RZ, P5 ;  /* 0x000000ffa2a27207 */ /* 0x000fe40002800000 */
[----:B------:R-:W-:-:S04]  /*4640*/  LOP3.LUT P5, RZ, R173, 0xff000000, RZ, 0xc0, !PT ;  /* 0xff000000adff7812 */ /* 0x000fc800078ac0ff */
[----:B------:R-:W-:Y:S02]  /*4650*/  SEL R163, R163, RZ, P5 ;  /* 0x000000ffa3a37207 */ /* 0x000fe40002800000 */
[----:B------:R-:W-:-:S04]  /*4660*/  ISETP.NE.U32.AND P5, PT, RZ, UR14, PT ;  /* 0x0000000eff007c0c */ /* 0x000fc8000bfa5070 */
[----:B------:R-:W-:Y:S01]  /*4670*/  ISETP.NE.AND.EX P5, PT, RZ, UR15, PT, P5 ;  /* 0x0000000fff007c0c */ /* 0x000fe2000bfa5350 */
[----:B0-----:R-:W-:-:S12]  /*4680*/  IMAD.WIDE.U32 R164, R5, 0x10, R164 ;  /* 0x0000001005a47825 */ /* 0x001fd800078e00a4 */
[C---:B------:R-:W-:Y:S01]  /*4690*/  @P5 LEA R30, P6, R5.reuse, UR14, 0x4 ;  /* 0x0000000e051e5c11 */ /* 0x040fe2000f8c20ff */
[----:B------:R0:W-:Y:S03]  /*46a0*/  STG.E.128 desc[UR4][R164.64], R160 ;  /* 0x000000a0a4007986 */ /* 0x0001e6000c101d04 */
[----:B------:R-:W-:-:S05]  /*46b0*/  @P5 LEA.HI.X R31, R5, UR15, RZ, 0x4, P6 ;  /* 0x0000000f051f5c11 */ /* 0x000fca000b0f24ff */
[----:B------:R0:W-:Y:S04]  /*46c0*/  @P5 STG.E.128 desc[UR4][R30.64], R80 ;  /* 0x000000501e005986 */ /* 0x0001e8000c101d04 */
.L_x_2611:
[----:B------:R-:W-:Y:S05]  /*46d0*/  BSYNC B0 ;  /* 0x0000000000007941 */ /* 0x000fea0003800000 */
.L_x_2610:
[----:B------:R-:W-:Y:S02]  /*46e0*/  IADD3 R4, R4, UR18, RZ ;  /* 0x0000001204047c10 */ /* 0x000fe4000fffe0ff */
[----:B------:R-:W-:Y:S02]  /*46f0*/  SEL R206, RZ, 0x1, P4 ;  /* 0x00000001ffce7807 */ /* 0x000fe40002000000 */
[----:B------:R-:W-:-:S13]  /*4700*/  ISETP.GE.AND P4, PT, R4, UR19, PT ;  /* 0x0000001304007c0c */ /* 0x000fda000bf86270 */
[----:B------:R-:W-:Y:S05]  /*4710*/  @!P4 BRA `(.L_x_2612) ;  /* 0xffffffc400c0c947 */ /* 0x000fea000383ffff */
.L_x_2586:
        /* <DEDUP_REMOVED lines=22> */
.L_x_2614:
[----:B------:R-:W-:Y:S05]  /*4880*/  BSYNC B0 ;  /* 0x0000000000007941 */ /* 0x000fea0003800000 */
.L_x_2613:
        /* <DEDUP_REMOVED lines=15> */
.L_x_2616:
[----:B------:R-:W-:Y:S05]  /*4980*/  BSYNC B0 ;  /* 0x0000000000007941 */ /* 0x000fea0003800000 */
.L_x_2615:
        /* <DEDUP_REMOVED lines=15> */
.L_x_2618:
[----:B------:R-:W-:Y:S05]  /*4a80*/  BSYNC B0 ;  /* 0x0000000000007941 */ /* 0x000fea0003800000 */
.L_x_2617:
        /* <DEDUP_REMOVED lines=15> */
.L_x_2620:
[----:B------:R-:W-:Y:S05]  /*4b80*/  BSYNC B0 ;  /* 0x0000000000007941 */ /* 0x000fea0003800000 */
.L_x_2619:
        /* <DEDUP_REMOVED lines=15> */
.L_x_2622:
[----:B------:R-:W-:Y:S05]  /*4c80*/  BSYNC B0 ;  /* 0x0000000000007941 */ /* 0x000fea0003800000 */
.L_x_2621:
        /* <DEDUP_REMOVED lines=15> */
.L_x_2599:
[----:B------:R-:W-:Y:S01]  /*4d80*/  HFMA2.MMA R30, -RZ, RZ, 0, 9.5367431640625e-07 ;  /* 0x00000010ff1e7435 */ /* 0x000fe200000001ff */
[----:B------:R-:W-:Y:S02]  /*4d90*/  MOV R163, R196 ;  /* 0x000000c400a37202 */ /* 0x000fe40000000f00 */
[----:B------:R-:W-:Y:S02]  /*4da0*/  MOV R161, 0x1f ;  /* 0x0000001f00a17802 */ /* 0x000fe40000000f00 */
[----:B------:R-:W-:-:S07]  /*4db0*/  MOV R162, 0xffffffff ;  /* 0xffffffff00a27802 */ /* 0x000fce0000000f00 */
[----:B-----5:R-:W-:Y:S05]  /*4dc0*/  WARPSYNC.COLLECTIVE R162, `(.L_x_2623) ;  /* 0x00000000a2087348 */ /* 0x020fea0003c00000 */
[----:B------:R0:W1:Y:S02]  /*4dd0*/  SHFL.DOWN P6, R166, R163, R30, R161 ;  /* 0x0800001ea3a67389 */ /* 0x00006400000c00a1 */
[----:B01---5:R-:W-:Y:S01]  /*4de0*/  ENDCOLLECTIVE ;  /* 0x000000000000791b */ /* 0x023fe20003800000 */
.L_x_2623:
[----:B------:R-:W-:Y:S01]  /*4df0*/  MOV R163, R195 ;  /* 0x000000c300a37202 */ /* 0x000fe20000000f00 */
[----:B------:R-:W-:-:S07]  /*4e00*/  FADD.FTZ R196, R166, R196 ;  /* 0x000000c4a6c47221 */ /* 0x000fce0000010000 */
[----:B------:R-:W-:Y:S05]  /*4e10*/  WARPSYNC.COLLECTIVE R162, `(.L_x_2624) ;  /* 0x00000000a2087348 */ /* 0x000fea0003c00000 */
[----:B------:R0:W1:Y:S02]  /*4e20*/  SHFL.DOWN P6, R166, R163, R30, R161 ;  /* 0x0800001ea3a67389 */ /* 0x00006400000c00a1 */
[----:B01----:R-:W-:Y:S01]  /*4e30*/  ENDCOLLECTIVE ;  /* 0x000000000000791b */ /* 0x003fe20003800000 */
.L_x_2624:
[----:B------:R-:W-:Y:S01]  /*4e40*/  HFMA2.MMA R30, -RZ, RZ, 0, 4.76837158203125e-07 ;  /* 0x00000008ff1e7435 */ /* 0x000fe200000001ff */
[----:B------:R-:W-:Y:S02]  /*4e50*/  MOV R163, R196 ;  /* 0x000000c400a37202 */ /* 0x000fe40000000f00 */
[----:B------:R-:W-:-:S08]  /*4e60*/  MOV R164, R166 ;  /* 0x000000a600a47202 */ /* 0x000fd00000000f00 */
[----:B------:R-:W-:Y:S05]  /*4e70*/  WARPSYNC.COLLECTIVE R162, `(.L_x_2625) ;  /* 0x00000000a2087348 */ /* 0x000fea0003c00000 */
[----:B------:R0:W1:Y:S02]  /*4e80*/  SHFL.DOWN P6, R166, R163, R30, R161 ;  /* 0x0800001ea3a67389 */ /* 0x00006400000c00a1 */
[----:B01----:R-:W-:Y:S01]  /*4e90*/  ENDCOLLECTIVE ;  /* 0x000000000000791b */ /* 0x003fe20003800000 */
.L_x_2625:
[----:B------:R-:W-:-:S05]  /*4ea0*/  FADD.FTZ R195, R164, R195 ;  /* 0x000000c3a4c37221 */ /* 0x000fca0000010000 */
[----:B------:R-:W-:Y:S01]  /*4eb0*/  MOV R163, R195 ;  /* 0x000000c300a37202 */ /* 0x000fe20000000f00 */
[----:B------:R-:W-:-:S07]  /*4ec0*/  FADD.FTZ R196, R196, R166 ;  /* 0x000000a6c4c47221 */ /* 0x000fce0000010000 */
[----:B------:R-:W-:Y:S05]  /*4ed0*/  WARPSYNC.COLLECTIVE R162, `(.L_x_2626) ;  /* 0x00000000a2087348 */ /* 0x000fea0003c00000 */
[----:B------:R0:W1:Y:S02]  /*4ee0*/  SHFL.DOWN P6, R166, R163, R30, R161 ;  /* 0x0800001ea3a67389 */ /* 0x00006400000c00a1 */
[----:B01----:R-:W-:Y:S01]  /*4ef0*/  ENDCOLLECTIVE ;  /* 0x000000000000791b */ /* 0x003fe20003800000 */
.L_x_2626:
[----:B------:R-:W-:Y:S01]  /*4f00*/  HFMA2.MMA R30, -RZ, RZ, 0, 2.384185791015625e-07 ;  /* 0x00000004ff1e7435 */ /* 0x000fe200000001ff */
[----:B------:R-:W-:Y:S02]  /*4f10*/  MOV R163, R196 ;  /* 0x000000c400a37202 */ /* 0x000fe40000000f00 */
[----:B------:R-:W-:-:S08]  /*4f20*/  MOV R164, R166 ;  /* 0x000000a600a47202 */ /* 0x000fd00000000f00 */
[----:B------:R-:W-:Y:S05]  /*4f30*/  WARPSYNC.COLLECTIVE R162, `(.L_x_2627) ;  /* 0x00000000a2087348 */ /* 0x000fea0003c00000 */
[----:B------:R0:W1:Y:S02]  /*4f40*/  SHFL.DOWN P6, R166, R163, R30, R161 ;  /* 0x0800001ea3a67389 */ /* 0x00006400000c00a1 */
[----:B01----:R-:W-:Y:S01]  /*4f50*/  ENDCOLLECTIVE ;  /* 0x000000000000791b */ /* 0x003fe20003800000 */
.L_x_2627:
[----:B------:R-:W-:-:S05]  /*4f60*/  FADD.FTZ R195, R195, R164 ;  /* 0x000000a4c3c37221 */ /* 0x000fca0000010000 */
[----:B------:R-:W-:Y:S01]  /*4f70*/  MOV R163, R195 ;  /* 0x000000c300a37202 */ /* 0x000fe20000000f00 */
[----:B------:R-:W-:-:S07]  /*4f80*/  FADD.FTZ R165, R196, R166 ;  /* 0x000000a6c4a57221 */ /* 0x000fce0000010000 */
[----:B------:R-:W-:Y:S05]  /*4f90*/  WARPSYNC.COLLECTIVE R162, `(.L_x_2628) ;  /* 0x00000000a2087348 */ /* 0x000fea0003c00000 */
[----:B------:R0:W1:Y:S02]  /*4fa0*/  SHFL.DOWN P6, R166, R163, R30, R161 ;  /* 0x0800001ea3a67389 */ /* 0x00006400000c00a1 */
[----:B01----:R-:W-:Y:S01]  /*4fb0*/  ENDCOLLECTIVE ;  /* 0x000000000000791b */ /* 0x003fe20003800000 */
.L_x_2628:
[----:B------:R-:W-:Y:S01]  /*4fc0*/  HFMA2.MMA R30, -RZ, RZ, 0, 1.1920928955078125e-07 ;  /* 0x00000002ff1e7435 */ /* 0x000fe200000001ff */
[----:B------:R-:W-:Y:S02]  /*4fd0*/  MOV R163, R165 ;  /* 0x000000a500a37202 */ /* 0x000fe40000000f00 */
[----:B------:R-:W-:-:S08]  /*4fe0*/  MOV R164, R166 ;  /* 0x000000a600a47202 */ /* 0x000fd00000000f00 */
[----:B------:R-:W-:Y:S05]  /*4ff0*/  WARPSYNC.COLLECTIVE R162, `(.L_x_2629) ;  /* 0x00000000a2087348 */ /* 0x000fea0003c00000 */
[----:B------:R0:W1:Y:S02]  /*5000*/  SHFL.DOWN P6, R166, R163, R30, R161 ;  /* 0x0800001ea3a67389 */ /* 0x00006400000c00a1 */
[----:B01----:R-:W-:Y:S01]  /*5010*/  ENDCOLLECTIVE ;  /* 0x000000000000791b */ /* 0x003fe20003800000 */
.L_x_2629:
[----:B------:R-:W-:-:S05]  /*5020*/  FADD.FTZ R164, R195, R164 ;  /* 0x000000a4c3a47221 */ /* 0x000fca0000010000 */
[----:B------:R-:W-:Y:S01]  /*5030*/  MOV R163, R164 ;  /* 0x000000a400a37202 */ /* 0x000fe20000000f00 */
[----:B------:R-:W-:-:S07]  /*5040*/  FADD.FTZ R165, R165, R166 ;  /* 0x000000a6a5a57221 */ /* 0x000fce0000010000 */
[----:B------:R-:W-:Y:S05]  /*5050*/  WARPSYNC.COLLECTIVE R162, `(.L_x_2630) ;  /* 0x00000000a2087348 */ /* 0x000fea0003c00000 */
[----:B------:R0:W1:Y:S02]  /*5060*/  SHFL.DOWN P6, R166, R163, R30, R161 ;  /* 0x0800001ea3a67389 */ /* 0x00006400000c00a1 */
[----:B01----:R-:W-:Y:S01]  /*5070*/  ENDCOLLECTIVE ;  /* 0x000000000000791b */ /* 0x003fe20003800000 */
.L_x_2630:
[----:B------:R-:W-:Y:S01]  /*5080*/  HFMA2.MMA R30, -RZ, RZ, 0, 5.9604644775390625e-08 ;  /* 0x00000001ff1e7435 */ /* 0x000fe200000001ff */
[----:B------:R-:W-:Y:S02]  /*5090*/  MOV R163, R165 ;  /* 0x000000a500a37202 */ /* 0x000fe40000000f00 */
[----:B------:R-:W-:-:S08]  /*50a0*/  MOV R167, R166 ;  /* 0x000000a600a77202 */ /* 0x000fd00000000f00 */
[----:B------:R-:W-:Y:S05]  /*50b0*/  WARPSYNC.COLLECTIVE R162, `(.L_x_2631) ;  /* 0x00000000a2087348 */ /* 0x000fea0003c00000 */
[----:B------:R0:W1:Y:S02]  /*50c0*/  SHFL.DOWN P6, R166, R163, R30, R161 ;  /* 0x0800001ea3a67389 */ /* 0x00006400000c00a1 */
[----:B01----:R-:W-:Y:S01]  /*50d0*/  ENDCOLLECTIVE ;  /* 0x000000000000791b */ /* 0x003fe20003800000 */
.L_x_2631:
[----:B------:R-:W-:-:S05]  /*50e0*/  FADD.FTZ R164, R164, R167 ;  /* 0x000000a7a4a47221 */ /* 0x000fca0000010000 */
[----:B------:R-:W-:Y:S02]  /*50f0*/  MOV R163, R164 ;  /* 0x000000a400a37202 */ /* 0x000fe40000000f00 */
[----:B------:R-:W-:-:S07]  /*5100*/  MOV R167, R166 ;  /* 0x000000a600a77202 */ /* 0x000fce0000000f00 */
[----:B------:R-:W-:Y:S05]  /*5110*/  WARPSYNC.COLLECTIVE R162, `(.L_x_2632) ;  /* 0x00000000a2087348 */ /* 0x000fea0003c00000 */
[----:B------:R0:W1:Y:S02]  /*5120*/  SHFL.DOWN P6, R166, R163, R30, R161 ;  /* 0x0800001ea3a67389 */ /* 0x00006400000c00a1 */
[----:B01----:R-:W-:Y:S01]  /*5130*/  ENDCOLLECTIVE ;  /* 0x000000000000791b */ /* 0x003fe20003800000 */
.L_x_2632:
[----:B------:R-:W-:Y:S05]  /*5140*/  BRA `(.L_x_2633) ;  /* 0xffffffd800b47947 */ /* 0x000fea000383ffff */
.L_x_2634:
        /* <DEDUP_REMOVED lines=11> */
.L_x_3314:


//--------------------- .text._ZN10layer_norm31ln_parallel_residual_bwd_kernelINS_13Kernel_traitsI6__halfffffjLj3072ELj1ELj1ELj4ELj16ENS_18Kernel_traits_baseILj3072ES2_ffffjLj128EEEEELb1ELb0ELb1EEEvNS_9BwdParamsE --------------------------
	.section	.text._ZN10layer_norm31ln_parallel_residual_bwd_kernelINS_13Kernel_traitsI6__halfffffjLj3072ELj1ELj1ELj4ELj16ENS_18Kernel_traits_baseILj3072ES2_ffffjLj128EEEEELb1ELb0ELb1EEEvNS_9BwdParamsE,"ax",@progbits
	.align	128
        .global         _ZN10layer_norm31ln_parallel_residual_bwd_kernelINS_13Kernel_traitsI6__halfffffjLj3072ELj1ELj1ELj4ELj16ENS_18Kernel_traits_baseILj3072ES2_ffffjLj128EEEEELb1ELb0ELb1EEEvNS_9BwdParamsE
        .type           _ZN10layer_norm31ln_parallel_residual_bwd_kernelINS_13Kernel_traitsI6__halfffffjLj3072ELj1ELj1ELj4ELj16ENS_18Kernel_traits_baseILj3072ES2_ffffjLj128EEEEELb1ELb0ELb1EEEvNS_9BwdParamsE,@function
        .size           _ZN10layer_norm31ln_parallel_residual_bwd_kernelINS_13Kernel_traitsI6__halfffffjLj3072ELj1ELj1ELj4ELj16ENS_18Kernel_traits_baseILj3072ES2_ffffjLj128EEEEELb1ELb0ELb1EEEvNS_9BwdParamsE,(.L_x_3315 - _ZN10layer_norm31ln_parallel_residual_bwd_kernelINS_13Kernel_traitsI6__halfffffjLj3072ELj1ELj1ELj4ELj16ENS_18Kernel_traits_baseILj3072ES2_ffffjLj128EEEEELb1ELb0ELb1EEEvNS_9BwdParamsE)
        .other          _ZN10layer_norm31ln_parallel_residual_bwd_kernelINS_13Kernel_traitsI6__halfffffjLj3072ELj1ELj1ELj4ELj16ENS_18Kernel_traits_baseILj3072ES2_ffffjLj128EEEEELb1ELb0ELb1EEEvNS_9BwdParamsE,@"STO_CUDA_ENTRY STV_DEFAULT"
_ZN10layer_norm31ln_parallel_residual_bwd_kernelINS_13Kernel_traitsI6__halfffffjLj3072ELj1ELj1ELj4ELj16ENS_18Kernel_traits_baseILj3072ES2_ffffjLj128EEEEELb1ELb0ELb1EEEvNS_9BwdParamsE:
.text._ZN10layer_norm31ln_parallel_residual_bwd_kernelINS_13Kernel_traitsI6__halfffffjLj3072ELj1ELj1ELj4ELj16ENS_18Kernel_traits_baseILj3072ES2_ffffjLj128EEEEELb1ELb0ELb1EEEvNS_9BwdParamsE:
        /* <DEDUP_REMOVED lines=67> */
.L_x_2635:
[----:B------:R-:W-:Y:S01]  /*0430*/  SHF.L.U32 R0, R0, 0x3, RZ ;  /* 0x0000000300007819 */ /* 0x000fe200000006ff */
[----:B------:R-:W-:-:S03]  /*0440*/  ULDC.64 UR6, c[0x0][0x260] ;  /* 0x0000980000067ab9 */ /* 0x000fc60000000a00 */
[----:B------:R-:W-:-:S04]  /*0450*/  LOP3.LUT R0, R0, 0x3f8, RZ, 0xc0, !PT ;  /* 0x000003f800007812 */ /* 0x000fc800078ec0ff */
[----:B------:R-:W-:-:S05]  /*0460*/  IADD3 R2, P0, R0, UR6, RZ ;  /* 0x0000000600027c10 */ /* 0x000fca000ff1e0ff */
[----:B------:R-:W-:Y:S01]  /*0470*/  IMAD.X R3, RZ, RZ, UR7, P0 ;  /* 0x00000007ff037e24 */ /* 0x000fe200080e06ff */
[----:B------:R-:W-:-:S04]  /*0480*/  ULDC.64 UR6, c[0x0][0x268] ;  /* 0x00009a0000067ab9 */ /* 0x000fc80000000a00 */
[----:B------:R-:W2:Y:S04]  /*0490*/  LDG.E.64 R6, desc[UR4][R2.64] ;  /* 0x0000000402067981 */ /* 0x000ea8000c1e1b00 */
[----:B------:R-:W3:Y:S01]  /*04a0*/  LDG.E.64 R12, desc[UR4][R2.64+0x400] ;  /* 0x00040004020c7981 */ /* 0x000ee2000c1e1b00 */
[----:B------:R-:W-:-:S03]  /*04b0*/  IADD3 R4, P0, R0, UR6, RZ ;  /* 0x0000000600047c10 */ /* 0x000fc6000ff1e0ff */
[----:B------:R-:W4:Y:S01]  /*04c0*/  LDG.E.64 R16, desc[UR4][R2.64+0x800] ;  /* 0x0008000402107981 */ /* 0x000f22000c1e1b00 */
[----:B------:R-:W-:Y:S01]  /*04d0*/  IADD3.X R5, RZ, UR7, RZ, P0, !PT ;  /* 0x00000007ff057c10 */ /* 0x000fe200087fe4ff */
[----:B------:R-:W-:Y:S02]  /*04e0*/  ULDC.64 UR6, c[0x0][0x2c8] ;  /* 0x0000b20000067ab9 */ /* 0x000fe40000000a00 */
[----:B------:R-:W5:Y:S04]  /*04f0*/  LDG.E.64 R250, desc[UR4][R2.64+0xc00] ;  /* 0x000c000402fa7981 */ /* 0x000f68000c1e1b00 */
[----:B------:R-:W5:Y:S04]  /*0500*/  LDG.E.64 R10, desc[UR4][R4.64] ;  /* 0x00000004040a7981 */ /* 0x000f68000c1e1b00 */
[----:B------:R-:W5:Y:S04]  /*0510*/  LDG.E.64 R14, desc[UR4][R4.64+0x400] ;  /* 0x00040004040e7981 */ /* 0x000f68000c1e1b00 */
[----:B------:R-:W5:Y:S04]  /*0520*/  LDG.E.64 R18, desc[UR4][R4.64+0x800] ;  /* 0x0008000404127981 */ /* 0x000f68000c1e1b00 */
[----:B------:R-:W5:Y:S04]  /*0530*/  LDG.E.64 R20, desc[UR4][R4.64+0xc00] ;  /* 0x000c000404147981 */ /* 0x000f68000c1e1b00 */
[----:B------:R-:W5:Y:S04]  /*0540*/  LDG.E.64 R242, desc[UR4][R2.64+0x1000] ;  /* 0x0010000402f27981 */ /* 0x000f68000c1e1b00 */
[----:B------:R-:W5:Y:S04]  /*0550*/  LDG.E.64 R234, desc[UR4][R2.64+0x1400] ;  /* 0x0014000402ea7981 */ /* 0x000f68000c1e1b00 */
[----:B------:R-:W5:Y:S04]  /*0560*/  LDG.E.64 R22, desc[UR4][R4.64+0x1000] ;  /* 0x0010000404167981 */ /* 0x000f68000c1e1b00 */
[----:B------:R0:W5:Y:S01]  /*0570*/  LDG.E.64 R24, desc[UR4][R4.64+0x1400] ;  /* 0x0014000404187981 */ /* 0x000162000c1e1b00 */
[----:B------:R-:W-:Y:S01]  /*0580*/  ISETP.NE.U32.AND P0, PT, RZ, UR6, PT ;  /* 0x00000006ff007c0c */ /* 0x000fe2000bf05070 */
[----:B------:R-:W-:-:S02]  /*0590*/  HFMA2.MMA R177, -RZ, RZ, 0, 5.9604644775390625e-08 ;  /* 0x00000001ffb17435 */ /* 0x000fc400000001ff */
[----:B------:R-:W-:Y:S02]  /*05a0*/  HFMA2.MMA R207, -RZ, RZ, 0, 0 ;  /* 0x00000000ffcf7435 */ /* 0x000fe400000001ff */
[----:B------:R-:W-:Y:S02]  /*05b0*/  HFMA2.MMA R199, -RZ, RZ, 0, 0 ;  /* 0x00000000ffc77435 */ /* 0x000fe400000001ff */
[----:B------:R-:W-:Y:S01]  /*05c0*/  HFMA2.MMA R157, -RZ, RZ, 0, 0 ;  /* 0x00000000ff9d7435 */ /* 0x000fe200000001ff */
[----:B------:R-:W-:Y:S02]  /*05d0*/  ISETP.NE.AND.EX P0, PT, RZ, UR7, PT, P0 ;  /* 0x00000007ff007c0c */ /* 0x000fe4000bf05300 */
[----:B------:R-:W-:Y:S01]  /*05e0*/  CS2R R232, SRZ ;  /* 0x0000000000e87805 */ /* 0x000fe2000001ff00 */
[----:B------:R-:W-:Y:S01]  /*05f0*/  IMAD.MOV.U32 R8, RZ, RZ, RZ ;  /* 0x000000ffff087224 */ /* 0x000fe200078e00ff */
[----:B0-----:R-:W-:Y:S02]  /*0600*/  CS2R R4, SRZ ;  /* 0x0000000000047805 */ /* 0x001fe4000001ff00 */
[----:B------:R-:W-:-:S02]  /*0610*/  CS2R R212, SRZ ;  /* 0x0000000000d47805 */ /* 0x000fc4000001ff00 */
[----:B------:R-:W-:Y:S02]  /*0620*/  CS2R R210, SRZ ;  /* 0x0000000000d27805 */ /* 0x000fe4000001ff00 */
[----:B------:R-:W-:Y:S01]  /*0630*/  MOV R208, RZ ;  /* 0x000000ff00d07202 */ /* 0x000fe20000000f00 */
[----:B------:R-:W-:Y:S01]  /*0640*/  IMAD.MOV.U32 R202, RZ, RZ, RZ ;  /* 0x000000ffffca7224 */ /* 0x000fe200078e00ff */
        /* <DEDUP_REMOVED lines=31> */
[----:B------:R-:W-:Y:S02]  /*0840*/  IMAD.MOV.U32 R148, RZ, RZ, RZ ;  /* 0x000000ffff947224 */ /* 0x000fe400078e00ff */
[----:B--2---:R-:W-:Y:S02]  /*0850*/  HADD2.F32 R0, -RZ, R6.H0_H0 ;  /* 0x20000006ff007230 */ /* 0x004fe40000004100 */
[----:B------:R-:W-:-:S03]  /*0860*/  HADD2.F32 R2, -RZ, R7.H0_H0 ;  /* 0x20000007ff027230 */ /* 0x000fc60000004100 */
[----:B------:R3:W-:Y:S04]  /*0870*/  STL [R1+0x68], R0 ;  /* 0x0000680001007387 */ /* 0x0007e80000100800 */
[----:B------:R0:W-:Y:S01]  /*0880*/  STL [R1+0x58], R2 ;  /* 0x0000580201007387 */ /* 0x0001e20000100800 */
[----:B---3--:R-:W-:Y:S02]  /*0890*/  HADD2.F32 R0, -RZ, R12.H0_H0 ;  /* 0x2000000cff007230 */ /* 0x008fe40000004100 */
[----:B0-----:R-:W-:-:S03]  /*08a0*/  HADD2.F32 R2, -RZ, R13.H0_H0 ;  /* 0x2000000dff027230 */ /* 0x001fc60000004100 */
[----:B------:R4:W-:Y:S04]  /*08b0*/  STL [R1+0x48], R0 ;  /* 0x0000480001007387 */ /* 0x0009e80000100800 */
[----:B------:R0:W-:Y:S01]  /*08c0*/  STL [R1+0x38], R2 ;  /* 0x0000380201007387 */ /* 0x0001e20000100800 */
[----:B----4-:R-:W-:Y:S02]  /*08d0*/  HADD2.F32 R0, -RZ, R16.H0_H0 ;  /* 0x20000010ff007230 */ /* 0x010fe40000004100 */
[----:B0-----:R-:W-:-:S03]  /*08e0*/  HADD2.F32 R2, -RZ, R17.H0_H0 ;  /* 0x20000011ff027230 */ /* 0x001fc60000004100 */
[----:B------:R5:W-:Y:S04]  /*08f0*/  STL [R1+0x28], R0 ;  /* 0x0000280001007387 */ /* 0x000be80000100800 */
[----:B------:R0:W-:Y:S01]  /*0900*/  STL [R1+0x18], R2 ;  /* 0x0000180201007387 */ /* 0x0001e20000100800 */
[----:B-----5:R-:W-:-:S05]  /*0910*/  HADD2.F32 R0, -RZ, R250.H0_H0 ;  /* 0x200000faff007230 */ /* 0x020fca0000004100 */
[----:B------:R1:W-:Y:S01]  /*0920*/  STL [R1+0x8], R0 ;  /* 0x0000080001007387 */ /* 0x0003e20000100800 */
[----:B0-----:R-:W-:Y:S02]  /*0930*/  HADD2.F32 R2, -RZ, R11.H0_H0 ;  /* 0x2000000bff027230 */ /* 0x001fe40000004100 */
[----:B-1----:R-:W-:-:S05]  /*0940*/  HADD2.F32 R0, -RZ, R10.H0_H0 ;  /* 0x2000000aff007230 */ /* 0x002fca0000004100 */
[----:B------:R0:W-:Y:S04]  /*0950*/  STL [R1+0x64], R0 ;  /* 0x0000640001007387 */ /* 0x0001e80000100800 */
[----:B------:R1:W-:Y:S01]  /*0960*/  STL [R1+0x54], R2 ;  /* 0x0000540201007387 */ /* 0x0003e20000100800 */
[----:B0-----:R-:W-:Y:S01]  /*0970*/  HADD2.F32 R0, -RZ, R14.H0_H0 ;  /* 0x2000000eff007230 */ /* 0x001fe20000004100 */
[----:B------:R-:W-:Y:S01]  /*0980*/  SHF.R.U64 R56, R6, 0x10, R7 ;  /* 0x0000001006387819 */ /* 0x000fe20000001207 */
[----:B-1----:R-:W-:-:S03]  /*0990*/  HADD2.F32 R2, -RZ, R15.H0_H0 ;  /* 0x2000000fff027230 */ /* 0x002fc60000004100 */
[----:B------:R0:W-:Y:S01]  /*09a0*/  STL [R1+0x44], R0 ;  /* 0x0000440001007387 */ /* 0x0001e20000100800 */
[----:B------:R-:W-:Y:S02]  /*09b0*/  SHF.R.U32.HI R54, RZ, 0x10, R7 ;  /* 0x00000010ff367819 */ /* 0x000fe40000011607 */
[--C-:B------:R-:W-:Y:S01]  /*09c0*/  SHF.R.U64 R52, R12, 0x10, R13.reuse ;  /* 0x000000100c347819 */ /* 0x100fe2000000120d */
[----:B------:R1:W-:Y:S01]  /*09d0*/  STL [R1+0x34], R2 ;  /* 0x0000340201007387 */ /* 0x0003e20000100800 */
[----:B------:R-:W-:Y:S01]  /*09e0*/  SHF.R.U32.HI R50, RZ, 0x10, R13 ;  /* 0x00000010ff327819 */ /* 0x000fe2000001160d */
[----:B0-----:R-:W-:Y:S01]  /*09f0*/  HADD2.F32 R0, -RZ, R18.H0_H0 ;  /* 0x20000012ff007230 */ /* 0x001fe20000004100 */
[--C-:B------:R-:W-:Y:S01]  /*0a00*/  SHF.R.U64 R48, R16, 0x10, R17.reuse ;  /* 0x0000001010307819 */ /* 0x100fe20000001211 */
[----:B------:R-:W-:Y:S02]  /*0a10*/  HADD2.F32 R56, -RZ, R56.H0_H0 ;  /* 0x20000038ff387230 */ /* 0x000fe40000004100 */
[----:B-1----:R-:W-:Y:S01]  /*0a20*/  HADD2.F32 R2, -RZ, R19.H0_H0 ;  /* 0x20000013ff027230 */ /* 0x002fe20000004100 */
[----:B------:R0:W-:Y:S01]  /*0a30*/  STL [R1+0x24], R0 ;  /* 0x0000240001007387 */ /* 0x0001e20000100800 */
[----:B------:R-:W-:Y:S01]  /*0a40*/  SHF.R.U32.HI R46, RZ, 0x10, R17 ;  /* 0x00000010ff2e7819 */ /* 0x000fe20000011611 */
[----:B------:R-:W-:Y:S01]  /*0a50*/  HADD2.F32 R54, -RZ, R54.H0_H0 ;  /* 0x20000036ff367230 */ /* 0x000fe20000004100 */
[----:B------:R-:W-:Y:S01]  /*0a60*/  SHF.R.U64 R44, R250, 0x10, R251 ;  /* 0x00000010fa2c7819 */ /* 0x000fe200000012fb */
[----:B------:R-:W-:Y:S01]  /*0a70*/  HADD2.F32 R52, -RZ, R52.H0_H0 ;  /* 0x20000034ff347230 */ /* 0x000fe20000004100 */
[----:B------:R-:W-:Y:S01]  /*0a80*/  STL [R1+0x14], R2 ;  /* 0x0000140201007387 */ /* 0x000fe20000100800 */
[----:B------:R-:W-:-:S02]  /*0a90*/  HADD2.F32 R50, -RZ, R50.H0_H0 ;  /* 0x20000032ff327230 */ /* 0x000fc40000004100 */
[----:B0-----:R-:W-:Y:S01]  /*0aa0*/  HADD2.F32 R0, -RZ, R20.H0_H0 ;  /* 0x20000014ff007230 */ /* 0x001fe20000004100 */
[--C-:B------:R-:W-:Y:S01]  /*0ab0*/  SHF.R.U64 R55, R10, 0x10, R11.reuse ;  /* 0x000000100a377819 */ /* 0x100fe2000000120b */
[----:B------:R-:W-:Y:S01]  /*0ac0*/  HADD2.F32 R48, -RZ, R48.H0_H0 ;  /* 0x20000030ff307230 */ /* 0x000fe20000004100 */
[----:B------:R-:W-:Y:S01]  /*0ad0*/  SHF.R.U32.HI R53, RZ, 0x10, R11 ;  /* 0x00000010ff357819 */ /* 0x000fe2000001160b */
[----:B------:R-:W-:Y:S01]  /*0ae0*/  HADD2.F32 R46, -RZ, R46.H0_H0 ;  /* 0x2000002eff2e7230 */ /* 0x000fe20000004100 */
[----:B------:R-:W-:Y:S01]  /*0af0*/  STL [R1+0x4], R0 ;  /* 0x0000040001007387 */ /* 0x000fe20000100800 */
[----:B------:R-:W-:Y:S01]  /*0b00*/  HADD2.F32 R44, -RZ, R44.H0_H0 ;  /* 0x2000002cff2c7230 */ /* 0x000fe20000004100 */
[--C-:B------:R-:W-:Y:S02]  /*0b10*/  SHF.R.U64 R51, R14, 0x10, R15.reuse ;  /* 0x000000100e337819 */ /* 0x100fe4000000120f */
[----:B------:R-:W-:Y:S04]  /*0b20*/  STL [R1+0x60], R56 ;  /* 0x0000603801007387 */ /* 0x000fe80000100800 */
[----:B------:R-:W-:Y:S04]  /*0b30*/  STL [R1+0x50], R54 ;  /* 0x0000503601007387 */ /* 0x000fe80000100800 */
[----:B------:R-:W-:Y:S01]  /*0b40*/  STL [R1+0x40], R52 ;  /* 0x0000403401007387 */ /* 0x000fe20000100800 */
[----:B------:R-:W-:-:S03]  /*0b50*/  SHF.R.U32.HI R49, RZ, 0x10, R15 ;  /* 0x00000010ff317819 */ /* 0x000fc6000001160f */
[----:B------:R-:W-:Y:S01]  /*0b60*/  STL [R1+0x30], R50 ;  /* 0x0000303201007387 */ /* 0x000fe20000100800 */
[----:B------:R-:W-:-:S03]  /*0b70*/  SHF.R.U64 R47, R18, 0x10, R19 ;  /* 0x00000010122f7819 */ /* 0x000fc60000001213 */
[----:B------:R0:W-:Y:S01]  /*0b80*/  STL [R1+0x20], R48 ;  /* 0x0000203001007387 */ /* 0x0001e20000100800 */
[----:B------:R-:W-:-:S03]  /*0b90*/  SHF.R.U32.HI R45, RZ, 0x10, R19 ;  /* 0x00000010ff2d7819 */ /* 0x000fc60000011613 */
[----:B------:R1:W-:Y:S04]  /*0ba0*/  STL [R1+0x10], R46 ;  /* 0x0000102e01007387 */ /* 0x0003e80000100800 */
[----:B------:R2:W-:Y:S01]  /*0bb0*/  STL [R1], R44 ;  /* 0x0000002c01007387 */ /* 0x0005e20000100800 */
[----:B0-----:R-:W-:Y:S02]  /*0bc0*/  HADD2.F32 R48, -RZ, R55.H0_H0 ;  /* 0x20000037ff307230 */ /* 0x001fe40000004100 */
[----:B-1----:R-:W-:-:S03]  /*0bd0*/  HADD2.F32 R46, -RZ, R53.H0_H0 ;  /* 0x20000035ff2e7230 */ /* 0x002fc60000004100 */
[----:B------:R0:W-:Y:S01]  /*0be0*/  STL [R1+0x5c], R48 ;  /* 0x00005c3001007387 */ /* 0x0001e20000100800 */
[----:B--2---:R-:W-:-:S03]  /*0bf0*/  HADD2.F32 R44, -RZ, R51.H0_H0 ;  /* 0x20000033ff2c7230 */ /* 0x004fc60000004100 */
[----:B------:R1:W-:Y:S04]  /*0c00*/  STL [R1+0x4c], R46 ;  /* 0x00004c2e01007387 */ /* 0x0003e80000100800 */
[----:B------:R2:W-:Y:S01]  /*0c10*/  STL [R1+0x3c], R44 ;  /* 0x00003c2c01007387 */ /* 0x0005e20000100800 */
[----:B0-----:R-:W-:Y:S02]  /*0c20*/  HADD2.F32 R48, -RZ, R49.H0_H0 ;  /* 0x20000031ff307230 */ /* 0x001fe40000004100 */
[----:B-1----:R-:W-:-:S03]  /*0c30*/  HADD2.F32 R46, -RZ, R47.H0_H0 ;  /* 0x2000002fff2e7230 */ /* 0x002fc60000004100 */
[----:B------:R0:W-:Y:S01]  /*0c40*/  STL [R1+0x2c], R48 ;  /* 0x00002c3001007387 */ /* 0x0001e20000100800 */
[----:B--2---:R-:W-:-:S03]  /*0c50*/  HADD2.F32 R44, -RZ, R45.H0_H0 ;  /* 0x2000002dff2c7230 */ /* 0x004fc60000004100 */
[----:B------:R0:W-:Y:S04]  /*0c60*/  STL [R1+0x1c], R46 ;  /* 0x00001c2e01007387 */ /* 0x0001e80000100800 */
[----:B------:R0:W-:Y:S01]  /*0c70*/  STL [R1+0xc], R44 ;  /* 0x00000c2c01007387 */ /* 0x0001e20000100800 */
[----:B------:R-:W-:Y:S02]  /*0c80*/  SHF.R.U32.HI R249, RZ, 0x10, R251 ;  /* 0x00000010fff97819 */ /* 0x000fe400000116fb */
[--C-:B------:R-:W-:Y:S02]  /*0c90*/  SHF.R.U64 R245, R242, 0x10, R243.reuse ;  /* 0x00000010f2f57819 */ /* 0x100fe400000012f3 */
[----:B------:R-:W-:Y:S02]  /*0ca0*/  SHF.R.U32.HI R241, RZ, 0x10, R243 ;  /* 0x00000010fff17819 */ /* 0x000fe400000116f3 */
[----:B------:R-:W-:-:S02]  /*0cb0*/  SHF.R.U64 R237, R234, 0x10, R235 ;  /* 0x00000010eaed7819 */ /* 0x000fc400000012eb */
[----:B------:R-:W-:Y:S02]  /*0cc0*/  SHF.R.U32.HI R227, RZ, 0x10, R235 ;  /* 0x00000010ffe37819 */ /* 0x000fe400000116eb */
[--C-:B------:R-:W-:Y:S02]  /*0cd0*/  SHF.R.U64 R252, R20, 0x10, R21.reuse ;  /* 0x0000001014fc7819 */ /* 0x100fe40000001215 */
[----:B------:R-:W-:Y:S02]  /*0ce0*/  SHF.R.U32.HI R248, RZ, 0x10, R21 ;  /* 0x00000010fff87819 */ /* 0x000fe40000011615 */
[--C-:B------:R-:W-:Y:S02]  /*0cf0*/  SHF.R.U64 R244, R22, 0x10, R23.reuse ;  /* 0x0000001016f47819 */ /* 0x100fe40000001217 */
[----:B------:R-:W-:Y:S02]  /*0d00*/  SHF.R.U32.HI R240, RZ, 0x10, R23 ;  /* 0x00000010fff07819 */ /* 0x000fe40000011617 */
[----:B------:R-:W-:-:S02]  /*0d10*/  SHF.R.U64 R236, R24, 0x10, R25 ;  /* 0x0000001018ec7819 */ /* 0x000fc40000001219 */
[----:B------:R-:W-:Y:S01]  /*0d20*/  SHF.R.U32.HI R226, RZ, 0x10, R25 ;  /* 0x00000010ffe27819 */ /* 0x000fe20000011619 */
[----:B------:R-:W-:Y:S02]  /*0d30*/  HADD2.F32 R247, -RZ, R242.H0_H0 ;  /* 0x200000f2fff77230 */ /* 0x000fe40000004100 */
[----:B------:R-:W-:Y:S01]  /*0d40*/  HADD2.F32 R239, -RZ, R234.H0_H0 ;  /* 0x200000eaffef7230 */ /* 0x000fe20000004100 */
[----:B------:R-:W-:Y:S01]  /*0d50*/  CS2R R6, SRZ ;  /* 0x0000000000067805 */ /* 0x000fe2000001ff00 */
[----:B------:R-:W-:Y:S01]  /*0d60*/  HADD2.F32 R250, -RZ, R21.H0_H0 ;  /* 0x20000015fffa7230 */ /* 0x000fe20000004100 */
[----:B------:R-:W-:Y:S01]  /*0d70*/  CS2R R2, SRZ ;  /* 0x0000000000027805 */ /* 0x000fe2000001ff00 */
[----:B------:R-:W-:Y:S01]  /*0d80*/  HADD2.F32 R246, -RZ, R22.H0_H0 ;  /* 0x20000016fff67230 */ /* 0x000fe20000004100 */
[----:B------:R-:W-:Y:S01]  /*0d90*/  MOV R0, RZ ;  /* 0x000000ff00007202 */ /* 0x000fe20000000f00 */
[----:B------:R-:W-:Y:S01]  /*0da0*/  HADD2.F32 R242, -RZ, R23.H0_H0 ;  /* 0x20000017fff27230 */ /* 0x000fe20000004100 */
[----:B------:R-:W-:Y:S01]  /*0db0*/  CS2R R10, SRZ ;  /* 0x00000000000a7805 */ /* 0x000fe2000001ff00 */
        /* <DEDUP_REMOVED lines=9> */
[----:B------:R-:W-:-:S02]  /*0e50*/  CS2R R20, SRZ ;  /* 0x0000000000147805 */ /* 0x000fc4000001ff00 */
[----:B------:R-:W-:Y:S02]  /*0e60*/  CS2R R22, SRZ ;  /* 0x0000000000167805 */ /* 0x000fe4000001ff00 */
[----:B------:R-:W-:Y:S01]  /*0e70*/  CS2R R24, SRZ ;  /* 0x0000000000187805 */ /* 0x000fe2000001ff00 */
        /* <DEDUP_REMOVED lines=10> */
[----:B0-----:R-:W-:-:S07]  /*0f20*/  HADD2.F32 R226, -RZ, R226.H0_H0 ;  /* 0x200000e2ffe27230 */ /* 0x001fce0000004100 */
.L_x_2643:
[----:B0-----:R-:W0:Y:S01]  /*0f30*/  S2R R78, SR_TID.X ;  /* 0x00000000004e7919 */ /* 0x001e220000002100 */
[----:B------:R-:W-:Y:S01]  /*0f40*/  IMAD R76, R9, UR8, RZ ;  /* 0x00000008094c7c24 */ /* 0x000fe2000f8e02ff */
[----:B------:R-:W1:Y:S01]  /*0f50*/  LDC.64 R204, c[0x0][0x250] ;  /* 0x00009400ffcc7b82 */ /* 0x000e620000000a00 */
[----:B------:R-:W2:Y:S03]  /*0f60*/  LDL R192, [R1+0x3c] ;  /* 0x00003c0001c07983 */ /* 0x000ea60000100800 */
[----:B------:R-:W-:Y:S01]  /*0f70*/  SHF.R.S32.HI R77, RZ, 0x1f, R76 ;  /* 0x0000001fff4d7819 */ /* 0x000fe2000001144c */
[----:B------:R-:W3:Y:S03]  /*0f80*/  LDL R191, [R1+0x40] ;  /* 0x0000400001bf7983 */ /* 0x000ee60000100800 */
[----:B------:R-:W-:Y:S01]  /*0f90*/  LEA.HI R77, R77, R76, RZ, 0x2 ;  /* 0x0000004c4d4d7211 */ /* 0x000fe200078f10ff */
[----:B------:R-:W4:Y:S01]  /*0fa0*/  LDC.64 R158, c[0x0][0x258] ;  /* 0x00009600ff9e7b82 */ /* 0x000f220000000a00 */
[----:B------:R-:W3:Y:S04]  /*0fb0*/  LDL R194, [R1+0x44] ;  /* 0x0000440001c27983 */ /* 0x000ee80000100800 */
[----:B------:R-:W3:Y:S03]  /*0fc0*/  LDL R193, [R1+0x48] ;  /* 0x0000480001c17983 */ /* 0x000ee60000100800 */
[----:B------:R-:W4:Y:S01]  /*0fd0*/  LDC.64 R116, c[0x0][0x2c0] ;  /* 0x0000b000ff747b82 */ /* 0x000f220000000a00 */
[----:B------:R-:W3:Y:S04]  /*0fe0*/  LDL R188, [R1+0x2c] ;  /* 0x00002c0001bc7983 */ /* 0x000ee80000100800 */
[----:B------:R-:W3:Y:S01]  /*0ff0*/  LDL R190, [R1+0x34] ;  /* 0x0000340001be7983 */ /* 0x000ee20000100800 */
[----:B-1----:R-:W-:-:S02]  /*1000*/  IMAD.WIDE R204, R9, 0x4, R204 ;  /* 0x0000000409cc7825 */ /* 0x002fc400078e02cc */
[----:B------:R-:W1:Y:S01]  /*1010*/  LDC.64 R118, c[0x0][0x2b8] ;  /* 0x0000ae00ff767b82 */ /* 0x000e620000000a00 */
[----:B------:R-:W3:Y:S01]  /*1020*/  LDL R189, [R1+0x38] ;  /* 0x0000380001bd7983 */ /* 0x000ee20000100800 */
[----:B0-----:R-:W-:-:S03]  /*1030*/  LOP3.LUT R206, R78, 0x7f, RZ, 0xc0, !PT ;  /* 0x0000007f4ece7812 */ /* 0x001fc600078ec0ff */
[----:B------:R-:W2:Y:S03]  /*1040*/  LDG.E R204, desc[UR4][R204.64] ;  /* 0x00000004cccc7981 */ /* 0x000ea6000c1e1900 */
[----:B------:R-:W0:Y:S01]  /*1050*/  LDC.64 R132, c[0x0][0x300] ;  /* 0x0000c000ff847b82 */ /* 0x000e220000000a00 */
[----:B------:R-:W-:-:S04]  /*1060*/  LEA.HI.SX32 R206, R77, R206, 0x1e ;  /* 0x000000ce4dce7211 */ /* 0x000fc800078ff2ff */
[----:B------:R-:W-:-:S03]  /*1070*/  IADD3 R169, R206, 0x80, RZ ;  /* 0x00000080cea97810 */ /* 0x000fc60007ffe0ff */
[----:B------:R-:W0:Y:S01]  /*1080*/  LDC.64 R154, c[0x0][0x2c8] ;  /* 0x0000b200ff9a7b82 */ /* 0x000e220000000a00 */
[----:B------:R-:W-:Y:S02]  /*1090*/  SHF.L.U32 R167, R169, 0x4, RZ ;  /* 0x00000004a9a77819 */ /* 0x000fe400000006ff */
[----:B------:R-:W-:Y:S02]  /*10a0*/  SHF.R.U32.HI R172, RZ, 0x1c, R169 ;  /* 0x0000001cffac7819 */ /* 0x000fe400000116a9 */
[----:B------:R-:W-:-:S04]  /*10b0*/  IADD3 R76, P1, R167, UR12, RZ ;  /* 0x0000000ca74c7c10 */ /* 0x000fc8000ff3e0ff */
[----:B------:R-:W-:Y:S01]  /*10c0*/  IADD3.X R77, R172, UR13, RZ, P1, !PT ;  /* 0x0000000dac4d7c10 */ /* 0x000fe20008ffe4ff */
[----:B----4-:R-:W-:-:S04]  /*10d0*/  IMAD.WIDE R158, R9, 0x4, R158 ;  /* 0x00000004099e7825 */ /* 0x010fc800078e029e */
[C---:B------:R-:W-:Y:S01]  /*10e0*/  IMAD.WIDE.U32 R80, R169.reuse, 0x10, R116 ;  /* 0x00000010a9507825 */ /* 0x040fe200078e0074 */
[----:B------:R-:W4:Y:S03]  /*10f0*/  LDG.E.128 R76, desc[UR4][R76.64] ;  /* 0x000000044c4c7981 */ /* 0x000f26000c1e1d00 */
[----:B-1----:R-:W-:Y:S01]  /*1100*/  IMAD.WIDE.U32 R84, R169, 0x10, R118 ;  /* 0x00000010a9547825 */ /* 0x002fe200078e0076 */
[----:B------:R1:W3:Y:S04]  /*1110*/  LDG.E R158, desc[UR4][R158.64] ;  /* 0x000000049e9e7981 */ /* 0x0002e8000c1e1900 */
[----:B------:R-:W3:Y:S04]  /*1120*/  LDG.E.128 R80, desc[UR4][R80.64] ;  /* 0x0000000450507981 */ /* 0x000ee8000c1e1d00 */
[----:B------:R-:W3:Y:S01]  /*1130*/  LDG.E.128 R84, desc[UR4][R84.64] ;  /* 0x0000000454547981 */ /* 0x000ee2000c1e1d00 */
[----:B0-----:R-:W-:-:S04]  /*1140*/  ISETP.NE.U32.AND P1, PT, R132, RZ, PT ;  /* 0x000000ff8400720c */ /* 0x001fc80003f25070 */
[----:B------:R-:W-:Y:S01]  /*1150*/  ISETP.NE.AND.EX P1, PT, R133, RZ, PT, P1 ;  /* 0x000000ff8500720c */ /* 0x000fe20003f25310 */
[----:B------:R-:W-:-:S12]  /*1160*/  VIADD R170, R206, 0x100 ;  /* 0x00000100ceaa7836 */ /* 0x000fd80000000000 */
[----:B------:R-:W0:Y:S08]  /*1170*/  @P1 LDC.64 R106, c[0x0][0x248] ;  /* 0x00009200ff6a1b82 */ /* 0x000e300000000a00 */
[----:B------:R-:W1:Y:S01]  /*1180*/  @P1 LDC.64 R104, c[0x0][0x248] ;  /* 0x00009200ff681b82 */ /* 0x000e620000000a00 */
[----:B------:R-:W-:-:S07]  /*1190*/  SHF.L.U32 R165, R170, 0x4, RZ ;  /* 0x00000004aaa57819 */ /* 0x000fce00000006ff */
[----:B------:R-:W1:Y:S01]  /*11a0*/  @P1 LDC.64 R112, c[0x0][0x248] ;  /* 0x00009200ff701b82 */ /* 0x000e620000000a00 */
[----:B------:R-:W-:Y:S02]  /*11b0*/  SHF.R.U32.HI R166, RZ, 0x1c, R170 ;  /* 0x0000001cffa67819 */ /* 0x000fe400000116aa */
[----:B------:R-:W-:-:S05]  /*11c0*/  IADD3 R88, P2, R165, UR12, RZ ;  /* 0x0000000ca5587c10 */ /* 0x000fca000ff5e0ff */
[----:B------:R-:W1:Y:S01]  /*11d0*/  @P1 LDC.64 R114, c[0x0][0x248] ;  /* 0x00009200ff721b82 */ /* 0x000e620000000a00 */
[----:B------:R-:W-:Y:S02]  /*11e0*/  SHF.L.U32 R181, R206, 0x2, RZ ;  /* 0x00000002ceb57819 */ /* 0x000fe400000006ff */
[----:B------:R-:W-:Y:S02]  /*11f0*/  IADD3.X R89, R166, UR13, RZ, P2, !PT ;  /* 0x0000000da6597c10 */ /* 0x000fe400097fe4ff */
[----:B------:R-:W-:Y:S02]  /*1200*/  SHF.R.U32.HI R178, RZ, 0x1e, R206 ;  /* 0x0000001effb27819 */ /* 0x000fe400000116ce */
[----:B0-----:R-:W-:Y:S02]  /*1210*/  @P1 IADD3 R106, P2, R181, R106, RZ ;  /* 0x0000006ab56a1210 */ /* 0x001fe40007f5e0ff */
[C---:B------:R-:W-:Y:S01]  /*1220*/  IADD3 R171, R206.reuse, 0x180, RZ ;  /* 0x00000180ceab7810 */ /* 0x040fe20007ffe0ff */
[----:B------:R-:W-:Y:S01]  /*1230*/  VIADD R175, R206, 0x200 ;  /* 0x00000200ceaf7836 */ /* 0x000fe20000000000 */
[----:B------:R-:W-:Y:S01]  /*1240*/  SHF.L.U32 R179, R170, 0x2, RZ ;  /* 0x00000002aab37819 */ /* 0x000fe200000006ff */
[----:B------:R-:W-:Y:S01]  /*1250*/  IMAD.SHL.U32 R160, R169, 0x4, RZ ;  /* 0x00000004a9a07824 */ /* 0x000fe200078e00ff */
[----:B------:R-:W-:Y:S01]  /*1260*/  @P1 IADD3.X R107, R178, R107, RZ, P2, !PT ;  /* 0x0000006bb26b1210 */ /* 0x000fe200017fe4ff */
[----:B------:R-:W0:Y:S01]  /*1270*/  @P1 LDC.64 R102, c[0x0][0x248] ;  /* 0x00009200ff661b82 */ /* 0x000e220000000a00 */
[----:B------:R-:W-:-:S02]  /*1280*/  SHF.R.U32.HI R180, RZ, 0x1e, R170 ;  /* 0x0000001effb47819 */ /* 0x000fc400000116aa */
[----:B-1----:R-:W-:Y:S01]  /*1290*/  SHF.R.U32.HI R159, RZ, 0x1e, R169 ;  /* 0x0000001eff9f7819 */ /* 0x002fe200000116a9 */
[----:B------:R-:W-:Y:S01]  /*12a0*/  IMAD.WIDE.U32 R92, R170, 0x10, R116 ;  /* 0x00000010aa5c7825 */ /* 0x000fe200078e0074 */
[----:B------:R-:W-:Y:S01]  /*12b0*/  @P1 IADD3 R104, P2, R179, R104, RZ ;  /* 0x00000068b3681210 */ /* 0x000fe20007f5e0ff */
[----:B------:R1:W5:Y:S01]  /*12c0*/  @P1 LDG.E R149, desc[UR4][R106.64] ;  /* 0x000000046a951981 */ /* 0x000362000c1e1900 */
[----:B------:R-:W-:Y:S02]  /*12d0*/  SHF.L.U32 R182, R171, 0x2, RZ ;  /* 0x00000002abb67819 */ /* 0x000fe400000006ff */
[----:B------:R-:W-:Y:S01]  /*12e0*/  SHF.R.U32.HI R183, RZ, 0x1e, R171 ;  /* 0x0000001effb77819 */ /* 0x000fe200000116ab */
[----:B------:R-:W-:Y:S01]  /*12f0*/  @P1 IMAD.X R105, R180, 0x1, R105, P2 ;  /* 0x00000001b4691824 */ /* 0x000fe200010e0669 */
[----:B------:R-:W-:Y:S01]  /*1300*/  @P1 IADD3 R112, P2, R182, R112, RZ ;  /* 0x00000070b6701210 */ /* 0x000fe20007f5e0ff */
[C---:B------:R-:W-:Y:S01]  /*1310*/  IMAD.SHL.U32 R161, R175.reuse, 0x10, RZ ;  /* 0x00000010afa17824 */ /* 0x040fe200078e00ff */
[----:B------:R-:W-:-:S02]  /*1320*/  SHF.L.U32 R185, R175, 0x2, RZ ;  /* 0x00000002afb97819 */ /* 0x000fc400000006ff */
[----:B------:R-:W-:Y:S01]  /*1330*/  IADD3 R209, R206, 0x280, RZ ;  /* 0x00000280ced17810 */ /* 0x000fe20007ffe0ff */
[----:B------:R-:W-:Y:S01]  /*1340*/  IMAD.WIDE.U32 R96, R170, 0x10, R118 ;  /* 0x00000010aa607825 */ /* 0x000fe200078e0076 */
[----:B------:R-:W-:Y:S01]  /*1350*/  @P1 IADD3.X R113, R183, R113, RZ, P2, !PT ;  /* 0x00000071b7711210 */ /* 0x000fe200017fe4ff */
[----:B------:R-:W3:Y:S01]  /*1360*/  LDG.E.128 R92, desc[UR4][R92.64] ;  /* 0x000000045c5c7981 */ /* 0x000ee2000c1e1d00 */
[----:B------:R-:W-:Y:S02]  /*1370*/  @P1 IADD3 R114, P2, R185, R114, RZ ;  /* 0x00000072b9721210 */ /* 0x000fe40007f5e0ff */
[--C-:B------:R-:W-:Y:S01]  /*1380*/  SHF.R.U32.HI R184, RZ, 0x1e, R175.reuse ;  /* 0x0000001effb87819 */ /* 0x100fe200000116af */
[----:B------:R1:W5:Y:S01]  /*1390*/  @P1 LDG.E R152, desc[UR4][R112.64] ;  /* 0x0000000470981981 */ /* 0x000362000c1e1900 */
[----:B------:R-:W-:Y:S02]  /*13a0*/  SHF.R.U32.HI R162, RZ, 0x1c, R175 ;  /* 0x0000001cffa27819 */ /* 0x000fe400000116af */
[----:B------:R-:W-:Y:S01]  /*13b0*/  @P1 IADD3.X R115, R184, R115, RZ, P2, !PT ;  /* 0x00000073b8731210 */ /* 0x000fe200017fe4ff */
[----:B-1----:R-:W-:Y:S01]  /*13c0*/  IMAD.WIDE.U32 R106, R171, 0x10, R116 ;  /* 0x00000010ab6a7825 */ /* 0x002fe200078e0074 */
[----:B------:R-:W-:Y:S01]  /*13d0*/  SHF.L.U32 R187, R209, 0x2, RZ ;  /* 0x00000002d1bb7819 */ /* 0x000fe200000006ff */
[----:B------:R-:W3:Y:S01]  /*13e0*/  LDG.E.128 R96, desc[UR4][R96.64] ;  /* 0x0000000460607981 */ /* 0x000ee2000c1e1d00 */
[----:B------:R-:W-:Y:S01]  /*13f0*/  IADD3 R112, P2, R161, UR12, RZ ;  /* 0x0000000ca1707c10 */ /* 0x000fe2000ff5e0ff */
[----:B------:R-:W-:Y:S01]  /*1400*/  IMAD.WIDE.U32 R120, R175, 0x10, R118 ;  /* 0x00000010af787825 */ /* 0x000fe200078e0076 */
[----:B------:R-:W-:Y:S01]  /*1410*/  SHF.R.U32.HI R164, RZ, 0x1c, R171 ;  /* 0x0000001cffa47819 */ /* 0x000fe200000116ab */
[----:B------:R-:W3:Y:S01]  /*1420*/  LDG.E.128 R88, desc[UR4][R88.64] ;  /* 0x0000000458587981 */ /* 0x000ee2000c1e1d00 */
[----:B------:R-:W-:-:S02]  /*1430*/  IADD3.X R113, R162, UR13, RZ, P2, !PT ;  /* 0x0000000da2717c10 */ /* 0x000fc400097fe4ff */
[----:B------:R-:W-:Y:S01]  /*1440*/  @P0 LEA R168, P2, R169, R154, 0x4 ;  /* 0x0000009aa9a80211 */ /* 0x000fe200078420ff */
[----:B------:R-:W-:Y:S01]  /*1450*/  IMAD.WIDE.U32 R116, R175, 0x10, R116 ;  /* 0x00000010af747825 */ /* 0x000fe200078e0074 */
[----:B------:R-:W-:Y:S01]  /*1460*/  SHF.R.U32.HI R186, RZ, 0x1e, R209 ;  /* 0x0000001effba7819 */ /* 0x000fe200000116d1 */
[----:B------:R-:W5:Y:S01]  /*1470*/  @P1 LDG.E R151, desc[UR4][R104.64] ;  /* 0x0000000468971981 */ /* 0x000f62000c1e1900 */
[----:B------:R-:W-:Y:S01]  /*1480*/  @P0 LEA.HI.X R169, R169, R155, RZ, 0x4, P2 ;  /* 0x0000009ba9a90211 */ /* 0x000fe200010f24ff */
[C---:B------:R-:W-:Y:S02]  /*1490*/  IMAD.SHL.U32 R163, R171.reuse, 0x10, RZ ;  /* 0x00000010aba37824 */ /* 0x040fe400078e00ff */
[----:B------:R-:W-:Y:S01]  /*14a0*/  IMAD.WIDE.U32 R108, R171, 0x10, R118 ;  /* 0x00000010ab6c7825 */ /* 0x000fe200078e0076 */
[----:B0-----:R-:W-:Y:S01]  /*14b0*/  @P1 IADD3 R102, P3, R160, R102, RZ ;  /* 0x00000066a0661210 */ /* 0x001fe20007f7e0ff */
[----:B------:R0:W5:Y:S01]  /*14c0*/  @P0 LDG.E.128 R44, desc[UR4][R168.64] ;  /* 0x00000004a82c0981 */ /* 0x000162000c1e1d00 */
[----:B------:R-:W-:-:S03]  /*14d0*/  LOP3.LUT P5, RZ, R177, 0xff, RZ, 0xc0, !PT ;  /* 0x000000ffb1ff7812 */ /* 0x000fc600078ac0ff */
[----:B------:R-:W3:Y:S04]  /*14e0*/  LDG.E.128 R104, desc[UR4][R106.64] ;  /* 0x000000046a687981 */ /* 0x000ee8000c1e1d00 */
[----:B------:R-:W3:Y:S01]  /*14f0*/  LDG.E.128 R108, desc[UR4][R108.64] ;  /* 0x000000046c6c7981 */ /* 0x000ee2000c1e1d00 */
[----:B0-----:R-:W-:-:S03]  /*1500*/  @P0 LEA R168, P2, R170, R154, 0x4 ;  /* 0x0000009aaaa80211 */ /* 0x001fc600078420ff */
[----:B------:R-:W5:Y:S01]  /*1510*/  @P1 LDG.E R153, desc[UR4][R114.64] ;  /* 0x0000000472991981 */ /* 0x000f62000c1e1900 */
[----:B------:R-:W-:-:S03]  /*1520*/  @P0 LEA.HI.X R169, R170, R155, RZ, 0x4, P2 ;  /* 0x0000009baaa90211 */ /* 0x000fc600010f24ff */
[----:B------:R-:W3:Y:S04]  /*1530*/  LDG.E.128 R116, desc[UR4][R116.64] ;  /* 0x0000000474747981 */ /* 0x000ee8000c1e1d00 */
[----:B------:R0:W5:Y:S01]  /*1540*/  @P0 LDG.E.128 R48, desc[UR4][R168.64] ;  /* 0x00000004a8300981 */ /* 0x000162000c1e1d00 */
[----:B------:R-:W-:-:S03]  /*1550*/  @P1 IADD3.X R103, R159, R103, RZ, P3, !PT ;  /* 0x000000679f671210 */ /* 0x000fc60001ffe4ff */
[----:B------:R-:W3:Y:S04]  /*1560*/  LDG.E.128 R112, desc[UR4][R112.64] ;  /* 0x0000000470707981 */ /* 0x000ee8000c1e1d00 */
[----:B------:R-:W3:Y:S01]  /*1570*/  LDG.E.128 R120, desc[UR4][R120.64] ;  /* 0x0000000478787981 */ /* 0x000ee2000c1e1d00 */
[C---:B0-----:R-:W-:Y:S02]  /*1580*/  @P0 LEA R168, P2, R206.reuse, R154, 0x4 ;  /* 0x0000009acea80211 */ /* 0x041fe400078420ff */
[----:B------:R-:W-:Y:S01]  /*1590*/  IADD3 R100, P3, R163, UR12, RZ ;  /* 0x0000000ca3647c10 */ /* 0x000fe2000ff7e0ff */
[----:B------:R-:W5:Y:S01]  /*15a0*/  @P1 LDG.E R150, desc[UR4][R102.64] ;  /* 0x0000000466961981 */ /* 0x000f62000c1e1900 */
[----:B------:R-:W-:-:S05]  /*15b0*/  @P0 LEA.HI.X R169, R206, R155, RZ, 0x4, P2 ;  /* 0x0000009bcea90211 */ /* 0x000fca00010f24ff */
[----:B------:R0:W5:Y:S02]  /*15c0*/  @P0 LDG.E.128 R52, desc[UR4][R168.64] ;  /* 0x00000004a8340981 */ /* 0x000164000c1e1d00 */
[----:B0-----:R-:W-:-:S04]  /*15d0*/  @P0 LEA R168, P2, R171, R154, 0x4 ;  /* 0x0000009aaba80211 */ /* 0x001fc800078420ff */
[----:B------:R-:W-:-:S05]  /*15e0*/  @P0 LEA.HI.X R169, R171, R155, RZ, 0x4, P2 ;  /* 0x0000009baba90211 */ /* 0x000fca00010f24ff */
[----:B------:R0:W5:Y:S02]  /*15f0*/  @P0 LDG.E.128 R56, desc[UR4][R168.64] ;  /* 0x00000004a8380981 */ /* 0x000164000c1e1d00 */
[----:B0-----:R-:W0:Y:S01]  /*1600*/  @P1 LDC.64 R168, c[0x0][0x248] ;  /* 0x00009200ffa81b82 */ /* 0x001e220000000a00 */
[----:B------:R-:W-:-:S04]  /*1610*/  @P0 LEA R174, P2, R175, R154, 0x4 ;  /* 0x0000009aafae0211 */ /* 0x000fc800078420ff */
[-C--:B------:R-:W-:Y:S02]  /*1620*/  @P0 LEA.HI.X R175, R175, R155.reuse, RZ, 0x4, P2 ;  /* 0x0000009bafaf0211 */ /* 0x080fe400010f24ff */
[C---:B------:R-:W-:Y:S02]  /*1630*/  @P0 LEA R170, P2, R209.reuse, R154, 0x4 ;  /* 0x0000009ad1aa0211 */ /* 0x040fe400078420ff */
[----:B------:R-:W-:Y:S01]  /*1640*/  IADD3.X R101, R164, UR13, RZ, P3, !PT ;  /* 0x0000000da4657c10 */ /* 0x000fe20009ffe4ff */
[----:B------:R-:W5:Y:S01]  /*1650*/  @P0 LDG.E.128 R60, desc[UR4][R174.64] ;  /* 0x00000004ae3c0981 */ /* 0x000f62000c1e1d00 */
[----:B------:R-:W-:-:S04]  /*1660*/  @P0 LEA.HI.X R171, R209, R155, RZ, 0x4, P2 ;  /* 0x0000009bd1ab0211 */ /* 0x000fc800010f24ff */
[----:B------:R-:W3:Y:S04]  /*1670*/  LDG.E.128 R100, desc[UR4][R100.64] ;  /* 0x0000000464647981 */ /* 0x000ee8000c1e1d00 */
[----:B------:R1:W5:Y:S01]  /*1680*/  @P0 LDG.E.128 R64, desc[UR4][R170.64] ;  /* 0x00000004aa400981 */ /* 0x000362000c1e1d00 */
[----:B0-----:R-:W-:-:S05]  /*1690*/  @P1 IADD3 R168, P2, R187, R168, RZ ;  /* 0x000000a8bba81210 */ /* 0x001fca0007f5e0ff */
[----:B------:R-:W-:-:S05]  /*16a0*/  @P1 IMAD.X R169, R186, 0x1, R169, P2 ;  /* 0x00000001baa91824 */ /* 0x000fca00010e06a9 */
[----:B------:R0:W5:Y:S01]  /*16b0*/  @P1 LDG.E R156, desc[UR4][R168.64] ;  /* 0x00000004a89c1981 */ /* 0x000162000c1e1900 */
[----:B-1----:R-:W-:Y:S02]  /*16c0*/  IADD3 R170, P3, R179, UR14, RZ ;  /* 0x0000000eb3aa7c10 */ /* 0x002fe4000ff7e0ff */
[----:B0-----:R-:W-:-:S04]  /*16d0*/  IADD3 R168, P2, R181, UR14, RZ ;  /* 0x0000000eb5a87c10 */ /* 0x001fc8000ff5e0ff */
[----:B------:R-:W-:Y:S02]  /*16e0*/  IADD3.X R169, R178, UR15, RZ, P2, !PT ;  /* 0x0000000fb2a97c10 */ /* 0x000fe400097fe4ff */
[----:B------:R-:W-:Y:S02]  /*16f0*/  IADD3.X R171, R180, UR15, RZ, P3, !PT ;  /* 0x0000000fb4ab7c10 */ /* 0x000fe40009ffe4ff */
[----:B------:R-:W3:Y:S04]  /*1700*/  LDL R180, [R1+0x30] ;  /* 0x0000300001b47983 */ /* 0x000ee80000100800 */
[----:B------:R0:W5:Y:S04]  /*1710*/  LDG.E R178, desc[UR4][R168.64] ;  /* 0x00000004a8b27981 */ /* 0x000168000c1e1900 */
[----:B------:R1:W5:Y:S01]  /*1720*/  LDG.E R175, desc[UR4][R170.64] ;  /* 0x00000004aaaf7981 */ /* 0x000362000c1e1900 */
[----:B0-----:R-:W-:-:S04]  /*1730*/  IADD3 R168, P2, R160, UR14, RZ ;  /* 0x0000000ea0a87c10 */ /* 0x001fc8000ff5e0ff */
[----:B------:R-:W-:Y:S02]  /*1740*/  IADD3.X R169, R159, UR15, RZ, P2, !PT ;  /* 0x0000000f9fa97c10 */ /* 0x000fe400097fe4ff */
[----:B-1----:R-:W-:-:S03]  /*1750*/  IADD3 R170, P3, R185, UR14, RZ ;  /* 0x0000000eb9aa7c10 */ /* 0x002fc6000ff7e0ff */
[----:B------:R0:W5:Y:S01]  /*1760*/  LDG.E R177, desc[UR4][R168.64] ;  /* 0x00000004a8b17981 */ /* 0x000162000c1e1900 */
[----:B------:R-:W-:Y:S02]  /*1770*/  IADD3.X R171, R184, UR15, RZ, P3, !PT ;  /* 0x0000000fb8ab7c10 */ /* 0x000fe40009ffe4ff */
[----:B------:R-:W-:-:S03]  /*1780*/  ISETP.NE.AND P3, PT, RZ, UR9, PT ;  /* 0x00000009ff007c0c */ /* 0x000fc6000bf65270 */
[----:B------:R-:W5:Y:S01]  /*1790*/  LDG.E R160, desc[UR4][R170.64] ;  /* 0x00000004aaa07981 */ /* 0x000f62000c1e1900 */
[----:B0-----:R-:W-:-:S04]  /*17a0*/  IADD3 R168, P2, R182, UR14, RZ ;  /* 0x0000000eb6a87c10 */ /* 0x001fc8000ff5e0ff */
[----:B------:R-:W-:Y:S02]  /*17b0*/  IADD3.X R169, R183, UR15, RZ, P2, !PT ;  /* 0x0000000fb7a97c10 */ /* 0x000fe400097fe4ff */
[----:B--2---:R-:W-:-:S03]  /*17c0*/  FSEL R204, R204, RZ, !P3 ;  /* 0x000000ffcccc7208 */ /* 0x004fc60005800000 */
[----:B------:R0:W5:Y:S02]  /*17d0*/  LDG.E R174, desc[UR4][R168.64] ;  /* 0x00000004a8ae7981 */ /* 0x000164000c1e1900 */
[----:B0-----:R-:W-:-:S04]  /*17e0*/  IADD3 R168, P2, R187, UR14, RZ ;  /* 0x0000000ebba87c10 */ /* 0x001fc8000ff5e0ff */
[----:B------:R-:W-:-:S05]  /*17f0*/  IADD3.X R169, R186, UR15, RZ, P2, !PT ;  /* 0x0000000fbaa97c10 */ /* 0x000fca00097fe4ff */
[----:B------:R0:W5:Y:S01]  /*1800*/  LDG.E R159, desc[UR4][R168.64] ;  /* 0x00000004a89f7981 */ /* 0x000162000c1e1900 */
[C---:B----4-:R-:W-:Y:S01]  /*1810*/  FADD.FTZ R77, -R204.reuse, R77 ;  /* 0x0000004dcc4d7221 */ /* 0x050fe20000010100 */
[----:B------:R-:W-:-:S03]  /*1820*/  FADD.FTZ R76, -R204, R76 ;  /* 0x0000004ccc4c7221 */ /* 0x000fc60000010100 */
[----:B---3--:R-:W-:Y:S02]  /*1830*/  FMUL.FTZ R170, R158, R77 ;  /* 0x0000004d9eaa7220 */ /* 0x008fe40000410000 */
[----:B------:R-:W2:Y:S01]  /*1840*/  LDL R77, [R1+0x24] ;  /* 0x00002400014d7983 */ /* 0x000ea20000100800 */
[----:B------:R-:W-:Y:S01]  /*1850*/  FMUL.FTZ R171, R192, R81 ;  /* 0x00000051c0ab7220 */ /* 0x000fe20000410000 */
[----:B0-----:R-:W-:Y:S01]  /*1860*/  FMUL.FTZ R169, R158, R76 ;  /* 0x0000004c9ea97220 */ /* 0x001fe20000410000 */
[----:B------:R-:W-:Y:S01]  /*1870*/  FADD.FTZ R78, -R204, R78 ;  /* 0x0000004ecc4e7221 */ /* 0x000fe20000010100 */
[----:B------:R-:W3:Y:S01]  /*1880*/  LDL R76, [R1+0x28] ;  /* 0x00002800014c7983 */ /* 0x000ee20000100800 */
[C---:B------:R-:W-:Y:S01]  /*1890*/  FADD.FTZ R38, R85.reuse, R38 ;  /* 0x0000002655267221 */ /* 0x040fe20000010000 */
[----:B------:R-:W-:Y:S01]  /*18a0*/  FFMA.FTZ R144, R85, R170, R144 ;  /* 0x000000aa55907223 */ /* 0x000fe20000010090 */
[----:B------:R-:W-:Y:S02]  /*18b0*/  FFMA.FTZ R171, R191, R85, R171 ;  /* 0x00000055bfab7223 */ /* 0x000fe400000100ab */
[----:B------:R-:W4:Y:S01]  /*18c0*/  LDL R85, [R1+0x1c] ;  /* 0x00001c0001557983 */ /* 0x000f220000100800 */
[----:B------:R-:W-:-:S03]  /*18d0*/  FMUL.FTZ R179, R158, R78 ;  /* 0x0000004e9eb37220 */ /* 0x000fc60000410000 */
[----:B------:R-:W4:Y:S01]  /*18e0*/  LDL R78, [R1+0x20] ;  /* 0x00002000014e7983 */ /* 0x000f220000100800 */
[----:B------:R-:W-:Y:S01]  /*18f0*/  FMUL.FTZ R168, R194, R80 ;  /* 0x00000050c2a87220 */ /* 0x000fe20000410000 */
[----:B------:R-:W-:Y:S01]  /*1900*/  FADD.FTZ R79, -R204, R79 ;  /* 0x0000004fcc4f7221 */ /* 0x000fe20000010100 */
[C---:B------:R-:W-:Y:S01]  /*1910*/  FADD.FTZ R207, R80.reuse, R207 ;  /* 0x000000cf50cf7221 */ /* 0x040fe20000010000 */
[-C--:B------:R-:W-:Y:S01]  /*1920*/  FFMA.FTZ R13, R80, R169.reuse, R13 ;  /* 0x000000a9500d7223 */ /* 0x080fe2000001000d */
[C---:B------:R-:W-:Y:S01]  /*1930*/  FADD.FTZ R37, R84.reuse, R37 ;  /* 0x0000002554257221 */ /* 0x040fe20000010000 */
[----:B------:R-:W4:Y:S01]  /*1940*/  LDL R80, [R1+0xc] ;  /* 0x00000c0001507983 */ /* 0x000f220000100800 */
[----:B------:R-:W-:Y:S01]  /*1950*/  FFMA.FTZ R143, R84, R169, R143 ;  /* 0x000000a9548f7223 */ /* 0x000fe2000001008f */
[----:B------:R-:W-:Y:S01]  /*1960*/  FFMA.FTZ R168, R193, R84, R168 ;  /* 0x00000054c1a87223 */ /* 0x000fe200000100a8 */
[----:B------:R-:W-:Y:S01]  /*1970*/  FMUL.FTZ R183, R158, R79 ;  /* 0x0000004f9eb77220 */ /* 0x000fe20000410000 */
[----:B------:R-:W4:Y:S01]  /*1980*/  LDL R84, [R1+0x14] ;  /* 0x0000140001547983 */ /* 0x000f220000100800 */
[C---:B------:R-:W-:Y:S01]  /*1990*/  FADD.FTZ R208, R81.reuse, R208 ;  /* 0x000000d051d07221 */ /* 0x040fe20000010000 */
[----:B------:R-:W-:-:S02]  /*19a0*/  FFMA.FTZ R14, R81, R170, R14 ;  /* 0x000000aa510e7223 */ /* 0x000fc4000001000e */
[----:B------:R-:W4:Y:S04]  /*19b0*/  LDL R79, [R1+0x10] ;  /* 0x00001000014f7983 */ /* 0x000f280000100800 */
[----:B------:R-:W4:Y:S01]  /*19c0*/  LDL R81, [R1+0x18] ;  /* 0x0000180001517983 */ /* 0x000f220000100800 */
[----:B--2---:R-:W-:-:S03]  /*19d0*/  FMUL.FTZ R182, R77, R92 ;  /* 0x0000005c4db67220 */ /* 0x004fc60000410000 */
[----:B------:R-:W2:Y:S01]  /*19e0*/  LDL R77, [R1+0x4] ;  /* 0x00000400014d7983 */ /* 0x000ea20000100800 */
[----:B---3--:R-:W-:-:S03]  /*19f0*/  FFMA.FTZ R182, R76, R96, R182 ;  /* 0x000000604cb67223 */ /* 0x008fc600000100b6 */
[----:B------:R-:W3:Y:S01]  /*1a00*/  LDL R76, [R1+0x8] ;  /* 0x00000800014c7983 */ /* 0x000ee20000100800 */
[----:B----4-:R-:W-:-:S04]  /*1a10*/  FMUL.FTZ R186, R85, R93 ;  /* 0x0000005d55ba7220 */ /* 0x010fc80000410000 */
[----:B------:R-:W-:Y:S02]  /*1a20*/  FFMA.FTZ R186, R78, R97, R186 ;  /* 0x000000614eba7223 */ /* 0x000fe400000100ba */
[----:B------:R-:W4:Y:S01]  /*1a30*/  LDL R78, [R1] ;  /* 0x00000000014e7983 */ /* 0x000f220000100800 */
[----:B------:R-:W-:Y:S01]  /*1a40*/  FMUL.FTZ R185, R188, R83 ;  /* 0x00000053bcb97220 */ /* 0x000fe20000410000 */
[C---:B------:R-:W-:Y:S01]  /*1a50*/  FADD.FTZ R88, -R204.reuse, R88 ;  /* 0x00000058cc587221 */ /* 0x040fe20000010100 */
[----:B------:R-:W-:Y:S02]  /*1a60*/  FADD.FTZ R89, -R204, R89 ;  /* 0x00000059cc597221 */ /* 0x000fe40000010100 */
[----:B------:R-:W-:Y:S01]  /*1a70*/  FFMA.FTZ R185, R180, R87, R185 ;  /* 0x00000057b4b97223 */ /* 0x000fe200000100b9 */
[C---:B------:R-:W-:Y:S01]  /*1a80*/  FMUL.FTZ R180, R158.reuse, R88 ;  /* 0x000000589eb47220 */ /* 0x040fe20000410000 */
[----:B------:R-:W-:Y:S01]  /*1a90*/  FMUL.FTZ R184, R158, R89 ;  /* 0x000000599eb87220 */ /* 0x000fe20000410000 */
[C---:B------:R-:W-:Y:S01]  /*1aa0*/  FADD.FTZ R224, R92.reuse, R224 ;  /* 0x000000e05ce07221 */ /* 0x040fe20000010000 */
[C---:B------:R-:W-:Y:S01]  /*1ab0*/  FADD.FTZ R225, R93.reuse, R225 ;  /* 0x000000e15de17221 */ /* 0x040fe20000010000 */
[----:B------:R-:W-:Y:S01]  /*1ac0*/  FFMA.FTZ R157, R92, R180, R157 ;  /* 0x000000b45c9d7223 */ /* 0x000fe2000001009d */
[----:B------:R-:W-:Y:S01]  /*1ad0*/  FFMA.FTZ R10, R93, R184, R10 ;  /* 0x000000b85d0a7223 */ /* 0x000fe2000001000a */
[----:B------:R-:W-:Y:S01]  /*1ae0*/  FMUL.FTZ R181, R190, R82 ;  /* 0x00000052beb57220 */ /* 0x000fe20000410000 */
[----:B------:R-:W0:Y:S01]  /*1af0*/  LDC.64 R92, c[0x0][0x2c0] ;  /* 0x0000b000ff5c7b82 */ /* 0x000e220000000a00 */
[C---:B------:R-:W-:Y:S01]  /*1b00*/  FADD.FTZ R33, R96.reuse, R33 ;  /* 0x0000002160217221 */ /* 0x040fe20000010000 */
[----:B------:R-:W-:Y:S01]  /*1b10*/  FFMA.FTZ R139, R96, R180, R139 ;  /* 0x000000b4608b7223 */ /* 0x000fe2000001008b */
[C---:B------:R-:W-:Y:S01]  /*1b20*/  FADD.FTZ R34, R97.reuse, R34 ;  /* 0x0000002261227221 */ /* 0x040fe20000010000 */
[----:B------:R-:W-:Y:S01]  /*1b30*/  FFMA.FTZ R140, R97, R184, R140 ;  /* 0x000000b8618c7223 */ /* 0x000fe2000001008c */
[----:B------:R-:W-:-:S03]  /*1b40*/  FFMA.FTZ R181, R189, R86, R181 ;  /* 0x00000056bdb57223 */ /* 0x000fc600000100b5 */
[----:B------:R-:W1:Y:S01]  /*1b50*/  LDC.64 R96, c[0x0][0x2b8] ;  /* 0x0000ae00ff607b82 */ /* 0x000e620000000a00 */
[----:B------:R-:W-:Y:S02]  /*1b60*/  SHF.L.U32 R205, R206, 0x4, RZ ;  /* 0x00000004cecd7819 */ /* 0x000fe400000006ff */
[----:B------:R-:W-:Y:S01]  /*1b70*/  SHF.R.U32.HI R203, RZ, 0x1c, R206 ;  /* 0x0000001cffcb7819 */ /* 0x000fe200000116ce */
[----:B------:R-:W-:Y:S01]  /*1b80*/  FMUL.FTZ R192, R80, R95 ;  /* 0x0000005f50c07220 */ /* 0x000fe20000410000 */
[----:B------:R-:W-:-:S03]  /*1b90*/  FMUL.FTZ R190, R84, R94 ;  /* 0x0000005e54be7220 */ /* 0x000fc60000410000 */
[----:B------:R-:W-:Y:S01]  /*1ba0*/  FFMA.FTZ R192, R79, R99, R192 ;  /* 0x000000634fc07223 */ /* 0x000fe200000100c0 */
[----:B------:R-:W-:Y:S01]  /*1bb0*/  FFMA.FTZ R190, R81, R98, R190 ;  /* 0x0000006251be7223 */ /* 0x000fe200000100be */
[C---:B------:R-:W-:Y:S01]  /*1bc0*/  FADD.FTZ R35, R86.reuse, R35 ;  /* 0x0000002356237221 */ /* 0x040fe20000010000 */
[----:B------:R-:W-:Y:S01]  /*1bd0*/  FFMA.FTZ R141, R86, R179, R141 ;  /* 0x000000b3568d7223 */ /* 0x000fe2000001008d */
[----:B0-----:R-:W-:-:S04]  /*1be0*/  IMAD.WIDE.U32 R84, R206, 0x10, R92 ;  /* 0x00000010ce547825 */ /* 0x001fc800078e005c */
[C---:B------:R-:W-:Y:S01]  /*1bf0*/  FADD.FTZ R36, R87.reuse, R36 ;  /* 0x0000002457247221 */ /* 0x040fe20000010000 */
[----:B------:R-:W-:Y:S01]  /*1c00*/  FFMA.FTZ R142, R87, R183, R142 ;  /* 0x000000b7578e7223 */ /* 0x000fe2000001008e */
[----:B------:R-:W-:Y:S01]  /*1c10*/  FADD.FTZ R103, -R204, R103 ;  /* 0x00000067cc677221 */ /* 0x000fe20000010100 */
[----:B------:R-:W-:Y:S01]  /*1c20*/  FADD.FTZ R201, R82, R201 ;  /* 0x000000c952c97221 */ /* 0x000fe20000010000 */
[----:B------:R-:W4:Y:S01]  /*1c30*/  LDG.E.128 R84, desc[UR4][R84.64] ;  /* 0x0000000454547981 */ /* 0x000f22000c1e1d00 */
[----:B-1----:R-:W-:-:S03]  /*1c40*/  IMAD.WIDE.U32 R80, R206, 0x10, R96 ;  /* 0x00000010ce507825 */ /* 0x002fc600078e0060 */
[----:B------:R-:W4:Y:S01]  /*1c50*/  LDL R206, [R1+0x64] ;  /* 0x0000640001ce7983 */ /* 0x000f220000100800 */
[----:B------:R-:W-:Y:S01]  /*1c60*/  FFMA.FTZ R11, R82, R179, R11 ;  /* 0x000000b3520b7223 */ /* 0x000fe2000001000b */
[C---:B------:R-:W-:Y:S01]  /*1c70*/  FADD.FTZ R202, R83.reuse, R202 ;  /* 0x000000ca53ca7221 */ /* 0x040fe20000010000 */
[----:B------:R-:W-:Y:S01]  /*1c80*/  FFMA.FTZ R12, R83, R183, R12 ;  /* 0x000000b7530c7223 */ /* 0x000fe2000001000c */
[----:B------:R-:W-:Y:S01]  /*1c90*/  FMUL.FTZ R88, R246, R116 ;  /* 0x00000074f6587220 */ /* 0x000fe20000410000 */
[----:B------:R-:W4:Y:S01]  /*1ca0*/  LDG.E.128 R80, desc[UR4][R80.64] ;  /* 0x0000000450507981 */ /* 0x000f22000c1e1d00 */
[----:B------:R-:W-:Y:S01]  /*1cb0*/  FADD.FTZ R220, R116, R220 ;  /* 0x000000dc74dc7221 */ /* 0x000fe20000010000 */
[----:B------:R-:W-:Y:S01]  /*1cc0*/  FMUL.FTZ R197, R158, R103 ;  /* 0x000000679ec57220 */ /* 0x000fe20000410000 */
[----:B------:R-:W-:Y:S01]  /*1cd0*/  FMUL.FTZ R198, R248, R107 ;  /* 0x0000006bf8c67220 */ /* 0x000fe20000410000 */
[----:B------:R-:W-:Y:S01]  /*1ce0*/  FADD.FTZ R101, -R204, R101 ;  /* 0x00000065cc657221 */ /* 0x000fe20000010100 */
[----:B------:R-:W-:Y:S01]  /*1cf0*/  FMUL.FTZ R196, R250, R106 ;  /* 0x0000006afac47220 */ /* 0x000fe20000410000 */
[----:B------:R-:W-:Y:S01]  /*1d00*/  FADD.FTZ R187, -R204, R100 ;  /* 0x00000064ccbb7221 */ /* 0x000fe20000010100 */
[C---:B------:R-:W-:Y:S01]  /*1d10*/  FADD.FTZ R28, R111.reuse, R28 ;  /* 0x0000001c6f1c7221 */ /* 0x040fe20000010000 */
[----:B------:R-:W-:Y:S01]  /*1d20*/  FFMA.FTZ R134, R111, R197, R134 ;  /* 0x000000c56f867223 */ /* 0x000fe20000010086 */
[----:B------:R-:W-:Y:S01]  /*1d30*/  FFMA.FTZ R198, R249, R111, R198 ;  /* 0x0000006ff9c67223 */ /* 0x000fe200000100c6 */
[----:B------:R-:W-:Y:S01]  /*1d40*/  FMUL.FTZ R193, R158, R101 ;  /* 0x000000659ec17220 */ /* 0x000fe20000410000 */
[----:B------:R-:W-:Y:S01]  /*1d50*/  FADD.FTZ R27, R110, R27 ;  /* 0x0000001b6e1b7221 */ /* 0x000fe20000010000 */
[----:B------:R-:W-:Y:S01]  /*1d60*/  FFMA.FTZ R196, R251, R110, R196 ;  /* 0x0000006efbc47223 */ /* 0x000fe200000100c4 */
[----:B------:R-:W4:Y:S01]  /*1d70*/  LDL R111, [R1+0x60] ;  /* 0x00006000016f7983 */ /* 0x000f220000100800 */
[----:B------:R-:W-:Y:S01]  /*1d80*/  FMUL.FTZ R187, R158, R187 ;  /* 0x000000bb9ebb7220 */ /* 0x000fe20000410000 */
[C---:B------:R-:W-:Y:S01]  /*1d90*/  FADD.FTZ R30, R109.reuse, R30 ;  /* 0x0000001e6d1e7221 */ /* 0x040fe20000010000 */
[----:B------:R-:W-:Y:S01]  /*1da0*/  FFMA.FTZ R136, R109, R193, R136 ;  /* 0x000000c16d887223 */ /* 0x000fe20000010088 */
[C---:B------:R-:W-:Y:S01]  /*1db0*/  FADD.FTZ R29, R108.reuse, R29 ;  /* 0x0000001d6c1d7221 */ /* 0x040fe20000010000 */
[----:B------:R-:W-:Y:S01]  /*1dc0*/  FFMA.FTZ R135, R108, R187, R135 ;  /* 0x000000bb6c877223 */ /* 0x000fe20000010087 */
[C---:B------:R-:W-:Y:S01]  /*1dd0*/  FADD.FTZ R229, R107.reuse, R229 ;  /* 0x000000e56be57221 */ /* 0x040fe20000010000 */
[----:B------:R-:W-:-:S02]  /*1de0*/  FFMA.FTZ R214, R107, R197, R214 ;  /* 0x000000c56bd67223 */ /* 0x000fc400000100d6 */
[----:B------:R-:W4:Y:S01]  /*1df0*/  LDL R107, [R1+0x50] ;  /* 0x00005000016b7983 */ /* 0x000f220000100800 */
[C---:B------:R-:W-:Y:S01]  /*1e00*/  SHF.L.U32 R101, R209.reuse, 0x4, RZ ;  /* 0x00000004d1657819 */ /* 0x040fe200000006ff */
[----:B------:R-:W-:Y:S01]  /*1e10*/  FADD.FTZ R25, R120, R25 ;  /* 0x0000001978197221 */ /* 0x000fe20000010000 */
[C---:B------:R-:W-:Y:S01]  /*1e20*/  FADD.FTZ R90, -R204.reuse, R90 ;  /* 0x0000005acc5a7221 */ /* 0x040fe20000010100 */
[----:B------:R-:W-:Y:S01]  /*1e30*/  SHF.R.U32.HI R100, RZ, 0x1c, R209 ;  /* 0x0000001cff647819 */ /* 0x000fe200000116d1 */
[C---:B------:R-:W-:Y:S01]  /*1e40*/  FADD.FTZ R103, -R204.reuse, R113 ;  /* 0x00000071cc677221 */ /* 0x040fe20000010100 */
[----:B------:R-:W-:Y:S01]  /*1e50*/  FADD.FTZ R91, -R204, R91 ;  /* 0x0000005bcc5b7221 */ /* 0x000fe20000010100 */
[----:B------:R-:W-:Y:S01]  /*1e60*/  FMUL.FTZ R188, R158, R90 ;  /* 0x0000005a9ebc7220 */ /* 0x000fe20000410000 */
[----:B------:R-:W-:-:S04]  /*1e70*/  IMAD.WIDE.U32 R92, R209, 0x10, R92 ;  /* 0x00000010d15c7825 */ /* 0x000fc800078e005c */
[----:B------:R-:W-:Y:S01]  /*1e80*/  FMUL.FTZ R103, R158, R103 ;  /* 0x000000679e677220 */ /* 0x000fe20000410000 */
[----:B------:R-:W-:Y:S01]  /*1e90*/  FMUL.FTZ R90, R244, R117 ;  /* 0x00000075f45a7220 */ /* 0x000fe20000410000 */
[----:B------:R-:W-:Y:S01]  /*1ea0*/  FMUL.FTZ R191, R158, R91 ;  /* 0x0000005b9ebf7220 */ /* 0x000fe20000410000 */
[----:B------:R-:W-:-:S04]  /*1eb0*/  IMAD.WIDE.U32 R96, R209, 0x10, R96 ;  /* 0x00000010d1607825 */ /* 0x000fc800078e0060 */
[C---:B------:R-:W-:Y:S01]  /*1ec0*/  FADD.FTZ R26, R121.reuse, R26 ;  /* 0x0000001a791a7221 */ /* 0x040fe20000010000 */
[----:B------:R-:W-:Y:S01]  /*1ed0*/  FFMA.FTZ R130, R121, R103, R130 ;  /* 0x0000006779827223 */ /* 0x000fe20000010082 */
[C---:B------:R-:W-:Y:S01]  /*1ee0*/  FADD.FTZ R222, R94.reuse, R222 ;  /* 0x000000de5ede7221 */ /* 0x040fe20000010000 */
[-C--:B------:R-:W-:Y:S01]  /*1ef0*/  FFMA.FTZ R176, R94, R188.reuse, R176 ;  /* 0x000000bc5eb07223 */ /* 0x080fe200000100b0 */
[C---:B------:R-:W-:Y:S01]  /*1f00*/  FADD.FTZ R223, R95.reuse, R223 ;  /* 0x000000df5fdf7221 */ /* 0x040fe20000010000 */
[----:B------:R-:W-:Y:S01]  /*1f10*/  FFMA.FTZ R173, R95, R191, R173 ;  /* 0x000000bf5fad7223 */ /* 0x000fe200000100ad */
[----:B------:R-:W-:Y:S01]  /*1f20*/  FFMA.FTZ R121, R245, R121, R90 ;  /* 0x00000079f5797223 */ /* 0x000fe2000001005a */
[----:B------:R-:W4:Y:S01]  /*1f30*/  LDG.E.128 R92, desc[UR4][R92.64] ;  /* 0x000000045c5c7981 */ /* 0x000f22000c1e1d00 */
[C---:B------:R-:W-:Y:S01]  /*1f40*/  FADD.FTZ R31, R98.reuse, R31 ;  /* 0x0000001f621f7221 */ /* 0x040fe20000010000 */
[----:B------:R-:W-:Y:S01]  /*1f50*/  FFMA.FTZ R137, R98, R188, R137 ;  /* 0x000000bc62897223 */ /* 0x000fe20000010089 */
[C---:B------:R-:W-:Y:S01]  /*1f60*/  FADD.FTZ R32, R99.reuse, R32 ;  /* 0x0000002063207221 */ /* 0x040fe20000010000 */
[----:B------:R-:W-:-:S02]  /*1f70*/  FFMA.FTZ R138, R99, R191, R138 ;  /* 0x000000bf638a7223 */ /* 0x000fc4000001008a */
[----:B------:R-:W4:Y:S01]  /*1f80*/  LDG.E.128 R96, desc[UR4][R96.64] ;  /* 0x0000000460607981 */ /* 0x000f22000c1e1d00 */
[----:B--2---:R-:W-:-:S04]  /*1f90*/  FMUL.FTZ R189, R77, R104 ;  /* 0x000000684dbd7220 */ /* 0x004fc80000410000 */
[----:B---3--:R-:W-:Y:S01]  /*1fa0*/  FFMA.FTZ R189, R76, R108, R189 ;  /* 0x0000006c4cbd7223 */ /* 0x008fe200000100bd */
[----:B------:R-:W-:Y:S01]  /*1fb0*/  FMUL.FTZ R76, R252, R105 ;  /* 0x00000069fc4c7220 */ /* 0x000fe20000410000 */
[----:B------:R-:W-:Y:S01]  /*1fc0*/  FADD.FTZ R77, -R204, R102 ;  /* 0x00000066cc4d7221 */ /* 0x000fe20000010100 */
[----:B------:R-:W2:Y:S02]  /*1fd0*/  LDL R108, [R1+0x4c] ;  /* 0x00004c00016c7983 */ /* 0x000ea40000100800 */
[----:B----4-:R-:W-:Y:S01]  /*1fe0*/  FFMA.FTZ R195, R78, R109, R76 ;  /* 0x0000006d4ec37223 */ /* 0x010fe2000001004c */
[----:B------:R-:W-:Y:S01]  /*1ff0*/  IADD3 R76, P2, R205, UR12, RZ ;  /* 0x0000000ccd4c7c10 */ /* 0x000fe2000ff5e0ff */
[----:B------:R-:W-:Y:S01]  /*2000*/  FMUL.FTZ R194, R158, R77 ;  /* 0x0000004d9ec27220 */ /* 0x000fe20000410000 */
[----:B------:R-:W-:Y:S01]  /*2010*/  FADD.FTZ R102, -R204, R112 ;  /* 0x00000070cc667221 */ /* 0x000fe20000010100 */
[----:B------:R-:W3:Y:S01]  /*2020*/  LDL R109, [R1+0x58] ;  /* 0x00005800016d7983 */ /* 0x000ee20000100800 */
[----:B------:R-:W-:-:S02]  /*2030*/  IADD3.X R77, R203, UR13, RZ, P2, !PT ;  /* 0x0000000dcb4d7c10 */ /* 0x000fc400097fe4ff */
[----:B------:R-:W-:Y:S01]  /*2040*/  FMUL.FTZ R102, R158, R102 ;  /* 0x000000669e667220 */ /* 0x000fe20000410000 */
[----:B------:R-:W4:Y:S04]  /*2050*/  LDL R112, [R1+0x5c] ;  /* 0x00005c0001707983 */ /* 0x000f280000100800 */
[----:B------:R-:W2:Y:S01]  /*2060*/  LDG.E.128 R76, desc[UR4][R76.64] ;  /* 0x000000044c4c7981 */ /* 0x000ea2000c1e1d00 */
[----:B------:R-:W-:-:S03]  /*2070*/  FFMA.FTZ R217, R116, R102, R217 ;  /* 0x0000006674d97223 */ /* 0x000fc600000100d9 */
[----:B------:R-:W3:Y:S01]  /*2080*/  LDL R116, [R1+0x68] ;  /* 0x0000680001747983 */ /* 0x000ee20000100800 */
[----:B------:R-:W-:-:S03]  /*2090*/  FFMA.FTZ R131, R110, R194, R131 ;  /* 0x000000c26e837223 */ /* 0x000fc60000010083 */
[----:B------:R-:W4:Y:S01]  /*20a0*/  LDL R110, [R1+0x54] ;  /* 0x00005400016e7983 */ /* 0x000f220000100800 */
[----:B------:R-:W-:Y:S01]  /*20b0*/  FFMA.FTZ R129, R120, R102, R129 ;  /* 0x0000006678817223 */ /* 0x000fe20000010081 */
[----:B------:R-:W-:Y:S01]  /*20c0*/  FFMA.FTZ R120, R247, R120, R88 ;  /* 0x00000078f7787223 */ /* 0x000fe20000010058 */
[----:B------:R-:W-:-:S04]  /*20d0*/  IADD3 R88, P2, R101, UR12, RZ ;  /* 0x0000000c65587c10 */ /* 0x000fc8000ff5e0ff */
[----:B------:R-:W-:-:S06]  /*20e0*/  IADD3.X R89, R100, UR13, RZ, P2, !PT ;  /* 0x0000000d64597c10 */ /* 0x000fcc00097fe4ff */
[----:B------:R-:W4:Y:S01]  /*20f0*/  LDG.E.128 R88, desc[UR4][R88.64] ;  /* 0x0000000458587981 */ /* 0x000f22000c1e1d00 */
[C---:B------:R-:W-:Y:S01]  /*2100*/  FADD.FTZ R221, R117.reuse, R221 ;  /* 0x000000dd75dd7221 */ /* 0x040fe20000010000 */
[----:B------:R-:W-:Y:S01]  /*2110*/  FFMA.FTZ R216, R117, R103, R216 ;  /* 0x0000006775d87223 */ /* 0x000fe200000100d8 */
[----:B------:R-:W-:Y:S01]  /*2120*/  FADD.FTZ R212, R84, R212 ;  /* 0x000000d454d47221 */ /* 0x000fe20000010000 */
[----:B------:R-:W-:Y:S01]  /*2130*/  FADD.FTZ R213, R85, R213 ;  /* 0x000000d555d57221 */ /* 0x000fe20000010000 */
[----:B------:R-:W-:Y:S01]  /*2140*/  FADD.FTZ R41, R80, R41 ;  /* 0x0000002950297221 */ /* 0x000fe20000010000 */
[----:B------:R-:W-:Y:S01]  /*2150*/  FADD.FTZ R42, R81, R42 ;  /* 0x0000002a512a7221 */ /* 0x000fe20000010000 */
[----:B------:R-:W-:Y:S01]  /*2160*/  FADD.FTZ R39, R82, R39 ;  /* 0x0000002752277221 */ /* 0x000fe20000010000 */
[----:B------:R-:W-:Y:S01]  /*2170*/  FADD.FTZ R210, R86, R210 ;  /* 0x000000d256d27221 */ /* 0x000fe20000010000 */
[----:B------:R-:W-:Y:S01]  /*2180*/  FADD.FTZ R40, R83, R40 ;  /* 0x0000002853287221 */ /* 0x000fe20000010000 */
[C---:B------:R-:W-:Y:S01]  /*2190*/  FADD.FTZ R230, R104.reuse, R230 ;  /* 0x000000e668e67221 */ /* 0x040fe20000010000 */
[----:B------:R-:W-:Y:S01]  /*21a0*/  FFMA.FTZ R200, R104, R187, R200 ;  /* 0x000000bb68c87223 */ /* 0x000fe200000100c8 */
[----:B------:R-:W-:Y:S01]  /*21b0*/  FADD.FTZ R104, -R204, R114 ;  /* 0x00000072cc687221 */ /* 0x000fe20000010100 */
[C---:B------:R-:W-:Y:S01]  /*21c0*/  FADD.FTZ R231, R105.reuse, R231 ;  /* 0x000000e769e77221 */ /* 0x040fe20000010000 */
[----:B------:R-:W-:Y:S01]  /*21d0*/  FFMA.FTZ R199, R105, R193, R199 ;  /* 0x000000c169c77223 */ /* 0x000fe200000100c7 */
[----:B------:R-:W-:Y:S01]  /*21e0*/  FMUL.FTZ R105, R242, R118 ;  /* 0x00000076f2697220 */ /* 0x000fe20000410000 */
[----:B------:R-:W-:Y:S01]  /*21f0*/  FMUL.FTZ R104, R158, R104 ;  /* 0x000000689e687220 */ /* 0x000fe20000410000 */
[----:B------:R-:W-:-:S03]  /*2200*/  FADD.FTZ R23, R122, R23 ;  /* 0x000000177a177221 */ /* 0x000fc60000010000 */
[----:B------:R-:W-:Y:S01]  /*2210*/  FFMA.FTZ R127, R122, R104, R127 ;  /* 0x000000687a7f7223 */ /* 0x000fe2000001007f */
        /* <DEDUP_REMOVED lines=9> */
[----:B------:R-:W-:Y:S01]  /*22b0*/  IADD3 R9, R9, UR10, RZ ;  /* 0x0000000a09097c10 */ /* 0x000fe2000fffe0ff */
[----:B------:R-:W-:-:S03]  /*22c0*/  UMOV UR6, 0xffffffff ;  /* 0xffffffff00067882 */ /* 0x000fc60000000000 */
[----:B------:R-:W-:Y:S01]  /*22d0*/  ISETP.GE.AND P4, PT, R9, UR11, PT ;  /* 0x0000000b09007c0c */ /* 0x000fe2000bf86270 */
[----:B------:R-:W-:Y:S01]  /*22e0*/  FADD.FTZ R218, R118, R218 ;  /* 0x000000da76da7221 */ /* 0x000fe20000010000 */
[----:B------:R-:W-:Y:S01]  /*22f0*/  FADD.FTZ R3, R92, R3 ;  /* 0x000000035c037221 */ /* 0x000fe20000010000 */
[----:B------:R-:W-:Y:S01]  /*2300*/  FMUL.FTZ R113, R226, R95 ;  /* 0x0000005fe2717220 */ /* 0x000fe20000410000 */
[----:B------:R-:W-:-:S03]  /*2310*/  FFMA.FTZ R232, R118, R104, R232 ;  /* 0x0000006876e87223 */ /* 0x000fc600000100e8 */
[----:B------:R-:W-:Y:S01]  /*2320*/  FFMA.FTZ R113, R227, R99, R113 ;  /* 0x00000063e3717223 */ /* 0x000fe20000010071 */
        /* <DEDUP_REMOVED lines=9> */
[----:B------:R-:W-:Y:S01]  /*23c0*/  FADD.FTZ R2, R95, R2 ;  /* 0x000000025f027221 */ /* 0x000fe20000010000 */
[----:B------:R-:W-:Y:S01]  /*23d0*/  P2R R114, PR, RZ, 0x10 ;  /* 0x00000010ff727803 */ /* 0x000fe20000000000 */
[--C-:B--2---:R-:W-:Y:S01]  /*23e0*/  FADD.FTZ R76, R76, -R204.reuse ;  /* 0x800000cc4c4c7221 */ /* 0x104fe20000010000 */
[----:B------:R-:W-:-:S03]  /*23f0*/  FADD.FTZ R77, R77, -R204 ;  /* 0x800000cc4d4d7221 */ /* 0x000fc60000010000 */
[----:B------:R-:W-:Y:S01]  /*2400*/  FMUL.FTZ R117, R158, R76 ;  /* 0x0000004c9e757220 */ /* 0x000fe20000410000 */
[----:B------:R-:W-:Y:S01]  /*2410*/  FMUL.FTZ R76, R206, R84 ;  /* 0x00000054ce4c7220 */ /* 0x000fe20000410000 */
[----:B------:R-:W-:Y:S02]  /*2420*/  FADD.FTZ R78, R78, -R204 ;  /* 0x800000cc4e4e7221 */ /* 0x000fe40000010000 */
[-C--:B------:R-:W-:Y:S01]  /*2430*/  FFMA.FTZ R147, R80, R117.reuse, R147 ;  /* 0x0000007550937223 */ /* 0x080fe20000010093 */
[----:B------:R-:W-:Y:S01]  /*2440*/  FFMA.FTZ R17, R84, R117, R17 ;  /* 0x0000007554117223 */ /* 0x000fe20000010011 */
[----:B---3--:R-:W-:Y:S01]  /*2450*/  FFMA.FTZ R80, R116, R80, R76 ;  /* 0x0000005074507223 */ /* 0x008fe2000001004c */
[----:B------:R-:W-:Y:S01]  /*2460*/  FMUL.FTZ R84, R158, R77 ;  /* 0x0000004d9e547220 */ /* 0x000fe20000410000 */
[----:B----4-:R-:W-:Y:S01]  /*2470*/  FMUL.FTZ R76, R112, R85 ;  /* 0x00000055704c7220 */ /* 0x010fe20000410000 */
[----:B------:R-:W-:Y:S02]  /*2480*/  FADD.FTZ R79, R79, -R204 ;  /* 0x800000cc4f4f7221 */ /* 0x000fe40000010000 */
[-C--:B------:R-:W-:Y:S01]  /*2490*/  FFMA.FTZ R148, R81, R84.reuse, R148 ;  /* 0x0000005451947223 */ /* 0x080fe20000010094 */
[----:B------:R-:W-:Y:S01]  /*24a0*/  FFMA.FTZ R18, R85, R84, R18 ;  /* 0x0000005455127223 */ /* 0x000fe20000010012 */
[----:B------:R-:W-:Y:S01]  /*24b0*/  FFMA.FTZ R81, R111, R81, R76 ;  /* 0x000000516f517223 */ /* 0x000fe2000001004c */
[----:B------:R-:W-:Y:S01]  /*24c0*/  FMUL.FTZ R85, R158, R78 ;  /* 0x0000004e9e557220 */ /* 0x000fe20000410000 */
[----:B------:R-:W-:-:S03]  /*24d0*/  FMUL.FTZ R76, R110, R86 ;  /* 0x000000566e4c7220 */ /* 0x000fc60000410000 */
[-C--:B------:R-:W-:Y:S01]  /*24e0*/  FFMA.FTZ R145, R82, R85.reuse, R145 ;  /* 0x0000005552917223 */ /* 0x080fe20000010091 */
[----:B------:R-:W-:Y:S01]  /*24f0*/  FFMA.FTZ R15, R86, R85, R15 ;  /* 0x00000055560f7223 */ /* 0x000fe2000001000f */
[----:B------:R-:W-:Y:S01]  /*2500*/  FFMA.FTZ R82, R109, R82, R76 ;  /* 0x000000526d527223 */ /* 0x000fe2000001004c */
[----:B------:R-:W-:Y:S01]  /*2510*/  FMUL.FTZ R86, R158, R79 ;  /* 0x0000004f9e567220 */ /* 0x000fe20000410000 */
[----:B------:R-:W-:Y:S01]  /*2520*/  FMUL.FTZ R76, R108, R87 ;  /* 0x000000576c4c7220 */ /* 0x000fe20000410000 */
[----:B------:R-:W-:Y:S02]  /*2530*/  FFMA.FTZ R77, R117, R80, RZ ;  /* 0x00000050754d7223 */ /* 0x000fe400000100ff */
        /* <DEDUP_REMOVED lines=27> */
[----:B------:R-:W0:Y:S01]  /*26f0*/  S2R R206, SR_TID.X ;  /* 0x0000000000ce7919 */ /* 0x000e220000002100 */
        /* <DEDUP_REMOVED lines=10> */
[----:B------:R-:W-:Y:S01]  /*27a0*/  FADD.FTZ R88, -R204, R88 ;  /* 0x00000058cc587221 */ /* 0x000fe20000010100 */
[----:B------:R-:W-:Y:S01]  /*27b0*/  FMUL.FTZ R107, R238, R92 ;  /* 0x0000005cee6b7220 */ /* 0x000fe20000410000 */
[----:B------:R-:W-:Y:S01]  /*27c0*/  FFMA.FTZ R77, R104, R122, R77 ;  /* 0x0000007a684d7223 */ /* 0x000fe2000001004d */
[----:B------:R-:W-:Y:S01]  /*27d0*/  FADD.FTZ R76, R122, R76 ;  /* 0x0000004c7a4c7221 */ /* 0x000fe20000010000 */
[----:B------:R-:W-:Y:S01]  /*27e0*/  FADD.FTZ R89, -R204, R89 ;  /* 0x00000059cc597221 */ /* 0x000fe20000010100 */
[----:B------:R-:W-:Y:S01]  /*27f0*/  FMUL.FTZ R106, R158, R88 ;  /* 0x000000589e6a7220 */ /* 0x000fe20000410000 */
[----:B------:R-:W-:Y:S01]  /*2800*/  FFMA.FTZ R107, R239, R96, R107 ;  /* 0x00000060ef6b7223 */ /* 0x000fe2000001006b */
[----:B------:R-:W-:Y:S01]  /*2810*/  FMUL.FTZ R112, R236, R93 ;  /* 0x0000005dec707220 */ /* 0x000fe20000410000 */
[----:B------:R-:W-:Y:S01]  /*2820*/  FADD.FTZ R76, R123, R76 ;  /* 0x0000004c7b4c7221 */ /* 0x000fe20000010000 */
[----:B------:R-:W-:Y:S01]  /*2830*/  FFMA.FTZ R77, R105, R123, R77 ;  /* 0x0000007b694d7223 */ /* 0x000fe2000001004d */
[----:B------:R-:W-:Y:S01]  /*2840*/  FADD.FTZ R90, -R204, R90 ;  /* 0x0000005acc5a7221 */ /* 0x000fe20000010100 */
[----:B------:R-:W-:Y:S01]  /*2850*/  FMUL.FTZ R108, R158, R89 ;  /* 0x000000599e6c7220 */ /* 0x000fe20000410000 */
[----:B------:R-:W-:Y:S01]  /*2860*/  FFMA.FTZ R112, R237, R97, R112 ;  /* 0x00000061ed707223 */ /* 0x000fe20000010070 */
[----:B------:R-:W-:Y:S01]  /*2870*/  FMUL.FTZ R111, R234, R94 ;  /* 0x0000005eea6f7220 */ /* 0x000fe20000410000 */
[----:B------:R-:W-:Y:S01]  /*2880*/  FADD.FTZ R76, R107, R76 ;  /* 0x0000004c6b4c7221 */ /* 0x000fe20000010000 */
[----:B------:R-:W-:Y:S01]  /*2890*/  FFMA.FTZ R77, R106, R107, R77 ;  /* 0x0000006b6a4d7223 */ /* 0x000fe2000001004d */
[----:B------:R-:W-:Y:S01]  /*28a0*/  FFMA.FTZ R7, R92, R106, R7 ;  /* 0x0000006a5c077223 */ /* 0x000fe20000010007 */
[----:B0-----:R-:W-:Y:S01]  /*28b0*/  SHF.R.U32.HI R92, RZ, 0x5, R206 ;  /* 0x00000005ff5c7819 */ /* 0x001fe200000116ce */
[----:B------:R-:W-:Y:S01]  /*28c0*/  FADD.FTZ R91, -R204, R91 ;  /* 0x0000005bcc5b7221 */ /* 0x000fe20000010100 */
[----:B------:R-:W-:Y:S01]  /*28d0*/  FMUL.FTZ R109, R158, R90 ;  /* 0x0000005a9e6d7220 */ /* 0x000fe20000410000 */
[----:B------:R-:W-:Y:S01]  /*28e0*/  FFMA.FTZ R111, R235, R98, R111 ;  /* 0x00000062eb6f7223 */ /* 0x000fe2000001006f */
[----:B------:R-:W-:Y:S01]  /*28f0*/  FADD.FTZ R76, R76, R112 ;  /* 0x000000704c4c7221 */ /* 0x000fe20000010000 */
[----:B------:R-:W-:Y:S01]  /*2900*/  FFMA.FTZ R77, R108, R112, R77 ;  /* 0x000000706c4d7223 */ /* 0x000fe2000001004d */
[----:B------:R-:W-:Y:S01]  /*2910*/  LOP3.LUT R78, R92, 0x7fffffc, RZ, 0xc0, !PT ;  /* 0x07fffffc5c4e7812 */ /* 0x000fe200078ec0ff */
[----:B------:R-:W-:Y:S01]  /*2920*/  FMUL.FTZ R110, R158, R91 ;  /* 0x0000005b9e6e7220 */ /* 0x000fe20000410000 */
[----:B------:R-:W-:Y:S01]  /*2930*/  FADD.FTZ R76, R76, R111 ;  /* 0x0000006f4c4c7221 */ /* 0x000fe20000010000 */
[----:B------:R-:W-:Y:S01]  /*2940*/  FFMA.FTZ R77, R109, R111, R77 ;  /* 0x0000006f6d4d7223 */ /* 0x000fe2000001004d */
[----:B------:R-:W-:Y:S01]  /*2950*/  FFMA.FTZ R16, R87, R86, R16 ;  /* 0x0000005657107223 */ /* 0x000fe20000010010 */
[----:B------:R-:W-:Y:S01]  /*2960*/  FFMA.FTZ R125, R96, R106, R125 ;  /* 0x0000006a607d7223 */ /* 0x000fe2000001007d */
[-C--:B------:R-:W-:Y:S01]  /*2970*/  FFMA.FTZ R126, R97, R108.reuse, R126 ;  /* 0x0000006c617e7223 */ /* 0x080fe2000001007e */
[----:B------:R-:W-:Y:S01]  /*2980*/  FFMA.FTZ R8, R93, R108, R8 ;  /* 0x0000006c5d087223 */ /* 0x000fe20000010008 */
[-C--:B------:R-:W-:Y:S01]  /*2990*/  FFMA.FTZ R43, R98, R109.reuse, R43 ;  /* 0x0000006d622b7223 */ /* 0x080fe2000001002b */
[----:B------:R-:W-:Y:S01]  /*29a0*/  FFMA.FTZ R5, R94, R109, R5 ;  /* 0x0000006d5e057223 */ /* 0x000fe20000010005 */
[-C--:B------:R-:W-:Y:S01]  /*29b0*/  FFMA.FTZ R124, R99, R110.reuse, R124 ;  /* 0x0000006e637c7223 */ /* 0x080fe2000001007c */
[----:B------:R-:W-:Y:S01]  /*29c0*/  FFMA.FTZ R6, R95, R110, R6 ;  /* 0x0000006e5f067223 */ /* 0x000fe20000010006 */
[----:B------:R-:W-:Y:S01]  /*29d0*/  LOP3.LUT P2, RZ, R206, 0x1f, RZ, 0xc0, !PT ;  /* 0x0000001fceff7812 */ /* 0x000fe2000784c0ff */
[----:B------:R-:W-:-:S02]  /*29e0*/  @!P5 VIADD R78, R78, 0x4 ;  /* 0x000000044e4ed836 */ /* 0x000fc40000000000 */
        /* <DEDUP_REMOVED lines=21> */
.L_x_2654:
[----:B------:R-:W2:Y:S01]  /*2b40*/  S2R R88, SR_CgaCtaId ;  /* 0x0000000000587919 */ /* 0x000ea20000008800 */
[----:B-1----:R-:W-:Y:S01]  /*2b50*/  FADD.FTZ R76, R76, R87 ;  /* 0x000000574c4c7221 */ /* 0x002fe20000010000 */
[----:B0-----:R-:W-:Y:S01]  /*2b60*/  FADD.FTZ R77, R77, R79 ;  /* 0x0000004f4d4d7221 */ /* 0x001fe20000010000 */
        /* <DEDUP_REMOVED lines=8> */
[----:B------:R-:W-:-:S03]  /*2bf0*/  LEA R88, R78, R79, 0x3 ;  /* 0x0000004f4e587211 */ /* 0x000fc600078e18ff */
[----:B------:R-:W-:Y:S01]  /*2c00*/  @!P2 STS.64 [R87+0x3000], R76 ;  /* 0x0030004c5700a388 */ /* 0x000fe20000000a00 */
[----:B------:R-:W-:Y:S01]  /*2c10*/  BAR.SYNC.DEFER_BLOCKING 0x0 ;  /* 0x0000000000007b1d */ /* 0x000fe20000010000 */
[----:B------:R-:W-:-:S04]  /*2c20*/  ISETP.NE.U32.AND P2, PT, R154, RZ, PT ;  /* 0x000000ff9a00720c */ /* 0x000fc80003f45070 */
[----:B------:R-:W-:Y:S01]  /*2c30*/  ISETP.NE.AND.EX P2, PT, R155, RZ, PT, P2 ;  /* 0x000000ff9b00720c */ /* 0x000fe20003f45320 */
        /* <DEDUP_REMOVED lines=27> */
[----:B-----5:R-:W-:Y:S01]  /*2df0*/  @P2 FADD.FTZ R82, R52, R82 ;  /* 0x0000005234522221 */ /* 0x020fe20000010000 */
[----:B------:R-:W-:Y:S01]  /*2e00*/  @P2 FADD.FTZ R89, R53, R89 ;  /* 0x0000005935592221 */ /* 0x000fe20000010000 */
[----:B------:R-:W-:Y:S01]  /*2e10*/  @P2 FADD.FTZ R83, R54, R83 ;  /* 0x0000005336532221 */ /* 0x000fe20000010000 */
[----:B------:R-:W-:Y:S01]  /*2e20*/  @P2 FADD.FTZ R84, R55, R84 ;  /* 0x0000005437542221 */ /* 0x000fe20000010000 */
[----:B------:R-:W-:Y:S08]  /*2e30*/  @!P4 BRA `(.L_x_2638) ;  /* 0x00000000001cc947 */ /* 0x000ff00003800000 */
[----:B------:R-:W-:Y:S02]  /*2e40*/  IADD3 R80, P6, R205, UR18, RZ ;  /* 0x00000012cd507c10 */ /* 0x000fe4000ffde0ff */
[----:B------:R-:W-:Y:S02]  /*2e50*/  SEL R79, R84, R71, P3 ;  /* 0x00000047544f7207 */ /* 0x000fe40001800000 */
[----:B------:R-:W-:Y:S02]  /*2e60*/  IADD3.X R81, R203, UR19, RZ, P6, !PT ;  /* 0x00000013cb517c10 */ /* 0x000fe4000b7fe4ff */
[----:B------:R-:W-:Y:S02]  /*2e70*/  SEL R78, R83, R70, P3 ;  /* 0x00000046534e7207 */ /* 0x000fe40001800000 */
[----:B------:R-:W-:Y:S02]  /*2e80*/  SEL R77, R89, R69, P3 ;  /* 0x00000045594d7207 */ /* 0x000fe40001800000 */
[----:B------:R-:W-:-:S05]  /*2e90*/  SEL R76, R82, R68, P3 ;  /* 0x00000044524c7207 */ /* 0x000fca0001800000 */
[----:B------:R0:W-:Y:S02]  /*2ea0*/  STG.E.128 desc[UR4][R80.64], R76 ;  /* 0x0000004c50007986 */ /* 0x0001e4000c101d04 */
.L_x_2638:
[----:B0-----:R-:W-:Y:S01]  /*2eb0*/  IADD3 R80, P6, R205, UR20, RZ ;  /* 0x00000014cd507c10 */ /* 0x001fe2000ffde0ff */
[----:B------:R-:W-:Y:S01]  /*2ec0*/  FMUL.FTZ R84, R84, UR17 ;  /* 0x0000001154547c20 */ /* 0x000fe20008410000 */
[----:B------:R-:W-:Y:S01]  /*2ed0*/  SEL R117, RZ, 0x1, P5 ;  /* 0x00000001ff757807 */ /* 0x000fe20002800000 */
[----:B------:R-:W-:Y:S01]  /*2ee0*/  FMUL.FTZ R89, R89, UR17 ;  /* 0x0000001159597c20 */ /* 0x000fe20008410000 */
[----:B------:R-:W-:Y:S01]  /*2ef0*/  LOP3.LUT P5, RZ, R149, 0xff000000, RZ, 0xc0, !PT ;  /* 0xff00000095ff7812 */ /* 0x000fe200078ac0ff */
[----:B------:R-:W-:Y:S01]  /*2f00*/  FMUL.FTZ R83, R83, UR17 ;  /* 0x0000001153537c20 */ /* 0x000fe20008410000 */
[----:B------:R-:W-:Y:S01]  /*2f10*/  IADD3.X R81, R203, UR21, RZ, P6, !PT ;  /* 0x00000015cb517c10 */ /* 0x000fe2000b7fe4ff */
[-CC-:B------:R-:W-:Y:S01]  /*2f20*/  FFMA.FTZ R98, R170, R116.reuse, R115.reuse ;  /* 0x00000074aa627223 */ /* 0x180fe20000010073 */
[----:B------:R-:W-:Y:S01]  /*2f30*/  LOP3.LUT P6, RZ, R178, 0xff00, RZ, 0xc0, !PT ;  /* 0x0000ff00b2ff7812 */ /* 0x000fe200078cc0ff */
[----:B------:R-:W-:Y:S01]  /*2f40*/  FMUL.FTZ R82, R82, UR17 ;  /* 0x0000001152527c20 */ /* 0x000fe20008410000 */
[----:B------:R-:W-:Y:S01]  /*2f50*/  SEL R91, R84, RZ, P5 ;  /* 0x000000ff545b7207 */ /* 0x000fe20002800000 */
[----:B------:R-:W-:Y:S01]  /*2f60*/  FADD.FTZ R98, R171, -R98 ;  /* 0x80000062ab627221 */ /* 0x000fe20000010000 */
[----:B------:R-:W-:Y:S01]  /*2f70*/  LOP3.LUT P5, RZ, R149, 0xff0000, RZ, 0xc0, !PT ;  /* 0x00ff000095ff7812 */ /* 0x000fe200078ac0ff */
[--C-:B------:R-:W-:Y:S01]  /*2f80*/  FFMA.FTZ R86, R179, R116, R115.reuse ;  /* 0x00000074b3567223 */ /* 0x100fe20000010073 */
[----:B------:R-:W-:Y:S01]  /*2f90*/  SEL R77, R89, RZ, P6 ;  /* 0x000000ff594d7207 */ /* 0x000fe20003000000 */
[----:B------:R-:W-:Y:S01]  /*2fa0*/  FMUL.FTZ R98, R158, R98 ;  /* 0x000000629e627220 */ /* 0x000fe20000410000 */
[----:B------:R-:W-:Y:S01]  /*2fb0*/  LOP3.LUT P6, RZ, R178, 0xff000000, RZ, 0xc0, !PT ;  /* 0xff000000b2ff7812 */ /* 0x000fe200078cc0ff */
[----:B------:R-:W-:Y:S01]  /*2fc0*/  FADD.FTZ R99, R181, -R86 ;  /* 0x80000056b5637221 */ /* 0x000fe20000010000 */
[----:B------:R-:W-:Y:S01]  /*2fd0*/  SEL R90, R83, RZ, P5 ;  /* 0x000000ff535a7207 */ /* 0x000fe20002800000 */
[----:B------:R-:W-:Y:S01]  /*2fe0*/  @P2 FADD.FTZ R98, R45, R98 ;  /* 0x000000622d622221 */ /* 0x000fe20000010000 */
[----:B------:R-:W-:Y:S01]  /*2ff0*/  LOP3.LUT P5, RZ, R149, 0xff00, RZ, 0xc0, !PT ;  /* 0x0000ff0095ff7812 */ /* 0x000fe200078ac0ff */
[-CC-:B------:R-:W-:Y:S01]  /*3000*/  FFMA.FTZ R169, R169, R116.reuse, R115.reuse ;  /* 0x00000074a9a97223 */ /* 0x180fe20000010073 */
[----:B------:R-:W-:Y:S01]  /*3010*/  SEL R79, R84, RZ, P6 ;  /* 0x000000ff544f7207 */ /* 0x000fe20003000000 */
[-C--:B------:R-:W-:Y:S01]  /*3020*/  FFMA.FTZ R84, R183, R116.reuse, R115 ;  /* 0x00000074b7547223 */ /* 0x080fe20000010073 */
[----:B------:R-:W-:Y:S01]  /*3030*/  LOP3.LUT P6, RZ, R178, 0xff0000, RZ, 0xc0, !PT ;  /* 0x00ff0000b2ff7812 */ /* 0x000fe200078cc0ff */
[----:B------:R-:W-:Y:S01]  /*3040*/  FMUL.FTZ R99, R158, R99 ;  /* 0x000000639e637220 */ /* 0x000fe20000410000 */
[----:B------:R-:W-:Y:S01]  /*3050*/  SEL R89, R89, RZ, P5 ;  /* 0x000000ff59597207 */ /* 0x000fe20002800000 */
[----:B------:R-:W-:Y:S01]  /*3060*/  FADD.FTZ R185, R185, -R84 ;  /* 0x80000054b9b97221 */ /* 0x000fe20000010000 */
[----:B------:R-:W-:Y:S01]  /*3070*/  LOP3.LUT P5, RZ, R149, 0xff, RZ, 0xc0, !PT ;  /* 0x000000ff95ff7812 */ /* 0x000fe200078ac0ff */
[----:B------:R-:W-:Y:S01]  /*3080*/  FADD.FTZ R169, R168, -R169 ;  /* 0x800000a9a8a97221 */ /* 0x000fe20000010000 */
[----:B------:R-:W-:Y:S01]  /*3090*/  SEL R78, R83, RZ, P6 ;  /* 0x000000ff534e7207 */ /* 0x000fe20003000000 */
[----:B------:R-:W-:Y:S01]  /*30a0*/  @P2 FADD.FTZ R99, R46, R99 ;  /* 0x000000632e632221 */ /* 0x000fe20000010000 */
[----:B------:R-:W-:Y:S01]  /*30b0*/  LOP3.LUT P6, RZ, R178, 0xff, RZ, 0xc0, !PT ;  /* 0x000000ffb2ff7812 */ /* 0x000fe200078cc0ff */
[----:B------:R-:W-:Y:S01]  /*30c0*/  FMUL.FTZ R204, R158, R169 ;  /* 0x000000a99ecc7220 */ /* 0x000fe20000410000 */
[----:B------:R-:W-:Y:S01]  /*30d0*/  SEL R88, R82, RZ, P5 ;  /* 0x000000ff52587207 */ /* 0x000fe20002800000 */
[--C-:B------:R-:W-:Y:S01]  /*30e0*/  FFMA.FTZ R168, R184, R116, R115.reuse ;  /* 0x00000074b8a87223 */ /* 0x100fe20000010073 */
[----:B------:R-:W-:Y:S01]  /*30f0*/  @P1 IADD3 R92, P5, R205, R132, RZ ;  /* 0x00000084cd5c1210 */ /* 0x000fe20007fbe0ff */
[----:B------:R-:W-:Y:S01]  /*3100*/  @P2 FADD.FTZ R204, R44, R204 ;  /* 0x000000cc2ccc2221 */ /* 0x000fe20000010000 */
[----:B------:R-:W-:Y:S01]  /*3110*/  SEL R76, R82, RZ, P6 ;  /* 0x000000ff524c7207 */ /* 0x000fe20003000000 */
[----:B------:R-:W-:Y:S01]  /*3120*/  FADD.FTZ R168, R186, -R168 ;  /* 0x800000a8baa87221 */ /* 0x000fe20000010000 */
[----:B------:R-:W-:Y:S01]  /*3130*/  FFMA.FTZ R171, R191, R116, R115 ;  /* 0x00000074bfab7223 */ /* 0x000fe20000010073 */
[----:B------:R-:W-:-:S02]  /*3140*/  @P1 IMAD.X R93, R203, 0x1, R133, P5 ;  /* 0x00000001cb5d1824 */ /* 0x000fc400028e0685 */
[----:B------:R-:W-:Y:S01]  /*3150*/  FMUL.FTZ R203, R158, R185 ;  /* 0x000000b99ecb7220 */ /* 0x000fe20000410000 */
[----:B------:R0:W-:Y:S01]  /*3160*/  STG.E.128 desc[UR4][R80.64], R76 ;  /* 0x0000004c50007986 */ /* 0x0001e2000c101d04 */
[----:B------:R-:W-:Y:S01]  /*3170*/  LOP3.LUT P5, RZ, R177, 0xff00, RZ, 0xc0, !PT ;  /* 0x0000ff00b1ff7812 */ /* 0x000fe200078ac0ff */
[----:B------:R-:W-:Y:S01]  /*3180*/  FMUL.FTZ R183, R204, UR17 ;  /* 0x00000011ccb77c20 */ /* 0x000fe20008410000 */
[----:B------:R-:W-:Y:S01]  /*3190*/  @P2 FADD.FTZ R203, R47, R203 ;  /* 0x000000cb2fcb2221 */ /* 0x000fe20000010000 */
[----:B------:R-:W-:Y:S01]  /*31a0*/  FMUL.FTZ R168, R158, R168 ;  /* 0x000000a89ea87220 */ /* 0x000fe20000410000 */
[----:B------:R-:W-:Y:S01]  /*31b0*/  FADD.FTZ R171, R192, -R171 ;  /* 0x800000abc0ab7221 */ /* 0x000fe20000010000 */
[-C--:B------:R-:W-:Y:S01]  /*31c0*/  FFMA.FTZ R169, R188, R116.reuse, R115 ;  /* 0x00000074bca97223 */ /* 0x080fe20000010073 */
        /* <DEDUP_REMOVED lines=11> */
[----:B0-----:R-:W-:Y:S01]  /*3280*/  FMUL.FTZ R80, R98, UR17 ;  /* 0x0000001162507c20 */ /* 0x001fe20008410000 */
[----:B------:R-:W-:Y:S01]  /*3290*/  FMUL.FTZ R81, R99, UR17 ;  /* 0x0000001163517c20 */ /* 0x000fe20008410000 */
[----:B------:R-:W-:Y:S01]  /*32a0*/  @P2 FADD.FTZ R169, R50, R169 ;  /* 0x000000a932a92221 */ /* 0x000fe20000010000 */
[----:B------:R-:W-:Y:S01]  /*32b0*/  FADD.FTZ R118, R195, -R118 ;  /* 0x80000076c3767221 */ /* 0x000fe20000010000 */
[--C-:B------:R-:W-:Y:S01]  /*32c0*/  FFMA.FTZ R154, R197, R116, R115.reuse ;  /* 0x00000074c59a7223 */ /* 0x100fe20000010073 */
[----:B------:R-:W-:Y:S01]  /*32d0*/  SEL R77, R80, RZ, P5 ;  /* 0x000000ff504d7207 */ /* 0x000fe20002800000 */
[----:B------:R-:W-:Y:S01]  /*32e0*/  FMUL.FTZ R181, R169, UR17 ;  /* 0x00000011a9b57c20 */ /* 0x000fe20008410000 */
[----:B------:R-:W-:Y:S01]  /*32f0*/  LOP3.LUT P5, RZ, R177, 0xff000000, RZ, 0xc0, !PT ;  /* 0xff000000b1ff7812 */ /* 0x000fe200078ac0ff */
[----:B------:R-:W-:Y:S01]  /*3300*/  FMUL.FTZ R118, R158, R118 ;  /* 0x000000769e767220 */ /* 0x000fe20000410000 */
[----:B------:R-:W-:Y:S01]  /*3310*/  FADD.FTZ R154, R198, -R154 ;  /* 0x8000009ac69a7221 */ /* 0x000fe20000010000 */
[----:B------:R-:W-:Y:S01]  /*3320*/  FFMA.FTZ R187, R187, R116, R115 ;  /* 0x00000074bbbb7223 */ /* 0x000fe20000010073 */
[----:B------:R-:W-:Y:S01]  /*3330*/  SEL R79, R185, RZ, P5 ;  /* 0x000000ffb94f7207 */ /* 0x000fe20002800000 */
[----:B------:R-:W-:Y:S01]  /*3340*/  @P2 FADD.FTZ R118, R57, R118 ;  /* 0x0000007639762221 */ /* 0x000fe20000010000 */
[----:B------:R-:W-:Y:S01]  /*3350*/  LOP3.LUT P5, RZ, R177, 0xff0000, RZ, 0xc0, !PT ;  /* 0x00ff0000b1ff7812 */ /* 0x000fe200078ac0ff */
[----:B------:R-:W-:Y:S01]  /*3360*/  FMUL.FTZ R154, R158, R154 ;  /* 0x0000009a9e9a7220 */ /* 0x000fe20000410000 */
[----:B------:R-:W-:Y:S01]  /*3370*/  FADD.FTZ R187, R189, -R187 ;  /* 0x800000bbbdbb7221 */ /* 0x000fe20000010000 */
[----:B------:R-:W-:Y:S01]  /*3380*/  FMUL.FTZ R94, R118, UR17 ;  /* 0x00000011765e7c20 */ /* 0x000fe20008410000 */
[----:B------:R-:W-:Y:S01]  /*3390*/  SEL R78, R81, RZ, P5 ;  /* 0x000000ff514e7207 */ /* 0x000fe20002800000 */
[----:B------:R-:W-:Y:S01]  /*33a0*/  @P2 FADD.FTZ R154, R59, R154 ;  /* 0x0000009a3b9a2221 */ /* 0x000fe20000010000 */
[----:B------:R-:W-:Y:S01]  /*33b0*/  LOP3.LUT P5, RZ, R177, 0xff, RZ, 0xc0, !PT ;  /* 0x000000ffb1ff7812 */ /* 0x000fe200078ac0ff */
[----:B------:R-:W-:Y:S01]  /*33c0*/  FMUL.FTZ R155, R158, R187 ;  /* 0x000000bb9e9b7220 */ /* 0x000fe20000410000 */
[----:B------:R-:W-:Y:S01]  /*33d0*/  FFMA.FTZ R119, R194, R116, R115 ;  /* 0x00000074c2777223 */ /* 0x000fe20000010073 */
[----:B------:R-:W-:-:S02]  /*33e0*/  LOP3.LUT P6, RZ, R174, 0xff0000, RZ, 0xc0, !PT ;  /* 0x00ff0000aeff7812 */ /* 0x000fc400078cc0ff */
[----:B------:R-:W-:Y:S01]  /*33f0*/  SEL R76, R183, RZ, P5 ;  /* 0x000000ffb74c7207 */ /* 0x000fe20002800000 */
[----:B------:R-:W-:Y:S01]  /*3400*/  @P2 FADD.FTZ R155, R56, R155 ;  /* 0x0000009b389b2221 */ /* 0x000fe20000010000 */
[----:B------:R-:W-:Y:S01]  /*3410*/  LOP3.LUT P5, RZ, R150, 0xff000000, RZ, 0xc0, !PT ;  /* 0xff00000096ff7812 */ /* 0x000fe200078ac0ff */
[----:B------:R-:W-:Y:S02]  /*3420*/  FADD.FTZ R119, R196, -R119 ;  /* 0x80000077c4777221 */ /* 0x000fe40000010000 */
[----:B------:R-:W-:Y:S01]  /*3430*/  FMUL.FTZ R170, R155, UR17 ;  /* 0x000000119baa7c20 */ /* 0x000fe20008410000 */
[----:B------:R-:W-:Y:S01]  /*3440*/  SEL R185, R185, RZ, P5 ;  /* 0x000000ffb9b97207 */ /* 0x000fe20002800000 */
[----:B------:R-:W-:Y:S01]  /*3450*/  FMUL.FTZ R119, R158, R119 ;  /* 0x000000779e777220 */ /* 0x000fe20000410000 */
[----:B------:R-:W-:-:S03]  /*3460*/  LOP3.LUT P5, RZ, R150, 0xff0000, RZ, 0xc0, !PT ;  /* 0x00ff000096ff7812 */ /* 0x000fc600078ac0ff */
[----:B------:R-:W-:Y:S01]  /*3470*/  @P2 FADD.FTZ R119, R58, R119 ;  /* 0x000000773a772221 */ /* 0x000fe20000010000 */
[----:B------:R-:W-:Y:S02]  /*3480*/  SEL R186, R81, RZ, P5 ;  /* 0x000000ff51ba7207 */ /* 0x000fe40002800000 */
[----:B------:R-:W-:Y:S01]  /*3490*/  LOP3.LUT P5, RZ, R150, 0xff00, RZ, 0xc0, !PT ;  /* 0x0000ff0096ff7812 */ /* 0x000fe200078ac0ff */
[----:B------:R-:W-:-:S03]  /*34a0*/  FMUL.FTZ R179, R119, UR17 ;  /* 0x0000001177b37c20 */ /* 0x000fc60008410000 */
[----:B------:R-:W-:Y:S02]  /*34b0*/  SEL R184, R80, RZ, P5 ;  /* 0x000000ff50b87207 */ /* 0x000fe40002800000 */
[----:B------:R-:W-:Y:S02]  /*34c0*/  LOP3.LUT P5, RZ, R150, 0xff, RZ, 0xc0, !PT ;  /* 0x000000ff96ff7812 */ /* 0x000fe400078ac0ff */
[----:B------:R-:W-:Y:S02]  /*34d0*/  SEL R86, R179, RZ, P6 ;  /* 0x000000ffb3567207 */ /* 0x000fe40003000000 */
[----:B------:R-:W-:Y:S02]  /*34e0*/  SEL R183, R183, RZ, P5 ;  /* 0x000000ffb7b77207 */ /* 0x000fe40002800000 */
[----:B------:R-:W-:Y:S02]  /*34f0*/  LOP3.LUT P5, RZ, R175, 0xff00, RZ, 0xc0, !PT ;  /* 0x0000ff00afff7812 */ /* 0x000fe400078ac0ff */
[----:B------:R-:W-:-:S02]  /*3500*/  IADD3 R96, P6, R167, UR20, RZ ;  /* 0x00000014a7607c10 */ /* 0x000fc4000ffde0ff */
[----:B------:R-:W-:Y:S02]  /*3510*/  SEL R81, R178, RZ, P5 ;  /* 0x000000ffb2517207 */ /* 0x000fe40002800000 */
[C---:B------:R-:W-:Y:S02]  /*3520*/  LOP3.LUT P5, RZ, R175.reuse, 0xff000000, RZ, 0xc0, !PT ;  /* 0xff000000afff7812 */ /* 0x040fe400078ac0ff */
[----:B------:R-:W-:Y:S02]  /*3530*/  IADD3.X R97, R172, UR21, RZ, P6, !PT ;  /* 0x00000015ac617c10 */ /* 0x000fe4000b7fe4ff */
[----:B------:R-:W-:Y:S02]  /*3540*/  SEL R83, R180, RZ, P5 ;  /* 0x000000ffb4537207 */ /* 0x000fe40002800000 */
[----:B------:R-:W-:-:S04]  /*3550*/  LOP3.LUT P5, RZ, R175, 0xff0000, RZ, 0xc0, !PT ;  /* 0x00ff0000afff7812 */ /* 0x000fc800078ac0ff */
[----:B------:R-:W-:Y:S02]  /*3560*/  SEL R82, R181, RZ, P5 ;  /* 0x000000ffb5527207 */ /* 0x000fe40002800000 */
[----:B------:R-:W-:Y:S01]  /*3570*/  LOP3.LUT P5, RZ, R175, 0xff, RZ, 0xc0, !PT ;  /* 0x000000ffafff7812 */ /* 0x000fe200078ac0ff */
[----:B------:R-:W-:Y:S01]  /*3580*/  FMUL.FTZ R175, R158, R182 ;  /* 0x000000b69eaf7220 */ /* 0x000fe20000410000 */
[----:B------:R-:W-:-:S03]  /*3590*/  FMUL.FTZ R182, R154, UR17 ;  /* 0x000000119ab67c20 */ /* 0x000fc60008410000 */
[----:B------:R-:W-:-:S04]  /*35a0*/  @P2 FADD.FTZ R175, R48, R175 ;  /* 0x000000af30af2221 */ /* 0x000fc80000010000 */
[----:B------:R-:W-:-:S05]  /*35b0*/  FMUL.FTZ R177, R175, UR17 ;  /* 0x00000011afb17c20 */ /* 0x000fca0008410000 */
[----:B------:R-:W-:Y:S02]  /*35c0*/  SEL R80, R177, RZ, P5 ;  /* 0x000000ffb1507207 */ /* 0x000fe40002800000 */
[----:B------:R-:W-:-:S04]  /*35d0*/  LOP3.LUT P5, RZ, R151, 0xff000000, RZ, 0xc0, !PT ;  /* 0xff00000097ff7812 */ /* 0x000fc800078ac0ff */
        /* <DEDUP_REMOVED lines=19> */
[----:B------:R-:W-:Y:S02]  /*3710*/  LOP3.LUT P5, RZ, R152, 0xff, RZ, 0xc0, !PT ;  /* 0x000000ff98ff7812 */ /* 0x000fe400078ac0ff */
[----:B------:R-:W-:Y:S02]  /*3720*/  @P1 IADD3 R94, P6, R167, R132, RZ ;  /* 0x00000084a75e1210 */ /* 0x000fe40007fde0ff */
[----:B------:R-:W-:Y:S02]  /*3730*/  SEL R170, R170, RZ, P5 ;  /* 0x000000ffaaaa7207 */ /* 0x000fe40002800000 */
[----:B------:R-:W-:Y:S02]  /*3740*/  ISETP.NE.U32.AND P5, PT, R132, RZ, PT ;  /* 0x000000ff8400720c */ /* 0x000fe40003fa5070 */
[----:B------:R-:W-:-:S02]  /*3750*/  @P1 IADD3.X R95, R172, R133, RZ, P6, !PT ;  /* 0x00000085ac5f1210 */ /* 0x000fc400037fe4ff */
[----:B------:R-:W-:-:S04]  /*3760*/  ISETP.NE.AND.EX P5, PT, R133, RZ, PT, P5 ;  /* 0x000000ff8500720c */ /* 0x000fc80003fa5350 */
[----:B------:R-:W-:Y:S02]  /*3770*/  SEL R91, R91, R75, P5 ;  /* 0x0000004b5b5b7207 */ /* 0x000fe40002800000 */
[----:B------:R-:W-:Y:S02]  /*3780*/  SEL R90, R90, R74, P5 ;  /* 0x0000004a5a5a7207 */ /* 0x000fe40002800000 */
[----:B------:R-:W-:Y:S02]  /*3790*/  SEL R89, R89, R73, P5 ;  /* 0x0000004959597207 */ /* 0x000fe40002800000 */
[----:B------:R-:W-:-:S05]  /*37a0*/  SEL R88, R88, R72, P5 ;  /* 0x0000004858587207 */ /* 0x000fca0002800000 */
[----:B------:R0:W-:Y:S01]  /*37b0*/  @P1 STG.E.128 desc[UR4][R92.64], R88 ;  /* 0x000000585c001986 */ /* 0x0001e2000c101d04 */
[----:B------:R-:W-:Y:S05]  /*37c0*/  @!P4 BRA `(.L_x_2639) ;  /* 0x00000000001cc947 */ /* 0x000fea0003800000 */
[----:B0-----:R-:W-:Y:S02]  /*37d0*/  IADD3 R92, P6, R167, UR18, RZ ;  /* 0x00000012a75c7c10 */ /* 0x001fe4000ffde0ff */
[----:B------:R-:W-:Y:S02]  /*37e0*/  SEL R91, R203, R71, P3 ;  /* 0x00000047cb5b7207 */ /* 0x000fe40001800000 */
[----:B------:R-:W-:Y:S02]  /*37f0*/  IADD3.X R93, R172, UR19, RZ, P6, !PT ;  /* 0x00000013ac5d7c10 */ /* 0x000fe4000b7fe4ff */
[----:B------:R-:W-:Y:S02]  /*3800*/  SEL R90, R99, R70, P3 ;  /* 0x00000046635a7207 */ /* 0x000fe40001800000 */
[----:B------:R-:W-:Y:S02]  /*3810*/  SEL R89, R98, R69, P3 ;  /* 0x0000004562597207 */ /* 0x000fe40001800000 */
[----:B------:R-:W-:-:S05]  /*3820*/  SEL R88, R204, R68, P3 ;  /* 0x00000044cc587207 */ /* 0x000fca0001800000 */
[----:B------:R1:W-:Y:S02]  /*3830*/  STG.E.128 desc[UR4][R92.64], R88 ;  /* 0x000000585c007986 */ /* 0x0003e4000c101d04 */
.L_x_2639:
[----:B------:R2:W-:Y:S01]  /*3840*/  STG.E.128 desc[UR4][R96.64], R76 ;  /* 0x0000004c60007986 */ /* 0x0005e2000c101d04 */
[----:B------:R-:W-:-:S04]  /*3850*/  IADD3 R98, P6, R165, UR20, RZ ;  /* 0x00000014a5627c10 */ /* 0x000fc8000ffde0ff */
[----:B------:R-:W-:Y:S02]  /*3860*/  IADD3.X R99, R166, UR21, RZ, P6, !PT ;  /* 0x00000015a6637c10 */ /* 0x000fe4000b7fe4ff */
[----:B01----:R-:W-:-:S04]  /*3870*/  @P1 IADD3 R92, P6, R165, R132, RZ ;  /* 0x00000084a55c1210 */ /* 0x003fc80007fde0ff */
[----:B------:R-:W-:Y:S02]  /*3880*/  @P1 IADD3.X R93, R166, R133, RZ, P6, !PT ;  /* 0x00000085a65d1210 */ /* 0x000fe400037fe4ff */
[----:B------:R-:W-:-:S04]  /*3890*/  IADD3 R88, P6, R163, UR20, RZ ;  /* 0x00000014a3587c10 */ /* 0x000fc8000ffde0ff */
[----:B------:R-:W-:Y:S02]  /*38a0*/  IADD3.X R89, R164, UR21, RZ, P6, !PT ;  /* 0x00000015a4597c10 */ /* 0x000fe4000b7fe4ff */
[----:B--2---:R-:W-:Y:S02]  /*38b0*/  SEL R79, R185, R75, P5 ;  /* 0x0000004bb94f7207 */ /* 0x004fe40002800000 */
[----:B------:R-:W-:Y:S02]  /*38c0*/  SEL R78, R186, R74, P5 ;  /* 0x0000004aba4e7207 */ /* 0x000fe40002800000 */
[----:B------:R-:W-:Y:S02]  /*38d0*/  SEL R77, R184, R73, P5 ;  /* 0x00000049b84d7207 */ /* 0x000fe40002800000 */
[----:B------:R-:W-:Y:S02]  /*38e0*/  SEL R76, R183, R72, P5 ;  /* 0x00000048b74c7207 */ /* 0x000fe40002800000 */
[----:B------:R-:W-:-:S03]  /*38f0*/  @P1 IADD3 R90, P6, R163, R132, RZ ;  /* 0x00000084a35a1210 */ /* 0x000fc60007fde0ff */
[----:B------:R0:W-:Y:S01]  /*3900*/  @P1 STG.E.128 desc[UR4][R94.64], R76 ;  /* 0x0000004c5e001986 */ /* 0x0001e2000c101d04 */
[----:B------:R-:W-:Y:S01]  /*3910*/  @P1 IADD3.X R91, R164, R133, RZ, P6, !PT ;  /* 0x00000085a45b1210 */ /* 0x000fe200037fe4ff */
[----:B------:R-:W-:Y:S08]  /*3920*/  @!P4 BRA `(.L_x_2640) ;  /* 0x00000000001cc947 */ /* 0x000ff00003800000 */
[----:B0-----:R-:W-:Y:S02]  /*3930*/  IADD3 R94, P6, R165, UR18, RZ ;  /* 0x00000012a55e7c10 */ /* 0x001fe4000ffde0ff */
[----:B------:R-:W-:Y:S02]  /*3940*/  SEL R79, R171, R71, P3 ;  /* 0x00000047ab4f7207 */ /* 0x000fe40001800000 */
[----:B------:R-:W-:Y:S02]  /*3950*/  IADD3.X R95, R166, UR19, RZ, P6, !PT ;  /* 0x00000013a65f7c10 */ /* 0x000fe4000b7fe4ff */
[----:B------:R-:W-:Y:S02]  /*3960*/  SEL R78, R169, R70, P3 ;  /* 0x00000046a94e7207 */ /* 0x000fe40001800000 */
[----:B------:R-:W-:Y:S02]  /*3970*/  SEL R77, R168, R69, P3 ;  /* 0x00000045a84d7207 */ /* 0x000fe40001800000 */
[----:B------:R-:W-:-:S05]  /*3980*/  SEL R76, R175, R68, P3 ;  /* 0x00000044af4c7207 */ /* 0x000fca0001800000 */
[----:B------:R1:W-:Y:S02]  /*3990*/  STG.E.128 desc[UR4][R94.64], R76 ;  /* 0x0000004c5e007986 */ /* 0x0003e4000c101d04 */
.L_x_2640:
[----:B------:R2:W-:Y:S01]  /*39a0*/  STG.E.128 desc[UR4][R98.64], R80 ;  /* 0x0000005062007986 */ /* 0x0005e2000c101d04 */
[----:B01----:R-:W-:Y:S02]  /*39b0*/  SEL R79, R182, R75, P5 ;  /* 0x0000004bb64f7207 */ /* 0x003fe40002800000 */
[----:B------:R-:W-:Y:S02]  /*39c0*/  SEL R78, R179, R74, P5 ;  /* 0x0000004ab34e7207 */ /* 0x000fe40002800000 */
[----:B------:R-:W-:Y:S02]  /*39d0*/  SEL R77, R174, R73, P5 ;  /* 0x00000049ae4d7207 */ /* 0x000fe40002800000 */
[----:B------:R-:W-:Y:S02]  /*39e0*/  SEL R76, R170, R72, P5 ;  /* 0x00000048aa4c7207 */ /* 0x000fe40002800000 */
[----:B--2---:R-:W-:Y:S02]  /*39f0*/  SEL R83, R180, R75, P5 ;  /* 0x0000004bb4537207 */ /* 0x004fe40002800000 */
[----:B------:R-:W-:-:S02]  /*3a00*/  SEL R82, R181, R74, P5 ;  /* 0x0000004ab5527207 */ /* 0x000fc40002800000 */
        /* <DEDUP_REMOVED lines=11> */
.L_x_2641:
[----:B------:R2:W-:Y:S01]  /*3ac0*/  STG.E.128 desc[UR4][R88.64], R84 ;  /* 0x0000005458007986 */ /* 0x0005e2000c101d04 */
[-CC-:B01----:R-:W-:Y:S01]  /*3ad0*/  FFMA.FTZ R81, R102, R116.reuse, R115.reuse ;  /* 0x0000007466517223 */ /* 0x183fe20000010073 */
[-CC-:B------:R-:W-:Y:S01]  /*3ae0*/  FFMA.FTZ R80, R103, R116.reuse, R115.reuse ;  /* 0x0000007467507223 */ /* 0x180fe20000010073 */
[-CC-:B------:R-:W-:Y:S01]  /*3af0*/  FFMA.FTZ R83, R104, R116.reuse, R115.reuse ;  /* 0x0000007468537223 */ /* 0x180fe20000010073 */
[----:B------:R0:W-:Y:S01]  /*3b00*/  @P1 STG.E.128 desc[UR4][R90.64], R76 ;  /* 0x0000004c5a001986 */ /* 0x0001e2000c101d04 */
        /* <DEDUP_REMOVED lines=8> */
[----:B------:R-:W-:Y:S01]  /*3b90*/  PRMT R177, R117, 0x7610, R177 ;  /* 0x0000761075b17816 */ /* 0x000fe200000000b1 */
[----:B------:R-:W-:Y:S01]  /*3ba0*/  @P2 FADD.FTZ R83, R60, R83 ;  /* 0x000000533c532221 */ /* 0x000fe20000010000 */
[----:B------:R-:W-:Y:S01]  /*3bb0*/  @P2 FADD.FTZ R82, R61, R82 ;  /* 0x000000523d522221 */ /* 0x000fe20000010000 */
[----:B------:R-:W-:Y:S01]  /*3bc0*/  @P2 FADD.FTZ R93, R62, R93 ;  /* 0x0000005d3e5d2221 */ /* 0x000fe20000010000 */
[----:B--2---:R-:W-:-:S04]  /*3bd0*/  FMUL.FTZ R84, R158, R123 ;  /* 0x0000007b9e547220 */ /* 0x004fc80000410000 */
[----:B------:R-:W-:Y:S01]  /*3be0*/  @P2 FADD.FTZ R84, R63, R84 ;  /* 0x000000543f542221 */ /* 0x000fe20000010000 */
[----:B0-----:R-:W-:Y:S06]  /*3bf0*/  @!P4 BRA `(.L_x_2642) ;  /* 0x00000000001cc947 */ /* 0x001fec0003800000 */
[----:B------:R-:W-:Y:S02]  /*3c00*/  IADD3 R80, P6, R161, UR18, RZ ;  /* 0x00000012a1507c10 */ /* 0x000fe4000ffde0ff */
[----:B------:R-:W-:Y:S02]  /*3c10*/  SEL R79, R84, R71, P3 ;  /* 0x00000047544f7207 */ /* 0x000fe40001800000 */
[----:B------:R-:W-:Y:S02]  /*3c20*/  IADD3.X R81, R162, UR19, RZ, P6, !PT ;  /* 0x00000013a2517c10 */ /* 0x000fe4000b7fe4ff */
[----:B------:R-:W-:Y:S02]  /*3c30*/  SEL R78, R93, R70, P3 ;  /* 0x000000465d4e7207 */ /* 0x000fe40001800000 */
[----:B------:R-:W-:Y:S02]  /*3c40*/  SEL R77, R82, R69, P3 ;  /* 0x00000045524d7207 */ /* 0x000fe40001800000 */
[----:B------:R-:W-:-:S05]  /*3c50*/  SEL R76, R83, R68, P3 ;  /* 0x00000044534c7207 */ /* 0x000fca0001800000 */
[----:B------:R0:W-:Y:S02]  /*3c60*/  STG.E.128 desc[UR4][R80.64], R76 ;  /* 0x0000004c50007986 */ /* 0x0001e4000c101d04 */
.L_x_2642:
[----:B------:R-:W-:Y:S01]  /*3c70*/  IADD3 R88, P6, R161, UR20, RZ ;  /* 0x00000014a1587c10 */ /* 0x000fe2000ffde0ff */
[----:B0-----:R-:W-:Y:S01]  /*3c80*/  FMUL.FTZ R79, R84, UR17 ;  /* 0x00000011544f7c20 */ /* 0x001fe20008410000 */
[----:B------:R-:W-:Y:S01]  /*3c90*/  FMUL.FTZ R78, R93, UR17 ;  /* 0x000000115d4e7c20 */ /* 0x000fe20008410000 */
[----:B------:R-:W-:Y:S01]  /*3ca0*/  FMUL.FTZ R77, R82, UR17 ;  /* 0x00000011524d7c20 */ /* 0x000fe20008410000 */
[----:B------:R-:W-:Y:S01]  /*3cb0*/  IADD3.X R89, R162, UR21, RZ, P6, !PT ;  /* 0x00000015a2597c10 */ /* 0x000fe2000b7fe4ff */
[----:B------:R-:W-:Y:S01]  /*3cc0*/  FMUL.FTZ R76, R83, UR17 ;  /* 0x00000011534c7c20 */ /* 0x000fe20008410000 */
[----:B------:R-:W-:Y:S01]  /*3cd0*/  @P1 IADD3 R90, P6, R161, R132, RZ ;  /* 0x00000084a15a1210 */ /* 0x000fe20007fde0ff */
[-CC-:B------:R-:W-:Y:S01]  /*3ce0*/  FFMA.FTZ R106, R106, R116.reuse, R115.reuse ;  /* 0x000000746a6a7223 */ /* 0x180fe20000010073 */
[-CC-:B------:R-:W-:Y:S01]  /*3cf0*/  FFMA.FTZ R83, R108, R116.reuse, R115.reuse ;  /* 0x000000746c537223 */ /* 0x180fe20000010073 */
[-CC-:B------:R-:W-:Y:S01]  /*3d00*/  FFMA.FTZ R86, R109, R116.reuse, R115.reuse ;  /* 0x000000746d567223 */ /* 0x180fe20000010073 */
[----:B------:R-:W-:Y:S01]  /*3d10*/  FFMA.FTZ R110, R110, R116, R115 ;  /* 0x000000746e6e7223 */ /* 0x000fe20000010073 */
[----:B------:R-:W-:Y:S01]  /*3d20*/  @P1 IMAD.X R91, R162, 0x1, R133, P6 ;  /* 0x00000001a25b1824 */ /* 0x000fe200030e0685 */
[----:B------:R-:W-:Y:S01]  /*3d30*/  LOP3.LUT P6, RZ, R153, 0xff000000, RZ, 0xc0, !PT ;  /* 0xff00000099ff7812 */ /* 0x000fe200078cc0ff */
[----:B------:R-:W-:Y:S01]  /*3d40*/  FADD.FTZ R107, R107, -R106 ;  /* 0x8000006a6b6b7221 */ /* 0x000fe20000010000 */
[----:B------:R-:W-:Y:S01]  /*3d50*/  FADD.FTZ R83, R112, -R83 ;  /* 0x8000005370537221 */ /* 0x000fe20000010000 */
[----:B------:R-:W-:Y:S01]  /*3d60*/  FADD.FTZ R111, R111, -R86 ;  /* 0x800000566f6f7221 */ /* 0x000fe20000010000 */
[----:B------:R-:W-:Y:S01]  /*3d70*/  SEL R80, R79, RZ, P6 ;  /* 0x000000ff4f507207 */ /* 0x000fe20003000000 */
[C---:B------:R-:W-:Y:S01]  /*3d80*/  FMUL.FTZ R107, R158.reuse, R107 ;  /* 0x0000006b9e6b7220 */ /* 0x040fe20000410000 */
[----:B------:R-:W-:Y:S01]  /*3d90*/  LOP3.LUT P6, RZ, R153, 0xff0000, RZ, 0xc0, !PT ;  /* 0x00ff000099ff7812 */ /* 0x000fe200078cc0ff */
[C---:B------:R-:W-:Y:S01]  /*3da0*/  FMUL.FTZ R82, R158.reuse, R83 ;  /* 0x000000539e527220 */ /* 0x040fe20000410000 */
[----:B------:R-:W-:Y:S01]  /*3db0*/  FMUL.FTZ R111, R158, R111 ;  /* 0x0000006f9e6f7220 */ /* 0x000fe20000410000 */
[----:B------:R-:W-:Y:S01]  /*3dc0*/  @P2 FADD.FTZ R107, R64, R107 ;  /* 0x0000006b406b2221 */ /* 0x000fe20000010000 */
[----:B------:R-:W-:Y:S01]  /*3dd0*/  SEL R81, R78, RZ, P6 ;  /* 0x000000ff4e517207 */ /* 0x000fe20003000000 */
[----:B------:R-:W-:Y:S01]  /*3de0*/  @P2 FADD.FTZ R82, R65, R82 ;  /* 0x0000005241522221 */ /* 0x000fe20000010000 */
[----:B------:R-:W-:Y:S01]  /*3df0*/  LOP3.LUT P6, RZ, R153, 0xff00, RZ, 0xc0, !PT ;  /* 0x0000ff0099ff7812 */ /* 0x000fe200078cc0ff */
[----:B------:R-:W-:Y:S01]  /*3e00*/  FMUL.FTZ R84, R107, UR17 ;  /* 0x000000116b547c20 */ /* 0x000fe20008410000 */
[----:B------:R-:W-:Y:S01]  /*3e10*/  FADD.FTZ R113, R113, -R110 ;  /* 0x8000006e71717221 */ /* 0x000fe20000010000 */
[----:B------:R-:W-:Y:S01]  /*3e20*/  FMUL.FTZ R85, R82, UR17 ;  /* 0x0000001152557c20 */ /* 0x000fe20008410000 */
[----:B------:R-:W-:Y:S01]  /*3e30*/  SEL R96, R77, RZ, P6 ;  /* 0x000000ff4d607207 */ /* 0x000fe20003000000 */
[----:B------:R-:W-:Y:S01]  /*3e40*/  @P2 FADD.FTZ R111, R66, R111 ;  /* 0x0000006f426f2221 */ /* 0x000fe20000010000 */
[----:B------:R-:W-:Y:S01]  /*3e50*/  LOP3.LUT P6, RZ, R153, 0xff, RZ, 0xc0, !PT ;  /* 0x000000ff99ff7812 */ /* 0x000fe200078cc0ff */
[----:B------:R-:W-:Y:S01]  /*3e60*/  FMUL.FTZ R158, R158, R113 ;  /* 0x000000719e9e7220 */ /* 0x000fe20000410000 */
[----:B------:R-:W-:Y:S01]  /*3e70*/  SEL R68, R107, R68, P3 ;  /* 0x000000446b447207 */ /* 0x000fe20001800000 */
[----:B------:R-:W-:Y:S01]  /*3e80*/  FMUL.FTZ R83, R111, UR17 ;  /* 0x000000116f537c20 */ /* 0x000fe20008410000 */
[----:B------:R-:W-:Y:S01]  /*3e90*/  SEL R87, R76, RZ, P6 ;  /* 0x000000ff4c577207 */ /* 0x000fe20003000000 */
[----:B------:R-:W-:Y:S01]  /*3ea0*/  @P2 FADD.FTZ R158, R67, R158 ;  /* 0x0000009e439e2221 */ /* 0x000fe20000010000 */
[----:B------:R-:W-:-:S02]  /*3eb0*/  LOP3.LUT P6, RZ, R160, 0xff00, RZ, 0xc0, !PT ;  /* 0x0000ff00a0ff7812 */ /* 0x000fc400078cc0ff */
[----:B------:R-:W-:Y:S01]  /*3ec0*/  LOP3.LUT P2, RZ, R156, 0xff0000, RZ, 0xc0, !PT ;  /* 0x00ff00009cff7812 */ /* 0x000fe2000784c0ff */
[----:B------:R-:W-:Y:S01]  /*3ed0*/  FMUL.FTZ R102, R158, UR17 ;  /* 0x000000119e667c20 */ /* 0x000fe20008410000 */
[----:B------:R-:W-:Y:S02]  /*3ee0*/  SEL R77, R77, RZ, P6 ;  /* 0x000000ff4d4d7207 */ /* 0x000fe40003000000 */
[C---:B------:R-:W-:Y:S02]  /*3ef0*/  LOP3.LUT P6, RZ, R160.reuse, 0xff000000, RZ, 0xc0, !PT ;  /* 0xff000000a0ff7812 */ /* 0x040fe400078cc0ff */
[----:B------:R-:W-:Y:S02]  /*3f00*/  SEL R99, R83, RZ, P2 ;  /* 0x000000ff53637207 */ /* 0x000fe40001000000 */
[----:B------:R-:W-:Y:S02]  /*3f10*/  SEL R79, R79, RZ, P6 ;  /* 0x000000ff4f4f7207 */ /* 0x000fe40003000000 */
[----:B------:R-:W-:-:S02]  /*3f20*/  LOP3.LUT P6, RZ, R160, 0xff0000, RZ, 0xc0, !PT ;  /* 0x00ff0000a0ff7812 */ /* 0x000fc400078cc0ff */
[----:B------:R-:W-:Y:S02]  /*3f30*/  LOP3.LUT P2, RZ, R156, 0xff000000, RZ, 0xc0, !PT ;  /* 0xff0000009cff7812 */ /* 0x000fe4000784c0ff */
[----:B------:R-:W-:Y:S02]  /*3f40*/  SEL R78, R78, RZ, P6 ;  /* 0x000000ff4e4e7207 */ /* 0x000fe40003000000 */
[----:B------:R-:W-:Y:S02]  /*3f50*/  LOP3.LUT P6, RZ, R160, 0xff, RZ, 0xc0, !PT ;  /* 0x000000ffa0ff7812 */ /* 0x000fe400078cc0ff */
[----:B------:R-:W-:Y:S02]  /*3f60*/  SEL R69, R82, R69, P3 ;  /* 0x0000004552457207 */ /* 0x000fe40001800000 */
[----:B------:R-:W-:Y:S02]  /*3f70*/  SEL R76, R76, RZ, P6 ;  /* 0x000000ff4c4c7207 */ /* 0x000fe40003000000 */
[----:B------:R-:W-:-:S02]  /*3f80*/  LOP3.LUT P6, RZ, R156, 0xff, RZ, 0xc0, !PT ;  /* 0x000000ff9cff7812 */ /* 0x000fc400078cc0ff */
[----:B------:R-:W-:Y:S01]  /*3f90*/  SEL R70, R111, R70, P3 ;  /* 0x000000466f467207 */ /* 0x000fe20001800000 */
[----:B------:R0:W-:Y:S01]  /*3fa0*/  STG.E.128 desc[UR4][R88.64], R76 ;  /* 0x0000004c58007986 */ /* 0x0001e2000c101d04 */
[----:B------:R-:W-:Y:S02]  /*3fb0*/  SEL R97, R84, RZ, P6 ;  /* 0x000000ff54617207 */ /* 0x000fe40003000000 */
[----:B------:R-:W-:Y:S02]  /*3fc0*/  LOP3.LUT P6, RZ, R156, 0xff00, RZ, 0xc0, !PT ;  /* 0x0000ff009cff7812 */ /* 0x000fe400078cc0ff */
[----:B------:R-:W-:Y:S02]  /*3fd0*/  SEL R71, R158, R71, P3 ;  /* 0x000000479e477207 */ /* 0x000fe40001800000 */
[----:B------:R-:W-:Y:S02]  /*3fe0*/  SEL R98, R85, RZ, P6 ;  /* 0x000000ff55627207 */ /* 0x000fe40003000000 */
[----:B------:R-:W-:-:S02]  /*3ff0*/  LOP3.LUT P6, RZ, R159, 0xff, RZ, 0xc0, !PT ;  /* 0x000000ff9fff7812 */ /* 0x000fc400078cc0ff */
[----:B------:R-:W-:Y:S02]  /*4000*/  @P4 IADD3 R92, P3, R101, UR18, RZ ;  /* 0x00000012655c4c10 */ /* 0x000fe4000ff7e0ff */
[----:B------:R-:W-:Y:S02]  /*4010*/  SEL R84, R84, RZ, P6 ;  /* 0x000000ff54547207 */ /* 0x000fe40003000000 */
[----:B------:R-:W-:Y:S02]  /*4020*/  LOP3.LUT P6, RZ, R159, 0xff00, RZ, 0xc0, !PT ;  /* 0x0000ff009fff7812 */ /* 0x000fe400078cc0ff */
[----:B------:R-:W-:Y:S02]  /*4030*/  SEL R104, R102, RZ, P2 ;  /* 0x000000ff66687207 */ /* 0x000fe40001000000 */
[----:B------:R-:W-:Y:S02]  /*4040*/  SEL R85, R85, RZ, P6 ;  /* 0x000000ff55557207 */ /* 0x000fe40003000000 */
[----:B------:R-:W-:-:S02]  /*4050*/  LOP3.LUT P6, RZ, R159, 0xff0000, RZ, 0xc0, !PT ;  /* 0x00ff00009fff7812 */ /* 0x000fc400078cc0ff */
[----:B------:R-:W-:Y:S02]  /*4060*/  IADD3 R94, P2, R101, UR20, RZ ;  /* 0x00000014655e7c10 */ /* 0x000fe4000ff5e0ff */
[C---:B------:R-:W-:Y:S02]  /*4070*/  @P4 IADD3.X R93, R100.reuse, UR19, RZ, P3, !PT ;  /* 0x00000013645d4c10 */ /* 0x040fe40009ffe4ff */
[----:B------:R-:W-:Y:S02]  /*4080*/  SEL R86, R83, RZ, P6 ;  /* 0x000000ff53567207 */ /* 0x000fe40003000000 */
[----:B------:R-:W-:Y:S02]  /*4090*/  LOP3.LUT P3, RZ, R159, 0xff000000, RZ, 0xc0, !PT ;  /* 0xff0000009fff7812 */ /* 0x000fe4000786c0ff */
[----:B------:R-:W-:Y:S02]  /*40a0*/  IADD3.X R95, R100, UR21, RZ, P2, !PT ;  /* 0x00000015645f7c10 */ /* 0x000fe400097fe4ff */
[----:B------:R-:W-:-:S02]  /*40b0*/  @P1 IADD3 R132, P2, R101, R132, RZ ;  /* 0x0000008465841210 */ /* 0x000fc40007f5e0ff */
[----:B------:R-:W-:Y:S02]  /*40c0*/  SEL R83, R80, R75, P5 ;  /* 0x0000004b50537207 */ /* 0x000fe40002800000 */
[----:B------:R-:W-:Y:S02]  /*40d0*/  SEL R82, R81, R74, P5 ;  /* 0x0000004a51527207 */ /* 0x000fe40002800000 */
[----:B------:R-:W-:Y:S02]  /*40e0*/  SEL R81, R96, R73, P5 ;  /* 0x0000004960517207 */ /* 0x000fe40002800000 */
[-C--:B------:R-:W-:Y:S02]  /*40f0*/  SEL R80, R87, R72.reuse, P5 ;  /* 0x0000004857507207 */ /* 0x080fe40002800000 */
[----:B------:R-:W-:Y:S02]  /*4100*/  SEL R87, R102, RZ, P3 ;  /* 0x000000ff66577207 */ /* 0x000fe40001800000 */
[----:B------:R-:W-:Y:S01]  /*4110*/  @P1 IADD3.X R133, R100, R133, RZ, P2, !PT ;  /* 0x0000008564851210 */ /* 0x000fe200017fe4ff */
[----:B------:R0:W-:Y:S01]  /*4120*/  @P1 STG.E.128 desc[UR4][R90.64], R80 ;  /* 0x000000505a001986 */ /* 0x0001e2000c101d04 */
[----:B------:R-:W-:-:S02]  /*4130*/  SEL R72, R97, R72, P5 ;  /* 0x0000004861487207 */ /* 0x000fc40002800000 */
[----:B------:R-:W-:Y:S01]  /*4140*/  SEL R73, R98, R73, P5 ;  /* 0x0000004962497207 */ /* 0x000fe20002800000 */
[----:B------:R0:W-:Y:S01]  /*4150*/  @P4 STG.E.128 desc[UR4][R92.64], R68 ;  /* 0x000000445c004986 */ /* 0x0001e2000c101d04 */
[----:B------:R-:W-:Y:S02]  /*4160*/  SEL R74, R99, R74, P5 ;  /* 0x0000004a634a7207 */ /* 0x000fe40002800000 */
[----:B------:R-:W-:Y:S01]  /*4170*/  SEL R75, R104, R75, P5 ;  /* 0x0000004b684b7207 */ /* 0x000fe20002800000 */
[----:B------:R0:W-:Y:S01]  /*4180*/  STG.E.128 desc[UR4][R94.64], R84 ;  /* 0x000000545e007986 */ /* 0x0001e2000c101d04 */
[----:B------:R-:W-:-:S03]  /*4190*/  ISETP.NE.AND P6, PT, R114, RZ, PT ;  /* 0x000000ff7200720c */ /* 0x000fc60003fc5270 */
[----:B------:R0:W-:Y:S10]  /*41a0*/  @P1 STG.E.128 desc[UR4][R132.64], R72 ;  /* 0x0000004884001986 */ /* 0x0001f4000c101d04 */
        /* <DEDUP_REMOVED lines=92> */
.L_x_2636:
        /* <DEDUP_REMOVED lines=40> */
.L_x_2637:
[----:B------:R-:W-:Y:S01]  /*49f0*/  HFMA2.MMA R79, -RZ, RZ, 0, 9.5367431640625e-07 ;  /* 0x00000010ff4f7435 */ /* 0x000fe200000001ff */
[----:B------:R-:W-:Y:S01]  /*4a00*/  MOV R88, R76 ;  /* 0x0000004c00587202 */ /* 0x000fe20000000f00 */
[----:B------:R-:W-:Y:S01]  /*4a10*/  IMAD.MOV.U32 R90, RZ, RZ, -0x1 ;  /* 0xffffffffff5a7424 */ /* 0x000fe200078e00ff */
[----:B------:R-:W-:-:S08]  /*4a20*/  MOV R89, 0x1f ;  /* 0x0000001f00597802 */ /* 0x000fd00000000f00 */
[----:B-----5:R-:W-:Y:S05]  /*4a30*/  WARPSYNC.COLLECTIVE R90, `(.L_x_2644) ;  /* 0x000000005a087348 */ /* 0x020fea0003c00000 */
[----:B------:R0:W1:Y:S02]  /*4a40*/  SHFL.DOWN P4, R91, R88, R79, R89 ;  /* 0x0800004f585b7389 */ /* 0x0000640000080059 */
[----:B01---5:R-:W-:Y:S01]  /*4a50*/  ENDCOLLECTIVE ;  /* 0x000000000000791b */ /* 0x023fe20003800000 */
.L_x_2644:
[----:B------:R-:W-:Y:S01]  /*4a60*/  MOV R88, R77 ;  /* 0x0000004d00587202 */ /* 0x000fe20000000f00 */
[----:B------:R-:W-:-:S07]  /*4a70*/  FADD.FTZ R76, R76, R91 ;  /* 0x0000005b4c4c7221 */ /* 0x000fce0000010000 */
[----:B------:R-:W-:Y:S05]  /*4a80*/  WARPSYNC.COLLECTIVE R90, `(.L_x_2645) ;  /* 0x000000005a087348 */ /* 0x000fea0003c00000 */
[----:B------:R0:W1:Y:S02]  /*4a90*/  SHFL.DOWN P4, R91, R88, R79, R89 ;  /* 0x0800004f585b7389 */ /* 0x0000640000080059 */
[----:B01----:R-:W-:Y:S01]  /*4aa0*/  ENDCOLLECTIVE ;  /* 0x000000000000791b */ /* 0x003fe20003800000 */
.L_x_2645:
[----:B------:R-:W-:Y:S01]  /*4ab0*/  HFMA2.MMA R79, -RZ, RZ, 0, 4.76837158203125e-07 ;  /* 0x00000008ff4f7435 */ /* 0x000fe200000001ff */
[----:B------:R-:W-:Y:S01]  /*4ac0*/  MOV R88, R76 ;  /* 0x0000004c00587202 */ /* 0x000fe20000000f00 */
[----:B------:R-:W-:-:S09]  /*4ad0*/  FADD.FTZ R77, R77, R91 ;  /* 0x0000005b4d4d7221 */ /* 0x000fd20000010000 */
[----:B------:R-:W-:Y:S05]  /*4ae0*/  WARPSYNC.COLLECTIVE R90, `(.L_x_2646) ;  /* 0x000000005a087348 */ /* 0x000fea0003c00000 */
[----:B------:R0:W1:Y:S02]  /*4af0*/  SHFL.DOWN P4, R91, R88, R79, R89 ;  /* 0x0800004f585b7389 */ /* 0x0000640000080059 */
[----:B01----:R-:W-:Y:S01]  /*4b00*/  ENDCOLLECTIVE ;  /* 0x000000000000791b */ /* 0x003fe20003800000 */
.L_x_2646:
[----:B------:R-:W-:Y:S02]  /*4b10*/  IMAD.MOV.U32 R88, RZ, RZ, R77 ;  /* 0x000000ffff587224 */ /* 0x000fe400078e004d */
[----:B------:R-:W-:-:S07]  /*4b20*/  FADD.FTZ R76, R76, R91 ;  /* 0x0000005b4c4c7221 */ /* 0x000fce0000010000 */
[----:B------:R-:W-:Y:S05]  /*4b30*/  WARPSYNC.COLLECTIVE R90, `(.L_x_2647) ;  /* 0x000000005a087348 */ /* 0x000fea0003c00000 */
[----:B------:R0:W1:Y:S02]  /*4b40*/  SHFL.DOWN P4, R91, R88, R79, R89 ;  /* 0x0800004f585b7389 */ /* 0x0000640000080059 */
[----:B01----:R-:W-:Y:S01]  /*4b50*/  ENDCOLLECTIVE ;  /* 0x000000000000791b */ /* 0x003fe20003800000 */
.L_x_2647:
[----:B------:R-:W-:Y:S01]  /*4b60*/  HFMA2.MMA R79, -RZ, RZ, 0, 2.384185791015625e-07 ;  /* 0x00000004ff4f7435 */ /* 0x000fe200000001ff */
[----:B------:R-:W-:Y:S01]  /*4b70*/  MOV R88, R76 ;  /* 0x0000004c00587202 */ /* 0x000fe20000000f00 */
[----:B------:R-:W-:-:S09]  /*4b80*/  FADD.FTZ R77, R77, R91 ;  /* 0x0000005b4d4d7221 */ /* 0x000fd20000010000 */
[----:B------:R-:W-:Y:S05]  /*4b90*/  WARPSYNC.COLLECTIVE R90, `(.L_x_2648) ;  /* 0x000000005a087348 */ /* 0x000fea0003c00000 */
[----:B------:R0:W1:Y:S02]  /*4ba0*/  SHFL.DOWN P4, R91, R88, R79, R89 ;  /* 0x0800004f585b7389 */ /* 0x0000640000080059 */
[----:B01----:R-:W-:Y:S01]  /*4bb0*/  ENDCOLLECTIVE ;  /* 0x000000000000791b */ /* 0x003fe20003800000 */
.L_x_2648:
[----:B------:R-:W-:Y:S01]  /*4bc0*/  MOV R88, R77 ;  /* 0x0000004d00587202 */ /* 0x000fe20000000f00 */
[----:B------:R-:W-:-:S07]  /*4bd0*/  FADD.FTZ R76, R76, R91 ;  /* 0x0000005b4c4c7221 */ /* 0x000fce0000010000 */
[----:B------:R-:W-:Y:S05]  /*4be0*/  WARPSYNC.COLLECTIVE R90, `(.L_x_2649) ;  /* 0x000000005a087348 */ /* 0x000fea0003c00000 */
[----:B------:R0:W1:Y:S02]  /*4bf0*/  SHFL.DOWN P4, R91, R88, R79, R89 ;  /* 0x0800004f585b7389 */ /* 0x0000640000080059 */
[----:B01----:R-:W-:Y:S01]  /*4c00*/  ENDCOLLECTIVE ;  /* 0x000000000000791b */ /* 0x003fe20003800000 */
.L_x_2649:
[----:B------:R-:W-:Y:S01]  /*4c10*/  HFMA2.MMA R79, -RZ, RZ, 0, 1.1920928955078125e-07 ;  /* 0x00000002ff4f7435 */ /* 0x000fe200000001ff */
[----:B------:R-:W-:Y:S02]  /*4c20*/  IMAD.MOV.U32 R88, RZ, RZ, R76 ;  /* 0x000000ffff587224 */ /* 0x000fe400078e004c */
[----:B------:R-:W-:-:S08]  /*4c30*/  FADD.FTZ R77, R77, R91 ;  /* 0x0000005b4d4d7221 */ /* 0x000fd00000010000 */
[----:B------:R-:W-:Y:S05]  /*4c40*/  WARPSYNC.COLLECTIVE R90, `(.L_x_2650) ;  /* 0x000000005a087348 */ /* 0x000fea0003c00000 */
[----:B------:R0:W1:Y:S02]  /*4c50*/  SHFL.DOWN P4, R91, R88, R79, R89 ;  /* 0x0800004f585b7389 */ /* 0x0000640000080059 */
[----:B01----:R-:W-:Y:S01]  /*4c60*/  ENDCOLLECTIVE ;  /* 0x000000000000791b */ /* 0x003fe20003800000 */
.L_x_2650:
[----:B------:R-:W-:Y:S01]  /*4c70*/  MOV R88, R77 ;  /* 0x0000004d00587202 */ /* 0x000fe20000000f00 */
[----:B------:R-:W-:-:S07]  /*4c80*/  FADD.FTZ R76, R76, R91 ;  /* 0x0000005b4c4c7221 */ /* 0x000fce0000010000 */
[----:B------:R-:W-:Y:S05]  /*4c90*/  WARPSYNC.COLLECTIVE R90, `(.L_x_2651) ;  /* 0x000000005a087348 */ /* 0x000fea0003c00000 */
[----:B------:R0:W1:Y:S02]  /*4ca0*/  SHFL.DOWN P4, R91, R88, R79, R89 ;  /* 0x0800004f585b7389 */ /* 0x0000640000080059 */
[----:B01----:R-:W-:Y:S01]  /*4cb0*/  ENDCOLLECTIVE ;  /* 0x000000000000791b */ /* 0x003fe20003800000 */
.L_x_2651:
[----:B------:R-:W-:Y:S01]  /*4cc0*/  MOV R88, R76 ;  /* 0x0000004c00587202 */ /* 0x000fe20000000f00 */
[----:B------:R-:W-:Y:S02]  /*4cd0*/  IMAD.MOV.U32 R79, RZ, RZ, 0x1 ;  /* 0x00000001ff4f7424 */ /* 0x000fe400078e00ff */
[----:B------:R-:W-:-:S07]  /*4ce0*/  FADD.FTZ R77, R77, R91 ;  /* 0x0000005b4d4d7221 */ /* 0x000fce0000010000 */
[----:B------:R-:W-:Y:S05]  /*4cf0*/  WARPSYNC.COLLECTIVE R90, `(.L_x_2652) ;  /* 0x000000005a087348 */ /* 0x000fea0003c00000 */
[----:B------:R0:W1:Y:S02]  /*4d00*/  SHFL.DOWN P4, R91, R88, R79, R89 ;  /* 0x0800004f585b7389 */ /* 0x0000640000080059 */
[----:B01----:R-:W-:Y:S01]  /*4d10*/  ENDCOLLECTIVE ;  /* 0x000000000000791b */ /* 0x003fe20003800000 */
.L_x_2652:
[----:B------:R-:W-:Y:S02]  /*4d20*/  MOV R88, R77 ;  /* 0x0000004d00587202 */ /* 0x000fe40000000f00 */
[----:B------:R-:W-:-:S07]  /*4d30*/  MOV R87, R91 ;  /* 0x0000005b00577202 */ /* 0x000fce0000000f00 */
[----:B------:R-:W-:Y:S05]  /*4d40*/  WARPSYNC.COLLECTIVE R90, `(.L_x_2653) ;  /* 0x000000005a087348 */ /* 0x000fea0003c00000 */
[----:B------:R0:W1:Y:S02]  /*4d50*/  SHFL.DOWN P4, R91, R88, R79, R89 ;  /* 0x0800004f585b7389 */ /* 0x0000640000080059 */
[----:B01----:R-:W-:Y:S01]  /*4d60*/  ENDCOLLECTIVE ;  /* 0x000000000000791b */ /* 0x003fe20003800000 */
.L_x_2653:
[----:B------:R-:W-:Y:S01]  /*4d70*/  MOV R79, R91 ;  /* 0x0000005b004f7202 */ /* 0x000fe20000000f00 */
[----:B------:R-:W-:Y:S06]  /*4d80*/  BRA `(.L_x_2654) ;  /* 0xffffffdc006c7947 */ /* 0x000fec000383ffff */
.L_x_2655:
        /* <DEDUP_REMOVED lines=15> */
.L_x_3315:


//--------------------- .text._ZN10layer_norm22ln_bwd_finalize_kernelINS_22Kernel_traits_finalizeILj3072E6__halfffffjLb0ELj1024ELj4ENS_18Kernel_traits_baseILj3072ES2_ffffjLj1024EEEEELb0ELb0EEEvNS_9BwdParamsE --------------------------
	.section	.text._ZN10layer_norm22ln_bwd_finalize_kernelINS_22Kernel_traits_finalizeILj3072E6__halfffffjLb0ELj1024ELj4ENS_18Kernel_traits_baseILj3072ES2_ffffjLj1024EEEEELb0ELb0EEEvNS_9BwdParamsE,"ax",@progbits
	.align	128
        .global         _ZN10layer_norm22ln_bwd_finalize_kernelINS_22Kernel_traits_finalizeILj3072E6__halfffffjLb0ELj1024ELj4ENS_18Kernel_traits_baseILj3072ES2_ffffjLj1024EEEEELb0ELb0EEEvNS_9BwdParamsE
        .type           _ZN10layer_norm22ln_bwd_finalize_kernelINS_22Kernel_traits_finalizeILj3072E6__halfffffjLb0ELj1024ELj4ENS_18Kernel_traits_baseILj3072ES2_ffffjLj1024EEEEELb0ELb0EEEvNS_9BwdParamsE,@function
        .size           _ZN10layer_norm22ln_bwd_finalize_kernelINS_22Kernel_traits_finalizeILj3072E6__halfffffjLb0ELj1024ELj4ENS_18Kernel_traits_baseILj3072ES2_ffffjLj1024EEEEELb0ELb0EEEvNS_9BwdParamsE,(.L_x_3316 - _ZN10layer_norm22ln_bwd_finalize_kernelINS_22Kernel_traits_finalizeILj3072E6__halfffffjLb0ELj1024ELj4ENS_18Kernel_traits_baseILj3072ES2_ffffjLj1024EEEEELb0ELb0EEEvNS_9BwdParamsE)
        .other          _ZN10layer_norm22ln_bwd_finalize_kernelINS_22Kernel_traits_finalizeILj3072E6__halfffffjLb0ELj1024ELj4ENS_18Kernel_traits_baseILj3072ES2_ffffjLj1024EEEEELb0ELb0EEEvNS_9BwdParamsE,@"STO_CUDA_ENTRY STV_DEFAULT"
_ZN10layer_norm22ln_bwd_finalize_kernelINS_22Kernel_traits_finalizeILj3072E6__halfffffjLb0ELj1024ELj4ENS_18Kernel_traits_baseILj3072ES2_ffffjLj1024EEEEELb0ELb0EEEvNS_9BwdParamsE:
.text._ZN10layer_norm22ln_bwd_finalize_kernelINS_22Kernel_traits_finalizeILj3072E6__halfffffjLb0ELj1024ELj4ENS_18Kernel_traits_baseILj3072ES2_ffffjLj1024EEEEELb0ELb0EEEvNS_9BwdParamsE:
        /* <DEDUP_REMOVED lines=25> */
.L_x_2668:
        /* <DEDUP_REMOVED lines=30> */
.L_x_2660:
        /* <DEDUP_REMOVED lines=36> */
.L_x_2659:
[----:B------:R-:W-:Y:S05]  /*05b0*/  BSYNC B1 ;  /* 0x0000000000017941 */ /* 0x000fea0003800000 */
.L_x_2658:
        /* <DEDUP_REMOVED lines=24> */
.L_x_2662:
[----:B------:R-:W-:Y:S05]  /*0740*/  BSYNC B1 ;  /* 0x0000000000017941 */ /* 0x000fea0003800000 */
.L_x_2661:
        /* <DEDUP_REMOVED lines=12> */
.L_x_2663:
[----:B------:R-:W-:Y:S05]  /*0810*/  BSYNC B1 ;  /* 0x0000000000017941 */ /* 0x000fea0003800000 */
.L_x_2657:
[----:B------:R-:W-:Y:S05]  /*0820*/  BSYNC B0 ;  /* 0x0000000000007941 */ /* 0x000fea0003800000 */
.L_x_2656:
        /* <DEDUP_REMOVED lines=29> */
.L_x_2679:
[----:B---3--:R-:W-:Y:S01]  /*0a00*/  FADD.FTZ R9, R18, R9 ;  /* 0x0000000912097221 */ /* 0x008fe20000010000 */
[----:B--2---:R-:W-:-:S04]  /*0a10*/  FADD.FTZ R11, R10, R11 ;  /* 0x0000000b0a0b7221 */ /* 0x004fc80000010000 */
[----:B------:R2:W-:Y:S04]  /*0a20*/  @!P1 STS [R6+0x2000], R9 ;  /* 0x0020000906009388 */ /* 0x0005e80000000800 */
[----:B------:R2:W-:Y:S02]  /*0a30*/  @!P1 STS [R6+0x2080], R11 ;  /* 0x0020800b06009388 */ /* 0x0005e40000000800 */
.L_x_2664:
        /* <DEDUP_REMOVED lines=18> */
.L_x_2667:
[----:B------:R-:W-:Y:S05]  /*0b60*/  BSYNC B0 ;  /* 0x0000000000007941 */ /* 0x000fea0003800000 */
.L_x_2666:
[C---:B------:R-:W-:Y:S01]  /*0b70*/  ISETP.GT.U32.AND P1, PT, R3.reuse, -0xc01, PT ;  /* 0xfffff3ff0300780c */ /* 0x040fe20003f24070 */
[----:B------:R-:W-:Y:S01]  /*0b80*/  VIADD R4, R4, 0x600 ;  /* 0x0000060004047836 */ /* 0x000fe20000000000 */
[----:B------:R-:W-:-:S11]  /*0b90*/  IADD3 R3, R3, 0xc00, RZ ;  /* 0x00000c0003037810 */ /* 0x000fd60007ffe0ff */
[----:B------:R-:W-:Y:S05]  /*0ba0*/  @P1 BRA `(.L_x_2668) ;  /* 0xfffffff400781947 */ /* 0x000fea000383ffff */
[----:B------:R-:W-:Y:S05]  /*0bb0*/  EXIT ;  /* 0x000000000000794d */ /* 0x000fea0003800000 */
.L_x_2665:
[----:B------:R-:W-:Y:S01]  /*0bc0*/  HFMA2.MMA R21, -RZ, RZ, 0, 5.9604644775390625e-08 ;  /* 0x00000001ff157435 */ /* 0x000fe200000001ff */
[----:B0--3--:R-:W-:Y:S01]  /*0bd0*/  MOV R22, R10 ;  /* 0x0000000a00167202 */ /* 0x009fe20000000f00 */
[----:B------:R-:W-:Y:S01]  /*0be0*/  IMAD.MOV.U32 R19, RZ, RZ, -0x1 ;  /* 0xffffffffff137424 */ /* 0x000fe200078e00ff */
[----:B------:R-:W-:-:S08]  /*0bf0*/  MOV R24, 0x1f ;  /* 0x0000001f00187802 */ /* 0x000fd00000000f00 */
[----:B-12---:R-:W-:Y:S05]  /*0c00*/  WARPSYNC.COLLECTIVE R19, `(.L_x_2669) ;  /* 0x0000000013087348 */ /* 0x006fea0003c00000 */
[----:B------:R0:W3:Y:S02]  /*0c10*/  SHFL.BFLY P2, R20, R22, R21, R24 ;  /* 0x0c00001516147389 */ /* 0x0000e40000040018 */
[----:B0123--:R-:W-:Y:S01]  /*0c20*/  ENDCOLLECTIVE ;  /* 0x000000000000791b */ /* 0x00ffe20003800000 */
.L_x_2669:
[----:B------:R-:W-:Y:S01]  /*0c30*/  HFMA2.MMA R21, -RZ, RZ, 0, 1.1920928955078125e-07 ;  /* 0x00000002ff157435 */ /* 0x000fe200000001ff */
[----:B------:R-:W-:-:S05]  /*0c40*/  MOV R11, R20 ;  /* 0x00000014000b7202 */ /* 0x000fca0000000f00 */
[----:B------:R-:W-:-:S05]  /*0c50*/  FADD.FTZ R11, R10, R11 ;  /* 0x0000000b0a0b7221 */ /* 0x000fca0000010000 */
[----:B------:R-:W-:-:S07]  /*0c60*/  MOV R22, R11 ;  /* 0x0000000b00167202 */ /* 0x000fce0000000f00 */
[----:B------:R-:W-:Y:S05]  /*0c70*/  WARPSYNC.COLLECTIVE R19, `(.L_x_2670) ;  /* 0x0000000013087348 */ /* 0x000fea0003c00000 */
[----:B------:R0:W1:Y:S02]  /*0c80*/  SHFL.BFLY P2, R20, R22, R21, R24 ;  /* 0x0c00001516147389 */ /* 0x0000640000040018 */
[----:B01----:R-:W-:Y:S01]  /*0c90*/  ENDCOLLECTIVE ;  /* 0x000000000000791b */ /* 0x003fe20003800000 */
.L_x_2670:
[----:B------:R-:W-:Y:S01]  /*0ca0*/  HFMA2.MMA R21, -RZ, RZ, 0, 2.384185791015625e-07 ;  /* 0x00000004ff157435 */ /* 0x000fe200000001ff */
[----:B------:R-:W-:-:S04]  /*0cb0*/  IMAD.MOV.U32 R14, RZ, RZ, R20 ;  /* 0x000000ffff0e7224 */ /* 0x000fc800078e0014 */
[----:B------:R-:W-:-:S05]  /*0cc0*/  FADD.FTZ R14, R11, R14 ;  /* 0x0000000e0b0e7221 */ /* 0x000fca0000010000 */
[----:B------:R-:W-:-:S07]  /*0cd0*/  MOV R22, R14 ;  /* 0x0000000e00167202 */ /* 0x000fce0000000f00 */
[----:B------:R-:W-:Y:S05]  /*0ce0*/  WARPSYNC.COLLECTIVE R19, `(.L_x_2671) ;  /* 0x0000000013087348 */ /* 0x000fea0003c00000 */
[----:B------:R0:W1:Y:S02]  /*0cf0*/  SHFL.BFLY P2, R20, R22, R21, R24 ;  /* 0x0c00001516147389 */ /* 0x0000640000040018 */
[----:B01----:R-:W-:Y:S01]  /*0d00*/  ENDCOLLECTIVE ;  /* 0x000000000000791b */ /* 0x003fe20003800000 */
.L_x_2671:
[----:B------:R-:W-:Y:S01]  /*0d10*/  HFMA2.MMA R21, -RZ, RZ, 0, 4.76837158203125e-07 ;  /* 0x00000008ff157435 */ /* 0x000fe200000001ff */
[----:B------:R-:W-:-:S05]  /*0d20*/  MOV R13, R20 ;  /* 0x00000014000d7202 */ /* 0x000fca0000000f00 */
[----:B------:R-:W-:-:S04]  /*0d30*/  FADD.FTZ R13, R14, R13 ;  /* 0x0000000d0e0d7221 */ /* 0x000fc80000010000 */
[----:B------:R-:W-:-:S07]  /*0d40*/  IMAD.MOV.U32 R22, RZ, RZ, R13 ;  /* 0x000000ffff167224 */ /* 0x000fce00078e000d */
[----:B------:R-:W-:Y:S05]  /*0d50*/  WARPSYNC.COLLECTIVE R19, `(.L_x_2672) ;  /* 0x0000000013087348 */ /* 0x000fea0003c00000 */
[----:B------:R0:W1:Y:S02]  /*0d60*/  SHFL.BFLY P2, R20, R22, R21, R24 ;  /* 0x0c00001516147389 */ /* 0x0000640000040018 */
[----:B01----:R-:W-:Y:S01]  /*0d70*/  ENDCOLLECTIVE ;  /* 0x000000000000791b */ /* 0x003fe20003800000 */
.L_x_2672:
[----:B------:R-:W-:Y:S01]  /*0d80*/  IMAD.MOV.U32 R21, RZ, RZ, 0x10 ;  /* 0x00000010ff157424 */ /* 0x000fe200078e00ff */
[----:B------:R-:W-:-:S05]  /*0d90*/  MOV R10, R20 ;  /* 0x00000014000a7202 */ /* 0x000fca0000000f00 */
[----:B------:R-:W-:-:S05]  /*0da0*/  FADD.FTZ R10, R13, R10 ;  /* 0x0000000a0d0a7221 */ /* 0x000fca0000010000 */
[----:B------:R-:W-:-:S07]  /*0db0*/  MOV R22, R10 ;  /* 0x0000000a00167202 */ /* 0x000fce0000000f00 */
[----:B------:R-:W-:Y:S05]  /*0dc0*/  WARPSYNC.COLLECTIVE R19, `(.L_x_2673) ;  /* 0x0000000013087348 */ /* 0x000fea0003c00000 */
[----:B------:R0:W1:Y:S02]  /*0dd0*/  SHFL.BFLY P2, R20, R22, R21, R24 ;  /* 0x0c00001516147389 */ /* 0x0000640000040018 */
[----:B01----:R-:W-:Y:S01]  /*0de0*/  ENDCOLLECTIVE ;  /* 0x000000000000791b */ /* 0x003fe20003800000 */
.L_x_2673:
[----:B------:R-:W-:Y:S01]  /*0df0*/  HFMA2.MMA R21, -RZ, RZ, 0, 5.9604644775390625e-08 ;  /* 0x00000001ff157435 */ /* 0x000fe200000001ff */
[----:B------:R-:W-:Y:S02]  /*0e00*/  MOV R22, R9 ;  /* 0x0000000900167202 */ /* 0x000fe40000000f00 */
[----:B------:R-:W-:-:S08]  /*0e10*/  MOV R11, R20 ;  /* 0x00000014000b7202 */ /* 0x000fd00000000f00 */
[----:B------:R-:W-:Y:S05]  /*0e20*/  WARPSYNC.COLLECTIVE R19, `(.L_x_2674) ;  /* 0x0000000013087348 */ /* 0x000fea0003c00000 */
[----:B------:R0:W1:Y:S02]  /*0e30*/  SHFL.BFLY P2, R20, R22, R21, R24 ;  /* 0x0c00001516147389 */ /* 0x0000640000040018 */
[----:B01----:R-:W-:Y:S01]  /*0e40*/  ENDCOLLECTIVE ;  /* 0x000000000000791b */ /* 0x003fe20003800000 */
.L_x_2674:
[----:B------:R-:W-:Y:S01]  /*0e50*/  HFMA2.MMA R21, -RZ, RZ, 0, 1.1920928955078125e-07 ;  /* 0x00000002ff157435 */ /* 0x000fe200000001ff */
[----:B------:R-:W-:-:S04]  /*0e60*/  IMAD.MOV.U32 R14, RZ, RZ, R20 ;  /* 0x000000ffff0e7224 */ /* 0x000fc800078e0014 */
[----:B------:R-:W-:-:S05]  /*0e70*/  FADD.FTZ R15, R9, R14 ;  /* 0x0000000e090f7221 */ /* 0x000fca0000010000 */
[----:B------:R-:W-:-:S07]  /*0e80*/  MOV R22, R15 ;  /* 0x0000000f00167202 */ /* 0x000fce0000000f00 */
[----:B------:R-:W-:Y:S05]  /*0e90*/  WARPSYNC.COLLECTIVE R19, `(.L_x_2675) ;  /* 0x0000000013087348 */ /* 0x000fea0003c00000 */
[----:B------:R0:W1:Y:S02]  /*0ea0*/  SHFL.BFLY P2, R20, R22, R21, R24 ;  /* 0x0c00001516147389 */ /* 0x0000640000040018 */
[----:B01----:R-:W-:Y:S01]  /*0eb0*/  ENDCOLLECTIVE ;  /* 0x000000000000791b */ /* 0x003fe20003800000 */
.L_x_2675:
[----:B------:R-:W-:Y:S01]  /*0ec0*/  HFMA2.MMA R21, -RZ, RZ, 0, 2.384185791015625e-07 ;  /* 0x00000004ff157435 */ /* 0x000fe200000001ff */
[----:B------:R-:W-:-:S05]  /*0ed0*/  MOV R16, R20 ;  /* 0x0000001400107202 */ /* 0x000fca0000000f00 */
[----:B------:R-:W-:-:S04]  /*0ee0*/  FADD.FTZ R16, R15, R16 ;  /* 0x000000100f107221 */ /* 0x000fc80000010000 */
[----:B------:R-:W-:-:S07]  /*0ef0*/  IMAD.MOV.U32 R22, RZ, RZ, R16 ;  /* 0x000000ffff167224 */ /* 0x000fce00078e0010 */
[----:B------:R-:W-:Y:S05]  /*0f00*/  WARPSYNC.COLLECTIVE R19, `(.L_x_2676) ;  /* 0x0000000013087348 */ /* 0x000fea0003c00000 */
[----:B------:R0:W1:Y:S02]  /*0f10*/  SHFL.BFLY P2, R20, R22, R21, R24 ;  /* 0x0c00001516147389 */ /* 0x0000640000040018 */
[----:B01----:R-:W-:Y:S01]  /*0f20*/  ENDCOLLECTIVE ;  /* 0x000000000000791b */ /* 0x003fe20003800000 */
.L_x_2676:
[----:B------:R-:W-:Y:S01]  /*0f30*/  IMAD.MOV.U32 R21, RZ, RZ, 0x8 ;  /* 0x00000008ff157424 */ /* 0x000fe200078e00ff */
[----:B------:R-:W-:-:S05]  /*0f40*/  MOV R17, R20 ;  /* 0x0000001400117202 */ /* 0x000fca0000000f00 */
[----:B------:R-:W-:-:S05]  /*0f50*/  FADD.FTZ R17, R16, R17 ;  /* 0x0000001110117221 */ /* 0x000fca0000010000 */
[----:B------:R-:W-:-:S07]  /*0f60*/  MOV R22, R17 ;  /* 0x0000001100167202 */ /* 0x000fce0000000f00 */
[----:B------:R-:W-:Y:S05]  /*0f70*/  WARPSYNC.COLLECTIVE R19, `(.L_x_2677) ;  /* 0x0000000013087348 */ /* 0x000fea0003c00000 */
[----:B------:R0:W1:Y:S02]  /*0f80*/  SHFL.BFLY P2, R20, R22, R21, R24 ;  /* 0x0c00001516147389 */ /* 0x0000640000040018 */
[----:B01----:R-:W-:Y:S01]  /*0f90*/  ENDCOLLECTIVE ;  /* 0x000000000000791b */ /* 0x003fe20003800000 */
.L_x_2677:
[----:B------:R-:W-:Y:S01]  /*0fa0*/  HFMA2.MMA R21, -RZ, RZ, 0, 9.5367431640625e-07 ;  /* 0x00000010ff157435 */ /* 0x000fe200000001ff */
[----:B------:R-:W-:-:S05]  /*0fb0*/  MOV R18, R20 ;  /* 0x0000001400127202 */ /* 0x000fca0000000f00 */
[----:B------:R-:W-:-:S05]  /*0fc0*/  FADD.FTZ R18, R17, R18 ;  /* 0x0000001211127221 */ /* 0x000fca0000010000 */
[----:B------:R-:W-:-:S07]  /*0fd0*/  MOV R22, R18 ;  /* 0x0000001200167202 */ /* 0x000fce0000000f00 */
[----:B------:R-:W-:Y:S05]  /*0fe0*/  WARPSYNC.COLLECTIVE R19, `(.L_x_2678) ;  /* 0x0000000013087348 */ /* 0x000fea0003c00000 */
[----:B------:R0:W1:Y:S02]  /*0ff0*/  SHFL.BFLY P2, R20, R22, R21, R24 ;  /* 0x0c00001516147389 */ /* 0x0000640000040018 */
[----:B01----:R-:W-:Y:S01]  /*1000*/  ENDCOLLECTIVE ;  /* 0x000000000000791b */ /* 0x003fe20003800000 */
.L_x_2678:
[----:B------:R-:W-:Y:S01]  /*1010*/  MOV R9, R20 ;  /* 0x0000001400097202 */ /* 0x000fe20000000f00 */
[----:B------:R-:W-:Y:S06]  /*1020*/  BRA `(.L_x_2679) ;  /* 0xfffffff800747947 */ /* 0x000fec000383ffff */
.L_x_2680:
        /* <DEDUP_REMOVED lines=13> */
.L_x_3316:


//--------------------- .text._ZN10layer_norm40ln_parallel_residual_bwd_finalize_kernelINS_22Kernel_traits_finalizeILj3072E6__halfffffjLb0ELj1024ELj4ENS_18Kernel_traits_baseILj3072ES2_ffffjLj1024EEEEELb0EEEvNS_9BwdParamsE --------------------------
	.section	.text._ZN10layer_norm40ln_parallel_residual_bwd_finalize_kernelINS_22Kernel_traits_finalizeILj3072E6__halfffffjLb0ELj1024ELj4ENS_18Kernel_traits_baseILj3072ES2_ffffjLj1024EEEEELb0EEEvNS_9BwdParamsE,"ax",@progbits
	.align	128
        .global         _ZN10layer_norm40ln_parallel_residual_bwd_finalize_kernelINS_22Kernel_traits_finalizeILj3072E6__halfffffjLb0ELj1024ELj4ENS_18Kernel_traits_baseILj3072ES2_ffffjLj1024EEEEELb0EEEvNS_9BwdParamsE
        .type           _ZN10layer_norm40ln_parallel_residual_bwd_finalize_kernelINS_22Kernel_traits_finalizeILj3072E6__halfffffjLb0ELj1024ELj4ENS_18Kernel_traits_baseILj3072ES2_ffffjLj1024EEEEELb0EEEvNS_9BwdParamsE,@function
        .size           _ZN10layer_norm40ln_parallel_residual_bwd_finalize_kernelINS_22Kernel_traits_finalizeILj3072E6__halfffffjLb0ELj1024ELj4ENS_18Kernel_traits_baseILj3072ES2_ffffjLj1024EEEEELb0EEEvNS_9BwdParamsE,(.L_x_3317 - _ZN10layer_norm40ln_parallel_residual_bwd_finalize_kernelINS_22Kernel_traits_finalizeILj3072E6__halfffffjLb0ELj1024ELj4ENS_18Kernel_traits_baseILj3072ES2_ffffjLj1024EEEEELb0EEEvNS_9BwdParamsE)
        .other          _ZN10layer_norm40ln_parallel_residual_bwd_finalize_kernelINS_22Kernel_traits_finalizeILj3072E6__halfffffjLb0ELj1024ELj4ENS_18Kernel_traits_baseILj3072ES2_ffffjLj1024EEEEELb0EEEvNS_9BwdParamsE,@"STO_CUDA_ENTRY STV_DEFAULT"
_ZN10layer_norm40ln_parallel_residual_bwd_finalize_kernelINS_22Kernel_traits_finalizeILj3072E6__halfffffjLb0ELj1024ELj4ENS_18Kernel_traits_baseILj3072ES2_ffffjLj1024EEEEELb0EEEvNS_9BwdParamsE:
.text._ZN10layer_norm40ln_parallel_residual_bwd_finalize_kernelINS_22Kernel_traits_finalizeILj3072E6__halfffffjLb0ELj1024ELj4ENS_18Kernel_traits_baseILj3072ES2_ffffjLj1024EEEEELb0EEEvNS_9BwdParamsE:
        /* <DEDUP_REMOVED lines=22> */
.L_x_2693:
        /* <DEDUP_REMOVED lines=42> */
.L_x_2685:
        /* <DEDUP_REMOVED lines=62> */
.L_x_2684:
[----:B------:R-:W-:Y:S05]  /*07e0*/  BSYNC B1 ;  /* 0x0000000000017941 */ /* 0x000fea0003800000 */
.L_x_2683:
        /* <DEDUP_REMOVED lines=38> */
.L_x_2687:
[----:B------:R-:W-:Y:S05]  /*0a50*/  BSYNC B1 ;  /* 0x0000000000017941 */ /* 0x000fea0003800000 */
.L_x_2686:
        /* <DEDUP_REMOVED lines=20> */
.L_x_2688:
[----:B------:R-:W-:Y:S05]  /*0ba0*/  BSYNC B1 ;  /* 0x0000000000017941 */ /* 0x000fea0003800000 */
.L_x_2682:
[----:B------:R-:W-:Y:S05]  /*0bb0*/  BSYNC B0 ;  /* 0x0000000000007941 */ /* 0x000fea0003800000 */
.L_x_2681:
        /* <DEDUP_REMOVED lines=54> */
.L_x_2714:
        /* <DEDUP_REMOVED lines=10> */
.L_x_2689:
        /* <DEDUP_REMOVED lines=28> */
.L_x_2692:
[----:B------:R-:W-:Y:S05]  /*1180*/  BSYNC B0 ;  /* 0x0000000000007941 */ /* 0x000fea0003800000 */
.L_x_2691:
[C---:B------:R-:W-:Y:S02]  /*1190*/  ISETP.GT.U32.AND P1, PT, R4.reuse, -0xc01, PT ;  /* 0xfffff3ff0400780c */ /* 0x040fe40003f24070 */
[----:B------:R-:W-:Y:S02]  /*11a0*/  IADD3 R4, R4, 0xc00, RZ ;  /* 0x00000c0004047810 */ /* 0x000fe40007ffe0ff */
[----:B------:R-:W-:-:S09]  /*11b0*/  IADD3 R5, R5, 0x600, RZ ;  /* 0x0000060005057810 */ /* 0x000fd20007ffe0ff */
[----:B------:R-:W-:Y:S05]  /*11c0*/  @P1 BRA `(.L_x_2693) ;  /* 0xffffffec00e41947 */ /* 0x000fea000383ffff */
[----:B------:R-:W-:Y:S05]  /*11d0*/  EXIT ;  /* 0x000000000000794d */ /* 0x000fea0003800000 */
.L_x_2690:
[----:B------:R-:W-:Y:S01]  /*11e0*/  HFMA2.MMA R14, -RZ, RZ, 0, 5.9604644775390625e-08 ;  /* 0x00000001ff0e7435 */ /* 0x000fe200000001ff */
[----:B----4-:R-:W-:Y:S02]  /*11f0*/  MOV R27, R10 ;  /* 0x0000000a001b7202 */ /* 0x010fe40000000f00 */
[----:B------:R-:W-:Y:S02]  /*1200*/  MOV R13, 0x1f ;  /* 0x0000001f000d7802 */ /* 0x000fe40000000f00 */
[----:B------:R-:W-:-:S07]  /*1210*/  MOV R12, 0xffffffff ;  /* 0xffffffff000c7802 */ /* 0x000fce0000000f00 */
[----:B0123--:R-:W-:Y:S05]  /*1220*/  WARPSYNC.COLLECTIVE R12, `(.L_x_2694) ;  /* 0x000000000c087348 */ /* 0x00ffea0003c00000 */
[----:B------:R4:W0:Y:S02]  /*1230*/  SHFL.BFLY P2, R17, R27, R14, R13 ;  /* 0x0c00000e1b117389 */ /* 0x000824000004000d */
[----:B01234-:R-:W-:Y:S01]  /*1240*/  ENDCOLLECTIVE ;  /* 0x000000000000791b */ /* 0x01ffe20003800000 */
.L_x_2694:
[----:B------:R-:W-:Y:S01]  /*1250*/  HFMA2.MMA R14, -RZ, RZ, 0, 1.1920928955078125e-07 ;  /* 0x00000002ff0e7435 */ /* 0x000fe200000001ff */
[----:B------:R-:W-:-:S05]  /*1260*/  FADD.FTZ R11, R10, R17 ;  /* 0x000000110a0b7221 */ /* 0x000fca0000010000 */
[----:B------:R-:W-:-:S07]  /*1270*/  MOV R27, R11 ;  /* 0x0000000b001b7202 */ /* 0x000fce0000000f00 */
[----:B------:R-:W-:Y:S05]  /*1280*/  WARPSYNC.COLLECTIVE R12, `(.L_x_2695) ;  /* 0x000000000c087348 */ /* 0x000fea0003c00000 */
[----:B------:R0:W1:Y:S02]  /*1290*/  SHFL.BFLY P2, R17, R27, R14, R13 ;  /* 0x0c00000e1b117389 */ /* 0x000064000004000d */
[----:B01----:R-:W-:Y:S01]  /*12a0*/  ENDCOLLECTIVE ;  /* 0x000000000000791b */ /* 0x003fe20003800000 */
.L_x_2695:
[----:B------:R-:W-:Y:S01]  /*12b0*/  HFMA2.MMA R14, -RZ, RZ, 0, 2.384185791015625e-07 ;  /* 0x00000004ff0e7435 */ /* 0x000fe200000001ff */
[----:B------:R-:W-:-:S05]  /*12c0*/  FADD.FTZ R10, R11, R17 ;  /* 0x000000110b0a7221 */ /* 0x000fca0000010000 */
[----:B------:R-:W-:-:S07]  /*12d0*/  MOV R27, R10 ;  /* 0x0000000a001b7202 */ /* 0x000fce0000000f00 */
[----:B------:R-:W-:Y:S05]  /*12e0*/  WARPSYNC.COLLECTIVE R12, `(.L_x_2696) ;  /* 0x000000000c087348 */ /* 0x000fea0003c00000 */
[----:B------:R0:W1:Y:S02]  /*12f0*/  SHFL.BFLY P2, R17, R27, R14, R13 ;  /* 0x0c00000e1b117389 */ /* 0x000064000004000d */
[----:B01----:R-:W-:Y:S01]  /*1300*/  ENDCOLLECTIVE ;  /* 0x000000000000791b */ /* 0x003fe20003800000 */
.L_x_2696:
[----:B------:R-:W-:Y:S01]  /*1310*/  MOV R14, 0x8 ;  /* 0x00000008000e7802 */ /* 0x000fe20000000f00 */
[----:B------:R-:W-:-:S04]  /*1320*/  FADD.FTZ R19, R10, R17 ;  /* 0x000000110a137221 */ /* 0x000fc80000010000 */
[----:B------:R-:W-:-:S07]  /*1330*/  IMAD.MOV.U32 R27, RZ, RZ, R19 ;  /* 0x000000ffff1b7224 */ /* 0x000fce00078e0013 */
[----:B------:R-:W-:Y:S05]  /*1340*/  WARPSYNC.COLLECTIVE R12, `(.L_x_2697) ;  /* 0x000000000c087348 */ /* 0x000fea0003c00000 */
[----:B------:R0:W1:Y:S02]  /*1350*/  SHFL.BFLY P2, R17, R27, R14, R13 ;  /* 0x0c00000e1b117389 */ /* 0x000064000004000d */
[----:B01----:R-:W-:Y:S01]  /*1360*/  ENDCOLLECTIVE ;  /* 0x000000000000791b */ /* 0x003fe20003800000 */
.L_x_2697:
[----:B------:R-:W-:Y:S01]  /*1370*/  HFMA2.MMA R14, -RZ, RZ, 0, 9.5367431640625e-07 ;  /* 0x00000010ff0e7435 */ /* 0x000fe200000001ff */
[----:B------:R-:W-:-:S05]  /*1380*/  FADD.FTZ R11, R19, R17 ;  /* 0x00000011130b7221 */ /* 0x000fca0000010000 */
[----:B------:R-:W-:-:S07]  /*1390*/  MOV R27, R11 ;  /* 0x0000000b001b7202 */ /* 0x000fce0000000f00 */
[----:B------:R-:W-:Y:S05]  /*13a0*/  WARPSYNC.COLLECTIVE R12, `(.L_x_2698) ;  /* 0x000000000c087348 */ /* 0x000fea0003c00000 */
[----:B------:R0:W1:Y:S02]  /*13b0*/  SHFL.BFLY P2, R17, R27, R14, R13 ;  /* 0x0c00000e1b117389 */ /* 0x000064000004000d */
[----:B01----:R-:W-:Y:S01]  /*13c0*/  ENDCOLLECTIVE ;  /* 0x000000000000791b */ /* 0x003fe20003800000 */
.L_x_2698:
[----:B------:R-:W-:Y:S01]  /*13d0*/  HFMA2.MMA R14, -RZ, RZ, 0, 5.9604644775390625e-08 ;  /* 0x00000001ff0e7435 */ /* 0x000fe200000001ff */
[----:B------:R-:W-:Y:S02]  /*13e0*/  MOV R27, R15 ;  /* 0x0000000f001b7202 */ /* 0x000fe40000000f00 */
[----:B------:R-:W-:-:S08]  /*13f0*/  MOV R10, R17 ;  /* 0x00000011000a7202 */ /* 0x000fd00000000f00 */
[----:B------:R-:W-:Y:S05]  /*1400*/  WARPSYNC.COLLECTIVE R12, `(.L_x_2699) ;  /* 0x000000000c087348 */ /* 0x000fea0003c00000 */
[----:B------:R0:W1:Y:S02]  /*1410*/  SHFL.BFLY P2, R17, R27, R14, R13 ;  /* 0x0c00000e1b117389 */ /* 0x000064000004000d */
[----:B01----:R-:W-:Y:S01]  /*1420*/  ENDCOLLECTIVE ;  /* 0x000000000000791b */ /* 0x003fe20003800000 */
.L_x_2699:
[----:B------:R-:W-:Y:S01]  /*1430*/  HFMA2.MMA R14, -RZ, RZ, 0, 1.1920928955078125e-07 ;  /* 0x00000002ff0e7435 */ /* 0x000fe200000001ff */
[----:B------:R-:W-:-:S05]  /*1440*/  MOV R16, R17 ;  /* 0x0000001100107202 */ /* 0x000fca0000000f00 */
[----:B------:R-:W-:-:S05]  /*1450*/  FADD.FTZ R16, R15, R16 ;  /* 0x000000100f107221 */ /* 0x000fca0000010000 */
[----:B------:R-:W-:-:S07]  /*1460*/  MOV R27, R16 ;  /* 0x00000010001b7202 */ /* 0x000fce0000000f00 */
[----:B------:R-:W-:Y:S05]  /*1470*/  WARPSYNC.COLLECTIVE R12, `(.L_x_2700) ;  /* 0x000000000c087348 */ /* 0x000fea0003c00000 */
[----:B------:R0:W1:Y:S02]  /*1480*/  SHFL.BFLY P2, R17, R27, R14, R13 ;  /* 0x0c00000e1b117389 */ /* 0x000064000004000d */
[----:B01----:R-:W-:Y:S01]  /*1490*/  ENDCOLLECTIVE ;  /* 0x000000000000791b */ /* 0x003fe20003800000 */
.L_x_2700:
[----:B------:R-:W-:Y:S01]  /*14a0*/  HFMA2.MMA R14, -RZ, RZ, 0, 2.384185791015625e-07 ;  /* 0x00000004ff0e7435 */ /* 0x000fe200000001ff */
[----:B------:R-:W-:-:S05]  /*14b0*/  MOV R19, R17 ;  /* 0x0000001100137202 */ /* 0x000fca0000000f00 */
[----:B------:R-:W-:-:S05]  /*14c0*/  FADD.FTZ R15, R16, R19 ;  /* 0x00000013100f7221 */ /* 0x000fca0000010000 */
[----:B------:R-:W-:-:S07]  /*14d0*/  MOV R27, R15 ;  /* 0x0000000f001b7202 */ /* 0x000fce0000000f00 */
[----:B------:R-:W-:Y:S05]  /*14e0*/  WARPSYNC.COLLECTIVE R12, `(.L_x_2701) ;  /* 0x000000000c087348 */ /* 0x000fea0003c00000 */
[----:B------:R0:W1:Y:S02]  /*14f0*/  SHFL.BFLY P2, R17, R27, R14, R13 ;  /* 0x0c00000e1b117389 */ /* 0x000064000004000d */
[----:B01----:R-:W-:Y:S01]  /*1500*/  ENDCOLLECTIVE ;  /* 0x000000000000791b */ /* 0x003fe20003800000 */
.L_x_2701:
[----:B------:R-:W-:Y:S01]  /*1510*/  HFMA2.MMA R14, -RZ, RZ, 0, 4.76837158203125e-07 ;  /* 0x00000008ff0e7435 */ /* 0x000fe200000001ff */
[----:B------:R-:W-:-:S05]  /*1520*/  MOV R18, R17 ;  /* 0x0000001100127202 */ /* 0x000fca0000000f00 */
[----:B------:R-:W-:-:S05]  /*1530*/  FADD.FTZ R20, R15, R18 ;  /* 0x000000120f147221 */ /* 0x000fca0000010000 */
[----:B------:R-:W-:-:S07]  /*1540*/  MOV R27, R20 ;  /* 0x00000014001b7202 */ /* 0x000fce0000000f00 */
[----:B------:R-:W-:Y:S05]  /*1550*/  WARPSYNC.COLLECTIVE R12, `(.L_x_2702) ;  /* 0x000000000c087348 */ /* 0x000fea0003c00000 */
[----:B------:R0:W1:Y:S02]  /*1560*/  SHFL.BFLY P2, R17, R27, R14, R13 ;  /* 0x0c00000e1b117389 */ /* 0x000064000004000d */
[----:B01----:R-:W-:Y:S01]  /*1570*/  ENDCOLLECTIVE ;  /* 0x000000000000791b */ /* 0x003fe20003800000 */
.L_x_2702:
[----:B------:R-:W-:Y:S01]  /*1580*/  HFMA2.MMA R14, -RZ, RZ, 0, 9.5367431640625e-07 ;  /* 0x00000010ff0e7435 */ /* 0x000fe200000001ff */
[----:B------:R-:W-:-:S04]  /*1590*/  IMAD.MOV.U32 R21, RZ, RZ, R17 ;  /* 0x000000ffff157224 */ /* 0x000fc800078e0011 */
[----:B------:R-:W-:-:S05]  /*15a0*/  FADD.FTZ R16, R20, R21 ;  /* 0x0000001514107221 */ /* 0x000fca0000010000 */
[----:B------:R-:W-:-:S07]  /*15b0*/  MOV R27, R16 ;  /* 0x00000010001b7202 */ /* 0x000fce0000000f00 */
[----:B------:R-:W-:Y:S05]  /*15c0*/  WARPSYNC.COLLECTIVE R12, `(.L_x_2703) ;  /* 0x000000000c087348 */ /* 0x000fea0003c00000 */
[----:B------:R0:W1:Y:S02]  /*15d0*/  SHFL.BFLY P2, R17, R27, R14, R13 ;  /* 0x0c00000e1b117389 */ /* 0x000064000004000d */
[----:B01----:R-:W-:Y:S01]  /*15e0*/  ENDCOLLECTIVE ;  /* 0x000000000000791b */ /* 0x003fe20003800000 */
.L_x_2703:
[----:B------:R-:W-:Y:S01]  /*15f0*/  HFMA2.MMA R14, -RZ, RZ, 0, 5.9604644775390625e-08 ;  /* 0x00000001ff0e7435 */ /* 0x000fe200000001ff */
[----:B------:R-:W-:Y:S02]  /*1600*/  MOV R27, R9 ;  /* 0x00000009001b7202 */ /* 0x000fe40000000f00 */
[----:B------:R-:W-:-:S08]  /*1610*/  MOV R15, R17 ;  /* 0x00000011000f7202 */ /* 0x000fd00000000f00 */
[----:B------:R-:W-:Y:S05]  /*1620*/  WARPSYNC.COLLECTIVE R12, `(.L_x_2704) ;  /* 0x000000000c087348 */ /* 0x000fea0003c00000 */
[----:B------:R0:W1:Y:S02]  /*1630*/  SHFL.BFLY P2, R17, R27, R14, R13 ;  /* 0x0c00000e1b117389 */ /* 0x000064000004000d */
[----:B01----:R-:W-:Y:S01]  /*1640*/  ENDCOLLECTIVE ;  /* 0x000000000000791b */ /* 0x003fe20003800000 */
.L_x_2704:
[----:B------:R-:W-:Y:S01]  /*1650*/  HFMA2.MMA R14, -RZ, RZ, 0, 1.1920928955078125e-07 ;  /* 0x00000002ff0e7435 */ /* 0x000fe200000001ff */
[----:B------:R-:W-:-:S05]  /*1660*/  MOV R18, R17 ;  /* 0x0000001100127202 */ /* 0x000fca0000000f00 */
[----:B------:R-:W-:-:S05]  /*1670*/  FADD.FTZ R20, R9, R18 ;  /* 0x0000001209147221 */ /* 0x000fca0000010000 */
[----:B------:R-:W-:-:S07]  /*1680*/  MOV R27, R20 ;  /* 0x00000014001b7202 */ /* 0x000fce0000000f00 */
[----:B------:R-:W-:Y:S05]  /*1690*/  WARPSYNC.COLLECTIVE R12, `(.L_x_2705) ;  /* 0x000000000c087348 */ /* 0x000fea0003c00000 */
[----:B------:R0:W1:Y:S02]  /*16a0*/  SHFL.BFLY P2, R17, R27, R14, R13 ;  /* 0x0c00000e1b117389 */ /* 0x000064000004000d */
[----:B01----:R-:W-:Y:S01]  /*16b0*/  ENDCOLLECTIVE ;  /* 0x000000000000791b */ /* 0x003fe20003800000 */
.L_x_2705:
[----:B------:R-:W-:Y:S01]  /*16c0*/  HFMA2.MMA R14, -RZ, RZ, 0, 2.384185791015625e-07 ;  /* 0x00000004ff0e7435 */ /* 0x000fe200000001ff */
[----:B------:R-:W-:-:S05]  /*16d0*/  MOV R21, R17 ;  /* 0x0000001100157202 */ /* 0x000fca0000000f00 */
[----:B------:R-:W-:-:S05]  /*16e0*/  FADD.FTZ R9, R20, R21 ;  /* 0x0000001514097221 */ /* 0x000fca0000010000 */
[----:B------:R-:W-:-:S07]  /*16f0*/  MOV R27, R9 ;  /* 0x00000009001b7202 */ /* 0x000fce0000000f00 */
[----:B------:R-:W-:Y:S05]  /*1700*/  WARPSYNC.COLLECTIVE R12, `(.L_x_2706) ;  /* 0x000000000c087348 */ /* 0x000fea0003c00000 */
[----:B------:R0:W1:Y:S02]  /*1710*/  SHFL.BFLY P2, R17, R27, R14, R13 ;  /* 0x0c00000e1b117389 */ /* 0x000064000004000d */
[----:B01----:R-:W-:Y:S01]  /*1720*/  ENDCOLLECTIVE ;  /* 0x000000000000791b */ /* 0x003fe20003800000 */
.L_x_2706:
[----:B------:R-:W-:Y:S01]  /*1730*/  HFMA2.MMA R14, -RZ, RZ, 0, 4.76837158203125e-07 ;  /* 0x00000008ff0e7435 */ /* 0x000fe200000001ff */
[----:B------:R-:W-:-:S05]  /*1740*/  MOV R22, R17 ;  /* 0x0000001100167202 */ /* 0x000fca0000000f00 */
[----:B------:R-:W-:-:S05]  /*1750*/  FADD.FTZ R22, R9, R22 ;  /* 0x0000001609167221 */ /* 0x000fca0000010000 */
[----:B------:R-:W-:-:S07]  /*1760*/  MOV R27, R22 ;  /* 0x00000016001b7202 */ /* 0x000fce0000000f00 */
[----:B------:R-:W-:Y:S05]  /*1770*/  WARPSYNC.COLLECTIVE R12, `(.L_x_2707) ;  /* 0x000000000c087348 */ /* 0x000fea0003c00000 */
[----:B------:R0:W1:Y:S02]  /*1780*/  SHFL.BFLY P2, R17, R27, R14, R13 ;  /* 0x0c00000e1b117389 */ /* 0x000064000004000d */
[----:B01----:R-:W-:Y:S01]  /*1790*/  ENDCOLLECTIVE ;  /* 0x000000000000791b */ /* 0x003fe20003800000 */
.L_x_2707:
[----:B------:R-:W-:Y:S01]  /*17a0*/  HFMA2.MMA R14, -RZ, RZ, 0, 9.5367431640625e-07 ;  /* 0x00000010ff0e7435 */ /* 0x000fe200000001ff */
[----:B------:R-:W-:-:S05]  /*17b0*/  MOV R23, R17 ;  /* 0x0000001100177202 */ /* 0x000fca0000000f00 */
[----:B------:R-:W-:-:S04]  /*17c0*/  FADD.FTZ R18, R22, R23 ;  /* 0x0000001716127221 */ /* 0x000fc80000010000 */
[----:B------:R-:W-:-:S07]  /*17d0*/  IMAD.MOV.U32 R27, RZ, RZ, R18 ;  /* 0x000000ffff1b7224 */ /* 0x000fce00078e0012 */
[----:B------:R-:W-:Y:S05]  /*17e0*/  WARPSYNC.COLLECTIVE R12, `(.L_x_2708) ;  /* 0x000000000c087348 */ /* 0x000fea0003c00000 */
[----:B------:R0:W1:Y:S02]  /*17f0*/  SHFL.BFLY P2, R17, R27, R14, R13 ;  /* 0x0c00000e1b117389 */ /* 0x000064000004000d */
[----:B01----:R-:W-:Y:S01]  /*1800*/  ENDCOLLECTIVE ;  /* 0x000000000000791b */ /* 0x003fe20003800000 */
.L_x_2708:
[----:B------:R-:W-:Y:S01]  /*1810*/  HFMA2.MMA R14, -RZ, RZ, 0, 5.9604644775390625e-08 ;  /* 0x00000001ff0e7435 */ /* 0x000fe200000001ff */
[----:B------:R-:W-:Y:S02]  /*1820*/  MOV R27, R8 ;  /* 0x00000008001b7202 */ /* 0x000fe40000000f00 */
[----:B------:R-:W-:-:S08]  /*1830*/  MOV R9, R17 ;  /* 0x0000001100097202 */ /* 0x000fd00000000f00 */
[----:B------:R-:W-:Y:S05]  /*1840*/  WARPSYNC.COLLECTIVE R12, `(.L_x_2709) ;  /* 0x000000000c087348 */ /* 0x000fea0003c00000 */
[----:B------:R0:W1:Y:S02]  /*1850*/  SHFL.BFLY P2, R17, R27, R14, R13 ;  /* 0x0c00000e1b117389 */ /* 0x000064000004000d */
[----:B01----:R-:W-:Y:S01]  /*1860*/  ENDCOLLECTIVE ;  /* 0x000000000000791b */ /* 0x003fe20003800000 */
.L_x_2709:
[----:B------:R-:W-:Y:S01]  /*1870*/  HFMA2.MMA R14, -RZ, RZ, 0, 1.1920928955078125e-07 ;  /* 0x00000002ff0e7435 */ /* 0x000fe200000001ff */
[----:B------:R-:W-:-:S05]  /*1880*/  MOV R19, R17 ;  /* 0x0000001100137202 */ /* 0x000fca0000000f00 */
[----:B------:R-:W-:-:S05]  /*1890*/  FADD.FTZ R23, R8, R19 ;  /* 0x0000001308177221 */ /* 0x000fca0000010000 */
[----:B------:R-:W-:-:S07]  /*18a0*/  MOV R27, R23 ;  /* 0x00000017001b7202 */ /* 0x000fce0000000f00 */
[----:B------:R-:W-:Y:S05]  /*18b0*/  WARPSYNC.COLLECTIVE R12, `(.L_x_2710) ;  /* 0x000000000c087348 */ /* 0x000fea0003c00000 */
[----:B------:R0:W1:Y:S02]  /*18c0*/  SHFL.BFLY P2, R17, R27, R14, R13 ;  /* 0x0c00000e1b117389 */ /* 0x000064000004000d */
[----:B01----:R-:W-:Y:S01]  /*18d0*/  ENDCOLLECTIVE ;  /* 0x000000000000791b */ /* 0x003fe20003800000 */
.L_x_2710:
[----:B------:R-:W-:Y:S01]  /*18e0*/  HFMA2.MMA R14, -RZ, RZ, 0, 2.384185791015625e-07 ;  /* 0x00000004ff0e7435 */ /* 0x000fe200000001ff */
[----:B------:R-:W-:-:S05]  /*18f0*/  MOV R22, R17 ;  /* 0x0000001100167202 */ /* 0x000fca0000000f00 */
[----:B------:R-:W-:-:S05]  /*1900*/  FADD.FTZ R8, R23, R22 ;  /* 0x0000001617087221 */ /* 0x000fca0000010000 */
[----:B------:R-:W-:-:S07]  /*1910*/  MOV R27, R8 ;  /* 0x00000008001b7202 */ /* 0x000fce0000000f00 */
[----:B------:R-:W-:Y:S05]  /*1920*/  WARPSYNC.COLLECTIVE R12, `(.L_x_2711) ;  /* 0x000000000c087348 */ /* 0x000fea0003c00000 */
[----:B------:R0:W1:Y:S02]  /*1930*/  SHFL.BFLY P2, R17, R27, R14, R13 ;  /* 0x0c00000e1b117389 */ /* 0x000064000004000d */
[----:B01----:R-:W-:Y:S01]  /*1940*/  ENDCOLLECTIVE ;  /* 0x000000000000791b */ /* 0x003fe20003800000 */
.L_x_2711:
[----:B------:R-:W-:Y:S01]  /*1950*/  HFMA2.MMA R14, -RZ, RZ, 0, 4.76837158203125e-07 ;  /* 0x00000008ff0e7435 */ /* 0x000fe200000001ff */
[----:B------:R-:W-:-:S05]  /*1960*/  MOV R21, R17 ;  /* 0x0000001100157202 */ /* 0x000fca0000000f00 */
[----:B------:R-:W-:-:S05]  /*1970*/  FADD.FTZ R24, R8, R21 ;  /* 0x0000001508187221 */ /* 0x000fca0000010000 */
[----:B------:R-:W-:-:S07]  /*1980*/  MOV R27, R24 ;  /* 0x00000018001b7202 */ /* 0x000fce0000000f00 */
[----:B------:R-:W-:Y:S05]  /*1990*/  WARPSYNC.COLLECTIVE R12, `(.L_x_2712) ;  /* 0x000000000c087348 */ /* 0x000fea0003c00000 */
[----:B------:R0:W1:Y:S02]  /*19a0*/  SHFL.BFLY P2, R17, R27, R14, R13 ;  /* 0x0c00000e1b117389 */ /* 0x000064000004000d */
[----:B01----:R-:W-:Y:S01]  /*19b0*/  ENDCOLLECTIVE ;  /* 0x000000000000791b */ /* 0x003fe20003800000 */
.L_x_2712:
[----:B------:R-:W-:Y:S01]  /*19c0*/  HFMA2.MMA R14, -RZ, RZ, 0, 9.5367431640625e-07 ;  /* 0x00000010ff0e7435 */ /* 0x000fe200000001ff */
[----:B------:R-:W-:-:S05]  /*19d0*/  MOV R25, R17 ;  /* 0x0000001100197202 */ /* 0x000fca0000000f00 */
[----:B------:R-:W-:-:S05]  /*19e0*/  FADD.FTZ R25, R24, R25 ;  /* 0x0000001918197221 */ /* 0x000fca0000010000 */
[----:B------:R-:W-:-:S07]  /*19f0*/  MOV R27, R25 ;  /* 0x00000019001b7202 */ /* 0x000fce0000000f00 */
[----:B------:R-:W-:Y:S05]  /*1a00*/  WARPSYNC.COLLECTIVE R12, `(.L_x_2713) ;  /* 0x000000000c087348 */ /* 0x000fea0003c00000 */
[----:B------:R0:W1:Y:S02]  /*1a10*/  SHFL.BFLY P2, R17, R27, R14, R13 ;  /* 0x0c00000e1b117389 */ /* 0x000064000004000d */
[----:B01----:R-:W-:Y:S01]  /*1a20*/  ENDCOLLECTIVE ;  /* 0x000000000000791b */ /* 0x003fe20003800000 */
.L_x_2713:
[----:B------:R-:W-:Y:S05]  /*1a30*/  BRA `(.L_x_2714) ;  /* 0xfffffff400387947 */ /* 0x000fea000383ffff */
.L_x_2715:
        /* <DEDUP_REMOVED lines=12> */
.L_x_3317:


//--------------------- .text._ZN10layer_norm31ln_parallel_residual_bwd_kernelINS_13Kernel_traitsI6__halfffffjLj3072ELj1ELj1ELj4ELj16ENS_18Kernel_traits_baseILj3072ES2_ffffjLj128EEEEELb1ELb1ELb0EEEvNS_9BwdParamsE --------------------------
	.section	.text._ZN10layer_norm31ln_parallel_residual_bwd_kernelINS_13Kernel_traitsI6__halfffffjLj3072ELj1ELj1ELj4ELj16ENS_18Kernel_traits_baseILj3072ES2_ffffjLj128EEEEELb1ELb1ELb0EEEvNS_9BwdParamsE,"ax",@progbits
	.align	128
        .global         _ZN10layer_norm31ln_parallel_residual_bwd_kernelINS_13Kernel_traitsI6__halfffffjLj3072ELj1ELj1ELj4ELj16ENS_18Kernel_traits_baseILj3072ES2_ffffjLj128EEEEELb1ELb1ELb0EEEvNS_9BwdParamsE
        .type           _ZN10layer_norm31ln_parallel_residual_bwd_kernelINS_13Kernel_traitsI6__halfffffjLj3072ELj1ELj1ELj4ELj16ENS_18Kernel_traits_baseILj3072ES2_ffffjLj128EEEEELb1ELb1ELb0EEEvNS_9BwdParamsE,@function
        .size           _ZN10layer_norm31ln_parallel_residual_bwd_kernelINS_13Kernel_traitsI6__halfffffjLj3072ELj1ELj1ELj4ELj16ENS_18Kernel_traits_baseILj3072ES2_ffffjLj128EEEEELb1ELb1ELb0EEEvNS_9BwdParamsE,(.L_x_3318 - _ZN10layer_norm31ln_parallel_residual_bwd_kernelINS_13Kernel_traitsI6__halfffffjLj3072ELj1ELj1ELj4ELj16ENS_18Kernel_traits_baseILj3072ES2_ffffjLj128EEEEELb1ELb1ELb0EEEvNS_9BwdParamsE)
        .other          _ZN10layer_norm31ln_parallel_residual_bwd_kernelINS_13Kernel_traitsI6__halfffffjLj3072ELj1ELj1ELj4ELj16ENS_18Kernel_traits_baseILj3072ES2_ffffjLj128EEEEELb1ELb1ELb0EEEvNS_9BwdParamsE,@"STO_CUDA_ENTRY STV_DEFAULT"
_ZN10layer_norm31ln_parallel_residual_bwd_kernelINS_13Kernel_traitsI6__halfffffjLj3072ELj1ELj1ELj4ELj16ENS_18Kernel_traits_baseILj3072ES2_ffffjLj128EEEEELb1ELb1ELb0EEEvNS_9BwdParamsE:
.text._ZN10layer_norm31ln_parallel_residual_bwd_kernelINS_13Kernel_traitsI6__halfffffjLj3072ELj1ELj1ELj4ELj16ENS_18Kernel_traits_baseILj3072ES2_ffffjLj128EEEEELb1ELb1ELb0EEEvNS_9BwdParamsE:
        /* <DEDUP_REMOVED lines=23> */
[C---:B------:R-:W-:Y:S02]  /*0170*/  ISETP.GE.U32.AND P1, PT, R0.reuse, 0x180, PT ;  /* 0x000001800000780c */ /* 0x040fe40003f26070 */
[C---:B------:R-:W-:Y:S02]  /*0180*/  ISETP.GE.U32.AND P2, PT, R0.reuse, 0x200, PT ;  /* 0x000002000000780c */ /* 0x040fe40003f46070 */
[C---:B------:R-:W-:Y:S02]  /*0190*/  ISETP.GE.U32.AND P3, PT, R0.reuse, 0x280, PT ;  /* 0x000002800000780c */ /* 0x040fe40003f66070 */
[----:B------:R-:W-:-:S02]  /*01a0*/  ISETP.GE.U32.AND P4, PT, R0, 0x300, PT ;  /* 0x000003000000780c */ /* 0x000fc40003f86070 */
[----:B-1----:R-:W-:Y:S01]  /*01b0*/  LEA.HI R37, R39, UR6, RZ, 0x19 ;  /* 0x0000000627257c11 */ /* 0x002fe2000f8fc8ff */
[----:B------:R-:W0:Y:S01]  /*01c0*/  @P5 LDC.64 R2, c[0x0][0x260] ;  /* 0x00009800ff025b82 */ /* 0x000e220000000a00 */
[----:B------:R-:W-:Y:S02]  /*01d0*/  P2R R43, PR, RZ, 0x10 ;  /* 0x00000010ff2b7803 */ /* 0x000fe40000000000 */
[----:B------:R-:W-:Y:S02]  /*01e0*/  CS2R R48, SRZ ;  /* 0x0000000000307805 */ /* 0x000fe4000001ff00 */
[----:B------:R-:W-:-:S03]  /*01f0*/  P2R R11, PR, RZ, 0x20 ;  /* 0x00000020ff0b7803 */ /* 0x000fc60000000000 */
[----:B------:R-:W1:Y:S08]  /*0200*/  @P0 LDC.64 R16, c[0x0][0x260] ;  /* 0x00009800ff100b82 */ /* 0x000e700000000a00 */
[----:B------:R-:W2:Y:S08]  /*0210*/  @P1 LDC.64 R22, c[0x0][0x260] ;  /* 0x00009800ff161b82 */ /* 0x000eb00000000a00 */
[----:B------:R-:W3:Y:S01]  /*0220*/  @P2 LDC.64 R24, c[0x0][0x260] ;  /* 0x00009800ff182b82 */ /* 0x000ee20000000a00 */
[C---:B0-----:R-:W-:Y:S01]  /*0230*/  @P5 IMAD.WIDE.U32 R2, R31.reuse, 0x8, R2 ;  /* 0x000000081f025825 */ /* 0x041fe200078e0002 */
[----:B------:R-:W-:-:S04]  /*0240*/  @P5 LOP3.LUT R31, R31, 0x80, RZ, 0xfc, !PT ;  /* 0x000000801f1f5812 */ /* 0x000fc800078efcff */
[----:B------:R0:W5:Y:S02]  /*0250*/  @P5 LDG.E.64 R4, desc[UR4][R2.64] ;  /* 0x0000000402045981 */ /* 0x000164000c1e1b00 */
[----:B------:R-:W4:Y:S01]  /*0260*/  @P3 LDC.64 R26, c[0x0][0x260] ;  /* 0x00009800ff1a3b82 */ /* 0x000f220000000a00 */
[C---:B-1----:R-:W-:Y:S01]  /*0270*/  @P0 IMAD.WIDE.U32 R20, R31.reuse, 0x8, R16 ;  /* 0x000000081f140825 */ /* 0x042fe200078e0010 */
[----:B------:R-:W-:-:S04]  /*0280*/  @P0 IADD3 R31, R31, 0x80, RZ ;  /* 0x000000801f1f0810 */ /* 0x000fc80007ffe0ff */
[----:B------:R0:W5:Y:S01]  /*0290*/  @P0 LDG.E.64 R6, desc[UR4][R20.64] ;  /* 0x0000000414060981 */ /* 0x000162000c1e1b00 */
[C---:B--2---:R-:W-:Y:S01]  /*02a0*/  @P1 IMAD.WIDE.U32 R22, R31.reuse, 0x8, R22 ;  /* 0x000000081f161825 */ /* 0x044fe200078e0016 */
[----:B------:R-:W1:Y:S03]  /*02b0*/  @P4 LDC.64 R28, c[0x0][0x260] ;  /* 0x00009800ff1c4b82 */ /* 0x000e660000000a00 */
[----:B------:R-:W-:Y:S01]  /*02c0*/  @P1 VIADD R31, R31, 0x80 ;  /* 0x000000801f1f1836 */ /* 0x000fe20000000000 */
[----:B------:R0:W5:Y:S03]  /*02d0*/  @P1 LDG.E.64 R8, desc[UR4][R22.64] ;  /* 0x0000000416081981 */ /* 0x000166000c1e1b00 */
[C---:B---3--:R-:W-:Y:S01]  /*02e0*/  @P2 IMAD.WIDE.U32 R24, R31.reuse, 0x8, R24 ;  /* 0x000000081f182825 */ /* 0x048fe200078e0018 */
[----:B------:R-:W-:-:S04]  /*02f0*/  @P2 IADD3 R31, R31, 0x80, RZ ;  /* 0x000000801f1f2810 */ /* 0x000fc80007ffe0ff */
[----:B------:R0:W5:Y:S01]  /*0300*/  @P2 LDG.E.64 R12, desc[UR4][R24.64] ;  /* 0x00000004180c2981 */ /* 0x000162000c1e1b00 */
[----:B----4-:R-:W-:-:S04]  /*0310*/  @P3 IMAD.WIDE.U32 R26, R31, 0x8, R26 ;  /* 0x000000081f1a3825 */ /* 0x010fc800078e001a */
[----:B------:R-:W-:Y:S01]  /*0320*/  @P3 VIADD R31, R31, 0x80 ;  /* 0x000000801f1f3836 */ /* 0x000fe20000000000 */
[----:B------:R0:W5:Y:S03]  /*0330*/  @P3 LDG.E.64 R14, desc[UR4][R26.64] ;  /* 0x000000041a0e3981 */ /* 0x000166000c1e1b00 */
[----:B-1----:R-:W-:-:S05]  /*0340*/  @P4 IMAD.WIDE.U32 R16, R31, 0x8, R28 ;  /* 0x000000081f104825 */ /* 0x002fca00078e001c */
[----:B------:R0:W5:Y:S01]  /*0350*/  @P4 LDG.E.64 R18, desc[UR4][R16.64] ;  /* 0x0000000410124981 */ /* 0x000162000c1e1b00 */
        /* <DEDUP_REMOVED lines=25> */
[----:B0-----:R-:W-:Y:S06]  /*04f0*/  @P4 BRA `(.L_x_2716) ;  /* 0x0000003400684947 */ /* 0x001fec0003800000 */
[----:B------:R-:W0:Y:S01]  /*0500*/  LDC.U8 R36, c[0x0][0x2a0] ;  /* 0x0000a800ff247b82 */ /* 0x000e220000000000 */
[----:B-----5:R-:W-:Y:S01]  /*0510*/  MOV R23, R12 ;  /* 0x0000000c00177202 */ /* 0x020fe20000000f00 */
[--C-:B------:R-:W-:Y:S01]  /*0520*/  IMAD.MOV.U32 R21, RZ, RZ, R13.reuse ;  /* 0x000000ffff157224 */ /* 0x100fe200078e000d */
[----:B------:R-:W-:Y:S01]  /*0530*/  SHF.R.U64 R22, R12, 0x10, R13 ;  /* 0x000000100c167819 */ /* 0x000fe2000000120d */
[----:B------:R-:W-:Y:S01]  /*0540*/  IMAD.MOV.U32 R17, RZ, RZ, R15 ;  /* 0x000000ffff117224 */ /* 0x000fe200078e000f */
[----:B------:R-:W-:Y:S01]  /*0550*/  SHF.R.U32.HI R20, RZ, 0x10, R13 ;  /* 0x00000010ff147819 */ /* 0x000fe2000001160d */
[----:B------:R-:W-:Y:S01]  /*0560*/  IMAD.MOV.U32 R33, RZ, RZ, R5 ;  /* 0x000000ffff217224 */ /* 0x000fe200078e0005 */
[----:B------:R-:W-:Y:S01]  /*0570*/  MOV R0, R14 ;  /* 0x0000000e00007202 */ /* 0x000fe20000000f00 */
[----:B------:R-:W-:Y:S01]  /*0580*/  IMAD.MOV.U32 R29, RZ, RZ, R7 ;  /* 0x000000ffff1d7224 */ /* 0x000fe200078e0007 */
[----:B------:R-:W-:Y:S01]  /*0590*/  SHF.R.U64 R2, R14, 0x10, R15 ;  /* 0x000000100e027819 */ /* 0x000fe2000000120f */
[----:B------:R-:W-:Y:S01]  /*05a0*/  IMAD.MOV.U32 R25, RZ, RZ, R9 ;  /* 0x000000ffff197224 */ /* 0x000fe200078e0009 */
[----:B------:R-:W-:Y:S01]  /*05b0*/  SHF.R.U32.HI R16, RZ, 0x10, R15 ;  /* 0x00000010ff107819 */ /* 0x000fe2000001160f */
[----:B------:R-:W-:Y:S01]  /*05c0*/  IMAD.MOV.U32 R13, RZ, RZ, R19 ;  /* 0x000000ffff0d7224 */ /* 0x000fe200078e0013 */
[----:B------:R-:W-:Y:S01]  /*05d0*/  MOV R35, R4 ;  /* 0x0000000400237202 */ /* 0x000fe20000000f00 */
[----:B------:R-:W-:Y:S01]  /*05e0*/  HFMA2.MMA R183, -RZ, RZ, 0, 5.9604644775390625e-08 ;  /* 0x00000001ffb77435 */ /* 0x000fe200000001ff */
[--C-:B------:R-:W-:Y:S01]  /*05f0*/  SHF.R.U64 R34, R4, 0x10, R5.reuse ;  /* 0x0000001004227819 */ /* 0x100fe20000001205 */
[----:B------:R-:W-:Y:S01]  /*0600*/  IMAD.MOV.U32 R49, RZ, RZ, RZ ;  /* 0x000000ffff317224 */ /* 0x000fe200078e00ff */
[----:B------:R-:W-:Y:S01]  /*0610*/  SHF.R.U32.HI R32, RZ, 0x10, R5 ;  /* 0x00000010ff207819 */ /* 0x000fe20000011605 */
[----:B------:R-:W-:Y:S01]  /*0620*/  HADD2.F32 R35, -RZ, R35.H0_H0 ;  /* 0x20000023ff237230 */ /* 0x000fe20000004100 */
[----:B------:R-:W-:Y:S01]  /*0630*/  MOV R31, R6 ;  /* 0x00000006001f7202 */ /* 0x000fe20000000f00 */
        /* <DEDUP_REMOVED lines=30> */
[----:B0-----:R-:W-:-:S07]  /*0820*/  HADD2.F32 R12, -RZ, R12.H0_H0 ;  /* 0x2000000cff0c7230 */ /* 0x001fce0000004100 */
.L_x_2742:
        /* <DEDUP_REMOVED lines=12> */
[----:B------:R-:W-:Y:S01]  /*08f0*/  LEA.HI.SX32 R10, R129, R38, 0x1e ;  /* 0x00000026810a7211 */ /* 0x000fe200078ff2ff */
[----:B------:R-:W-:Y:S01]  /*0900*/  IMAD.MOV.U32 R187, RZ, RZ, RZ ;  /* 0x000000ffffbb7224 */ /* 0x000fe200078e00ff */
[----:B------:R-:W-:-:S03]  /*0910*/  MOV R190, RZ ;  /* 0x000000ff00be7202 */ /* 0x000fc60000000f00 */
[----:B------:R-:W-:Y:S01]  /*0920*/  IMAD.MOV.U32 R191, RZ, RZ, R10 ;  /* 0x000000ffffbf7224 */ /* 0x000fe200078e000a */
[----:B0-----:R-:W-:Y:S06]  /*0930*/  @!P4 BRA `(.L_x_2718) ;  /* 0x0000000000d4c947 */ /* 0x001fec0003800000 */
[----:B------:R-:W-:Y:S01]  /*0940*/  ISETP.NE.U32.AND P4, PT, RZ, UR14, PT ;  /* 0x0000000eff007c0c */ /* 0x000fe2000bf85070 */
[----:B------:R-:W0:Y:S01]  /*0950*/  LDC.64 R128, c[0x0][0x2b8] ;  /* 0x0000ae00ff807b82 */ /* 0x000e220000000a00 */
[C---:B------:R-:W-:Y:S02]  /*0960*/  SHF.L.U32 R189, R10.reuse, 0x2, RZ ;  /* 0x000000020abd7819 */ /* 0x040fe400000006ff */
[----:B------:R-:W-:Y:S02]  /*0970*/  ISETP.NE.AND.EX P4, PT, RZ, UR15, PT, P4 ;  /* 0x0000000fff007c0c */ /* 0x000fe4000bf85340 */
[----:B------:R-:W-:-:S11]  /*0980*/  SHF.L.U64.HI R8, R10, 0x2, RZ ;  /* 0x000000020a087819 */ /* 0x000fd600000102ff */
[----:B------:R-:W1:Y:S02]  /*0990*/  @P4 LDC.64 R124, c[0x0][0x248] ;  /* 0x00009200ff7c4b82 */ /* 0x000e640000000a00 */
[----:B-1----:R-:W-:-:S05]  /*09a0*/  @P4 IADD3 R190, P5, R189, R124, RZ ;  /* 0x0000007cbdbe4210 */ /* 0x002fca0007fbe0ff */
[----:B------:R-:W-:Y:S01]  /*09b0*/  @P4 IMAD.X R191, R8, 0x1, R125, P5 ;  /* 0x0000000108bf4824 */ /* 0x000fe200028e067d */
[----:B------:R-:W-:-:S04]  /*09c0*/  IADD3 R188, P5, R189, UR12, RZ ;  /* 0x0000000cbdbc7c10 */ /* 0x000fc8000ffbe0ff */
[----:B------:R1:W5:Y:S01]  /*09d0*/  @P4 LDG.E R9, desc[UR4][R190.64] ;  /* 0x00000004be094981 */ /* 0x000362000c1e1900 */
[C---:B------:R-:W-:Y:S01]  /*09e0*/  LEA R124, P4, R10.reuse, UR10, 0x4 ;  /* 0x0000000a0a7c7c11 */ /* 0x040fe2000f8820ff */
[----:B0-----:R-:W-:Y:S01]  /*09f0*/  IMAD.WIDE.U32 R128, R10, 0x10, R128 ;  /* 0x000000100a807825 */ /* 0x001fe200078e0080 */
[----:B------:R-:W-:Y:S02]  /*0a00*/  IADD3.X R189, R8, UR13, RZ, P5, !PT ;  /* 0x0000000d08bd7c10 */ /* 0x000fe4000affe4ff */
[----:B------:R-:W-:-:S03]  /*0a10*/  LEA.HI.X R125, R10, UR11, RZ, 0x4, P4 ;  /* 0x0000000b0a7d7c11 */ /* 0x000fc6000a0f24ff */
[----:B------:R-:W2:Y:S04]  /*0a20*/  LDG.E.128 R128, desc[UR4][R128.64] ;  /* 0x0000000480807981 */ /* 0x000ea8000c1e1d00 */
[----:B------:R-:W3:Y:S04]  /*0a30*/  LDG.E.128 R124, desc[UR4][R124.64] ;  /* 0x000000047c7c7981 */ /* 0x000ee8000c1e1d00 */
[----:B------:R0:W5:Y:S01]  /*0a40*/  LDG.E R8, desc[UR4][R188.64] ;  /* 0x00000004bc087981 */ /* 0x000162000c1e1900 */
[----:B------:R-:W-:-:S04]  /*0a50*/  ISETP.NE.U32.AND P4, PT, RZ, UR8, PT ;  /* 0x00000008ff007c0c */ /* 0x000fc8000bf85070 */
[----:B------:R-:W-:-:S13]  /*0a60*/  ISETP.NE.AND.EX P4, PT, RZ, UR9, PT, P4 ;  /* 0x00000009ff007c0c */ /* 0x000fda000bf85340 */
[----:B------:R-:W-:-:S04]  /*0a70*/  @P4 LEA R174, P5, R10, UR8, 0x4 ;  /* 0x000000080aae4c11 */ /* 0x000fc8000f8a20ff */
[----:B------:R-:W-:-:S05]  /*0a80*/  @P4 LEA.HI.X R175, R10, UR9, RZ, 0x4, P5 ;  /* 0x000000090aaf4c11 */ /* 0x000fca000a8f24ff */
[----:B------:R0:W5:Y:S01]  /*0a90*/  @P4 LDG.E.128 R92, desc[UR4][R174.64] ;  /* 0x00000004ae5c4981 */ /* 0x000162000c1e1d00 */
[----:B------:R-:W-:-:S04]  /*0aa0*/  ISETP.NE.AND P4, PT, R36, RZ, PT ;  /* 0x000000ff2400720c */ /* 0x000fc80003f85270 */
[----:B-----5:R-:W-:Y:S02]  /*0ab0*/  FSEL R144, R185, RZ, !P4 ;  /* 0x000000ffb9907208 */ /* 0x020fe40006000000 */
[----:B-1----:R-:W-:-:S03]  /*0ac0*/  IADD3 R191, R10, 0x80, RZ ;  /* 0x000000800abf7810 */ /* 0x002fc60007ffe0ff */
[--C-:B---3--:R-:W-:Y:S01]  /*0ad0*/  FADD.FTZ R156, R124, -R144.reuse ;  /* 0x800000907c9c7221 */ /* 0x108fe20000010000 */
[----:B------:R-:W-:-:S03]  /*0ae0*/  FADD.FTZ R158, R125, -R144 ;  /* 0x800000907d9e7221 */ /* 0x000fc60000010000 */
[----:B------:R-:W-:Y:S01]  /*0af0*/  FMUL.FTZ R3, R145, R156 ;  /* 0x0000009c91037220 */ /* 0x000fe20000410000 */
[----:B--2---:R-:W-:Y:S01]  /*0b00*/  FMUL.FTZ R156, R35, R128 ;  /* 0x00000080239c7220 */ /* 0x004fe20000410000 */
[--C-:B------:R-:W-:Y:S01]  /*0b10*/  FADD.FTZ R126, R126, -R144.reuse ;  /* 0x800000907e7e7221 */ /* 0x100fe20000010000 */
[----:B------:R-:W-:Y:S01]  /*0b20*/  FADD.FTZ R162, R127, -R144 ;  /* 0x800000907fa27221 */ /* 0x000fe20000010000 */
[----:B------:R-:W-:Y:S01]  /*0b30*/  FMUL.FTZ R169, R34, R129 ;  /* 0x0000008122a97220 */ /* 0x000fe20000410000 */
[----:B------:R-:W-:Y:S01]  /*0b40*/  FADD.FTZ R124, RZ, R156 ;  /* 0x0000009cff7c7221 */ /* 0x000fe20000010000 */
[----:B------:R-:W-:Y:S01]  /*0b50*/  FMUL.FTZ R144, R145, R158 ;  /* 0x0000009e91907220 */ /* 0x000fe20000410000 */
[----:B------:R-:W-:Y:S01]  /*0b60*/  FFMA.FTZ R125, R3, R156, RZ ;  /* 0x0000009c037d7223 */ /* 0x000fe200000100ff */
[----:B------:R-:W-:Y:S01]  /*0b70*/  FMUL.FTZ R167, R145, R126 ;  /* 0x0000007e91a77220 */ /* 0x000fe20000410000 */
[----:B------:R-:W-:Y:S01]  /*0b80*/  FADD.FTZ R127, R124, R169 ;  /* 0x000000a97c7f7221 */ /* 0x000fe20000010000 */
[----:B------:R-:W-:Y:S01]  /*0b90*/  FMUL.FTZ R158, R33, R130 ;  /* 0x00000082219e7220 */ /* 0x000fe20000410000 */
        /* <DEDUP_REMOVED lines=15> */
.L_x_2718:
[----:B------:R-:W-:Y:S05]  /*0c90*/  BSYNC B0 ;  /* 0x0000000000007941 */ /* 0x000fea0003800000 */
.L_x_2717:
[----:B------:R-:W-:Y:S04]  /*0ca0*/  BSSY B0, `(.L_x_2719) ;  /* 0x0000037000007945 */ /* 0x000fe80003800000 */
[----:B------:R-:W-:Y:S05]  /*0cb0*/  @!P0 BRA `(.L_x_2720) ;  /* 0x0000000000d48947 */ /* 0x000fea0003800000 */
[----:B------:R-:W-:Y:S01]  /*0cc0*/  ISETP.NE.U32.AND P4, PT, RZ, UR14, PT ;  /* 0x0000000eff007c0c */ /* 0x000fe2000bf85070 */
[C---:B------:R-:W-:Y:S01]  /*0cd0*/  IMAD.SHL.U32 R175, R191.reuse, 0x4, RZ ;  /* 0x00000004bfaf7824 */ /* 0x040fe200078e00ff */
[----:B------:R-:W0:Y:S01]  /*0ce0*/  LDC.64 R128, c[0x0][0x2b8] ;  /* 0x0000ae00ff807b82 */ /* 0x000e220000000a00 */
[----:B------:R-:W-:Y:S02]  /*0cf0*/  SHF.L.U64.HI R6, R191, 0x2, RZ ;  /* 0x00000002bf067819 */ /* 0x000fe400000102ff */
[----:B------:R-:W-:-:S13]  /*0d00*/  ISETP.NE.AND.EX P4, PT, RZ, UR15, PT, P4 ;  /* 0x0000000fff007c0c */ /* 0x000fda000bf85340 */
[----:B------:R-:W1:Y:S02]  /*0d10*/  @P4 LDC.64 R124, c[0x0][0x248] ;  /* 0x00009200ff7c4b82 */ /* 0x000e640000000a00 */
[----:B-1----:R-:W-:-:S04]  /*0d20*/  @P4 IADD3 R188, P5, R175, R124, RZ ;  /* 0x0000007cafbc4210 */ /* 0x002fc80007fbe0ff */
[----:B------:R-:W-:Y:S01]  /*0d30*/  @P4 IADD3.X R189, R6, R125, RZ, P5, !PT ;  /* 0x0000007d06bd4210 */ /* 0x000fe20002ffe4ff */
[----:B0-----:R-:W-:Y:S01]  /*0d40*/  IMAD.WIDE.U32 R128, R191, 0x10, R128 ;  /* 0x00000010bf807825 */ /* 0x001fe200078e0080 */
[----:B------:R-:W-:-:S03]  /*0d50*/  IADD3 R174, P5, R175, UR12, RZ ;  /* 0x0000000cafae7c10 */ /* 0x000fc6000ffbe0ff */
[----:B------:R-:W5:Y:S01]  /*0d60*/  @P4 LDG.E R7, desc[UR4][R188.64] ;  /* 0x00000004bc074981 */ /* 0x000f62000c1e1900 */
[C---:B------:R-:W-:Y:S02]  /*0d70*/  LEA R124, P4, R191.reuse, UR10, 0x4 ;  /* 0x0000000abf7c7c11 */ /* 0x040fe4000f8820ff */
[----:B------:R-:W-:Y:S01]  /*0d80*/  IADD3.X R175, R6, UR13, RZ, P5, !PT ;  /* 0x0000000d06af7c10 */ /* 0x000fe2000affe4ff */
[----:B------:R-:W2:Y:S01]  /*0d90*/  LDG.E.128 R128, desc[UR4][R128.64] ;  /* 0x0000000480807981 */ /* 0x000ea2000c1e1d00 */
[----:B------:R-:W-:-:S03]  /*0da0*/  LEA.HI.X R125, R191, UR11, RZ, 0x4, P4 ;  /* 0x0000000bbf7d7c11 */ /* 0x000fc6000a0f24ff */
[----:B------:R-:W5:Y:S04]  /*0db0*/  LDG.E R6, desc[UR4][R174.64] ;  /* 0x00000004ae067981 */ /* 0x000f68000c1e1900 */
[----:B------:R-:W3:Y:S01]  /*0dc0*/  LDG.E.128 R124, desc[UR4][R124.64] ;  /* 0x000000047c7c7981 */ /* 0x000ee2000c1e1d00 */
[----:B------:R-:W-:-:S04]  /*0dd0*/  ISETP.NE.U32.AND P4, PT, RZ, UR8, PT ;  /* 0x00000008ff007c0c */ /* 0x000fc8000bf85070 */
[----:B------:R-:W-:-:S13]  /*0de0*/  ISETP.NE.AND.EX P4, PT, RZ, UR9, PT, P4 ;  /* 0x00000009ff007c0c */ /* 0x000fda000bf85340 */
[----:B------:R-:W-:-:S04]  /*0df0*/  @P4 LEA R164, P5, R191, UR8, 0x4 ;  /* 0x00000008bfa44c11 */ /* 0x000fc8000f8a20ff */
[----:B------:R-:W-:-:S05]  /*0e00*/  @P4 LEA.HI.X R165, R191, UR9, RZ, 0x4, P5 ;  /* 0x00000009bfa54c11 */ /* 0x000fca000a8f24ff */
[----:B------:R0:W5:Y:S01]  /*0e10*/  @P4 LDG.E.128 R44, desc[UR4][R164.64] ;  /* 0x00000004a42c4981 */ /* 0x000162000c1e1d00 */
[----:B------:R-:W-:-:S04]  /*0e20*/  ISETP.NE.AND P4, PT, R36, RZ, PT ;  /* 0x000000ff2400720c */ /* 0x000fc80003f85270 */
[----:B-----5:R-:W-:Y:S01]  /*0e30*/  FSEL R168, R185, RZ, !P4 ;  /* 0x000000ffb9a87208 */ /* 0x020fe20006000000 */
[----:B------:R-:W-:-:S04]  /*0e40*/  VIADD R191, R191, 0x80 ;  /* 0x00000080bfbf7836 */ /* 0x000fc80000000000 */
[C---:B---3--:R-:W-:Y:S01]  /*0e50*/  FADD.FTZ R142, -R168.reuse, R124 ;  /* 0x0000007ca88e7221 */ /* 0x048fe20000010100 */
[----:B------:R-:W-:-:S03]  /*0e60*/  FADD.FTZ R154, -R168, R125 ;  /* 0x0000007da89a7221 */ /* 0x000fc60000010100 */
[C---:B------:R-:W-:Y:S01]  /*0e70*/  FMUL.FTZ R141, R145.reuse, R142 ;  /* 0x0000008e918d7220 */ /* 0x040fe20000410000 */
[----:B------:R-:W-:Y:S01]  /*0e80*/  FMUL.FTZ R142, R145, R154 ;  /* 0x0000009a918e7220 */ /* 0x000fe20000410000 */
[----:B--2---:R-:W-:Y:S01]  /*0e90*/  FMUL.FTZ R154, R31, R128 ;  /* 0x000000801f9a7220 */ /* 0x004fe20000410000 */
[----:B0-----:R-:W-:Y:S01]  /*0ea0*/  FMUL.FTZ R165, R30, R129 ;  /* 0x000000811ea57220 */ /* 0x001fe20000410000 */
[C---:B------:R-:W-:Y:S02]  /*0eb0*/  FADD.FTZ R126, -R168.reuse, R126 ;  /* 0x0000007ea87e7221 */ /* 0x040fe40000010100 */
[----:B------:R-:W-:Y:S01]  /*0ec0*/  FADD.FTZ R124, R187, R154 ;  /* 0x0000009abb7c7221 */ /* 0x000fe20000010000 */
[----:B------:R-:W-:Y:S01]  /*0ed0*/  FFMA.FTZ R125, R141, R154, R190 ;  /* 0x0000009a8d7d7223 */ /* 0x000fe200000100be */
[----:B------:R-:W-:Y:S01]  /*0ee0*/  FADD.FTZ R168, -R168, R127 ;  /* 0x0000007fa8a87221 */ /* 0x000fe20000010100 */
        /* <DEDUP_REMOVED lines=18> */
.L_x_2720:
[----:B------:R-:W-:Y:S05]  /*1010*/  BSYNC B0 ;  /* 0x0000000000007941 */ /* 0x000fea0003800000 */
.L_x_2719:
[----:B------:R-:W-:Y:S04]  /*1020*/  BSSY B0, `(.L_x_2721) ;  /* 0x0000037000007945 */ /* 0x000fe80003800000 */
[----:B------:R-:W-:Y:S05]  /*1030*/  @!P1 BRA `(.L_x_2722) ;  /* 0x0000000000d49947 */ /* 0x000fea0003800000 */
        /* <DEDUP_REMOVED lines=9> */
[----:B------:R-:W5:Y:S01]  /*10d0*/  @P4 LDG.E R5, desc[UR4][R188.64] ;  /* 0x00000004bc054981 */ /* 0x000f62000c1e1900 */
[C---:B------:R-:W-:Y:S01]  /*10e0*/  LEA R124, P4, R191.reuse, UR10, 0x4 ;  /* 0x0000000abf7c7c11 */ /* 0x040fe2000f8820ff */
[C---:B0-----:R-:W-:Y:S01]  /*10f0*/  IMAD.WIDE.U32 R128, R191.reuse, 0x10, R128 ;  /* 0x00000010bf807825 */ /* 0x041fe200078e0080 */
[----:B------:R-:W-:Y:S02]  /*1100*/  IADD3.X R175, R4, UR13, RZ, P5, !PT ;  /* 0x0000000d04af7c10 */ /* 0x000fe4000affe4ff */
[----:B------:R-:W-:-:S03]  /*1110*/  LEA.HI.X R125, R191, UR11, RZ, 0x4, P4 ;  /* 0x0000000bbf7d7c11 */ /* 0x000fc6000a0f24ff */
[----:B------:R-:W2:Y:S04]  /*1120*/  LDG.E.128 R128, desc[UR4][R128.64] ;  /* 0x0000000480807981 */ /* 0x000ea8000c1e1d00 */
[----:B------:R-:W3:Y:S04]  /*1130*/  LDG.E.128 R124, desc[UR4][R124.64] ;  /* 0x000000047c7c7981 */ /* 0x000ee8000c1e1d00 */
[----:B------:R-:W5:Y:S01]  /*1140*/  LDG.E R4, desc[UR4][R174.64] ;  /* 0x00000004ae047981 */ /* 0x000f62000c1e1900 */
[----:B------:R-:W-:-:S04]  /*1150*/  ISETP.NE.U32.AND P4, PT, RZ, UR8, PT ;  /* 0x00000008ff007c0c */ /* 0x000fc8000bf85070 */
[----:B------:R-:W-:-:S13]  /*1160*/  ISETP.NE.AND.EX P4, PT, RZ, UR9, PT, P4 ;  /* 0x00000009ff007c0c */ /* 0x000fda000bf85340 */
[----:B------:R-:W-:-:S04]  /*1170*/  @P4 LEA R170, P5, R191, UR8, 0x4 ;  /* 0x00000008bfaa4c11 */ /* 0x000fc8000f8a20ff */
[----:B------:R-:W-:-:S05]  /*1180*/  @P4 LEA.HI.X R171, R191, UR9, RZ, 0x4, P5 ;  /* 0x00000009bfab4c11 */ /* 0x000fca000a8f24ff */
[----:B------:R0:W5:Y:S01]  /*1190*/  @P4 LDG.E.128 R100, desc[UR4][R170.64] ;  /* 0x00000004aa644981 */ /* 0x000162000c1e1d00 */
[----:B------:R-:W-:-:S04]  /*11a0*/  ISETP.NE.AND P4, PT, R36, RZ, PT ;  /* 0x000000ff2400720c */ /* 0x000fc80003f85270 */
[----:B-----5:R-:W-:Y:S02]  /*11b0*/  FSEL R172, R185, RZ, !P4 ;  /* 0x000000ffb9ac7208 */ /* 0x020fe40006000000 */
[----:B------:R-:W-:-:S03]  /*11c0*/  IADD3 R191, R191, 0x80, RZ ;  /* 0x00000080bfbf7810 */ /* 0x000fc60007ffe0ff */
[C---:B---3--:R-:W-:Y:S01]  /*11d0*/  FADD.FTZ R140, -R172.reuse, R124 ;  /* 0x0000007cac8c7221 */ /* 0x048fe20000010100 */
[----:B------:R-:W-:-:S03]  /*11e0*/  FADD.FTZ R152, -R172, R125 ;  /* 0x0000007dac987221 */ /* 0x000fc60000010100 */
[C---:B------:R-:W-:Y:S01]  /*11f0*/  FMUL.FTZ R139, R145.reuse, R140 ;  /* 0x0000008c918b7220 */ /* 0x040fe20000410000 */
[----:B------:R-:W-:Y:S01]  /*1200*/  FMUL.FTZ R140, R145, R152 ;  /* 0x00000098918c7220 */ /* 0x000fe20000410000 */
[----:B--2---:R-:W-:Y:S01]  /*1210*/  FMUL.FTZ R152, R27, R128 ;  /* 0x000000801b987220 */ /* 0x004fe20000410000 */
[----:B------:R-:W-:Y:S01]  /*1220*/  FMUL.FTZ R161, R26, R129 ;  /* 0x000000811aa17220 */ /* 0x000fe20000410000 */
[C---:B------:R-:W-:Y:S02]  /*1230*/  FADD.FTZ R126, -R172.reuse, R126 ;  /* 0x0000007eac7e7221 */ /* 0x040fe40000010100 */
[----:B------:R-:W-:Y:S01]  /*1240*/  FADD.FTZ R124, R187, R152 ;  /* 0x00000098bb7c7221 */ /* 0x000fe20000010000 */
[----:B------:R-:W-:Y:S01]  /*1250*/  FFMA.FTZ R125, R139, R152, R190 ;  /* 0x000000988b7d7223 */ /* 0x000fe200000100be */
[----:B------:R-:W-:Y:S01]  /*1260*/  FADD.FTZ R172, -R172, R127 ;  /* 0x0000007facac7221 */ /* 0x000fe20000010100 */
[----:B------:R-:W-:Y:S01]  /*1270*/  FMUL.FTZ R159, R145, R126 ;  /* 0x0000007e919f7220 */ /* 0x000fe20000410000 */
[----:B------:R-:W-:Y:S01]  /*1280*/  FADD.FTZ R127, R124, R161 ;  /* 0x000000a17c7f7221 */ /* 0x000fe20000010000 */
[----:B0-----:R-:W-:Y:S01]  /*1290*/  FMUL.FTZ R170, R25, R130 ;  /* 0x0000008219aa7220 */ /* 0x001fe20000410000 */
        /* <DEDUP_REMOVED lines=15> */
.L_x_2722:
[----:B------:R-:W-:Y:S05]  /*1390*/  BSYNC B0 ;  /* 0x0000000000007941 */ /* 0x000fea0003800000 */
.L_x_2721:
        /* <DEDUP_REMOVED lines=12> */
[----:B------:R0:W5:Y:S01]  /*1460*/  @P4 LDG.E R2, desc[UR4][R192.64] ;  /* 0x00000004c0024981 */ /* 0x000162000c1e1900 */
[C---:B------:R-:W-:Y:S02]  /*1470*/  LEA R124, P4, R191.reuse, UR10, 0x4 ;  /* 0x0000000abf7c7c11 */ /* 0x040fe4000f8820ff */
[----:B------:R-:W-:Y:S01]  /*1480*/  IADD3.X R189, R0, UR13, RZ, P5, !PT ;  /* 0x0000000d00bd7c10 */ /* 0x000fe2000affe4ff */
[----:B------:R-:W2:Y:S01]  /*1490*/  LDG.E.128 R128, desc[UR4][R128.64] ;  /* 0x0000000480807981 */ /* 0x000ea2000c1e1d00 */
[----:B------:R-:W-:-:S03]  /*14a0*/  LEA.HI.X R125, R191, UR11, RZ, 0x4, P4 ;  /* 0x0000000bbf7d7c11 */ /* 0x000fc6000a0f24ff */
[----:B------:R0:W5:Y:S04]  /*14b0*/  LDG.E R0, desc[UR4][R188.64] ;  /* 0x00000004bc007981 */ /* 0x000168000c1e1900 */
        /* <DEDUP_REMOVED lines=37> */
.L_x_2724:
[----:B------:R-:W-:Y:S05]  /*1710*/  BSYNC B0 ;  /* 0x0000000000007941 */ /* 0x000fea0003800000 */
.L_x_2723:
        /* <DEDUP_REMOVED lines=17> */
[----:B------:R-:W3:Y:S01]  /*1830*/  LDG.E.128 R124, desc[UR4][R124.64] ;  /* 0x000000047c7c7981 */ /* 0x000ee2000c1e1d00 */
[----:B------:R-:W-:-:S03]  /*1840*/  ISETP.NE.U32.AND P4, PT, RZ, UR8, PT ;  /* 0x00000008ff007c0c */ /* 0x000fc6000bf85070 */
[----:B------:R0:W5:Y:S01]  /*1850*/  LDG.E R42, desc[UR4][R180.64] ;  /* 0x00000004b42a7981 */ /* 0x000162000c1e1900 */
        /* <DEDUP_REMOVED lines=34> */
[----:B-1----:R-:W-:-:S07]  /*1a80*/  FFMA.FTZ R190, R182, R177, R125 ;  /* 0x000000b1b6be7223 */ /* 0x002fce000001007d */
.L_x_2726:
[----:B------:R-:W-:Y:S05]  /*1a90*/  BSYNC B0 ;  /* 0x0000000000007941 */ /* 0x000fea0003800000 */
.L_x_2725:
[----:B------:R-:W-:Y:S01]  /*1aa0*/  ISETP.NE.AND P4, PT, R43, RZ, PT ;  /* 0x000000ff2b00720c */ /* 0x000fe20003f85270 */
[----:B------:R-:W-:-:S12]  /*1ab0*/  BSSY B0, `(.L_x_2727) ;  /* 0x0000036000007945 */ /* 0x000fd80003800000 */
[----:B------:R-:W-:Y:S05]  /*1ac0*/  @!P4 BRA `(.L_x_2728) ;  /* 0x0000000000d0c947 */ /* 0x000fea0003800000 */
[C---:B------:R-:W-:Y:S01]  /*1ad0*/  LEA R126, P4, R191.reuse, UR10, 0x4 ;  /* 0x0000000abf7e7c11 */ /* 0x040fe2000f8820ff */
[C---:B------:R-:W-:Y:S01]  /*1ae0*/  IMAD.SHL.U32 R175, R191.reuse, 0x4, RZ ;  /* 0x00000004bfaf7824 */ /* 0x040fe200078e00ff */
[----:B------:R-:W-:Y:S02]  /*1af0*/  SHF.R.U32.HI R128, RZ, 0x1e, R191 ;  /* 0x0000001eff807819 */ /* 0x000fe400000116bf */
[----:B------:R-:W-:Y:S02]  /*1b00*/  LEA.HI.X R127, R191, UR11, RZ, 0x4, P4 ;  /* 0x0000000bbf7f7c11 */ /* 0x000fe4000a0f24ff */
[----:B------:R-:W-:-:S04]  /*1b10*/  ISETP.NE.U32.AND P4, PT, RZ, UR8, PT ;  /* 0x00000008ff007c0c */ /* 0x000fc8000bf85070 */
[----:B------:R-:W-:-:S13]  /*1b20*/  ISETP.NE.AND.EX P4, PT, RZ, UR9, PT, P4 ;  /* 0x00000009ff007c0c */ /* 0x000fda000bf85340 */
[----:B------:R-:W-:-:S04]  /*1b30*/  @P4 LEA R188, P5, R191, UR8, 0x4 ;  /* 0x00000008bfbc4c11 */ /* 0x000fc8000f8a20ff */
[----:B------:R-:W-:Y:S02]  /*1b40*/  @P4 LEA.HI.X R189, R191, UR9, RZ, 0x4, P5 ;  /* 0x00000009bfbd4c11 */ /* 0x000fe4000a8f24ff */
[----:B------:R-:W-:-:S03]  /*1b50*/  ISETP.NE.U32.AND P5, PT, RZ, UR14, PT ;  /* 0x0000000eff007c0c */ /* 0x000fc6000bfa5070 */
[----:B------:R-:W5:Y:S01]  /*1b60*/  @P4 LDG.E.128 R112, desc[UR4][R188.64] ;  /* 0x00000004bc704981 */ /* 0x000f62000c1e1d00 */
[----:B------:R-:W-:-:S13]  /*1b70*/  ISETP.NE.AND.EX P5, PT, RZ, UR15, PT, P5 ;  /* 0x0000000fff007c0c */ /* 0x000fda000bfa5350 */
[----:B------:R-:W0:Y:S01]  /*1b80*/  @P5 LDC.64 R124, c[0x0][0x248] ;  /* 0x00009200ff7c5b82 */ /* 0x000e220000000a00 */
[C---:B------:R-:W-:Y:S02]  /*1b90*/  IADD3 R174, P4, R175.reuse, UR12, RZ ;  /* 0x0000000cafae7c10 */ /* 0x040fe4000ff9e0ff */
[----:B0-----:R-:W-:Y:S02]  /*1ba0*/  @P5 IADD3 R146, P6, R175, R124, RZ ;  /* 0x0000007caf925210 */ /* 0x001fe40007fde0ff */
[C---:B------:R-:W-:Y:S02]  /*1bb0*/  IADD3.X R175, R128.reuse, UR13, RZ, P4, !PT ;  /* 0x0000000d80af7c10 */ /* 0x040fe4000a7fe4ff */
[----:B------:R-:W-:Y:S02]  /*1bc0*/  @P5 IADD3.X R147, R128, R125, RZ, P6, !PT ;  /* 0x0000007d80935210 */ /* 0x000fe400037fe4ff */
[----:B------:R-:W0:Y:S01]  /*1bd0*/  LDC.64 R128, c[0x0][0x2b8] ;  /* 0x0000ae00ff807b82 */ /* 0x000e220000000a00 */
[----:B------:R-:W2:Y:S04]  /*1be0*/  LDG.E.128 R124, desc[UR4][R126.64] ;  /* 0x000000047e7c7981 */ /* 0x000ea8000c1e1d00 */
[----:B------:R-:W5:Y:S01]  /*1bf0*/  LDG.E R132, desc[UR4][R174.64] ;  /* 0x00000004ae847981 */ /* 0x000f62000c1e1900 */
[----:B------:R-:W-:-:S03]  /*1c00*/  ISETP.NE.AND P4, PT, R36, RZ, PT ;  /* 0x000000ff2400720c */ /* 0x000fc60003f85270 */
[----:B------:R1:W5:Y:S01]  /*1c10*/  @P5 LDG.E R133, desc[UR4][R146.64] ;  /* 0x0000000492855981 */ /* 0x000362000c1e1900 */
[----:B0-----:R-:W-:-:S06]  /*1c20*/  IMAD.WIDE.U32 R128, R191, 0x10, R128 ;  /* 0x00000010bf807825 */ /* 0x001fcc00078e0080 */
[----:B------:R-:W3:Y:S01]  /*1c30*/  LDG.E.128 R128, desc[UR4][R128.64] ;  /* 0x0000000480807981 */ /* 0x000ee2000c1e1d00 */
[----:B-----5:R-:W-:-:S05]  /*1c40*/  FSEL R185, R185, RZ, !P4 ;  /* 0x000000ffb9b97208 */ /* 0x020fca0006000000 */
[C---:B--2---:R-:W-:Y:S01]  /*1c50*/  FADD.FTZ R124, -R185.reuse, R124 ;  /* 0x0000007cb97c7221 */ /* 0x044fe20000010100 */
[----:B------:R-:W-:-:S03]  /*1c60*/  FADD.FTZ R134, -R185, R125 ;  /* 0x0000007db9867221 */ /* 0x000fc60000010100 */
[----:B------:R-:W-:Y:S01]  /*1c70*/  FMUL.FTZ R143, R145, R124 ;  /* 0x0000007c918f7220 */ /* 0x000fe20000410000 */
[----:B------:R-:W-:Y:S01]  /*1c80*/  FADD.FTZ R184, -R185, R126 ;  /* 0x0000007eb9b87221 */ /* 0x000fe20000010100 */
[----:B------:R-:W-:Y:S01]  /*1c90*/  FMUL.FTZ R134, R145, R134 ;  /* 0x0000008691867220 */ /* 0x000fe20000410000 */
[----:B------:R-:W-:Y:S02]  /*1ca0*/  FADD.FTZ R186, -R185, R127 ;  /* 0x0000007fb9ba7221 */ /* 0x000fe40000010100 */
[C---:B-1----:R-:W-:Y:S02]  /*1cb0*/  FMUL.FTZ R147, R145.reuse, R184 ;  /* 0x000000b891937220 */ /* 0x042fe40000410000 */
[----:B------:R-:W-:Y:S01]  /*1cc0*/  FMUL.FTZ R186, R145, R186 ;  /* 0x000000ba91ba7220 */ /* 0x000fe20000410000 */
[----:B---3--:R-:W-:Y:S01]  /*1cd0*/  FMUL.FTZ R146, R15, R128 ;  /* 0x000000800f927220 */ /* 0x008fe20000410000 */
[----:B------:R-:W-:-:S03]  /*1ce0*/  FMUL.FTZ R149, R14, R129 ;  /* 0x000000810e957220 */ /* 0x000fc60000410000 */
        /* <DEDUP_REMOVED lines=18> */
.L_x_2728:
[----:B------:R-:W-:Y:S05]  /*1e10*/  BSYNC B0 ;  /* 0x0000000000007941 */ /* 0x000fea0003800000 */
.L_x_2727:
[----:B------:R-:W-:Y:S01]  /*1e20*/  LOP3.LUT P4, RZ, R183, 0xff, RZ, 0xc0, !PT ;  /* 0x000000ffb7ff7812 */ /* 0x000fe2000788c0ff */
[----:B------:R-:W-:Y:S01]  /*1e30*/  UMOV UR20, 0xffffffff ;  /* 0xffffffff00147882 */ /* 0x000fe20000000000 */
[----:B------:R-:W-:Y:S02]  /*1e40*/  SHF.R.U32.HI R124, RZ, 0x5, R39 ;  /* 0x00000005ff7c7819 */ /* 0x000fe40000011627 */
[----:B------:R-:W-:Y:S02]  /*1e50*/  LOP3.LUT P5, RZ, R39, 0x1f, RZ, 0xc0, !PT ;  /* 0x0000001f27ff7812 */ /* 0x000fe400078ac0ff */
[----:B------:R-:W-:-:S07]  /*1e60*/  LOP3.LUT R125, R124, 0x7fffffc, RZ, 0xc0, !PT ;  /* 0x07fffffc7c7d7812 */ /* 0x000fce00078ec0ff */
[----:B------:R-:W-:Y:S01]  /*1e70*/  @!P4 VIADD R125, R125, 0x4 ;  /* 0x000000047d7dc836 */ /* 0x000fe20000000000 */
        /* <DEDUP_REMOVED lines=19> */
.L_x_2753:
        /* <DEDUP_REMOVED lines=10> */
[----:B------:R-:W-:Y:S01]  /*2050*/  LEA R183, R125, R128, 0x3 ;  /* 0x000000807db77211 */ /* 0x000fe200078e18ff */
[----:B------:R-:W-:-:S05]  /*2060*/  @!P5 IMAD R181, R124, 0x8, R128 ;  /* 0x000000087cb5d824 */ /* 0x000fca00078e0280 */
        /* <DEDUP_REMOVED lines=15> */
[----:B------:R-:W-:-:S04]  /*2160*/  ISETP.NE.AND P5, PT, R36, RZ, PT ;  /* 0x000000ff2400720c */ /* 0x000fc80003fa5270 */
        /* <DEDUP_REMOVED lines=21> */
[----:B------:R-:W-:Y:S01]  /*22c0*/  FMUL.FTZ R181, R126, UR17 ;  /* 0x000000117eb57c20 */ /* 0x000fe20008410000 */
[----:B------:R-:W-:Y:S01]  /*22d0*/  FMUL.FTZ R183, R129, UR17 ;  /* 0x0000001181b77c20 */ /* 0x000fe20008410000 */
[----:B------:R-:W-:Y:S01]  /*22e0*/  ISETP.NE.AND.EX P5, PT, RZ, UR7, PT, P5 ;  /* 0x00000007ff007c0c */ /* 0x000fe2000bfa5350 */
[----:B------:R-:W-:-:S03]  /*22f0*/  FMUL.FTZ R185, R130, UR17 ;  /* 0x0000001182b97c20 */ /* 0x000fc60008410000 */
[----:B------:R-:W-:Y:S02]  /*2300*/  SEL R116, R127, R116, P5 ;  /* 0x000000747f747207 */ /* 0x000fe40002800000 */
[----:B------:R-:W-:Y:S02]  /*2310*/  SEL R117, R126, R117, P5 ;  /* 0x000000757e757207 */ /* 0x000fe40002800000 */
[----:B------:R-:W-:Y:S02]  /*2320*/  SEL R118, R129, R118, P5 ;  /* 0x0000007681767207 */ /* 0x000fe40002800000 */
[----:B------:R-:W-:-:S03]  /*2330*/  SEL R119, R130, R119, P5 ;  /* 0x0000007782777207 */ /* 0x000fc60002800000 */
        /* <DEDUP_REMOVED lines=17> */
[----:B------:R-:W-:-:S04]  /*2450*/  ISETP.NE.U32.AND P5, PT, RZ, UR14, PT ;  /* 0x0000000eff007c0c */ /* 0x000fc8000bfa5070 */
[----:B------:R-:W-:-:S13]  /*2460*/  ISETP.NE.AND.EX P5, PT, RZ, UR15, PT, P5 ;  /* 0x0000000fff007c0c */ /* 0x000fda000bfa5350 */
[----:B------:R-:W-:-:S04]  /*2470*/  @P5 LEA R130, P6, R10, UR14, 0x4 ;  /* 0x0000000e0a825c11 */ /* 0x000fc8000f8c20ff */
[----:B------:R-:W-:Y:S02]  /*2480*/  @P5 LEA.HI.X R131, R10, UR15, RZ, 0x4, P6 ;  /* 0x0000000f0a835c11 */ /* 0x000fe4000b0f24ff */
[----:B------:R-:W-:-:S04]  /*2490*/  LOP3.LUT P6, RZ, R8, 0xff, RZ, 0xc0, !PT ;  /* 0x000000ff08ff7812 */ /* 0x000fc800078cc0ff */
[----:B------:R-:W-:Y:S02]  /*24a0*/  SEL R124, R128, RZ, P6 ;  /* 0x000000ff807c7207 */ /* 0x000fe40003000000 */
[----:B------:R-:W0:Y:S01]  /*24b0*/  LDC.64 R128, c[0x0][0x2f8] ;  /* 0x0000be00ff807b82 */ /* 0x000e220000000a00 */
[----:B------:R-:W-:-:S04]  /*24c0*/  LOP3.LUT P6, RZ, R8, 0xff00, RZ, 0xc0, !PT ;  /* 0x0000ff0008ff7812 */ /* 0x000fc800078cc0ff */
[----:B------:R-:W-:Y:S02]  /*24d0*/  SEL R125, R181, RZ, P6 ;  /* 0x000000ffb57d7207 */ /* 0x000fe40003000000 */
[----:B------:R-:W-:-:S04]  /*24e0*/  LOP3.LUT P6, RZ, R8, 0xff0000, RZ, 0xc0, !PT ;  /* 0x00ff000008ff7812 */ /* 0x000fc800078cc0ff */
[----:B------:R-:W-:Y:S02]  /*24f0*/  SEL R126, R183, RZ, P6 ;  /* 0x000000ffb77e7207 */ /* 0x000fe40003000000 */
[----:B------:R-:W-:-:S04]  /*2500*/  LOP3.LUT P6, RZ, R8, 0xff000000, RZ, 0xc0, !PT ;  /* 0xff00000008ff7812 */ /* 0x000fc800078cc0ff */
[----:B------:R-:W-:Y:S01]  /*2510*/  SEL R127, R185, RZ, P6 ;  /* 0x000000ffb97f7207 */ /* 0x000fe20003000000 */
[----:B0-----:R-:W-:-:S04]  /*2520*/  IMAD.WIDE.U32 R128, R10, 0x10, R128 ;  /* 0x000000100a807825 */ /* 0x001fc800078e0080 */
[----:B------:R-:W-:Y:S01]  /*2530*/  VIADD R10, R10, 0x80 ;  /* 0x000000800a0a7836 */ /* 0x000fe20000000000 */
[----:B------:R0:W-:Y:S04]  /*2540*/  STG.E.128 desc[UR4][R128.64], R124 ;  /* 0x0000007c80007986 */ /* 0x0001e8000c101d04 */
[----:B------:R0:W-:Y:S02]  /*2550*/  @P5 STG.E.128 desc[UR4][R130.64], R120 ;  /* 0x0000007882005986 */ /* 0x0001e4000c101d04 */
.L_x_2731:
[----:B------:R-:W-:Y:S05]  /*2560*/  BSYNC B0 ;  /* 0x0000000000007941 */ /* 0x000fea0003800000 */
.L_x_2730:
[----:B------:R-:W-:Y:S04]  /*2570*/  BSSY B0, `(.L_x_2732) ;  /* 0x0000042000007945 */ /* 0x000fe80003800000 */
[----:B------:R-:W-:Y:S05]  /*2580*/  @!P0 BRA `(.L_x_2733) ;  /* 0x0000000400008947 */ /* 0x000fea0003800000 */
[----:B------:R-:W-:-:S04]  /*2590*/  ISETP.NE.AND P5, PT, R36, RZ, PT ;  /* 0x000000ff2400720c */ /* 0x000fc80003fa5270 */
        /* <DEDUP_REMOVED lines=59> */
[C---:B0-----:R-:W-:Y:S01]  /*2950*/  IMAD.WIDE.U32 R128, R10.reuse, 0x10, R128 ;  /* 0x000000100a807825 */ /* 0x041fe200078e0080 */
[----:B------:R-:W-:-:S04]  /*2960*/  IADD3 R10, R10, 0x80, RZ ;  /* 0x000000800a0a7810 */ /* 0x000fc80007ffe0ff */
[----:B------:R1:W-:Y:S04]  /*2970*/  STG.E.128 desc[UR4][R128.64], R124 ;  /* 0x0000007c80007986 */ /* 0x0003e8000c101d04 */
[----:B------:R1:W-:Y:S02]  /*2980*/  @P5 STG.E.128 desc[UR4][R130.64], R120 ;  /* 0x0000007882005986 */ /* 0x0003e4000c101d04 */
.L_x_2733:
[----:B------:R-:W-:Y:S05]  /*2990*/  BSYNC B0 ;  /* 0x0000000000007941 */ /* 0x000fea0003800000 */
.L_x_2732:
[----:B------:R-:W-:Y:S04]  /*29a0*/  BSSY B0, `(.L_x_2734) ;  /* 0x0000042000007945 */ /* 0x000fe80003800000 */
[----:B------:R-:W-:Y:S05]  /*29b0*/  @!P1 BRA `(.L_x_2735) ;  /* 0x0000000400009947 */ /* 0x000fea0003800000 */
[----:B------:R-:W-:-:S04]  /*29c0*/  ISETP.NE.AND P5, PT, R36, RZ, PT ;  /* 0x000000ff2400720c */ /* 0x000fc80003fa5270 */
[----:B01----:R-:W-:Y:S02]  /*29d0*/  FSEL R130, R174, RZ, !P5 ;  /* 0x000000ffae827208 */ /* 0x003fe40006800000 */
        /* <DEDUP_REMOVED lines=62> */
.L_x_2735:
[----:B------:R-:W-:Y:S05]  /*2dc0*/  BSYNC B0 ;  /* 0x0000000000007941 */ /* 0x000fea0003800000 */
.L_x_2734:
[----:B------:R-:W-:Y:S04]  /*2dd0*/  BSSY B0, `(.L_x_2736) ;  /* 0x0000042000007945 */ /* 0x000fe80003800000 */
[----:B------:R-:W-:Y:S05]  /*2de0*/  @!P2 BRA `(.L_x_2737) ;  /* 0x000000040000a947 */ /* 0x000fea0003800000 */
[----:B------:R-:W-:-:S04]  /*2df0*/  ISETP.NE.AND P5, PT, R36, RZ, PT ;  /* 0x000000ff2400720c */ /* 0x000fc80003fa5270 */
        /* <DEDUP_REMOVED lines=63> */
.L_x_2737:
[----:B------:R-:W-:Y:S05]  /*31f0*/  BSYNC B0 ;  /* 0x0000000000007941 */ /* 0x000fea0003800000 */
.L_x_2736:
[----:B------:R-:W-:Y:S04]  /*3200*/  BSSY B0, `(.L_x_2738) ;  /* 0x0000042000007945 */ /* 0x000fe80003800000 */
[----:B------:R-:W-:Y:S05]  /*3210*/  @!P3 BRA `(.L_x_2739) ;  /* 0x000000040000b947 */ /* 0x000fea0003800000 */
[----:B------:R-:W-:-:S04]  /*3220*/  ISETP.NE.AND P5, PT, R36, RZ, PT ;  /* 0x000000ff2400720c */ /* 0x000fc80003fa5270 */
        /* <DEDUP_REMOVED lines=23> */
[----:B------:R-:W-:-:S04]  /*33a0*/  ISETP.NE.AND.EX P5, PT, RZ, UR7, PT, P5 ;  /* 0x00000007ff007c0c */ /* 0x000fc8000bfa5350 */
[----:B------:R-:W-:Y:S02]  /*33b0*/  SEL R116, R127, R116, P5 ;  /* 0x000000747f747207 */ /* 0x000fe40002800000 */
[----:B------:R-:W-:Y:S02]  /*33c0*/  SEL R117, R126, R117, P5 ;  /* 0x000000757e757207 */ /* 0x000fe40002800000 */
[----:B------:R-:W-:Y:S02]  /*33d0*/  SEL R118, R129, R118, P5 ;  /* 0x0000007681767207 */ /* 0x000fe40002800000 */
[C---:B------:R-:W-:Y:S01]  /*33e0*/  SEL R119, R130.reuse, R119, P5 ;  /* 0x0000007782777207 */ /* 0x040fe20002800000 */
        /* <DEDUP_REMOVED lines=30> */
[----:B------:R-:W0:Y:S02]  /*35d0*/  LDC.64 R130, c[0x0][0x2f8] ;  /* 0x0000be00ff827b82 */ /* 0x000e240000000a00 */
[----:B0-----:R-:W-:-:S04]  /*35e0*/  IMAD.WIDE.U32 R130, R10, 0x10, R130 ;  /* 0x000000100a827825 */ /* 0x001fc800078e0082 */
[----:B------:R-:W-:Y:S01]  /*35f0*/  VIADD R10, R10, 0x80 ;  /* 0x000000800a0a7836 */ /* 0x000fe20000000000 */
[----:B------:R4:W-:Y:S04]  /*3600*/  STG.E.128 desc[UR4][R130.64], R124 ;  /* 0x0000007c82007986 */ /* 0x0009e8000c101d04 */
[----:B------:R4:W-:Y:S02]  /*3610*/  @P5 STG.E.128 desc[UR4][R128.64], R120 ;  /* 0x0000007880005986 */ /* 0x0009e4000c101d04 */
.L_x_2739:
[----:B------:R-:W-:Y:S05]  /*3620*/  BSYNC B0 ;  /* 0x0000000000007941 */ /* 0x000fea0003800000 */
.L_x_2738:
        /* <DEDUP_REMOVED lines=30> */
[C---:B------:R-:W-:Y:S01]  /*3810*/  SEL R118, R129.reuse, R118, P5 ;  /* 0x0000007681767207 */ /* 0x040fe20002800000 */
[----:B------:R-:W-:Y:S01]  /*3820*/  FMUL.FTZ R129, R129, UR17 ;  /* 0x0000001181817c20 */ /* 0x000fe20008410000 */
        /* <DEDUP_REMOVED lines=28> */
[----:B------:R-:W0:Y:S01]  /*39f0*/  LDC.64 R128, c[0x0][0x2f8] ;  /* 0x0000be00ff807b82 */ /* 0x000e220000000a00 */
[----:B------:R-:W-:-:S04]  /*3a00*/  LOP3.LUT P6, RZ, R132, 0xff000000, RZ, 0xc0, !PT ;  /* 0xff00000084ff7812 */ /* 0x000fc800078cc0ff */
[----:B------:R-:W-:Y:S01]  /*3a10*/  SEL R127, R175, RZ, P6 ;  /* 0x000000ffaf7f7207 */ /* 0x000fe20003000000 */
[----:B0-----:R-:W-:-:S05]  /*3a20*/  IMAD.WIDE.U32 R128, R10, 0x10, R128 ;  /* 0x000000100a807825 */ /* 0x001fca00078e0080 */
[----:B------:R0:W-:Y:S04]  /*3a30*/  STG.E.128 desc[UR4][R128.64], R124 ;  /* 0x0000007c80007986 */ /* 0x0001e8000c101d04 */
[----:B------:R0:W-:Y:S02]  /*3a40*/  @P5 STG.E.128 desc[UR4][R130.64], R120 ;  /* 0x0000007882005986 */ /* 0x0001e4000c101d04 */
.L_x_2741:
[----:B------:R-:W-:Y:S05]  /*3a50*/  BSYNC B0 ;  /* 0x0000000000007941 */ /* 0x000fea0003800000 */
.L_x_2740:
[----:B------:R-:W-:Y:S02]  /*3a60*/  IADD3 R37, R37, UR18, RZ ;  /* 0x0000001225257c10 */ /* 0x000fe4000fffe0ff */
[----:B------:R-:W-:Y:S02]  /*3a70*/  SEL R183, RZ, 0x1, P4 ;  /* 0x00000001ffb77807 */ /* 0x000fe40002000000 */
[----:B------:R-:W-:-:S13]  /*3a80*/  ISETP.GE.AND P4, PT, R37, UR19, PT ;  /* 0x0000001325007c0c */ /* 0x000fda000bf86270 */
[----:B------:R-:W-:Y:S05]  /*3a90*/  @!P4 BRA `(.L_x_2742) ;  /* 0xffffffcc0064c947 */ /* 0x000fea000383ffff */
.L_x_2716:
[----:B------:R-:W0:Y:S01]  /*3aa0*/  S2R R0, SR_TID.X ;  /* 0x0000000000007919 */ /* 0x000e220000002100 */
[----:B------:R-:W0:Y:S01]  /*3ab0*/  S2UR UR20, SR_CTAID.X ;  /* 0x00000000001479c3 */ /* 0x000e220000002500 */
[----:B------:R-:W-:Y:S02]  /*3ac0*/  ISETP.NE.AND P5, PT, R11, RZ, PT ;  /* 0x000000ff0b00720c */ /* 0x000fe40003fa5270 */
[----:B------:R-:W-:-:S05]  /*3ad0*/  ISETP.NE.AND P4, PT, R43, RZ, PT ;  /* 0x000000ff2b00720c */ /* 0x000fca0003f85270 */
[----:B-----5:R-:W1:Y:S08]  /*3ae0*/  @P0 LDC.64 R6, c[0x0][0x2d0] ;  /* 0x0000b400ff060b82 */ /* 0x020e700000000a00 */
        /* <DEDUP_REMOVED lines=11> */
[----:B------:R3:W-:Y:S03]  /*3ba0*/  @P5 STG.E.128 desc[UR4][R2.64], R68 ;  /* 0x0000004402005986 */ /* 0x0007e6000c101d04 */
[----:B------:R-:W-:Y:S01]  /*3bb0*/  @P5 VIADD R23, R23, 0x80 ;  /* 0x0000008017175836 */ /* 0x000fe20000000000 */
[----:B------:R3:W-:Y:S01]  /*3bc0*/  @P5 STG.E.128 desc[UR4][R4.64], R48 ;  /* 0x0000003004005986 */ /* 0x0007e2000c101d04 */
[----:B------:R-:W3:Y:S02]  /*3bd0*/  @P2 LDC.64 R14, c[0x0][0x2d0] ;  /* 0x0000b400ff0e2b82 */ /* 0x000ee40000000a00 */
[----:B-1----:R-:W-:-:S04]  /*3be0*/  @P0 IMAD.WIDE.U32 R6, R23, 0x10, R6 ;  /* 0x0000001017060825 */ /* 0x002fc800078e0006 */
[C---:B0-----:R-:W-:Y:S01]  /*3bf0*/  @P0 IMAD.WIDE.U32 R8, R23.reuse, 0x10, R8 ;  /* 0x0000001017080825 */ /* 0x041fe200078e0008 */
[----:B------:R-:W-:Y:S01]  /*3c00*/  @P0 IADD3 R23, R23, 0x80, RZ ;  /* 0x0000008017170810 */ /* 0x000fe20007ffe0ff */
[----:B------:R-:W0:Y:S01]  /*3c10*/  @P2 LDC.64 R16, c[0x0][0x2d8] ;  /* 0x0000b600ff102b82 */ /* 0x000e220000000a00 */
[----:B------:R1:W-:Y:S03]  /*3c20*/  @P0 STG.E.128 desc[UR4][R6.64], R88 ;  /* 0x0000005806000986 */ /* 0x0003e6000c101d04 */
[C---:B----4-:R-:W-:Y:S01]  /*3c30*/  @P1 IMAD.WIDE.U32 R10, R23.reuse, 0x10, R10 ;  /* 0x00000010170a1825 */ /* 0x050fe200078e000a */
[----:B------:R1:W-:Y:S03]  /*3c40*/  @P0 STG.E.128 desc[UR4][R8.64], R96 ;  /* 0x0000006008000986 */ /* 0x0003e6000c101d04 */
[----:B------:R-:W4:Y:S01]  /*3c50*/  @P3 LDC.64 R18, c[0x0][0x2d0] ;  /* 0x0000b400ff123b82 */ /* 0x000f220000000a00 */
[C---:B--2---:R-:W-:Y:S01]  /*3c60*/  @P1 IMAD.WIDE.U32 R12, R23.reuse, 0x10, R12 ;  /* 0x00000010170c1825 */ /* 0x044fe200078e000c */
[----:B------:R1:W-:Y:S03]  /*3c70*/  @P1 STG.E.128 desc[UR4][R10.64], R72 ;  /* 0x000000480a001986 */ /* 0x0003e6000c101d04 */
[----:B------:R-:W-:Y:S01]  /*3c80*/  @P1 VIADD R23, R23, 0x80 ;  /* 0x0000008017171836 */ /* 0x000fe20000000000 */
[----:B------:R1:W-:Y:S02]  /*3c90*/  @P1 STG.E.128 desc[UR4][R12.64], R52 ;  /* 0x000000340c001986 */ /* 0x0003e4000c101d04 */
        /* <DEDUP_REMOVED lines=12> */
[----:B------:R-:W-:-:S07]  /*3d60*/  @P3 VIADD R23, R23, 0x80 ;  /* 0x0000008017173836 */ /* 0x000fce0000000000 */
[----:B------:R-:W2:Y:S01]  /*3d70*/  LDC.64 R4, c[0x0][0x2d8] ;  /* 0x0000b600ff047b82 */ /* 0x000ea20000000a00 */
[----:B0-----:R-:W-:-:S05]  /*3d80*/  IMAD.WIDE.U32 R2, R23, 0x10, R2 ;  /* 0x0000001017027825 */ /* 0x001fca00078e0002 */
[----:B------:R-:W-:Y:S01]  /*3d90*/  STG.E.128 desc[UR4][R2.64], R84 ;  /* 0x0000005402007986 */ /* 0x000fe2000c101d04 */
[----:B--2---:R-:W-:-:S05]  /*3da0*/  IMAD.WIDE.U32 R4, R23, 0x10, R4 ;  /* 0x0000001017047825 */ /* 0x004fca00078e0004 */
[----:B------:R-:W-:Y:S01]  /*3db0*/  STG.E.128 desc[UR4][R4.64], R64 ;  /* 0x0000004004007986 */ /* 0x000fe2000c101d04 */
[----:B------:R-:W-:Y:S05]  /*3dc0*/  EXIT ;  /* 0x000000000000794d */ /* 0x000fea0003800000 */
.L_x_2729:
[----:B------:R-:W-:Y:S01]  /*3dd0*/  HFMA2.MMA R192, -RZ, RZ, 0, 1.847743988037109375e-06 ;  /* 0x0000001fffc07435 */ /* 0x000fe200000001ff */
[----:B------:R-:W-:Y:S01]  /*3de0*/  MOV R188, R187 ;  /* 0x000000bb00bc7202 */ /* 0x000fe20000000f00 */
[----:B-----5:R-:W-:Y:S02]  /*3df0*/  IMAD.MOV.U32 R185, RZ, RZ, 0x10 ;  /* 0x00000010ffb97424 */ /* 0x020fe400078e00ff */
[----:B------:R-:W-:-:S07]  /*3e00*/  IMAD.MOV.U32 R181, RZ, RZ, -0x1 ;  /* 0xffffffffffb57424 */ /* 0x000fce00078e00ff */
[----:B------:R-:W-:Y:S05]  /*3e10*/  WARPSYNC.COLLECTIVE R181, `(.L_x_2743) ;  /* 0x00000000b5087348 */ /* 0x000fea0003c00000 */
[----:B------:R0:W1:Y:S02]  /*3e20*/  SHFL.DOWN P6, R183, R188, R185, R192 ;  /* 0x080000b9bcb77389 */ /* 0x00006400000c00c0 */
[----:B01----:R-:W-:Y:S01]  /*3e30*/  ENDCOLLECTIVE ;  /* 0x000000000000791b */ /* 0x003fe20003800000 */
.L_x_2743:
[----:B------:R-:W-:Y:S01]  /*3e40*/  IMAD.MOV.U32 R188, RZ, RZ, R190 ;  /* 0x000000ffffbc7224 */ /* 0x000fe200078e00be */
[----:B------:R-:W-:-:S07]  /*3e50*/  MOV R126, R183 ;  /* 0x000000b7007e7202 */ /* 0x000fce0000000f00 */
[----:B------:R-:W-:Y:S05]  /*3e60*/  WARPSYNC.COLLECTIVE R181, `(.L_x_2744) ;  /* 0x00000000b5087348 */ /* 0x000fea0003c00000 */
[----:B------:R0:W1:Y:S02]  /*3e70*/  SHFL.DOWN P6, R183, R188, R185, R192 ;  /* 0x080000b9bcb77389 */ /* 0x00006400000c00c0 */
[----:B01----:R-:W-:Y:S01]  /*3e80*/  ENDCOLLECTIVE ;  /* 0x000000000000791b */ /* 0x003fe20003800000 */
.L_x_2744:
[----:B------:R-:W-:Y:S01]  /*3e90*/  FADD.FTZ R126, R126, R187 ;  /* 0x000000bb7e7e7221 */ /* 0x000fe20000010000 */
[----:B------:R-:W-:-:S03]  /*3ea0*/  HFMA2.MMA R185, -RZ, RZ, 0, 4.76837158203125e-07 ;  /* 0x00000008ffb97435 */ /* 0x000fc600000001ff */
[----:B------:R-:W-:Y:S01]  /*3eb0*/  IMAD.MOV.U32 R188, RZ, RZ, R126 ;  /* 0x000000ffffbc7224 */ /* 0x000fe200078e007e */
[----:B------:R-:W-:-:S07]  /*3ec0*/  MOV R127, R183 ;  /* 0x000000b7007f7202 */ /* 0x000fce0000000f00 */
[----:B------:R-:W-:Y:S05]  /*3ed0*/  WARPSYNC.COLLECTIVE R181, `(.L_x_2745) ;  /* 0x00000000b5087348 */ /* 0x000fea0003c00000 */
[----:B------:R0:W1:Y:S02]  /*3ee0*/  SHFL.DOWN P6, R183, R188, R185, R192 ;  /* 0x080000b9bcb77389 */ /* 0x00006400000c00c0 */
[----:B01----:R-:W-:Y:S01]  /*3ef0*/  ENDCOLLECTIVE ;  /* 0x000000000000791b */ /* 0x003fe20003800000 */
.L_x_2745:
[----:B------:R-:W-:-:S05]  /*3f00*/  FADD.FTZ R127, R127, R190 ;  /* 0x000000be7f7f7221 */ /* 0x000fca0000010000 */
[----:B------:R-:W-:Y:S01]  /*3f10*/  MOV R188, R127 ;  /* 0x0000007f00bc7202 */ /* 0x000fe20000000f00 */
[----:B------:R-:W-:-:S07]  /*3f20*/  IMAD.MOV.U32 R129, RZ, RZ, R183 ;  /* 0x000000ffff817224 */ /* 0x000fce00078e00b7 */
[----:B------:R-:W-:Y:S05]  /*3f30*/  WARPSYNC.COLLECTIVE R181, `(.L_x_2746) ;  /* 0x00000000b5087348 */ /* 0x000fea0003c00000 */
[----:B------:R0:W1:Y:S02]  /*3f40*/  SHFL.DOWN P6, R183, R188, R185, R192 ;  /* 0x080000b9bcb77389 */ /* 0x00006400000c00c0 */
[----:B01----:R-:W-:Y:S01]  /*3f50*/  ENDCOLLECTIVE ;  /* 0x000000000000791b */ /* 0x003fe20003800000 */
.L_x_2746:
[----:B------:R-:W-:Y:S01]  /*3f60*/  FADD.FTZ R129, R126, R129 ;  /* 0x000000817e817221 */ /* 0x000fe20000010000 */
[----:B------:R-:W-:-:S03]  /*3f70*/  HFMA2.MMA R185, -RZ, RZ, 0, 2.384185791015625e-07 ;  /* 0x00000004ffb97435 */ /* 0x000fc600000001ff */
[----:B------:R-:W-:Y:S01]  /*3f80*/  IMAD.MOV.U32 R188, RZ, RZ, R129 ;  /* 0x000000ffffbc7224 */ /* 0x000fe200078e0081 */
[----:B------:R-:W-:-:S07]  /*3f90*/  MOV R128, R183 ;  /* 0x000000b700807202 */ /* 0x000fce0000000f00 */
[----:B------:R-:W-:Y:S05]  /*3fa0*/  WARPSYNC.COLLECTIVE R181, `(.L_x_2747) ;  /* 0x00000000b5087348 */ /* 0x000fea0003c00000 */
[----:B------:R0:W1:Y:S02]  /*3fb0*/  SHFL.DOWN P6, R183, R188, R185, R192 ;  /* 0x080000b9bcb77389 */ /* 0x00006400000c00c0 */
[----:B01----:R-:W-:Y:S01]  /*3fc0*/  ENDCOLLECTIVE ;  /* 0x000000000000791b */ /* 0x003fe20003800000 */
.L_x_2747:
[----:B------:R-:W-:-:S04]  /*3fd0*/  FADD.FTZ R128, R127, R128 ;  /* 0x000000807f807221 */ /* 0x000fc80000010000 */
[----:B------:R-:W-:Y:S01]  /*3fe0*/  IMAD.MOV.U32 R188, RZ, RZ, R128 ;  /* 0x000000ffffbc7224 */ /* 0x000fe200078e0080 */
[----:B------:R-:W-:-:S07]  /*3ff0*/  MOV R130, R183 ;  /* 0x000000b700827202 */ /* 0x000fce0000000f00 */
[----:B------:R-:W-:Y:S05]  /*4000*/  WARPSYNC.COLLECTIVE R181, `(.L_x_2748) ;  /* 0x00000000b5087348 */ /* 0x000fea0003c00000 */
[----:B------:R0:W1:Y:S02]  /*4010*/  SHFL.DOWN P6, R183, R188, R185, R192 ;  /* 0x080000b9bcb77389 */ /* 0x00006400000c00c0 */
[----:B01----:R-:W-:Y:S01]  /*4020*/  ENDCOLLECTIVE ;  /* 0x000000000000791b */ /* 0x003fe20003800000 */
.L_x_2748:
[----:B------:R-:W-:-:S05]  /*4030*/  FADD.FTZ R130, R129, R130 ;  /* 0x0000008281827221 */ /* 0x000fca0000010000 */
[----:B------:R-:W-:Y:S01]  /*4040*/  MOV R188, R130 ;  /* 0x0000008200bc7202 */ /* 0x000fe20000000f00 */
[----:B------:R-:W-:Y:S01]  /*4050*/  IMAD.MOV.U32 R185, RZ, RZ, 0x2 ;  /* 0x00000002ffb97424 */ /* 0x000fe200078e00ff */
[----:B------:R-:W-:-:S07]  /*4060*/  MOV R131, R183 ;  /* 0x000000b700837202 */ /* 0x000fce0000000f00 */
[----:B------:R-:W-:Y:S05]  /*4070*/  WARPSYNC.COLLECTIVE R181, `(.L_x_2749) ;  /* 0x00000000b5087348 */ /* 0x000fea0003c00000 */
[----:B------:R0:W1:Y:S02]  /*4080*/  SHFL.DOWN P6, R183, R188, R185, R192 ;  /* 0x080000b9bcb77389 */ /* 0x00006400000c00c0 */
[----:B01----:R-:W-:Y:S01]  /*4090*/  ENDCOLLECTIVE ;  /* 0x000000000000791b */ /* 0x003fe20003800000 */
.L_x_2749:
[----:B------:R-:W-:-:S05]  /*40a0*/  FADD.FTZ R131, R128, R131 ;  /* 0x0000008380837221 */ /* 0x000fca0000010000 */
[----:B------:R-:W-:Y:S02]  /*40b0*/  MOV R188, R131 ;  /* 0x0000008300bc7202 */ /* 0x000fe40000000f00 */
[----:B------:R-:W-:-:S07]  /*40c0*/  MOV R175, R183 ;  /* 0x000000b700af7202 */ /* 0x000fce0000000f00 */
[----:B------:R-:W-:Y:S05]  /*40d0*/  WARPSYNC.COLLECTIVE R181, `(.L_x_2750) ;  /* 0x00000000b5087348 */ /* 0x000fea0003c00000 */
[----:B------:R0:W1:Y:S02]  /*40e0*/  SHFL.DOWN P6, R183, R188, R185, R192 ;  /* 0x080000b9bcb77389 */ /* 0x00006400000c00c0 */
[----:B01----:R-:W-:Y:S01]  /*40f0*/  ENDCOLLECTIVE ;  /* 0x000000000000791b */ /* 0x003fe20003800000 */
.L_x_2750:
[----:B------:R-:W-:Y:S01]  /*4100*/  FADD.FTZ R175, R130, R175 ;  /* 0x000000af82af7221 */ /* 0x000fe20000010000 */
[----:B------:R-:W-:-:S04]  /*4110*/  HFMA2.MMA R185, -RZ, RZ, 0, 5.9604644775390625e-08 ;  /* 0x00000001ffb97435 */ /* 0x000fc800000001ff */
[----:B------:R-:W-:Y:S01]  /*4120*/  MOV R188, R175 ;  /* 0x000000af00bc7202 */ /* 0x000fe20000000f00 */
[----:B------:R-:W-:-:S07]  /*4130*/  IMAD.MOV.U32 R174, RZ, RZ, R183 ;  /* 0x000000ffffae7224 */ /* 0x000fce00078e00b7 */
[----:B------:R-:W-:Y:S05]  /*4140*/  WARPSYNC.COLLECTIVE R181, `(.L_x_2751) ;  /* 0x00000000b5087348 */ /* 0x000fea0003c00000 */
[----:B------:R0:W1:Y:S02]  /*4150*/  SHFL.DOWN P6, R183, R188, R185, R192 ;  /* 0x080000b9bcb77389 */ /* 0x00006400000c00c0 */
[----:B01----:R-:W-:Y:S01]  /*4160*/  ENDCOLLECTIVE ;  /* 0x000000000000791b */ /* 0x003fe20003800000 */
.L_x_2751:
[----:B------:R-:W-:-:S05]  /*4170*/  FADD.FTZ R126, R131, R174 ;  /* 0x000000ae837e7221 */ /* 0x000fca0000010000 */
[----:B------:R-:W-:Y:S01]  /*4180*/  MOV R188, R126 ;  /* 0x0000007e00bc7202 */ /* 0x000fe20000000f00 */
[----:B------:R-:W-:-:S07]  /*4190*/  IMAD.MOV.U32 R174, RZ, RZ, R183 ;  /* 0x000000ffffae7224 */ /* 0x000fce00078e00b7 */
[----:B------:R-:W-:Y:S05]  /*41a0*/  WARPSYNC.COLLECTIVE R181, `(.L_x_2752) ;  /* 0x00000000b5087348 */ /* 0x000fea0003c00000 */
[----:B------:R0:W1:Y:S02]  /*41b0*/  SHFL.DOWN P6, R183, R188, R185, R192 ;  /* 0x080000b9bcb77389 */ /* 0x00006400000c00c0 */
[----:B01----:R-:W-:Y:S01]  /*41c0*/  ENDCOLLECTIVE ;  /* 0x000000000000791b */ /* 0x003fe20003800000 */
.L_x_2752:
[----:B------:R-:W-:Y:S01]  /*41d0*/  MOV R127, R183 ;  /* 0x000000b7007f7202 */ /* 0x000fe20000000f00 */
[----:B------:R-:W-:Y:S06]  /*41e0*/  BRA `(.L_x_2753) ;  /* 0xffffffdc00707947 */ /* 0x000fec000383ffff */
.L_x_2754:
        /* <DEDUP_REMOVED lines=9> */
.L_x_3318:


//--------------------- .text._ZN10layer_norm22ln_bwd_finalize_kernelINS_22Kernel_traits_finalizeILj3072E6__halfffffjLb0ELj1024ELj4ENS_18Kernel_traits_baseILj3072ES2_ffffjLj1024EEEEELb0ELb1EEEvNS_9BwdParamsE --------------------------
	.section	.text._ZN10layer_norm22ln_bwd_finalize_kernelINS_22Kernel_traits_finalizeILj3072E6__halfffffjLb0ELj1024ELj4ENS_18Kernel_traits_baseILj3072ES2_ffffjLj1024EEEEELb0ELb1EEEvNS_9BwdParamsE,"ax",@progbits
	.align	128
        .global         _ZN10layer_norm22ln_bwd_finalize_kernelINS_22Kernel_traits_finalizeILj3072E6__halfffffjLb0ELj1024ELj4ENS_18Kernel_traits_baseILj3072ES2_ffffjLj1024EEEEELb0ELb1EEEvNS_9BwdParamsE
        .type           _ZN10layer_norm22ln_bwd_finalize_kernelINS_22Kernel_traits_finalizeILj3072E6__halfffffjLb0ELj1024ELj4ENS_18Kernel_traits_baseILj3072ES2_ffffjLj1024EEEEELb0ELb1EEEvNS_9BwdParamsE,@function
        .size           _ZN10layer_norm22ln_bwd_finalize_kernelINS_22Kernel_traits_finalizeILj3072E6__halfffffjLb0ELj1024ELj4ENS_18Kernel_traits_baseILj3072ES2_ffffjLj1024EEEEELb0ELb1EEEvNS_9BwdParamsE,(.L_x_3319 - _ZN10layer_norm22ln_bwd_finalize_kernelINS_22Kernel_traits_finalizeILj3072E6__halfffffjLb0ELj1024ELj4ENS_18Kernel_traits_baseILj3072ES2_ffffjLj1024EEEEELb0ELb1EEEvNS_9BwdParamsE)
        .other          _ZN10layer_norm22ln_bwd_finalize_kernelINS_22Kernel_traits_finalizeILj3072E6__halfffffjLb0ELj1024ELj4ENS_18Kernel_traits_baseILj3072ES2_ffffjLj1024EEEEELb0ELb1EEEvNS_9BwdParamsE,@"STO_CUDA_ENTRY STV_DEFAULT"
_ZN10layer_norm22ln_bwd_finalize_kernelINS_22Kernel_traits_finalizeILj3072E6__halfffffjLb0ELj1024ELj4ENS_18Kernel_traits_baseILj3072ES2_ffffjLj1024EEEEELb0ELb1EEEvNS_9BwdParamsE:
.text._ZN10layer_norm22ln_bwd_finalize_kernelINS_22Kernel_traits_finalizeILj3072E6__halfffffjLb0ELj1024ELj4ENS_18Kernel_traits_baseILj3072ES2_ffffjLj1024EEEEELb0ELb1EEEvNS_9BwdParamsE:
        /* <DEDUP_REMOVED lines=26> */
.L_x_2766:
        /* <DEDUP_REMOVED lines=31> */
.L_x_2759:
        /* <DEDUP_REMOVED lines=34> */
.L_x_2758:
[----:B------:R-:W-:Y:S05]  /*05b0*/  BSYNC B1 ;  /* 0x0000000000017941 */ /* 0x000fea0003800000 */
.L_x_2757:
        /* <DEDUP_REMOVED lines=25> */
.L_x_2761:
[----:B------:R-:W-:Y:S05]  /*0750*/  BSYNC B1 ;  /* 0x0000000000017941 */ /* 0x000fea0003800000 */
.L_x_2760:
        /* <DEDUP_REMOVED lines=12> */
.L_x_2756:
[----:B------:R-:W-:Y:S05]  /*0820*/  BSYNC B0 ;  /* 0x0000000000007941 */ /* 0x000fea0003800000 */
.L_x_2755:
        /* <DEDUP_REMOVED lines=29> */
.L_x_2777:
[----:B------:R-:W-:Y:S01]  /*0a00*/  @!P1 SHF.R.U32.HI R12, RZ, 0x3, R0 ;  /* 0x00000003ff0c9819 */ /* 0x000fe20000011600 */
[----:B----4-:R-:W-:Y:S01]  /*0a10*/  FADD.FTZ R14, R9, R14 ;  /* 0x0000000e090e7221 */ /* 0x010fe20000010000 */
[----:B---3--:R-:W-:Y:S02]  /*0a20*/  FADD.FTZ R11, R10, R11 ;  /* 0x0000000b0a0b7221 */ /* 0x008fe40000010000 */
[----:B------:R-:W-:-:S05]  /*0a30*/  @!P1 LOP3.LUT R12, R12, 0x1ffffffc, RZ, 0xc0, !PT ;  /* 0x1ffffffc0c0c9812 */ /* 0x000fca00078ec0ff */
[----:B------:R3:W-:Y:S04]  /*0a40*/  @!P1 STS [R12+UR4+0x2000], R14 ;  /* 0x0020000e0c009988 */ /* 0x0007e80008000804 */
[----:B------:R3:W-:Y:S02]  /*0a50*/  @!P1 STS [R12+UR4+0x2080], R11 ;  /* 0x0020800b0c009988 */ /* 0x0007e40008000804 */
.L_x_2762:
        /* <DEDUP_REMOVED lines=14> */
.L_x_2765:
[----:B------:R-:W-:Y:S05]  /*0b40*/  BSYNC B0 ;  /* 0x0000000000007941 */ /* 0x000fea0003800000 */
.L_x_2764:
[C---:B------:R-:W-:Y:S02]  /*0b50*/  ISETP.GT.U32.AND P1, PT, R3.reuse, -0xc01, PT ;  /* 0xfffff3ff0300780c */ /* 0x040fe40003f24070 */
[----:B------:R-:W-:Y:S02]  /*0b60*/  IADD3 R3, R3, 0xc00, RZ ;  /* 0x00000c0003037810 */ /* 0x000fe40007ffe0ff */
[----:B------:R-:W-:-:S09]  /*0b70*/  IADD3 R4, R4, 0x600, RZ ;  /* 0x0000060004047810 */ /* 0x000fd20007ffe0ff */
[----:B------:R-:W-:Y:S05]  /*0b80*/  @P1 BRA `(.L_x_2766) ;  /* 0xfffffff400841947 */ /* 0x000fea000383ffff */
[----:B------:R-:W-:Y:S05]  /*0b90*/  EXIT ;  /* 0x000000000000794d */ /* 0x000fea0003800000 */
.L_x_2763:
[----:B------:R-:W-:Y:S01]  /*0ba0*/  HFMA2.MMA R22, -RZ, RZ, 0, 1.847743988037109375e-06 ;  /* 0x0000001fff167435 */ /* 0x000fe200000001ff */
[----:B0--3--:R-:W-:Y:S01]  /*0bb0*/  MOV R20, R10 ;  /* 0x0000000a00147202 */ /* 0x009fe20000000f00 */
[----:B------:R-:W-:Y:S01]  /*0bc0*/  IMAD.MOV.U32 R19, RZ, RZ, 0x1 ;  /* 0x00000001ff137424 */ /* 0x000fe200078e00ff */
[----:B------:R-:W-:-:S08]  /*0bd0*/  MOV R17, 0xffffffff ;  /* 0xffffffff00117802 */ /* 0x000fd00000000f00 */
[----:B-12---:R-:W-:Y:S05]  /*0be0*/  WARPSYNC.COLLECTIVE R17, `(.L_x_2767) ;  /* 0x0000000011087348 */ /* 0x006fea0003c00000 */
[----:B------:R0:W3:Y:S02]  /*0bf0*/  SHFL.BFLY P2, R18, R20, R19, R22 ;  /* 0x0c00001314127389 */ /* 0x0000e40000040016 */
[----:B0123--:R-:W-:Y:S01]  /*0c00*/  ENDCOLLECTIVE ;  /* 0x000000000000791b */ /* 0x00ffe20003800000 */
.L_x_2767:
[----:B------:R-:W-:Y:S01]  /*0c10*/  HFMA2.MMA R19, -RZ, RZ, 0, 1.1920928955078125e-07 ;  /* 0x00000002ff137435 */ /* 0x000fe200000001ff */
[----:B------:R-:W-:-:S05]  /*0c20*/  MOV R11, R18 ;  /* 0x00000012000b7202 */ /* 0x000fca0000000f00 */
[----:B------:R-:W-:-:S04]  /*0c30*/  FADD.FTZ R11, R10, R11 ;  /* 0x0000000b0a0b7221 */ /* 0x000fc80000010000 */
[----:B------:R-:W-:-:S07]  /*0c40*/  IMAD.MOV.U32 R20, RZ, RZ, R11 ;  /* 0x000000ffff147224 */ /* 0x000fce00078e000b */
[----:B------:R-:W-:Y:S05]  /*0c50*/  WARPSYNC.COLLECTIVE R17, `(.L_x_2768) ;  /* 0x0000000011087348 */ /* 0x000fea0003c00000 */
[----:B------:R0:W1:Y:S02]  /*0c60*/  SHFL.BFLY P2, R18, R20, R19, R22 ;  /* 0x0c00001314127389 */ /* 0x0000640000040016 */
[----:B01----:R-:W-:Y:S01]  /*0c70*/  ENDCOLLECTIVE ;  /* 0x000000000000791b */ /* 0x003fe20003800000 */
.L_x_2768:
[----:B------:R-:W-:Y:S01]  /*0c80*/  IMAD.MOV.U32 R19, RZ, RZ, 0x4 ;  /* 0x00000004ff137424 */ /* 0x000fe200078e00ff */
[----:B------:R-:W-:-:S05]  /*0c90*/  MOV R12, R18 ;  /* 0x00000012000c7202 */ /* 0x000fca0000000f00 */
[----:B------:R-:W-:-:S05]  /*0ca0*/  FADD.FTZ R12, R11, R12 ;  /* 0x0000000c0b0c7221 */ /* 0x000fca0000010000 */
[----:B------:R-:W-:-:S07]  /*0cb0*/  MOV R20, R12 ;  /* 0x0000000c00147202 */ /* 0x000fce0000000f00 */
[----:B------:R-:W-:Y:S05]  /*0cc0*/  WARPSYNC.COLLECTIVE R17, `(.L_x_2769) ;  /* 0x0000000011087348 */ /* 0x000fea0003c00000 */
[----:B------:R0:W1:Y:S02]  /*0cd0*/  SHFL.BFLY P2, R18, R20, R19, R22 ;  /* 0x0c00001314127389 */ /* 0x0000640000040016 */
[----:B01----:R-:W-:Y:S01]  /*0ce0*/  ENDCOLLECTIVE ;  /* 0x000000000000791b */ /* 0x003fe20003800000 */
.L_x_2769:
[----:B------:R-:W-:Y:S01]  /*0cf0*/  HFMA2.MMA R19, -RZ, RZ, 0, 4.76837158203125e-07 ;  /* 0x00000008ff137435 */ /* 0x000fe200000001ff */
[----:B------:R-:W-:-:S05]  /*0d00*/  MOV R13, R18 ;  /* 0x00000012000d7202 */ /* 0x000fca0000000f00 */
[----:B------:R-:W-:-:S05]  /*0d10*/  FADD.FTZ R13, R12, R13 ;  /* 0x0000000d0c0d7221 */ /* 0x000fca0000010000 */
[----:B------:R-:W-:-:S07]  /*0d20*/  MOV R20, R13 ;  /* 0x0000000d00147202 */ /* 0x000fce0000000f00 */
[----:B------:R-:W-:Y:S05]  /*0d30*/  WARPSYNC.COLLECTIVE R17, `(.L_x_2770) ;  /* 0x0000000011087348 */ /* 0x000fea0003c00000 */
[----:B------:R0:W1:Y:S02]  /*0d40*/  SHFL.BFLY P2, R18, R20, R19, R22 ;  /* 0x0c00001314127389 */ /* 0x0000640000040016 */
[----:B01----:R-:W-:Y:S01]  /*0d50*/  ENDCOLLECTIVE ;  /* 0x000000000000791b */ /* 0x003fe20003800000 */
.L_x_2770:
[----:B------:R-:W-:Y:S01]  /*0d60*/  HFMA2.MMA R19, -RZ, RZ, 0, 9.5367431640625e-07 ;  /* 0x00000010ff137435 */ /* 0x000fe200000001ff */
[----:B------:R-:W-:-:S04]  /*0d70*/  IMAD.MOV.U32 R10, RZ, RZ, R18 ;  /* 0x000000ffff0a7224 */ /* 0x000fc800078e0012 */
[----:B------:R-:W-:-:S05]  /*0d80*/  FADD.FTZ R10, R13, R10 ;  /* 0x0000000a0d0a7221 */ /* 0x000fca0000010000 */
[----:B------:R-:W-:-:S07]  /*0d90*/  MOV R20, R10 ;  /* 0x0000000a00147202 */ /* 0x000fce0000000f00 */
[----:B------:R-:W-:Y:S05]  /*0da0*/  WARPSYNC.COLLECTIVE R17, `(.L_x_2771) ;  /* 0x0000000011087348 */ /* 0x000fea0003c00000 */
[----:B------:R0:W1:Y:S02]  /*0db0*/  SHFL.BFLY P2, R18, R20, R19, R22 ;  /* 0x0c00001314127389 */ /* 0x0000640000040016 */
[----:B01----:R-:W-:Y:S01]  /*0dc0*/  ENDCOLLECTIVE ;  /* 0x000000000000791b */ /* 0x003fe20003800000 */
.L_x_2771:
[----:B------:R-:W-:Y:S01]  /*0dd0*/  HFMA2.MMA R19, -RZ, RZ, 0, 5.9604644775390625e-08 ;  /* 0x00000001ff137435 */ /* 0x000fe200000001ff */
[----:B------:R-:W-:Y:S01]  /*0de0*/  IMAD.MOV.U32 R20, RZ, RZ, R9 ;  /* 0x000000ffff147224 */ /* 0x000fe200078e0009 */
[----:B------:R-:W-:-:S09]  /*0df0*/  MOV R11, R18 ;  /* 0x00000012000b7202 */ /* 0x000fd20000000f00 */
[----:B------:R-:W-:Y:S05]  /*0e00*/  WARPSYNC.COLLECTIVE R17, `(.L_x_2772) ;  /* 0x0000000011087348 */ /* 0x000fea0003c00000 */
[----:B------:R0:W1:Y:S02]  /*0e10*/  SHFL.BFLY P2, R18, R20, R19, R22 ;  /* 0x0c00001314127389 */ /* 0x0000640000040016 */
[----:B01----:R-:W-:Y:S01]  /*0e20*/  ENDCOLLECTIVE ;  /* 0x000000000000791b */ /* 0x003fe20003800000 */
.L_x_2772:
[----:B------:R-:W-:Y:S01]  /*0e30*/  HFMA2.MMA R19, -RZ, RZ, 0, 1.1920928955078125e-07 ;  /* 0x00000002ff137435 */ /* 0x000fe200000001ff */
[----:B------:R-:W-:-:S05]  /*0e40*/  MOV R12, R18 ;  /* 0x00000012000c7202 */ /* 0x000fca0000000f00 */
[----:B------:R-:W-:-:S05]  /*0e50*/  FADD.FTZ R14, R9, R12 ;  /* 0x0000000c090e7221 */ /* 0x000fca0000010000 */
[----:B------:R-:W-:-:S07]  /*0e60*/  MOV R20, R14 ;  /* 0x0000000e00147202 */ /* 0x000fce0000000f00 */
[----:B------:R-:W-:Y:S05]  /*0e70*/  WARPSYNC.COLLECTIVE R17, `(.L_x_2773) ;  /* 0x0000000011087348 */ /* 0x000fea0003c00000 */
[----:B------:R0:W1:Y:S02]  /*0e80*/  SHFL.BFLY P2, R18, R20, R19, R22 ;  /* 0x0c00001314127389 */ /* 0x0000640000040016 */
[----:B01----:R-:W-:Y:S01]  /*0e90*/  ENDCOLLECTIVE ;  /* 0x000000000000791b */ /* 0x003fe20003800000 */
.L_x_2773:
[----:B------:R-:W-:Y:S01]  /*0ea0*/  HFMA2.MMA R19, -RZ, RZ, 0, 2.384185791015625e-07 ;  /* 0x00000004ff137435 */ /* 0x000fe200000001ff */
[----:B------:R-:W-:-:S04]  /*0eb0*/  IMAD.MOV.U32 R13, RZ, RZ, R18 ;  /* 0x000000ffff0d7224 */ /* 0x000fc800078e0012 */
[----:B------:R-:W-:-:S05]  /*0ec0*/  FADD.FTZ R15, R14, R13 ;  /* 0x0000000d0e0f7221 */ /* 0x000fca0000010000 */
[----:B------:R-:W-:-:S07]  /*0ed0*/  MOV R20, R15 ;  /* 0x0000000f00147202 */ /* 0x000fce0000000f00 */
[----:B------:R-:W-:Y:S05]  /*0ee0*/  WARPSYNC.COLLECTIVE R17, `(.L_x_2774) ;  /* 0x0000000011087348 */ /* 0x000fea0003c00000 */
[----:B------:R0:W1:Y:S02]  /*0ef0*/  SHFL.BFLY P2, R18, R20, R19, R22 ;  /* 0x0c00001314127389 */ /* 0x0000640000040016 */
[----:B01----:R-:W-:Y:S01]  /*0f00*/  ENDCOLLECTIVE ;  /* 0x000000000000791b */ /* 0x003fe20003800000 */
.L_x_2774:
[----:B------:R-:W-:Y:S01]  /*0f10*/  IMAD.MOV.U32 R19, RZ, RZ, 0x8 ;  /* 0x00000008ff137424 */ /* 0x000fe200078e00ff */
[----:B------:R-:W-:-:S05]  /*0f20*/  MOV R16, R18 ;  /* 0x0000001200107202 */ /* 0x000fca0000000f00 */
[----:B------:R-:W-:-:S05]  /*0f30*/  FADD.FTZ R16, R15, R16 ;  /* 0x000000100f107221 */ /* 0x000fca0000010000 */
[----:B------:R-:W-:-:S07]  /*0f40*/  MOV R20, R16 ;  /* 0x0000001000147202 */ /* 0x000fce0000000f00 */
[----:B------:R-:W-:Y:S05]  /*0f50*/  WARPSYNC.COLLECTIVE R17, `(.L_x_2775) ;  /* 0x0000000011087348 */ /* 0x000fea0003c00000 */
[----:B------:R0:W1:Y:S02]  /*0f60*/  SHFL.BFLY P2, R18, R20, R19, R22 ;  /* 0x0c00001314127389 */ /* 0x0000640000040016 */
[----:B01----:R-:W-:Y:S01]  /*0f70*/  ENDCOLLECTIVE ;  /* 0x000000000000791b */ /* 0x003fe20003800000 */
.L_x_2775:
[----:B------:R-:W-:Y:S01]  /*0f80*/  HFMA2.MMA R19, -RZ, RZ, 0, 9.5367431640625e-07 ;  /* 0x00000010ff137435 */ /* 0x000fe200000001ff */
[----:B------:R-:W-:-:S05]  /*0f90*/  MOV R9, R18 ;  /* 0x0000001200097202 */ /* 0x000fca0000000f00 */
[----:B------:R-:W-:-:S05]  /*0fa0*/  FADD.FTZ R9, R16, R9 ;  /* 0x0000000910097221 */ /* 0x000fca0000010000 */
[----:B------:R-:W-:-:S07]  /*0fb0*/  MOV R20, R9 ;  /* 0x0000000900147202 */ /* 0x000fce0000000f00 */
[----:B------:R-:W-:Y:S05]  /*0fc0*/  WARPSYNC.COLLECTIVE R17, `(.L_x_2776) ;  /* 0x0000000011087348 */ /* 0x000fea0003c00000 */
[----:B------:R0:W1:Y:S02]  /*0fd0*/  SHFL.BFLY P2, R18, R20, R19, R22 ;  /* 0x0c00001314127389 */ /* 0x0000640000040016 */
[----:B01----:R-:W-:Y:S01]  /*0fe0*/  ENDCOLLECTIVE ;  /* 0x000000000000791b */ /* 0x003fe20003800000 */
.L_x_2776:
[----:B------:R-:W-:Y:S01]  /*0ff0*/  MOV R14, R18 ;  /* 0x00000012000e7202 */ /* 0x000fe20000000f00 */
[----:B------:R-:W-:Y:S06]  /*1000*/  BRA `(.L_x_2777) ;  /* 0xfffffff8007c7947 */ /* 0x000fec000383ffff */
.L_x_2778:
        /* <DEDUP_REMOVED lines=15> */
.L_x_3319:


//--------------------- .text._ZN10layer_norm40ln_parallel_residual_bwd_finalize_kernelINS_22Kernel_traits_finalizeILj3072E6__halfffffjLb0ELj1024ELj4ENS_18Kernel_traits_baseILj3072ES2_ffffjLj1024EEEEELb1EEEvNS_9BwdParamsE --------------------------
	.section	.text._ZN10layer_norm40ln_parallel_residual_bwd_finalize_kernelINS_22Kernel_traits_finalizeILj3072E6__halfffffjLb0ELj1024ELj4ENS_18Kernel_traits_baseILj3072ES2_ffffjLj1024EEEEELb1EEEvNS_9BwdParamsE,"ax",@progbits
	.align	128
        .global         _ZN10layer_norm40ln_parallel_residual_bwd_finalize_kernelINS_22Kernel_traits_finalizeILj3072E6__halfffffjLb0ELj1024ELj4ENS_18Kernel_traits_baseILj3072ES2_ffffjLj1024EEEEELb1EEEvNS_9BwdParamsE
        .type           _ZN10layer_norm40ln_parallel_residual_bwd_finalize_kernelINS_22Kernel_traits_finalizeILj3072E6__halfffffjLb0ELj1024ELj4ENS_18Kernel_traits_baseILj3072ES2_ffffjLj1024EEEEELb1EEEvNS_9BwdParamsE,@function
        .size           _ZN10layer_norm40ln_parallel_residual_bwd_finalize_kernelINS_22Kernel_traits_finalizeILj3072E6__halfffffjLb0ELj1024ELj4ENS_18Kernel_traits_baseILj3072ES2_ffffjLj1024EEEEELb1EEEvNS_9BwdParamsE,(.L_x_3320 - _ZN10layer_norm40ln_parallel_residual_bwd_finalize_kernelINS_22Kernel_traits_finalizeILj3072E6__halfffffjLb0ELj1024ELj4ENS_18Kernel_traits_baseILj3072ES2_ffffjLj1024EEEEELb1EEEvNS_9BwdParamsE)
        .other          _ZN10layer_norm40ln_parallel_residual_bwd_finalize_kernelINS_22Kernel_traits_finalizeILj3072E6__halfffffjLb0ELj1024ELj4ENS_18Kernel_traits_baseILj3072ES2_ffffjLj1024EEEEELb1EEEvNS_9BwdParamsE,@"STO_CUDA_ENTRY STV_DEFAULT"
_ZN10layer_norm40ln_parallel_residual_bwd_finalize_kernelINS_22Kernel_traits_finalizeILj3072E6__halfffffjLb0ELj1024ELj4ENS_18Kernel_traits_baseILj3072ES2_ffffjLj1024EEEEELb1EEEvNS_9BwdParamsE:
.text._ZN10layer_norm40ln_parallel_residual_bwd_finalize_kernelINS_22Kernel_traits_finalizeILj3072E6__halfffffjLb0ELj1024ELj4ENS_18Kernel_traits_baseILj3072ES2_ffffjLj1024EEEEELb1EEEvNS_9BwdParamsE:
        /* <DEDUP_REMOVED lines=23> */
.L_x_2790:
        /* <DEDUP_REMOVED lines=41> */
.L_x_2783:
        /* <DEDUP_REMOVED lines=62> */
.L_x_2782:
[----:B------:R-:W-:Y:S05]  /*07e0*/  BSYNC B1 ;  /* 0x0000000000017941 */ /* 0x000fea0003800000 */
.L_x_2781:
        /* <DEDUP_REMOVED lines=39> */
.L_x_2785:
[----:B------:R-:W-:Y:S05]  /*0a60*/  BSYNC B1 ;  /* 0x0000000000017941 */ /* 0x000fea0003800000 */
.L_x_2784:
        /* <DEDUP_REMOVED lines=20> */
.L_x_2780:
[----:B------:R-:W-:Y:S05]  /*0bb0*/  BSYNC B0 ;  /* 0x0000000000007941 */ /* 0x000fea0003800000 */
.L_x_2779:
        /* <DEDUP_REMOVED lines=54> */
.L_x_2811:
        /* <DEDUP_REMOVED lines=10> */
.L_x_2786:
        /* <DEDUP_REMOVED lines=26> */
.L_x_2789:
[----:B------:R-:W-:Y:S05]  /*1160*/  BSYNC B0 ;  /* 0x0000000000007941 */ /* 0x000fea0003800000 */
.L_x_2788:
[C---:B------:R-:W-:Y:S02]  /*1170*/  ISETP.GT.U32.AND P1, PT, R4.reuse, -0xc01, PT ;  /* 0xfffff3ff0400780c */ /* 0x040fe40003f24070 */
[----:B------:R-:W-:Y:S02]  /*1180*/  IADD3 R4, R4, 0xc00, RZ ;  /* 0x00000c0004047810 */ /* 0x000fe40007ffe0ff */
[----:B------:R-:W-:-:S09]  /*1190*/  IADD3 R5, R5, 0x600, RZ ;  /* 0x0000060005057810 */ /* 0x000fd20007ffe0ff */
[----:B------:R-:W-:Y:S05]  /*11a0*/  @P1 BRA `(.L_x_2790) ;  /* 0xffffffec00f01947 */ /* 0x000fea000383ffff */
[----:B------:R-:W-:Y:S05]  /*11b0*/  EXIT ;  /* 0x000000000000794d */ /* 0x000fea0003800000 */
.L_x_2787:
[----:B------:R-:W-:Y:S01]  /*11c0*/  HFMA2.MMA R13, -RZ, RZ, 0, 5.9604644775390625e-08 ;  /* 0x00000001ff0d7435 */ /* 0x000fe200000001ff */
[----:B0-----:R-:W-:Y:S02]  /*11d0*/  MOV R26, R9 ;  /* 0x00000009001a7202 */ /* 0x001fe40000000f00 */
[----:B------:R-:W-:Y:S02]  /*11e0*/  MOV R12, 0x1f ;  /* 0x0000001f000c7802 */ /* 0x000fe40000000f00 */
[----:B------:R-:W-:-:S07]  /*11f0*/  MOV R11, 0xffffffff ;  /* 0xffffffff000b7802 */ /* 0x000fce0000000f00 */
[----:B-1234-:R-:W-:Y:S05]  /*1200*/  WARPSYNC.COLLECTIVE R11, `(.L_x_2791) ;  /* 0x000000000b087348 */ /* 0x01efea0003c00000 */
[----:B------:R0:W0:Y:S02]  /*1210*/  SHFL.BFLY P2, R16, R26, R13, R12 ;  /* 0x0c00000d1a107389 */ /* 0x000024000004000c */
[----:B01234-:R-:W-:Y:S01]  /*1220*/  ENDCOLLECTIVE ;  /* 0x000000000000791b */ /* 0x01ffe20003800000 */
.L_x_2791:
[----:B------:R-:W-:Y:S01]  /*1230*/  HFMA2.MMA R13, -RZ, RZ, 0, 1.1920928955078125e-07 ;  /* 0x00000002ff0d7435 */ /* 0x000fe200000001ff */
[----:B------:R-:W-:-:S05]  /*1240*/  FADD.FTZ R10, R9, R16 ;  /* 0x00000010090a7221 */ /* 0x000fca0000010000 */
[----:B------:R-:W-:-:S07]  /*1250*/  MOV R26, R10 ;  /* 0x0000000a001a7202 */ /* 0x000fce0000000f00 */
[----:B------:R-:W-:Y:S05]  /*1260*/  WARPSYNC.COLLECTIVE R11, `(.L_x_2792) ;  /* 0x000000000b087348 */ /* 0x000fea0003c00000 */
[----:B------:R0:W1:Y:S02]  /*1270*/  SHFL.BFLY P2, R16, R26, R13, R12 ;  /* 0x0c00000d1a107389 */ /* 0x000064000004000c */
[----:B01----:R-:W-:Y:S01]  /*1280*/  ENDCOLLECTIVE ;  /* 0x000000000000791b */ /* 0x003fe20003800000 */
.L_x_2792:
[----:B------:R-:W-:Y:S01]  /*1290*/  HFMA2.MMA R13, -RZ, RZ, 0, 2.384185791015625e-07 ;  /* 0x00000004ff0d7435 */ /* 0x000fe200000001ff */
[----:B------:R-:W-:-:S05]  /*12a0*/  FADD.FTZ R9, R10, R16 ;  /* 0x000000100a097221 */ /* 0x000fca0000010000 */
[----:B------:R-:W-:-:S07]  /*12b0*/  MOV R26, R9 ;  /* 0x00000009001a7202 */ /* 0x000fce0000000f00 */
[----:B------:R-:W-:Y:S05]  /*12c0*/  WARPSYNC.COLLECTIVE R11, `(.L_x_2793) ;  /* 0x000000000b087348 */ /* 0x000fea0003c00000 */
[----:B------:R0:W1:Y:S02]  /*12d0*/  SHFL.BFLY P2, R16, R26, R13, R12 ;  /* 0x0c00000d1a107389 */ /* 0x000064000004000c */
[----:B01----:R-:W-:Y:S01]  /*12e0*/  ENDCOLLECTIVE ;  /* 0x000000000000791b */ /* 0x003fe20003800000 */
.L_x_2793:
[----:B------:R-:W-:Y:S01]  /*12f0*/  HFMA2.MMA R13, -RZ, RZ, 0, 4.76837158203125e-07 ;  /* 0x00000008ff0d7435 */ /* 0x000fe200000001ff */
[----:B------:R-:W-:-:S05]  /*1300*/  FADD.FTZ R18, R9, R16 ;  /* 0x0000001009127221 */ /* 0x000fca0000010000 */
[----:B------:R-:W-:-:S07]  /*1310*/  MOV R26, R18 ;  /* 0x00000012001a7202 */ /* 0x000fce0000000f00 */
[----:B------:R-:W-:Y:S05]  /*1320*/  WARPSYNC.COLLECTIVE R11, `(.L_x_2794) ;  /* 0x000000000b087348 */ /* 0x000fea0003c00000 */
[----:B------:R0:W1:Y:S02]  /*1330*/  SHFL.BFLY P2, R16, R26, R13, R12 ;  /* 0x0c00000d1a107389 */ /* 0x000064000004000c */
[----:B01----:R-:W-:Y:S01]  /*1340*/  ENDCOLLECTIVE ;  /* 0x000000000000791b */ /* 0x003fe20003800000 */
.L_x_2794:
[----:B------:R-:W-:Y:S01]  /*1350*/  HFMA2.MMA R13, -RZ, RZ, 0, 9.5367431640625e-07 ;  /* 0x00000010ff0d7435 */ /* 0x000fe200000001ff */
[----:B------:R-:W-:-:S05]  /*1360*/  FADD.FTZ R10, R18, R16 ;  /* 0x00000010120a7221 */ /* 0x000fca0000010000 */
[----:B------:R-:W-:-:S07]  /*1370*/  MOV R26, R10 ;  /* 0x0000000a001a7202 */ /* 0x000fce0000000f00 */
[----:B------:R-:W-:Y:S05]  /*1380*/  WARPSYNC.COLLECTIVE R11, `(.L_x_2795) ;  /* 0x000000000b087348 */ /* 0x000fea0003c00000 */
[----:B------:R0:W1:Y:S02]  /*1390*/  SHFL.BFLY P2, R16, R26, R13, R12 ;  /* 0x0c00000d1a107389 */ /* 0x000064000004000c */
[----:B01----:R-:W-:Y:S01]  /*13a0*/  ENDCOLLECTIVE ;  /* 0x000000000000791b */ /* 0x003fe20003800000 */
.L_x_2795:
[----:B------:R-:W-:Y:S01]  /*13b0*/  MOV R26, R14 ;  /* 0x0000000e001a7202 */ /* 0x000fe20000000f00 */
[----:B------:R-:W-:Y:S01]  /*13c0*/  IMAD.MOV.U32 R13, RZ, RZ, 0x1 ;  /* 0x00000001ff0d7424 */ /* 0x000fe200078e00ff */
[----:B------:R-:W-:-:S07]  /*13d0*/  MOV R9, R16 ;  /* 0x0000001000097202 */ /* 0x000fce0000000f00 */
[----:B------:R-:W-:Y:S05]  /*13e0*/  WARPSYNC.COLLECTIVE R11, `(.L_x_2796) ;  /* 0x000000000b087348 */ /* 0x000fea0003c00000 */
[----:B------:R0:W1:Y:S02]  /*13f0*/  SHFL.BFLY P2, R16, R26, R13, R12 ;  /* 0x0c00000d1a107389 */ /* 0x000064000004000c */
[----:B01----:R-:W-:Y:S01]  /*1400*/  ENDCOLLECTIVE ;  /* 0x000000000000791b */ /* 0x003fe20003800000 */
.L_x_2796:
[----:B------:R-:W-:Y:S01]  /*1410*/  HFMA2.MMA R13, -RZ, RZ, 0, 1.1920928955078125e-07 ;  /* 0x00000002ff0d7435 */ /* 0x000fe200000001ff */
[----:B------:R-:W-:-:S05]  /*1420*/  MOV R15, R16 ;  /* 0x00000010000f7202 */ /* 0x000fca0000000f00 */
[----:B------:R-:W-:-:S05]  /*1430*/  FADD.FTZ R15, R14, R15 ;  /* 0x0000000f0e0f7221 */ /* 0x000fca0000010000 */
[----:B------:R-:W-:-:S07]  /*1440*/  MOV R26, R15 ;  /* 0x0000000f001a7202 */ /* 0x000fce0000000f00 */
[----:B------:R-:W-:Y:S05]  /*1450*/  WARPSYNC.COLLECTIVE R11, `(.L_x_2797) ;  /* 0x000000000b087348 */ /* 0x000fea0003c00000 */
[----:B------:R0:W1:Y:S02]  /*1460*/  SHFL.BFLY P2, R16, R26, R13, R12 ;  /* 0x0c00000d1a107389 */ /* 0x000064000004000c */
[----:B01----:R-:W-:Y:S01]  /*1470*/  ENDCOLLECTIVE ;  /* 0x000000000000791b */ /* 0x003fe20003800000 */
.L_x_2797:
[----:B------:R-:W-:Y:S01]  /*1480*/  HFMA2.MMA R13, -RZ, RZ, 0, 2.384185791015625e-07 ;  /* 0x00000004ff0d7435 */ /* 0x000fe200000001ff */
[----:B------:R-:W-:-:S05]  /*1490*/  MOV R18, R16 ;  /* 0x0000001000127202 */ /* 0x000fca0000000f00 */
[----:B------:R-:W-:-:S05]  /*14a0*/  FADD.FTZ R14, R15, R18 ;  /* 0x000000120f0e7221 */ /* 0x000fca0000010000 */
[----:B------:R-:W-:-:S07]  /*14b0*/  MOV R26, R14 ;  /* 0x0000000e001a7202 */ /* 0x000fce0000000f00 */
[----:B------:R-:W-:Y:S05]  /*14c0*/  WARPSYNC.COLLECTIVE R11, `(.L_x_2798) ;  /* 0x000000000b087348 */ /* 0x000fea0003c00000 */
[----:B------:R0:W1:Y:S02]  /*14d0*/  SHFL.BFLY P2, R16, R26, R13, R12 ;  /* 0x0c00000d1a107389 */ /* 0x000064000004000c */
[----:B01----:R-:W-:Y:S01]  /*14e0*/  ENDCOLLECTIVE ;  /* 0x000000000000791b */ /* 0x003fe20003800000 */
.L_x_2798:
[----:B------:R-:W-:Y:S01]  /*14f0*/  HFMA2.MMA R13, -RZ, RZ, 0, 4.76837158203125e-07 ;  /* 0x00000008ff0d7435 */ /* 0x000fe200000001ff */
[----:B------:R-:W-:-:S05]  /*1500*/  MOV R17, R16 ;  /* 0x0000001000117202 */ /* 0x000fca0000000f00 */
[----:B------:R-:W-:-:S05]  /*1510*/  FADD.FTZ R19, R14, R17 ;  /* 0x000000110e137221 */ /* 0x000fca0000010000 */
[----:B------:R-:W-:-:S07]  /*1520*/  MOV R26, R19 ;  /* 0x00000013001a7202 */ /* 0x000fce0000000f00 */
[----:B------:R-:W-:Y:S05]  /*1530*/  WARPSYNC.COLLECTIVE R11, `(.L_x_2799) ;  /* 0x000000000b087348 */ /* 0x000fea0003c00000 */
[----:B------:R0:W1:Y:S02]  /*1540*/  SHFL.BFLY P2, R16, R26, R13, R12 ;  /* 0x0c00000d1a107389 */ /* 0x000064000004000c */
[----:B01----:R-:W-:Y:S01]  /*1550*/  ENDCOLLECTIVE ;  /* 0x000000000000791b */ /* 0x003fe20003800000 */
.L_x_2799:
[----:B------:R-:W-:Y:S01]  /*1560*/  HFMA2.MMA R13, -RZ, RZ, 0, 9.5367431640625e-07 ;  /* 0x00000010ff0d7435 */ /* 0x000fe200000001ff */
[----:B------:R-:W-:-:S05]  /*1570*/  MOV R20, R16 ;  /* 0x0000001000147202 */ /* 0x000fca0000000f00 */
[----:B------:R-:W-:-:S05]  /*1580*/  FADD.FTZ R15, R19, R20 ;  /* 0x00000014130f7221 */ /* 0x000fca0000010000 */
[----:B------:R-:W-:-:S07]  /*1590*/  MOV R26, R15 ;  /* 0x0000000f001a7202 */ /* 0x000fce0000000f00 */
[----:B------:R-:W-:Y:S05]  /*15a0*/  WARPSYNC.COLLECTIVE R11, `(.L_x_2800) ;  /* 0x000000000b087348 */ /* 0x000fea0003c00000 */
[----:B------:R0:W1:Y:S02]  /*15b0*/  SHFL.BFLY P2, R16, R26, R13, R12 ;  /* 0x0c00000d1a107389 */ /* 0x000064000004000c */
[----:B01----:R-:W-:Y:S01]  /*15c0*/  ENDCOLLECTIVE ;  /* 0x000000000000791b */ /* 0x003fe20003800000 */
.L_x_2800:
[----:B------:R-:W-:Y:S01]  /*15d0*/  HFMA2.MMA R13, -RZ, RZ, 0, 5.9604644775390625e-08 ;  /* 0x00000001ff0d7435 */ /* 0x000fe200000001ff */
[----:B------:R-:W-:Y:S02]  /*15e0*/  MOV R26, R8 ;  /* 0x00000008001a7202 */ /* 0x000fe40000000f00 */
[----:B------:R-:W-:-:S08]  /*15f0*/  MOV R14, R16 ;  /* 0x00000010000e7202 */ /* 0x000fd00000000f00 */
[----:B------:R-:W-:Y:S05]  /*1600*/  WARPSYNC.COLLECTIVE R11, `(.L_x_2801) ;  /* 0x000000000b087348 */ /* 0x000fea0003c00000 */
[----:B------:R0:W1:Y:S02]  /*1610*/  SHFL.BFLY P2, R16, R26, R13, R12 ;  /* 0x0c00000d1a107389 */ /* 0x000064000004000c */
[----:B01----:R-:W-:Y:S01]  /*1620*/  ENDCOLLECTIVE ;  /* 0x000000000000791b */ /* 0x003fe20003800000 */
.L_x_2801:
[----:B------:R-:W-:Y:S01]  /*1630*/  HFMA2.MMA R13, -RZ, RZ, 0, 1.1920928955078125e-07 ;  /* 0x00000002ff0d7435 */ /* 0x000fe200000001ff */
[----:B------:R-:W-:-:S05]  /*1640*/  MOV R17, R16 ;  /* 0x0000001000117202 */ /* 0x000fca0000000f00 */
[----:B------:R-:W-:-:S05]  /*1650*/  FADD.FTZ R19, R8, R17 ;  /* 0x0000001108137221 */ /* 0x000fca0000010000 */
[----:B------:R-:W-:-:S07]  /*1660*/  MOV R26, R19 ;  /* 0x00000013001a7202 */ /* 0x000fce0000000f00 */
[----:B------:R-:W-:Y:S05]  /*1670*/  WARPSYNC.COLLECTIVE R11, `(.L_x_2802) ;  /* 0x000000000b087348 */ /* 0x000fea0003c00000 */
[----:B------:R0:W1:Y:S02]  /*1680*/  SHFL.BFLY P2, R16, R26, R13, R12 ;  /* 0x0c00000d1a107389 */ /* 0x000064000004000c */
[----:B01----:R-:W-:Y:S01]  /*1690*/  ENDCOLLECTIVE ;  /* 0x000000000000791b */ /* 0x003fe20003800000 */
.L_x_2802:
[----:B------:R-:W-:Y:S01]  /*16a0*/  IMAD.MOV.U32 R13, RZ, RZ, 0x4 ;  /* 0x00000004ff0d7424 */ /* 0x000fe200078e00ff */
[----:B------:R-:W-:-:S05]  /*16b0*/  MOV R20, R16 ;  /* 0x0000001000147202 */ /* 0x000fca0000000f00 */
[----:B------:R-:W-:-:S05]  /*16c0*/  FADD.FTZ R8, R19, R20 ;  /* 0x0000001413087221 */ /* 0x000fca0000010000 */
[----:B------:R-:W-:-:S07]  /*16d0*/  MOV R26, R8 ;  /* 0x00000008001a7202 */ /* 0x000fce0000000f00 */
[----:B------:R-:W-:Y:S05]  /*16e0*/  WARPSYNC.COLLECTIVE R11, `(.L_x_2803) ;  /* 0x000000000b087348 */ /* 0x000fea0003c00000 */
[----:B------:R0:W1:Y:S02]  /*16f0*/  SHFL.BFLY P2, R16, R26, R13, R12 ;  /* 0x0c00000d1a107389 */ /* 0x000064000004000c */
[----:B01----:R-:W-:Y:S01]  /*1700*/  ENDCOLLECTIVE ;  /* 0x000000000000791b */ /* 0x003fe20003800000 */
.L_x_2803:
[----:B------:R-:W-:Y:S01]  /*1710*/  HFMA2.MMA R13, -RZ, RZ, 0, 4.76837158203125e-07 ;  /* 0x00000008ff0d7435 */ /* 0x000fe200000001ff */
[----:B------:R-:W-:-:S05]  /*1720*/  MOV R21, R16 ;  /* 0x0000001000157202 */ /* 0x000fca0000000f00 */
[----:B------:R-:W-:-:S05]  /*1730*/  FADD.FTZ R21, R8, R21 ;  /* 0x0000001508157221 */ /* 0x000fca0000010000 */
[----:B------:R-:W-:-:S07]  /*1740*/  MOV R26, R21 ;  /* 0x00000015001a7202 */ /* 0x000fce0000000f00 */
[----:B------:R-:W-:Y:S05]  /*1750*/  WARPSYNC.COLLECTIVE R11, `(.L_x_2804) ;  /* 0x000000000b087348 */ /* 0x000fea0003c00000 */
[----:B------:R0:W1:Y:S02]  /*1760*/  SHFL.BFLY P2, R16, R26, R13, R12 ;  /* 0x0c00000d1a107389 */ /* 0x000064000004000c */
[----:B01----:R-:W-:Y:S01]  /*1770*/  ENDCOLLECTIVE ;  /* 0x000000000000791b */ /* 0x003fe20003800000 */
.L_x_2804:
[----:B------:R-:W-:Y:S01]  /*1780*/  HFMA2.MMA R13, -RZ, RZ, 0, 9.5367431640625e-07 ;  /* 0x00000010ff0d7435 */ /* 0x000fe200000001ff */
[----:B------:R-:W-:-:S05]  /*1790*/  MOV R22, R16 ;  /* 0x0000001000167202 */ /* 0x000fca0000000f00 */
[----:B------:R-:W-:-:S05]  /*17a0*/  FADD.FTZ R17, R21, R22 ;  /* 0x0000001615117221 */ /* 0x000fca0000010000 */
[----:B------:R-:W-:-:S07]  /*17b0*/  MOV R26, R17 ;  /* 0x00000011001a7202 */ /* 0x000fce0000000f00 */
[----:B------:R-:W-:Y:S05]  /*17c0*/  WARPSYNC.COLLECTIVE R11, `(.L_x_2805) ;  /* 0x000000000b087348 */ /* 0x000fea0003c00000 */
[----:B------:R0:W1:Y:S02]  /*17d0*/  SHFL.BFLY P2, R16, R26, R13, R12 ;  /* 0x0c00000d1a107389 */ /* 0x000064000004000c */
[----:B01----:R-:W-:Y:S01]  /*17e0*/  ENDCOLLECTIVE ;  /* 0x000000000000791b */ /* 0x003fe20003800000 */
.L_x_2805:
[----:B------:R-:W-:Y:S01]  /*17f0*/  HFMA2.MMA R13, -RZ, RZ, 0, 5.9604644775390625e-08 ;  /* 0x00000001ff0d7435 */ /* 0x000fe200000001ff */
[----:B------:R-:W-:Y:S02]  /*1800*/  MOV R26, R7 ;  /* 0x00000007001a7202 */ /* 0x000fe40000000f00 */
[----:B------:R-:W-:-:S08]  /*1810*/  MOV R8, R16 ;  /* 0x0000001000087202 */ /* 0x000fd00000000f00 */
[----:B------:R-:W-:Y:S05]  /*1820*/  WARPSYNC.COLLECTIVE R11, `(.L_x_2806) ;  /* 0x000000000b087348 */ /* 0x000fea0003c00000 */
[----:B------:R0:W1:Y:S02]  /*1830*/  SHFL.BFLY P2, R16, R26, R13, R12 ;  /* 0x0c00000d1a107389 */ /* 0x000064000004000c */
[----:B01----:R-:W-:Y:S01]  /*1840*/  ENDCOLLECTIVE ;  /* 0x000000000000791b */ /* 0x003fe20003800000 */
.L_x_2806:
[----:B------:R-:W-:Y:S01]  /*1850*/  HFMA2.MMA R13, -RZ, RZ, 0, 1.1920928955078125e-07 ;  /* 0x00000002ff0d7435 */ /* 0x000fe200000001ff */
[----:B------:R-:W-:-:S05]  /*1860*/  MOV R18, R16 ;  /* 0x0000001000127202 */ /* 0x000fca0000000f00 */
[----:B------:R-:W-:-:S05]  /*1870*/  FADD.FTZ R22, R7, R18 ;  /* 0x0000001207167221 */ /* 0x000fca0000010000 */
[----:B------:R-:W-:-:S07]  /*1880*/  MOV R26, R22 ;  /* 0x00000016001a7202 */ /* 0x000fce0000000f00 */
[----:B------:R-:W-:Y:S05]  /*1890*/  WARPSYNC.COLLECTIVE R11, `(.L_x_2807) ;  /* 0x000000000b087348 */ /* 0x000fea0003c00000 */
[----:B------:R0:W1:Y:S02]  /*18a0*/  SHFL.BFLY P2, R16, R26, R13, R12 ;  /* 0x0c00000d1a107389 */ /* 0x000064000004000c */
[----:B01----:R-:W-:Y:S01]  /*18b0*/  ENDCOLLECTIVE ;  /* 0x000000000000791b */ /* 0x003fe20003800000 */
.L_x_2807:
[----:B------:R-:W-:Y:S01]  /*18c0*/  HFMA2.MMA R13, -RZ, RZ, 0, 2.384185791015625e-07 ;  /* 0x00000004ff0d7435 */ /* 0x000fe200000001ff */
[----:B------:R-:W-:-:S05]  /*18d0*/  MOV R21, R16 ;  /* 0x0000001000157202 */ /* 0x000fca0000000f00 */
[----:B------:R-:W-:-:S05]  /*18e0*/  FADD.FTZ R7, R22, R21 ;  /* 0x0000001516077221 */ /* 0x000fca0000010000 */
[----:B------:R-:W-:-:S07]  /*18f0*/  MOV R26, R7 ;  /* 0x00000007001a7202 */ /* 0x000fce0000000f00 */
[----:B------:R-:W-:Y:S05]  /*1900*/  WARPSYNC.COLLECTIVE R11, `(.L_x_2808) ;  /* 0x000000000b087348 */ /* 0x000fea0003c00000 */
[----:B------:R0:W1:Y:S02]  /*1910*/  SHFL.BFLY P2, R16, R26, R13, R12 ;  /* 0x0c00000d1a107389 */ /* 0x000064000004000c */
[----:B01----:R-:W-:Y:S01]  /*1920*/  ENDCOLLECTIVE ;  /* 0x000000000000791b */ /* 0x003fe20003800000 */
.L_x_2808:
[----:B------:R-:W-:Y:S01]  /*1930*/  HFMA2.MMA R13, -RZ, RZ, 0, 4.76837158203125e-07 ;  /* 0x00000008ff0d7435 */ /* 0x000fe200000001ff */
[----:B------:R-:W-:-:S05]  /*1940*/  MOV R20, R16 ;  /* 0x0000001000147202 */ /* 0x000fca0000000f00 */
[----:B------:R-:W-:-:S05]  /*1950*/  FADD.FTZ R23, R7, R20 ;  /* 0x0000001407177221 */ /* 0x000fca0000010000 */
[----:B------:R-:W-:-:S07]  /*1960*/  MOV R26, R23 ;  /* 0x00000017001a7202 */ /* 0x000fce0000000f00 */
[----:B------:R-:W-:Y:S05]  /*1970*/  WARPSYNC.COLLECTIVE R11, `(.L_x_2809) ;  /* 0x000000000b087348 */ /* 0x000fea0003c00000 */
[----:B------:R0:W1:Y:S02]  /*1980*/  SHFL.BFLY P2, R16, R26, R13, R12 ;  /* 0x0c00000d1a107389 */ /* 0x000064000004000c */
[----:B01----:R-:W-:Y:S01]  /*1990*/  ENDCOLLECTIVE ;  /* 0x000000000000791b */ /* 0x003fe20003800000 */
.L_x_2809:
[----:B------:R-:W-:Y:S01]  /*19a0*/  HFMA2.MMA R13, -RZ, RZ, 0, 9.5367431640625e-07 ;  /* 0x00000010ff0d7435 */ /* 0x000fe200000001ff */
[----:B------:R-:W-:-:S05]  /*19b0*/  MOV R24, R16 ;  /* 0x0000001000187202 */ /* 0x000fca0000000f00 */
[----:B------:R-:W-:-:S05]  /*19c0*/  FADD.FTZ R24, R23, R24 ;  /* 0x0000001817187221 */ /* 0x000fca0000010000 */
[----:B------:R-:W-:-:S07]  /*19d0*/  MOV R26, R24 ;  /* 0x00000018001a7202 */ /* 0x000fce0000000f00 */
[----:B------:R-:W-:Y:S05]  /*19e0*/  WARPSYNC.COLLECTIVE R11, `(.L_x_2810) ;  /* 0x000000000b087348 */ /* 0x000fea0003c00000 */
[----:B------:R0:W1:Y:S02]  /*19f0*/  SHFL.BFLY P2, R16, R26, R13, R12 ;  /* 0x0c00000d1a107389 */ /* 0x000064000004000c */
[----:B01----:R-:W-:Y:S01]  /*1a00*/  ENDCOLLECTIVE ;  /* 0x000000000000791b */ /* 0x003fe20003800000 */
.L_x_2810:
[----:B------:R-:W-:Y:S05]  /*1a10*/  BRA `(.L_x_2811) ;  /* 0xfffffff400407947 */ /* 0x000fea000383ffff */
.L_x_2812:
        /* <DEDUP_REMOVED lines=14> */
.L_x_3320:


//--------------------- .text._ZN10layer_norm31ln_parallel_residual_bwd_kernelINS_13Kernel_traitsI6__halfffffjLj3072ELj1ELj1ELj4ELj16ENS_18Kernel_traits_baseILj3072ES2_ffffjLj128EEEEELb1ELb1ELb1EEEvNS_9BwdParamsE --------------------------
	.section	.text._ZN10layer_norm31ln_parallel_residual_bwd_kernelINS_13Kernel_traitsI6__halfffffjLj3072ELj1ELj1ELj4ELj16ENS_18Kernel_traits_baseILj3072ES2_ffffjLj128EEEEELb1ELb1ELb1EEEvNS_9BwdParamsE,"ax",@progbits
	.align	128
        .global         _ZN10layer_norm31ln_parallel_residual_bwd_kernelINS_13Kernel_traitsI6__halfffffjLj3072ELj1ELj1ELj4ELj16ENS_18Kernel_traits_baseILj3072ES2_ffffjLj128EEEEELb1ELb1ELb1EEEvNS_9BwdParamsE
        .type           _ZN10layer_norm31ln_parallel_residual_bwd_kernelINS_13Kernel_traitsI6__halfffffjLj3072ELj1ELj1ELj4ELj16ENS_18Kernel_traits_baseILj3072ES2_ffffjLj128EEEEELb1ELb1ELb1EEEvNS_9BwdParamsE,@function
        .size           _ZN10layer_norm31ln_parallel_residual_bwd_kernelINS_13Kernel_traitsI6__halfffffjLj3072ELj1ELj1ELj4ELj16ENS_18Kernel_traits_baseILj3072ES2_ffffjLj128EEEEELb1ELb1ELb1EEEvNS_9BwdParamsE,(.L_x_3321 - _ZN10layer_norm31ln_parallel_residual_bwd_kernelINS_13Kernel_traitsI6__halfffffjLj3072ELj1ELj1ELj4ELj16ENS_18Kernel_traits_baseILj3072ES2_ffffjLj128EEEEELb1ELb1ELb1EEEvNS_9BwdParamsE)
        .other          _ZN10layer_norm31ln_parallel_residual_bwd_kernelINS_13Kernel_traitsI6__halfffffjLj3072ELj1ELj1ELj4ELj16ENS_18Kernel_traits_baseILj3072ES2_ffffjLj128EEEEELb1ELb1ELb1EEEvNS_9BwdParamsE,@"STO_CUDA_ENTRY STV_DEFAULT"
_ZN10layer_norm31ln_parallel_residual_bwd_kernelINS_13Kernel_traitsI6__halfffffjLj3072ELj1ELj1ELj4ELj16ENS_18Kernel_traits_baseILj3072ES2_ffffjLj128EEEEELb1ELb1ELb1EEEvNS_9BwdParamsE:
.text._ZN10layer_norm31ln_parallel_residual_bwd_kernelINS_13Kernel_traitsI6__halfffffjLj3072ELj1ELj1ELj4ELj16ENS_18Kernel_traits_baseILj3072ES2_ffffjLj128EEEEELb1ELb1ELb1EEEvNS_9BwdParamsE:
        /* <DEDUP_REMOVED lines=42> */
.L_x_2813:
[----:B------:R-:W-:Y:S01]  /*02a0*/  SHF.L.U32 R2, R0, 0x3, RZ ;  /* 0x0000000300027819 */ /* 0x000fe200000006ff */
[----:B------:R-:W-:-:S03]  /*02b0*/  ULDC.64 UR6, c[0x0][0x260] ;  /* 0x0000980000067ab9 */ /* 0x000fc60000000a00 */
[----:B------:R-:W-:-:S04]  /*02c0*/  LOP3.LUT R2, R2, 0x3f8, RZ, 0xc0, !PT ;  /* 0x000003f802027812 */ /* 0x000fc800078ec0ff */
[----:B------:R-:W-:-:S05]  /*02d0*/  IADD3 R8, P0, R2, UR6, RZ ;  /* 0x0000000602087c10 */ /* 0x000fca000ff1e0ff */
[----:B------:R-:W-:Y:S01]  /*02e0*/  IMAD.X R9, RZ, RZ, UR7, P0 ;  /* 0x00000007ff097e24 */ /* 0x000fe200080e06ff */
[----:B------:R-:W-:-:S04]  /*02f0*/  ULDC.64 UR6, c[0x0][0x2c8] ;  /* 0x0000b20000067ab9 */ /* 0x000fc80000000a00 */
[----:B------:R-:W2:Y:S04]  /*0300*/  LDG.E.64 R4, desc[UR4][R8.64] ;  /* 0x0000000408047981 */ /* 0x000ea8000c1e1b00 */
[----:B------:R-:W3:Y:S04]  /*0310*/  LDG.E.64 R10, desc[UR4][R8.64+0x400] ;  /* 0x00040004080a7981 */ /* 0x000ee8000c1e1b00 */
[----:B------:R-:W4:Y:S04]  /*0320*/  LDG.E.64 R12, desc[UR4][R8.64+0x800] ;  /* 0x00080004080c7981 */ /* 0x000f28000c1e1b00 */
        /* <DEDUP_REMOVED lines=11> */
[----:B------:R-:W-:Y:S01]  /*03e0*/  CS2R R154, SRZ ;  /* 0x00000000009a7805 */ /* 0x000fe2000001ff00 */
[----:B------:R-:W-:Y:S01]  /*03f0*/  HFMA2.MMA R158, -RZ, RZ, 0, 0 ;  /* 0x00000000ff9e7435 */ /* 0x000fe200000001ff */
[----:B------:R-:W-:Y:S01]  /*0400*/  IMAD.MOV.U32 R156, RZ, RZ, RZ ;  /* 0x000000ffff9c7224 */ /* 0x000fe200078e00ff */
[----:B------:R-:W-:Y:S01]  /*0410*/  HFMA2.MMA R41, -RZ, RZ, 0, 0 ;  /* 0x00000000ff297435 */ /* 0x000fe200000001ff */
[----:B------:R-:W-:Y:S01]  /*0420*/  MOV R33, RZ ;  /* 0x000000ff00217202 */ /* 0x000fe20000000f00 */
[----:B0-----:R-:W-:Y:S01]  /*0430*/  IMAD.MOV.U32 R8, RZ, RZ, RZ ;  /* 0x000000ffff087224 */ /* 0x001fe200078e00ff */
[----:B------:R-:W-:-:S02]  /*0440*/  CS2R R150, SRZ ;  /* 0x0000000000967805 */ /* 0x000fc4000001ff00 */
[----:B------:R-:W-:Y:S01]  /*0450*/  CS2R R146, SRZ ;  /* 0x0000000000927805 */ /* 0x000fe2000001ff00 */
[----:B------:R-:W-:Y:S01]  /*0460*/  IMAD.MOV.U32 R31, RZ, RZ, RZ ;  /* 0x000000ffff1f7224 */ /* 0x000fe200078e00ff */
[----:B------:R-:W-:Y:S02]  /*0470*/  CS2R R56, SRZ ;  /* 0x0000000000387805 */ /* 0x000fe4000001ff00 */
[----:B------:R-:W-:Y:S02]  /*0480*/  CS2R R58, SRZ ;  /* 0x00000000003a7805 */ /* 0x000fe4000001ff00 */
[----:B------:R-:W-:Y:S01]  /*0490*/  MOV R35, RZ ;  /* 0x000000ff00237202 */ /* 0x000fe20000000f00 */
[----:B------:R-:W-:Y:S01]  /*04a0*/  IMAD.MOV.U32 R14, RZ, RZ, RZ ;  /* 0x000000ffff0e7224 */ /* 0x000fe200078e00ff */
[----:B------:R-:W-:Y:S01]  /*04b0*/  MOV R39, RZ ;  /* 0x000000ff00277202 */ /* 0x000fe20000000f00 */
[----:B------:R-:W-:Y:S01]  /*04c0*/  IMAD.MOV.U32 R53, RZ, RZ, RZ ;  /* 0x000000ffff357224 */ /* 0x000fe200078e00ff */
[----:B------:R-:W-:-:S02]  /*04d0*/  CS2R R26, SRZ ;  /* 0x00000000001a7805 */ /* 0x000fc4000001ff00 */
[----:B------:R-:W-:Y:S01]  /*04e0*/  MOV R37, RZ ;  /* 0x000000ff00257202 */ /* 0x000fe20000000f00 */
[----:B------:R-:W-:Y:S01]  /*04f0*/  IMAD.MOV.U32 R47, RZ, RZ, RZ ;  /* 0x000000ffff2f7224 */ /* 0x000fe200078e00ff */
[----:B------:R-:W-:Y:S02]  /*0500*/  CS2R R148, SRZ ;  /* 0x0000000000947805 */ /* 0x000fe4000001ff00 */
[----:B------:R-:W-:Y:S01]  /*0510*/  CS2R R28, SRZ ;  /* 0x00000000001c7805 */ /* 0x000fe2000001ff00 */
[----:B------:R-:W-:Y:S01]  /*0520*/  IMAD.MOV.U32 R2, RZ, RZ, RZ ;  /* 0x000000ffff027224 */ /* 0x000fe200078e00ff */
[----:B------:R-:W-:Y:S02]  /*0530*/  MOV R49, RZ ;  /* 0x000000ff00317202 */ /* 0x000fe40000000f00 */
[----:B------:R-:W-:Y:S01]  /*0540*/  CS2R R140, SRZ ;  /* 0x00000000008c7805 */ /* 0x000fe2000001ff00 */
[----:B------:R-:W-:Y:S01]  /*0550*/  IMAD.MOV.U32 R6, RZ, RZ, RZ ;  /* 0x000000ffff067224 */ /* 0x000fe200078e00ff */
[----:B------:R-:W-:Y:S01]  /*0560*/  MOV R55, RZ ;  /* 0x000000ff00377202 */ /* 0x000fe20000000f00 */
[----:B------:R-:W-:Y:S01]  /*0570*/  IMAD.MOV.U32 R18, RZ, RZ, RZ ;  /* 0x000000ffff127224 */ /* 0x000fe200078e00ff */
[----:B------:R-:W-:-:S02]  /*0580*/  LOP3.LUT R30, R0, 0x7f, RZ, 0xc0, !PT ;  /* 0x0000007f001e7812 */ /* 0x000fc400078ec0ff */
        /* <DEDUP_REMOVED lines=9> */
[----:B------:R-:W-:Y:S01]  /*0620*/  HFMA2.MMA R10, -RZ, RZ, 0, 0 ;  /* 0x00000000ff0a7435 */ /* 0x000fe200000001ff */
[----:B------:R-:W-:Y:S01]  /*0630*/  SHF.R.U32.HI R42, RZ, 0x10, R13 ;  /* 0x00000010ff2a7819 */ /* 0x000fe2000001160d */
[----:B------:R-:W-:Y:S01]  /*0640*/  HADD2.F32 R11, -RZ, R12.H0_H0 ;  /* 0x2000000cff0b7230 */ /* 0x000fe20000004100 */
        /* <DEDUP_REMOVED lines=13> */
[----:B------:R-:W-:-:S02]  /*0720*/  HADD2.F32 R25, -RZ, R25.H0_H0 ;  /* 0x20000019ff197230 */ /* 0x000fc40000004100 */
[----:B------:R-:W-:Y:S02]  /*0730*/  IMAD.MOV.U32 R22, RZ, RZ, RZ ;  /* 0x000000ffff167224 */ /* 0x000fe400078e00ff */
[----:B------:R-:W-:Y:S02]  /*0740*/  IMAD.MOV.U32 R16, RZ, RZ, RZ ;  /* 0x000000ffff107224 */ /* 0x000fe400078e00ff */
[----:B------:R-:W-:Y:S02]  /*0750*/  IMAD.MOV.U32 R4, RZ, RZ, RZ ;  /* 0x000000ffff047224 */ /* 0x000fe400078e00ff */
[----:B------:R-:W-:Y:S02]  /*0760*/  IMAD.MOV.U32 R24, RZ, RZ, RZ ;  /* 0x000000ffff187224 */ /* 0x000fe400078e00ff */
        /* <DEDUP_REMOVED lines=12> */
.L_x_2821:
[----:B0-----:R-:W-:Y:S01]  /*0830*/  IMAD R92, R20, UR8, RZ ;  /* 0x00000008145c7c24 */ /* 0x001fe2000f8e02ff */
[----:B------:R-:W0:Y:S04]  /*0840*/  LDC.64 R108, c[0x0][0x258] ;  /* 0x00009600ff6c7b82 */ /* 0x000e280000000a00 */
[----:B------:R-:W-:-:S04]  /*0850*/  SHF.R.S32.HI R93, RZ, 0x1f, R92 ;  /* 0x0000001fff5d7819 */ /* 0x000fc8000001145c */
[----:B------:R-:W1:Y:S01]  /*0860*/  LDC.64 R100, c[0x0][0x250] ;  /* 0x00009400ff647b82 */ /* 0x000e620000000a00 */
[----:B------:R-:W-:-:S04]  /*0870*/  LEA.HI R93, R93, R92, RZ, 0x2 ;  /* 0x0000005c5d5d7211 */ /* 0x000fc800078f10ff */
[----:B------:R-:W-:-:S03]  /*0880*/  LEA.HI.SX32 R213, R93, R30, 0x1e ;  /* 0x0000001e5dd57211 */ /* 0x000fc600078ff2ff */
[----:B------:R-:W2:Y:S01]  /*0890*/  LDC.64 R176, c[0x0][0x2b8] ;  /* 0x0000ae00ffb07b82 */ /* 0x000ea20000000a00 */
[C---:B------:R-:W-:Y:S02]  /*08a0*/  IADD3 R211, R213.reuse, 0x80, RZ ;  /* 0x00000080d5d37810 */ /* 0x040fe40007ffe0ff */
[----:B------:R-:W-:Y:S02]  /*08b0*/  SHF.L.U32 R197, R213, 0x4, RZ ;  /* 0x00000004d5c57819 */ /* 0x000fe400000006ff */
[----:B------:R-:W-:Y:S01]  /*08c0*/  SHF.R.U32.HI R198, RZ, 0x1c, R213 ;  /* 0x0000001cffc67819 */ /* 0x000fe200000116d5 */
[----:B------:R-:W-:Y:S01]  /*08d0*/  IMAD.SHL.U32 R195, R211, 0x10, RZ ;  /* 0x00000010d3c37824 */ /* 0x000fe200078e00ff */
[----:B------:R-:W-:Y:S01]  /*08e0*/  IADD3 R92, P0, R197, UR12, RZ ;  /* 0x0000000cc55c7c10 */ /* 0x000fe2000ff1e0ff */
[----:B------:R-:W3:Y:S01]  /*08f0*/  LDC.64 R142, c[0x0][0x300] ;  /* 0x0000c000ff8e7b82 */ /* 0x000ee20000000a00 */
[----:B------:R-:W-:Y:S01]  /*0900*/  IADD3 R209, R213, 0x100, RZ ;  /* 0x00000100d5d17810 */ /* 0x000fe20007ffe0ff */
[----:B0-----:R-:W-:Y:S01]  /*0910*/  IMAD.WIDE R108, R20, 0x4, R108 ;  /* 0x00000004146c7825 */ /* 0x001fe200078e026c */
[----:B------:R-:W-:-:S02]  /*0920*/  IADD3.X R93, R198, UR13, RZ, P0, !PT ;  /* 0x0000000dc65d7c10 */ /* 0x000fc400087fe4ff */
[----:B------:R-:W-:Y:S02]  /*0930*/  SHF.R.U32.HI R196, RZ, 0x1c, R211 ;  /* 0x0000001cffc47819 */ /* 0x000fe400000116d3 */
[----:B------:R-:W-:Y:S01]  /*0940*/  IADD3 R102, P0, R195, UR12, RZ ;  /* 0x0000000cc3667c10 */ /* 0x000fe2000ff1e0ff */
[----:B-1----:R-:W-:Y:S01]  /*0950*/  IMAD.WIDE R100, R20, 0x4, R100 ;  /* 0x0000000414647825 */ /* 0x002fe200078e0264 */
[----:B------:R-:W-:Y:S01]  /*0960*/  SHF.L.U32 R191, R209, 0x4, RZ ;  /* 0x00000004d1bf7819 */ /* 0x000fe200000006ff */
[----:B------:R0:W4:Y:S01]  /*0970*/  LDG.E R175, desc[UR4][R108.64] ;  /* 0x000000046caf7981 */ /* 0x000122000c1e1900 */
[----:B------:R-:W-:Y:S01]  /*0980*/  IADD3.X R103, R196, UR13, RZ, P0, !PT ;  /* 0x0000000dc4677c10 */ /* 0x000fe200087fe4ff */
[----:B------:R-:W-:Y:S01]  /*0990*/  VIADD R207, R213, 0x180 ;  /* 0x00000180d5cf7836 */ /* 0x000fe20000000000 */
[----:B------:R-:W-:Y:S01]  /*09a0*/  SHF.R.U32.HI R194, RZ, 0x1c, R209 ;  /* 0x0000001cffc27819 */ /* 0x000fe200000116d1 */
[----:B------:R-:W4:Y:S01]  /*09b0*/  LDG.E R205, desc[UR4][R100.64] ;  /* 0x0000000464cd7981 */ /* 0x000f22000c1e1900 */
[----:B------:R-:W1:Y:S01]  /*09c0*/  LDC.64 R162, c[0x0][0x2c8] ;  /* 0x0000b200ffa27b82 */ /* 0x000e620000000a00 */
[----:B--2---:R-:W-:-:S02]  /*09d0*/  IMAD.WIDE.U32 R104, R211, 0x10, R176 ;  /* 0x00000010d3687825 */ /* 0x004fc400078e00b0 */
[----:B------:R-:W2:Y:S01]  /*09e0*/  LDG.E.128 R92, desc[UR4][R92.64] ;  /* 0x000000045c5c7981 */ /* 0x000ea2000c1e1d00 */
[----:B0-----:R-:W-:Y:S01]  /*09f0*/  IADD3 R108, P0, R191, UR12, RZ ;  /* 0x0000000cbf6c7c10 */ /* 0x001fe2000ff1e0ff */
[----:B------:R-:W-:Y:S01]  /*0a00*/  IMAD.WIDE.U32 R96, R213, 0x10, R176 ;  /* 0x00000010d5607825 */ /* 0x000fe200078e00b0 */
[----:B------:R-:W-:Y:S01]  /*0a10*/  SHF.L.U32 R187, R207, 0x4, RZ ;  /* 0x00000004cfbb7819 */ /* 0x000fe200000006ff */
[----:B------:R-:W2:Y:S01]  /*0a20*/  LDG.E.128 R104, desc[UR4][R104.64] ;  /* 0x0000000468687981 */ /* 0x000ea2000c1e1d00 */
[----:B------:R-:W-:-:S03]  /*0a30*/  IADD3.X R109, R194, UR13, RZ, P0, !PT ;  /* 0x0000000dc26d7c10 */ /* 0x000fc600087fe4ff */
[----:B------:R-:W2:Y:S01]  /*0a40*/  LDG.E.128 R100, desc[UR4][R102.64] ;  /* 0x0000000466647981 */ /* 0x000ea2000c1e1d00 */
[----:B------:R-:W-:Y:S02]  /*0a50*/  SHF.R.U32.HI R190, RZ, 0x1c, R207 ;  /* 0x0000001cffbe7819 */ /* 0x000fe400000116cf */
[----:B------:R-:W-:Y:S01]  /*0a60*/  IADD3 R116, P0, R187, UR12, RZ ;  /* 0x0000000cbb747c10 */ /* 0x000fe2000ff1e0ff */
[----:B------:R-:W2:Y:S01]  /*0a70*/  LDG.E.128 R108, desc[UR4][R108.64] ;  /* 0x000000046c6c7981 */ /* 0x000ea2000c1e1d00 */
[--C-:B------:R-:W-:Y:S02]  /*0a80*/  IMAD.WIDE.U32 R112, R209, 0x10, R176.reuse ;  /* 0x00000010d1707825 */ /* 0x100fe400078e00b0 */
[----:B------:R-:W-:Y:S01]  /*0a90*/  IADD3.X R117, R190, UR13, RZ, P0, !PT ;  /* 0x0000000dbe757c10 */ /* 0x000fe200087fe4ff */
[----:B------:R-:W2:Y:S01]  /*0aa0*/  LDG.E.128 R96, desc[UR4][R96.64] ;  /* 0x0000000460607981 */ /* 0x000ea2000c1e1d00 */
[----:B------:R-:W-:-:S03]  /*0ab0*/  IMAD.WIDE.U32 R120, R207, 0x10, R176 ;  /* 0x00000010cf787825 */ /* 0x000fc600078e00b0 */
[----:B------:R-:W2:Y:S04]  /*0ac0*/  LDG.E.128 R112, desc[UR4][R112.64] ;  /* 0x0000000470707981 */ /* 0x000ea8000c1e1d00 */
[----:B------:R-:W2:Y:S04]  /*0ad0*/  LDG.E.128 R116, desc[UR4][R116.64] ;  /* 0x0000000474747981 */ /* 0x000ea8000c1e1d00 */
[----:B------:R-:W2:Y:S01]  /*0ae0*/  LDG.E.128 R120, desc[UR4][R120.64] ;  /* 0x0000000478787981 */ /* 0x000ea2000c1e1d00 */
[----:B------:R-:W-:Y:S02]  /*0af0*/  IADD3 R215, R213, 0x200, RZ ;  /* 0x00000200d5d77810 */ /* 0x000fe40007ffe0ff */
[----:B---3--:R-:W-:-:S03]  /*0b00*/  ISETP.NE.U32.AND P4, PT, R142, RZ, PT ;  /* 0x000000ff8e00720c */ /* 0x008fc60003f85070 */
[----:B------:R-:W-:Y:S01]  /*0b10*/  IMAD.SHL.U32 R185, R215, 0x10, RZ ;  /* 0x00000010d7b97824 */ /* 0x000fe200078e00ff */
[----:B------:R-:W-:Y:S02]  /*0b20*/  ISETP.NE.AND.EX P4, PT, R143, RZ, PT, P4 ;  /* 0x000000ff8f00720c */ /* 0x000fe40003f85340 */
[----:B------:R-:W-:Y:S02]  /*0b30*/  SHF.R.U32.HI R186, RZ, 0x1c, R215 ;  /* 0x0000001cffba7819 */ /* 0x000fe400000116d7 */
[----:B------:R-:W-:Y:S02]  /*0b40*/  IADD3 R124, P0, R185, UR12, RZ ;  /* 0x0000000cb97c7c10 */ /* 0x000fe4000ff1e0ff */
[----:B------:R-:W-:Y:S02]  /*0b50*/  SHF.L.U32 R183, R213, 0x2, RZ ;  /* 0x00000002d5b77819 */ /* 0x000fe400000006ff */
[----:B------:R-:W-:Y:S02]  /*0b60*/  IADD3.X R125, R186, UR13, RZ, P0, !PT ;  /* 0x0000000dba7d7c10 */ /* 0x000fe400087fe4ff */
[----:B------:R-:W-:-:S02]  /*0b70*/  SHF.R.U32.HI R178, RZ, 0x1e, R213 ;  /* 0x0000001effb27819 */ /* 0x000fc400000116d5 */
[----:B------:R-:W-:Y:S01]  /*0b80*/  IADD3 R138, P0, R183, UR14, RZ ;  /* 0x0000000eb78a7c10 */ /* 0x000fe2000ff1e0ff */
[----:B------:R-:W0:Y:S01]  /*0b90*/  @P4 LDC.64 R136, c[0x0][0x248] ;  /* 0x00009200ff884b82 */ /* 0x000e220000000a00 */
[----:B------:R-:W-:Y:S01]  /*0ba0*/  SHF.L.U32 R181, R211, 0x2, RZ ;  /* 0x00000002d3b57819 */ /* 0x000fe200000006ff */
[----:B------:R-:W-:Y:S01]  /*0bb0*/  IMAD.SHL.U32 R217, R209, 0x4, RZ ;  /* 0x00000004d1d97824 */ /* 0x000fe200078e00ff */
[----:B------:R-:W-:Y:S02]  /*0bc0*/  IADD3.X R139, R178, UR15, RZ, P0, !PT ;  /* 0x0000000fb28b7c10 */ /* 0x000fe400087fe4ff */
[----:B------:R-:W-:Y:S02]  /*0bd0*/  SHF.R.U32.HI R180, RZ, 0x1e, R211 ;  /* 0x0000001effb47819 */ /* 0x000fe400000116d3 */
[----:B------:R-:W-:Y:S01]  /*0be0*/  IADD3 R223, R213, 0x280, RZ ;  /* 0x00000280d5df7810 */ /* 0x000fe20007ffe0ff */
[----:B------:R-:W3:Y:S01]  /*0bf0*/  @P4 LDC.64 R164, c[0x0][0x248] ;  /* 0x00009200ffa44b82 */ /* 0x000ee20000000a00 */
[----:B------:R-:W-:Y:S01]  /*0c00*/  IADD3 R132, P0, R181, UR14, RZ ;  /* 0x0000000eb5847c10 */ /* 0x000fe2000ff1e0ff */
[----:B------:R1:W5:Y:S01]  /*0c10*/  LDG.E R204, desc[UR4][R138.64] ;  /* 0x000000048acc7981 */ /* 0x000362000c1e1900 */
[----:B------:R-:W-:-:S02]  /*0c20*/  SHF.L.U32 R219, R207, 0x2, RZ ;  /* 0x00000002cfdb7819 */ /* 0x000fc400000006ff */
[----:B------:R-:W-:Y:S02]  /*0c30*/  SHF.R.U32.HI R206, RZ, 0x1e, R209 ;  /* 0x0000001effce7819 */ /* 0x000fe400000116d1 */
[----:B------:R-:W-:Y:S02]  /*0c40*/  SHF.R.U32.HI R208, RZ, 0x1e, R207 ;  /* 0x0000001effd07819 */ /* 0x000fe400000116cf */
[----:B------:R-:W-:Y:S02]  /*0c50*/  SHF.L.U32 R221, R215, 0x2, RZ ;  /* 0x00000002d7dd7819 */ /* 0x000fe400000006ff */
[----:B------:R-:W-:Y:S01]  /*0c60*/  SHF.R.U32.HI R210, RZ, 0x1e, R215 ;  /* 0x0000001effd27819 */ /* 0x000fe200000116d7 */
[----:B-1----:R-:W1:Y:S01]  /*0c70*/  @P4 LDC.64 R138, c[0x0][0x248] ;  /* 0x00009200ff8a4b82 */ /* 0x002e620000000a00 */
[----:B------:R-:W-:Y:S01]  /*0c80*/  IADD3 R200, P1, R217, UR14, RZ ;  /* 0x0000000ed9c87c10 */ /* 0x000fe2000ff3e0ff */
[----:B------:R-:W-:Y:S01]  /*0c90*/  IMAD.SHL.U32 R179, R223, 0x10, RZ ;  /* 0x00000010dfb37824 */ /* 0x000fe200078e00ff */
[----:B------:R-:W-:Y:S01]  /*0ca0*/  IADD3.X R133, R180, UR15, RZ, P0, !PT ;  /* 0x0000000fb4857c10 */ /* 0x000fe200087fe4ff */
[----:B------:R-:W-:Y:S01]  /*0cb0*/  IMAD.WIDE.U32 R128, R215, 0x10, R176 ;  /* 0x00000010d7807825 */ /* 0x000fe200078e00b0 */
[----:B------:R-:W-:Y:S01]  /*0cc0*/  IADD3 R134, P0, R219, UR14, RZ ;  /* 0x0000000edb867c10 */ /* 0x000fe2000ff1e0ff */
[----:B------:R-:W2:Y:S01]  /*0cd0*/  LDG.E.128 R124, desc[UR4][R124.64] ;  /* 0x000000047c7c7981 */ /* 0x000ea2000c1e1d00 */
[----:B------:R-:W-:Y:S01]  /*0ce0*/  IADD3.X R201, R206, UR15, RZ, P1, !PT ;  /* 0x0000000fcec97c10 */ /* 0x000fe20008ffe4ff */
[----:B------:R-:W1:Y:S01]  /*0cf0*/  @P4 LDC.64 R168, c[0x0][0x248] ;  /* 0x00009200ffa84b82 */ /* 0x000e620000000a00 */
[----:B------:R-:W-:Y:S01]  /*0d00*/  IADD3.X R135, R208, UR15, RZ, P0, !PT ;  /* 0x0000000fd0877c10 */ /* 0x000fe200087fe4ff */
[----:B------:R0:W5:Y:S01]  /*0d10*/  LDG.E R203, desc[UR4][R132.64] ;  /* 0x0000000484cb7981 */ /* 0x000162000c1e1900 */
[----:B------:R-:W-:-:S03]  /*0d20*/  SHF.R.U32.HI R174, RZ, 0x1c, R223 ;  /* 0x0000001cffae7819 */ /* 0x000fc600000116df */
[----:B------:R0:W5:Y:S01]  /*0d30*/  LDG.E R200, desc[UR4][R200.64] ;  /* 0x00000004c8c87981 */ /* 0x000162000c1e1900 */
[----:B------:R-:W-:Y:S01]  /*0d40*/  SHF.R.U32.HI R212, RZ, 0x1e, R223 ;  /* 0x0000001effd47819 */ /* 0x000fe200000116df */
[----:B------:R-:W1:Y:S02]  /*0d50*/  @P4 LDC.64 R170, c[0x0][0x248] ;  /* 0x00009200ffaa4b82 */ /* 0x000e640000000a00 */
[----:B------:R-:W5:Y:S01]  /*0d60*/  LDG.E R199, desc[UR4][R134.64] ;  /* 0x0000000486c77981 */ /* 0x000f62000c1e1900 */
[----:B0-----:R-:W-:-:S03]  /*0d70*/  IADD3 R132, P0, R179, UR12, RZ ;  /* 0x0000000cb3847c10 */ /* 0x001fc6000ff1e0ff */
[----:B------:R-:W2:Y:S01]  /*0d80*/  LDG.E.128 R128, desc[UR4][R128.64] ;  /* 0x0000000480807981 */ /* 0x000ea2000c1e1d00 */
[----:B------:R-:W-:Y:S01]  /*0d90*/  SHF.L.U32 R201, R223, 0x2, RZ ;  /* 0x00000002dfc97819 */ /* 0x000fe200000006ff */
[----:B------:R-:W0:Y:S01]  /*0da0*/  @P4 LDC.64 R166, c[0x0][0x248] ;  /* 0x00009200ffa64b82 */ /* 0x000e220000000a00 */
[----:B------:R-:W-:Y:S02]  /*0db0*/  IADD3.X R133, R174, UR13, RZ, P0, !PT ;  /* 0x0000000dae857c10 */ /* 0x000fe400087fe4ff */
[----:B------:R-:W-:Y:S02]  /*0dc0*/  IADD3 R192, P0, R221, UR14, RZ ;  /* 0x0000000eddc07c10 */ /* 0x000fe4000ff1e0ff */
[----:B------:R-:W-:Y:S02]  /*0dd0*/  IADD3 R188, P1, R201, UR14, RZ ;  /* 0x0000000ec9bc7c10 */ /* 0x000fe4000ff3e0ff */
[----:B------:R-:W-:Y:S01]  /*0de0*/  IADD3.X R193, R210, UR15, RZ, P0, !PT ;  /* 0x0000000fd2c17c10 */ /* 0x000fe200087fe4ff */
[----:B------:R-:W2:Y:S01]  /*0df0*/  LDG.E.128 R132, desc[UR4][R132.64] ;  /* 0x0000000484847981 */ /* 0x000ea2000c1e1d00 */
[----:B------:R-:W-:-:S02]  /*0e00*/  @P4 IADD3 R182, P0, R183, R136, RZ ;  /* 0x00000088b7b64210 */ /* 0x000fc40007f1e0ff */
[----:B------:R-:W-:Y:S01]  /*0e10*/  IADD3.X R189, R212, UR15, RZ, P1, !PT ;  /* 0x0000000fd4bd7c10 */ /* 0x000fe20008ffe4ff */
[----:B------:R-:W5:Y:S01]  /*0e20*/  LDG.E R184, desc[UR4][R192.64] ;  /* 0x00000004c0b87981 */ /* 0x000f62000c1e1900 */
[----:B---3--:R-:W-:Y:S01]  /*0e30*/  @P4 IADD3 R164, P1, R181, R164, RZ ;  /* 0x000000a4b5a44210 */ /* 0x008fe20007f3e0ff */
[----:B------:R-:W-:Y:S02]  /*0e40*/  @P4 IMAD.X R183, R178, 0x1, R137, P0 ;  /* 0x00000001b2b74824 */ /* 0x000fe400000e0689 */
[----:B------:R-:W-:Y:S01]  /*0e50*/  IMAD.WIDE.U32 R136, R223, 0x10, R176 ;  /* 0x00000010df887825 */ /* 0x000fe200078e00b0 */
[----:B------:R-:W-:Y:S01]  /*0e60*/  @P4 IADD3.X R165, R180, R165, RZ, P1, !PT ;  /* 0x000000a5b4a54210 */ /* 0x000fe20000ffe4ff */
[----:B------:R-:W5:Y:S01]  /*0e70*/  LDG.E R178, desc[UR4][R188.64] ;  /* 0x00000004bcb27981 */ /* 0x000f62000c1e1900 */
[----:B-1----:R-:W-:Y:S02]  /*0e80*/  @P4 IADD3 R180, P0, R217, R138, RZ ;  /* 0x0000008ad9b44210 */ /* 0x002fe40007f1e0ff */
[----:B------:R-:W-:Y:S01]  /*0e90*/  @P4 IADD3 R168, P1, R221, R168, RZ ;  /* 0x000000a8dda84210 */ /* 0x000fe20007f3e0ff */
[----:B------:R1:W5:Y:S01]  /*0ea0*/  @P4 LDG.E R157, desc[UR4][R182.64] ;  /* 0x00000004b69d4981 */ /* 0x000362000c1e1900 */
[----:B------:R-:W-:-:S03]  /*0eb0*/  @P4 IADD3.X R181, R206, R139, RZ, P0, !PT ;  /* 0x0000008bceb54210 */ /* 0x000fc600007fe4ff */
[----:B------:R-:W3:Y:S01]  /*0ec0*/  LDG.E.128 R136, desc[UR4][R136.64] ;  /* 0x0000000488887981 */ /* 0x000ee2000c1e1d00 */
[----:B------:R-:W-:Y:S02]  /*0ed0*/  @P4 IADD3.X R169, R210, R169, RZ, P1, !PT ;  /* 0x000000a9d2a94210 */ /* 0x000fe40000ffe4ff */
[----:B------:R-:W-:Y:S01]  /*0ee0*/  @P4 IADD3 R170, P1, R201, R170, RZ ;  /* 0x000000aac9aa4210 */ /* 0x000fe20007f3e0ff */
[----:B------:R-:W5:Y:S03]  /*0ef0*/  @P4 LDG.E R159, desc[UR4][R164.64] ;  /* 0x00000004a49f4981 */ /* 0x000f66000c1e1900 */
[----:B------:R-:W-:Y:S01]  /*0f00*/  @P4 IADD3.X R171, R212, R171, RZ, P1, !PT ;  /* 0x000000abd4ab4210 */ /* 0x000fe20000ffe4ff */
[----:B------:R0:W5:Y:S01]  /*0f10*/  @P4 LDG.E R172, desc[UR4][R168.64] ;  /* 0x00000004a8ac4981 */ /* 0x000162000c1e1900 */
[----:B-1----:R-:W-:Y:S02]  /*0f20*/  @P5 LEA R182, P1, R209, R162, 0x4 ;  /* 0x000000a2d1b65211 */ /* 0x002fe400078220ff */
[----:B0-----:R-:W-:Y:S01]  /*0f30*/  @P4 IADD3 R166, P0, R219, R166, RZ ;  /* 0x000000a6dba64210 */ /* 0x001fe20007f1e0ff */
[----:B------:R0:W5:Y:S01]  /*0f40*/  @P4 LDG.E R160, desc[UR4][R180.64] ;  /* 0x00000004b4a04981 */ /* 0x000162000c1e1900 */
[----:B------:R-:W-:-:S03]  /*0f50*/  @P5 LEA.HI.X R183, R209, R163, RZ, 0x4, P1 ;  /* 0x000000a3d1b75211 */ /* 0x000fc600008f24ff */
[----:B------:R-:W-:Y:S01]  /*0f60*/  @P4 IMAD.X R167, R208, 0x1, R167, P0 ;  /* 0x00000001d0a74824 */ /* 0x000fe200000e06a7 */
[----:B------:R-:W5:Y:S01]  /*0f70*/  @P4 LDG.E R173, desc[UR4][R170.64] ;  /* 0x00000004aaad4981 */ /* 0x000f62000c1e1900 */
[-C--:B------:R-:W-:Y:S02]  /*0f80*/  @P5 LEA R168, P1, R223, R162.reuse, 0x4 ;  /* 0x000000a2dfa85211 */ /* 0x080fe400078220ff */
[----:B------:R-:W-:Y:S01]  /*0f90*/  @P5 LEA R176, P0, R213, R162, 0x4 ;  /* 0x000000a2d5b05211 */ /* 0x000fe200078020ff */
[----:B------:R-:W5:Y:S01]  /*0fa0*/  @P5 LDG.E.128 R68, desc[UR4][R182.64] ;  /* 0x00000004b6445981 */ /* 0x000f62000c1e1d00 */
[-C--:B------:R-:W-:Y:S02]  /*0fb0*/  @P5 LEA.HI.X R169, R223, R163.reuse, RZ, 0x4, P1 ;  /* 0x000000a3dfa95211 */ /* 0x080fe400008f24ff */
[----:B------:R-:W-:Y:S01]  /*0fc0*/  ISETP.NE.AND P1, PT, RZ, UR9, PT ;  /* 0x00000009ff007c0c */ /* 0x000fe2000bf25270 */
[----:B------:R1:W5:Y:S01]  /*0fd0*/  @P4 LDG.E R161, desc[UR4][R166.64] ;  /* 0x00000004a6a14981 */ /* 0x000362000c1e1900 */
[----:B------:R-:W-:-:S02]  /*0fe0*/  @P5 LEA.HI.X R177, R213, R163, RZ, 0x4, P0 ;  /* 0x000000a3d5b15211 */ /* 0x000fc400000f24ff */
[CC--:B------:R-:W-:Y:S01]  /*0ff0*/  @P5 LEA R164, P0, R211.reuse, R162.reuse, 0x4 ;  /* 0x000000a2d3a45211 */ /* 0x0c0fe200078020ff */
[----:B------:R-:W5:Y:S03]  /*1000*/  @P5 LDG.E.128 R80, desc[UR4][R168.64] ;  /* 0x00000004a8505981 */ /* 0x000f66000c1e1d00 */
[----:B------:R-:W-:Y:S01]  /*1010*/  @P5 LEA.HI.X R165, R211, R163, RZ, 0x4, P0 ;  /* 0x000000a3d3a55211 */ /* 0x000fe200000f24ff */
[----:B------:R-:W5:Y:S04]  /*1020*/  @P5 LDG.E.128 R60, desc[UR4][R176.64] ;  /* 0x00000004b03c5981 */ /* 0x000f68000c1e1d00 */
[----:B------:R2:W5:Y:S01]  /*1030*/  @P5 LDG.E.128 R64, desc[UR4][R164.64] ;  /* 0x00000004a4405981 */ /* 0x000562000c1e1d00 */
[----:B0-----:R-:W-:-:S04]  /*1040*/  @P5 LEA R180, P0, R207, R162, 0x4 ;  /* 0x000000a2cfb45211 */ /* 0x001fc800078020ff */
[----:B------:R-:W-:-:S05]  /*1050*/  @P5 LEA.HI.X R181, R207, R163, RZ, 0x4, P0 ;  /* 0x000000a3cfb55211 */ /* 0x000fca00000f24ff */
[----:B------:R0:W5:Y:S01]  /*1060*/  @P5 LDG.E.128 R72, desc[UR4][R180.64] ;  /* 0x00000004b4485981 */ /* 0x000162000c1e1d00 */
[----:B-1----:R-:W-:-:S04]  /*1070*/  @P5 LEA R166, P2, R215, R162, 0x4 ;  /* 0x000000a2d7a65211 */ /* 0x002fc800078420ff */
[----:B------:R-:W-:-:S05]  /*1080*/  @P5 LEA.HI.X R167, R215, R163, RZ, 0x4, P2 ;  /* 0x000000a3d7a75211 */ /* 0x000fca00010f24ff */
[----:B------:R1:W5:Y:S01]  /*1090*/  @P5 LDG.E.128 R76, desc[UR4][R166.64] ;  /* 0x00000004a64c5981 */ /* 0x000362000c1e1d00 */
[----:B------:R-:W-:Y:S01]  /*10a0*/  LOP3.LUT P0, RZ, R202, 0xff, RZ, 0xc0, !PT ;  /* 0x000000ffcaff7812 */ /* 0x000fe2000780c0ff */
[----:B------:R-:W-:Y:S01]  /*10b0*/  VIADD R20, R20, UR10 ;  /* 0x0000000a14147c36 */ /* 0x000fe20008000000 */
[----:B------:R-:W-:Y:S01]  /*10c0*/  UMOV UR6, 0xffffffff ;  /* 0xffffffff00067882 */ /* 0x000fe20000000000 */
[----:B----4-:R-:W-:-:S05]  /*10d0*/  FSEL R209, R205, RZ, !P1 ;  /* 0x000000ffcdd17208 */ /* 0x010fca0004800000 */
[----:B--2---:R-:W-:-:S04]  /*10e0*/  FADD.FTZ R92, R92, -R209 ;  /* 0x800000d15c5c7221 */ /* 0x004fc80000010000 */
[----:B------:R-:W-:Y:S01]  /*10f0*/  FMUL.FTZ R164, R175, R92 ;  /* 0x0000005cafa47220 */ /* 0x000fe20000410000 */
[C---:B------:R-:W-:Y:S01]  /*1100*/  FADD.FTZ R100, -R209.reuse, R100 ;  /* 0x00000064d1647221 */ /* 0x040fe20000010100 */
[C---:B------:R-:W-:Y:S01]  /*1110*/  FADD.FTZ R92, -R209.reuse, R103 ;  /* 0x00000067d15c7221 */ /* 0x040fe20000010100 */
[----:B------:R-:W-:Y:S02]  /*1120*/  FADD.FTZ R110, -R209, R110 ;  /* 0x0000006ed16e7221 */ /* 0x000fe40000010100 */
[----:B------:R-:W-:Y:S01]  /*1130*/  FMUL.FTZ R206, R175, R100 ;  /* 0x00000064afce7220 */ /* 0x000fe20000410000 */
[----:B------:R-:W-:Y:S01]  /*1140*/  FADD.FTZ R108, -R209, R108 ;  /* 0x0000006cd16c7221 */ /* 0x000fe20000010100 */
[C---:B------:R-:W-:Y:S01]  /*1150*/  FADD.FTZ R39, R104.reuse, R39 ;  /* 0x0000002768277221 */ /* 0x040fe20000010000 */
[----:B------:R-:W-:Y:S01]  /*1160*/  FMUL.FTZ R110, R175, R110 ;  /* 0x0000006eaf6e7220 */ /* 0x000fe20000410000 */
[----:B------:R-:W-:Y:S01]  /*1170*/  FFMA.FTZ R141, R104, R206, R141 ;  /* 0x000000ce688d7223 */ /* 0x000fe2000001008d */
[----:B------:R-:W-:Y:S01]  /*1180*/  FMUL.FTZ R201, R7, R104 ;  /* 0x0000006807c97220 */ /* 0x000fe20000410000 */
[----:B------:R-:W-:Y:S01]  /*1190*/  FADD.FTZ R102, -R209, R102 ;  /* 0x00000066d1667221 */ /* 0x000fe20000010100 */
[----:B------:R-:W-:Y:S01]  /*11a0*/  FMUL.FTZ R104, R175, R92 ;  /* 0x0000005caf687220 */ /* 0x000fe20000410000 */
[----:B------:R-:W-:Y:S01]  /*11b0*/  FADD.FTZ R92, -R209, R111 ;  /* 0x0000006fd15c7221 */ /* 0x000fe20000010100 */
[----:B------:R-:W-:Y:S01]  /*11c0*/  FMUL.FTZ R108, R175, R108 ;  /* 0x0000006caf6c7220 */ /* 0x000fe20000410000 */
[C---:B------:R-:W-:Y:S01]  /*11d0*/  FADD.FTZ R57, R114.reuse, R57 ;  /* 0x0000003972397221 */ /* 0x040fe20000010000 */
[----:B------:R-:W-:Y:S01]  /*11e0*/  FFMA.FTZ R149, R114, R110, R149 ;  /* 0x0000006e72957223 */ /* 0x000fe20000010095 */
[----:B------:R-:W-:Y:S01]  /*11f0*/  FMUL.FTZ R111, R13, R114 ;  /* 0x000000720d6f7220 */ /* 0x000fe20000410000 */
[----:B------:R-:W-:Y:S01]  /*1200*/  FADD.FTZ R114, -R209, R116 ;  /* 0x00000074d1727221 */ /* 0x000fe20000010100 */
[----:B------:R-:W-:Y:S01]  /*1210*/  FMUL.FTZ R210, R175, R102 ;  /* 0x00000066afd27220 */ /* 0x000fe20000410000 */
[----:B------:R-:W-:Y:S01]  /*1220*/  FADD.FTZ R102, -R209, R109 ;  /* 0x0000006dd1667221 */ /* 0x000fe20000010100 */
[C---:B------:R-:W-:Y:S01]  /*1230*/  FADD.FTZ R35, R112.reuse, R35 ;  /* 0x0000002370237221 */ /* 0x040fe20000010000 */
[----:B------:R-:W-:Y:S01]  /*1240*/  FFMA.FTZ R55, R112, R108, R55 ;  /* 0x0000006c70377223 */ /* 0x000fe20000010037 */
[----:B------:R-:W-:Y:S01]  /*1250*/  FMUL.FTZ R109, R11, R112 ;  /* 0x000000700b6d7220 */ /* 0x000fe20000410000 */
[C---:B------:R-:W-:Y:S01]  /*1260*/  FMUL.FTZ R112, R175.reuse, R92 ;  /* 0x0000005caf707220 */ /* 0x040fe20000410000 */
[----:B------:R-:W-:Y:S01]  /*1270*/  FMUL.FTZ R114, R175, R114 ;  /* 0x00000072af727220 */ /* 0x000fe20000410000 */
[----:B------:R-:W-:Y:S01]  /*1280*/  FADD.FTZ R92, -R209, R119 ;  /* 0x00000077d15c7221 */ /* 0x000fe20000010100 */
[----:B0-----:R-:W-:Y:S01]  /*1290*/  FMUL.FTZ R181, R3, R96 ;  /* 0x0000006003b57220 */ /* 0x001fe20000410000 */
[----:B------:R-:W-:Y:S01]  /*12a0*/  FADD.FTZ R192, R93, -R209 ;  /* 0x800000d15dc07221 */ /* 0x000fe20000010000 */
[----:B------:R-:W-:Y:S01]  /*12b0*/  FADD.FTZ R116, -R209, R117 ;  /* 0x00000075d1747221 */ /* 0x000fe20000010100 */
[C---:B------:R-:W-:Y:S01]  /*12c0*/  FADD.FTZ R31, R120.reuse, R31 ;  /* 0x0000001f781f7221 */ /* 0x040fe20000010000 */
[----:B------:R-:W-:Y:S01]  /*12d0*/  FFMA.FTZ R41, R120, R114, R41 ;  /* 0x0000007278297223 */ /* 0x000fe20000010029 */
[----:B------:R-:W-:Y:S01]  /*12e0*/  FMUL.FTZ R117, R15, R120 ;  /* 0x000000780f757220 */ /* 0x000fe20000410000 */
[C---:B------:R-:W-:Y:S01]  /*12f0*/  FMUL.FTZ R120, R175.reuse, R92 ;  /* 0x0000005caf787220 */ /* 0x040fe20000410000 */
[----:B------:R-:W-:Y:S01]  /*1300*/  FMUL.FTZ R193, R32, R97 ;  /* 0x0000006120c17220 */ /* 0x000fe20000410000 */
[----:B------:R-:W-:Y:S01]  /*1310*/  FADD.FTZ R92, RZ, R181 ;  /* 0x000000b5ff5c7221 */ /* 0x000fe20000010000 */
[----:B------:R-:W-:Y:S01]  /*1320*/  FADD.FTZ R94, R94, -R209 ;  /* 0x800000d15e5e7221 */ /* 0x000fe20000010000 */
[----:B------:R-:W-:Y:S01]  /*1330*/  FMUL.FTZ R192, R175, R192 ;  /* 0x000000c0afc07220 */ /* 0x000fe20000410000 */
[----:B------:R-:W-:Y:S01]  /*1340*/  FFMA.FTZ R93, R164, R181, RZ ;  /* 0x000000b5a45d7223 */ /* 0x000fe200000100ff */
[----:B------:R-:W-:Y:S01]  /*1350*/  FMUL.FTZ R183, R5, R98 ;  /* 0x0000006205b77220 */ /* 0x000fe20000410000 */
[----:B------:R-:W-:Y:S01]  /*1360*/  FADD.FTZ R92, R92, R193 ;  /* 0x000000c15c5c7221 */ /* 0x000fe20000010000 */
[----:B------:R-:W-:Y:S01]  /*1370*/  FADD.FTZ R188, R95, -R209 ;  /* 0x800000d15fbc7221 */ /* 0x000fe20000010000 */
[C---:B------:R-:W-:Y:S01]  /*1380*/  FMUL.FTZ R182, R175.reuse, R94 ;  /* 0x0000005eafb67220 */ /* 0x040fe20000410000 */
[----:B------:R-:W-:Y:S01]  /*1390*/  FFMA.FTZ R93, R192, R193, R93 ;  /* 0x000000c1c05d7223 */ /* 0x000fe2000001005d */
[----:B------:R-:W-:Y:S01]  /*13a0*/  FMUL.FTZ R189, R34, R99 ;  /* 0x0000006322bd7220 */ /* 0x000fe20000410000 */
[----:B------:R-:W-:Y:S01]  /*13b0*/  FADD.FTZ R92, R92, R183 ;  /* 0x000000b75c5c7221 */ /* 0x000fe20000010000 */
[----:B------:R-:W-:Y:S01]  /*13c0*/  FMUL.FTZ R188, R175, R188 ;  /* 0x000000bcafbc7220 */ /* 0x000fe20000410000 */
[----:B------:R-:W-:Y:S01]  /*13d0*/  FFMA.FTZ R93, R182, R183, R93 ;  /* 0x000000b7b65d7223 */ /* 0x000fe2000001005d */
[----:B------:R-:W-:Y:S01]  /*13e0*/  FADD.FTZ R208, -R209, R101 ;  /* 0x00000065d1d07221 */ /* 0x000fe20000010100 */
[----:B------:R-:W-:-:S02]  /*13f0*/  FADD.FTZ R92, R92, R189 ;  /* 0x000000bd5c5c7221 */ /* 0x000fc40000010000 */
[----:B------:R-:W-:Y:S01]  /*1400*/  FFMA.FTZ R93, R188, R189, R93 ;  /* 0x000000bdbc5d7223 */ /* 0x000fe2000001005d */
[----:B------:R-:W-:Y:S01]  /*1410*/  FMUL.FTZ R207, R36, R105 ;  /* 0x0000006924cf7220 */ /* 0x000fe20000410000 */
[----:B------:R-:W-:Y:S01]  /*1420*/  FADD.FTZ R92, R92, R201 ;  /* 0x000000c95c5c7221 */ /* 0x000fe20000010000 */
[----:B------:R-:W-:Y:S01]  /*1430*/  FMUL.FTZ R208, R175, R208 ;  /* 0x000000d0afd07220 */ /* 0x000fe20000410000 */
[----:B------:R-:W-:Y:S01]  /*1440*/  FFMA.FTZ R93, R206, R201, R93 ;  /* 0x000000c9ce5d7223 */ /* 0x000fe2000001005d */
[----:B------:R-:W-:Y:S01]  /*1450*/  FMUL.FTZ R205, R9, R106 ;  /* 0x0000006a09cd7220 */ /* 0x000fe20000410000 */
[----:B------:R-:W-:Y:S02]  /*1460*/  FADD.FTZ R92, R92, R207 ;  /* 0x000000cf5c5c7221 */ /* 0x000fe40000010000 */
[----:B------:R-:W-:Y:S01]  /*1470*/  FFMA.FTZ R93, R208, R207, R93 ;  /* 0x000000cfd05d7223 */ /* 0x000fe2000001005d */
[C---:B------:R-:W-:Y:S01]  /*1480*/  FADD.FTZ R14, R107.reuse, R14 ;  /* 0x0000000e6b0e7221 */ /* 0x040fe20000010000 */
[----:B------:R-:W-:Y:S01]  /*1490*/  FFMA.FTZ R10, R107, R104, R10 ;  /* 0x000000686b0a7223 */ /* 0x000fe2000001000a */
        /* <DEDUP_REMOVED lines=11> */
[C---:B------:R-:W-:Y:S01]  /*1550*/  FADD.FTZ R58, R115.reuse, R58 ;  /* 0x0000003a733a7221 */ /* 0x040fe20000010000 */
[----:B------:R-:W-:Y:S01]  /*1560*/  FFMA.FTZ R6, R115, R112, R6 ;  /* 0x0000007073067223 */ /* 0x000fe20000010006 */
[----:B------:R-:W-:Y:S01]  /*1570*/  FMUL.FTZ R115, R42, R115 ;  /* 0x000000732a737220 */ /* 0x000fe20000410000 */
[----:B------:R-:W-:Y:S01]  /*1580*/  FADD.FTZ R92, R92, R111 ;  /* 0x0000006f5c5c7221 */ /* 0x000fe20000010000 */
[----:B------:R-:W-:Y:S01]  /*1590*/  FFMA.FTZ R93, R110, R111, R93 ;  /* 0x0000006f6e5d7223 */ /* 0x000fe2000001005d */
[----:B------:R-:W-:Y:S02]  /*15a0*/  FMUL.FTZ R116, R175, R116 ;  /* 0x00000074af747220 */ /* 0x000fe40000410000 */
[----:B------:R-:W-:Y:S01]  /*15b0*/  FADD.FTZ R92, R92, R115 ;  /* 0x000000735c5c7221 */ /* 0x000fe20000010000 */
        /* <DEDUP_REMOVED lines=9> */
[----:B------:R-:W-:Y:S01]  /*1650*/  FMUL.FTZ R113, R17, R122 ;  /* 0x0000007a11717220 */ /* 0x000fe20000410000 */
[----:B------:R-:W-:Y:S01]  /*1660*/  FADD.FTZ R94, R92, R121 ;  /* 0x000000795c5e7221 */ /* 0x000fe20000010000 */
[----:B------:R-:W-:Y:S01]  /*1670*/  FMUL.FTZ R118, R175, R118 ;  /* 0x00000076af767220 */ /* 0x000fe20000410000 */
[----:B------:R-:W-:Y:S01]  /*1680*/  FFMA.FTZ R93, R116, R121, R93 ;  /* 0x00000079745d7223 */ /* 0x000fe2000001005d */
[C---:B------:R-:W-:Y:S01]  /*1690*/  FADD.FTZ R150, R123.reuse, R150 ;  /* 0x000000967b967221 */ /* 0x040fe20000010000 */
[----:B------:R-:W-:Y:S01]  /*16a0*/  FFMA.FTZ R4, R123, R120, R4 ;  /* 0x000000787b047223 */ /* 0x000fe20000010004 */
[----:B------:R-:W-:Y:S01]  /*16b0*/  FMUL.FTZ R123, R46, R123 ;  /* 0x0000007b2e7b7220 */ /* 0x000fe20000410000 */
[C---:B------:R-:W-:Y:S01]  /*16c0*/  FADD.FTZ R132, -R209.reuse, R132 ;  /* 0x00000084d1847221 */ /* 0x040fe20000010100 */
[----:B------:R-:W-:Y:S01]  /*16d0*/  FADD.FTZ R94, R94, R113 ;  /* 0x000000715e5e7221 */ /* 0x000fe20000010000 */
[----:B------:R-:W-:Y:S01]  /*16e0*/  FADD.FTZ R124, -R209, R124 ;  /* 0x0000007cd17c7221 */ /* 0x000fe20000010100 */
[----:B------:R-:W-:Y:S01]  /*16f0*/  FFMA.FTZ R93, R118, R113, R93 ;  /* 0x00000071765d7223 */ /* 0x000fe2000001005d */
[----:B-1----:R-:W-:Y:S01]  /*1700*/  FMUL.FTZ R166, R19, R128 ;  /* 0x0000008013a67220 */ /* 0x002fe20000410000 */
[----:B------:R-:W-:Y:S01]  /*1710*/  FMUL.FTZ R132, R175, R132 ;  /* 0x00000084af847220 */ /* 0x000fe20000410000 */
[----:B------:R-:W-:Y:S01]  /*1720*/  FADD.FTZ R95, R94, R123 ;  /* 0x0000007b5e5f7221 */ /* 0x000fe20000010000 */
[----:B------:R-:W-:Y:S01]  /*1730*/  FADD.FTZ R168, -R209, R125 ;  /* 0x0000007dd1a87221 */ /* 0x000fe20000010100 */
[----:B------:R-:W-:Y:S01]  /*1740*/  FMUL.FTZ R165, R175, R124 ;  /* 0x0000007cafa57220 */ /* 0x000fe20000410000 */
[----:B------:R-:W-:Y:S01]  /*1750*/  FFMA.FTZ R100, R120, R123, R93 ;  /* 0x0000007b78647223 */ /* 0x000fe2000001005d */
[----:B------:R-:W-:Y:S01]  /*1760*/  FMUL.FTZ R169, R48, R129 ;  /* 0x0000008130a97220 */ /* 0x000fe20000410000 */
[----:B---3--:R-:W-:Y:S01]  /*1770*/  FFMA.FTZ R93, R136, R132, R47 ;  /* 0x00000084885d7223 */ /* 0x008fe2000001002f */
[----:B------:R-:W-:Y:S01]  /*1780*/  FADD.FTZ R94, R95, R166 ;  /* 0x000000a65f5e7221 */ /* 0x000fe20000010000 */
[----:B------:R-:W-:Y:S01]  /*1790*/  FADD.FTZ R126, -R209, R126 ;  /* 0x0000007ed17e7221 */ /* 0x000fe20000010100 */
[----:B------:R-:W-:Y:S01]  /*17a0*/  FMUL.FTZ R168, R175, R168 ;  /* 0x000000a8afa87220 */ /* 0x000fe20000410000 */
        /* <DEDUP_REMOVED lines=8> */
[C---:B------:R-:W-:Y:S01]  /*1830*/  FADD.FTZ R96, -R209.reuse, R133 ;  /* 0x00000085d1607221 */ /* 0x040fe20000010100 */
[----:B------:R-:W-:Y:S01]  /*1840*/  FMUL.FTZ R177, R50, R131 ;  /* 0x0000008332b17220 */ /* 0x000fe20000410000 */
[----:B------:R-:W-:Y:S01]  /*1850*/  FADD.FTZ R134, -R209, R134 ;  /* 0x00000086d1867221 */ /* 0x000fe20000010100 */
[----:B------:R-:W-:Y:S01]  /*1860*/  FADD.FTZ R94, R94, R171 ;  /* 0x000000ab5e5e7221 */ /* 0x000fe20000010000 */
[----:B------:R-:W-:Y:S01]  /*1870*/  FMUL.FTZ R176, R175, R176 ;  /* 0x000000b0afb07220 */ /* 0x000fe20000410000 */
[----:B------:R-:W-:Y:S01]  /*1880*/  FFMA.FTZ R47, R170, R171, R47 ;  /* 0x000000abaa2f7223 */ /* 0x000fe2000001002f */
[----:B------:R-:W-:Y:S01]  /*1890*/  FADD.FTZ R155, R136, R155 ;  /* 0x0000009b889b7221 */ /* 0x000fe20000010000 */
[----:B------:R-:W-:Y:S01]  /*18a0*/  FMUL.FTZ R167, R23, R136 ;  /* 0x0000008817a77220 */ /* 0x000fe20000410000 */
[C---:B------:R-:W-:Y:S01]  /*18b0*/  FMUL.FTZ R136, R175.reuse, R96 ;  /* 0x00000060af887220 */ /* 0x040fe20000410000 */
[----:B------:R-:W-:Y:S01]  /*18c0*/  FMUL.FTZ R133, R175, R134 ;  /* 0x00000086af857220 */ /* 0x000fe20000410000 */
[----:B------:R-:W-:Y:S01]  /*18d0*/  FADD.FTZ R94, R94, R177 ;  /* 0x000000b15e5e7221 */ /* 0x000fe20000010000 */
[----:B------:R-:W-:Y:S01]  /*18e0*/  FFMA.FTZ R47, R176, R177, R47 ;  /* 0x000000b1b02f7223 */ /* 0x000fe2000001002f */
[C---:B------:R-:W-:Y:S01]  /*18f0*/  FADD.FTZ R156, R137.reuse, R156 ;  /* 0x0000009c899c7221 */ /* 0x040fe20000010000 */
[----:B------:R-:W-:Y:S01]  /*1900*/  FFMA.FTZ R158, R137, R136, R158 ;  /* 0x00000088899e7223 */ /* 0x000fe2000001009e */
[----:B------:R-:W-:Y:S01]  /*1910*/  FMUL.FTZ R137, R52, R137 ;  /* 0x0000008934897220 */ /* 0x000fe20000410000 */
[----:B------:R-:W-:Y:S01]  /*1920*/  FFMA.FTZ R95, R138, R133, R37 ;  /* 0x000000858a5f7223 */ /* 0x000fe20000010025 */
[----:B------:R-:W-:Y:S01]  /*1930*/  FADD.FTZ R94, R94, R167 ;  /* 0x000000a75e5e7221 */ /* 0x000fe20000010000 */
[----:B------:R-:W-:Y:S01]  /*1940*/  FFMA.FTZ R37, R132, R167, R47 ;  /* 0x000000a784257223 */ /* 0x000fe2000001002f */
[C---:B------:R-:W-:Y:S01]  /*1950*/  FADD.FTZ R16, R97.reuse, R16 ;  /* 0x0000001061107221 */ /* 0x040fe20000010000 */
[----:B------:R-:W-:Y:S01]  /*1960*/  FFMA.FTZ R18, R97, R192, R18 ;  /* 0x000000c061127223 */ /* 0x000fe20000010012 */
[C---:B------:R-:W-:Y:S01]  /*1970*/  FADD.FTZ R53, R98.reuse, R53 ;  /* 0x0000003562357221 */ /* 0x040fe20000010000 */
[----:B------:R-:W-:Y:S01]  /*1980*/  FFMA.FTZ R145, R98, R182, R145 ;  /* 0x000000b662917223 */ /* 0x000fe20000010091 */
[----:B------:R-:W-:Y:S01]  /*1990*/  FADD.FTZ R153, R138, R153 ;  /* 0x000000998a997221 */ /* 0x000fe20000010000 */
[----:B------:R-:W-:Y:S01]  /*19a0*/  FADD.FTZ R47, R94, R137 ;  /* 0x000000895e2f7221 */ /* 0x000fe20000010000 */
[----:B------:R-:W-:Y:S01]  /*19b0*/  FADD.FTZ R98, -R209, R135 ;  /* 0x00000087d1627221 */ /* 0x000fe20000010100 */
[----:B------:R-:W-:Y:S01]  /*19c0*/  SHF.R.U32.HI R97, RZ, 0x5, R0 ;  /* 0x00000005ff617819 */ /* 0x000fe20000011600 */
[----:B------:R-:W-:Y:S01]  /*19d0*/  FMUL.FTZ R138, R25, R138 ;  /* 0x0000008a198a7220 */ /* 0x000fe20000410000 */
[----:B------:R-:W-:Y:S01]  /*19e0*/  FFMA.FTZ R94, R136, R137, R37 ;  /* 0x00000089885e7223 */ /* 0x000fe20000010025 */
[----:B------:R-:W-:Y:S01]  /*19f0*/  ISETP.GE.AND P3, PT, R20, UR11, PT ;  /* 0x0000000b14007c0c */ /* 0x000fe2000bf66270 */
[----:B------:R-:W-:Y:S01]  /*1a00*/  FMUL.FTZ R134, R175, R98 ;  /* 0x00000062af867220 */ /* 0x000fe20000410000 */
[----:B------:R-:W-:Y:S01]  /*1a10*/  LOP3.LUT R92, R97, 0x7fffffc, RZ, 0xc0, !PT ;  /* 0x07fffffc615c7812 */ /* 0x000fe200078ec0ff */
[----:B------:R-:W-:Y:S01]  /*1a20*/  FMUL.FTZ R135, R54, R139 ;  /* 0x0000008b36877220 */ /* 0x000fe20000410000 */
[----:B------:R-:W-:Y:S01]  /*1a30*/  FADD.FTZ R96, R47, R138 ;  /* 0x0000008a2f607221 */ /* 0x000fe20000010000 */
        /* <DEDUP_REMOVED lines=17> */
[----:B------:R-:W-:Y:S01]  /*1b50*/  LOP3.LUT P2, RZ, R0, 0x1f, RZ, 0xc0, !PT ;  /* 0x0000001f00ff7812 */ /* 0x000fe2000784c0ff */
[C---:B------:R-:W-:Y:S01]  /*1b60*/  FADD.FTZ R144, R139.reuse, R144 ;  /* 0x000000908b907221 */ /* 0x040fe20000010000 */
[----:B------:R-:W-:Y:S01]  /*1b70*/  P2R R180, PR, RZ, 0x8 ;  /* 0x00000008ffb47803 */ /* 0x000fe20000000000 */
        /* <DEDUP_REMOVED lines=12> */
[----:B------:R-:W-:Y:S01]  /*1c40*/  MOV R47, R93 ;  /* 0x0000005d002f7202 */ /* 0x000fe20000000f00 */
[----:B-1----:R-:W-:-:S03]  /*1c50*/  FADD.FTZ R99, R94, R99 ;  /* 0x000000635e637221 */ /* 0x002fc60000010000 */
        /* <DEDUP_REMOVED lines=8> */
[----:B------:R0:W1:Y:S01]  /*1ce0*/  SHFL.DOWN PT, R119, R96, 0x1, 0x1f ;  /* 0x08201f0060777f89 */ /* 0x00006200000e0000 */
[----:B------:R-:W-:-:S03]  /*1cf0*/  IMAD.MOV.U32 R37, RZ, RZ, R95 ;  /* 0x000000ffff257224 */ /* 0x000fc600078e005f */
[----:B------:R0:W2:Y:S04]  /*1d00*/  SHFL.DOWN PT, R94, R105, 0x1, 0x1f ;  /* 0x08201f00695e7f89 */ /* 0x0000a800000e0000 */
.L_x_2832:
[----:B------:R-:W3:Y:S01]  /*1d10*/  S2R R98, SR_CgaCtaId ;  /* 0x0000000000627919 */ /* 0x000ee20000008800 */
[----:B------:R-:W-:Y:S01]  /*1d20*/  MOV R93, 0x400 ;  /* 0x00000400005d7802 */ /* 0x000fe20000000f00 */
[----:B-1----:R-:W-:Y:S01]  /*1d30*/  FADD.FTZ R100, R96, R119 ;  /* 0x0000007760647221 */ /* 0x002fe20000010000 */
[----:B------:R-:W-:Y:S01]  /*1d40*/  @!P2 LOP3.LUT R97, R97, 0x3, RZ, 0xc0, !PT ;  /* 0x000000036161a812 */ /* 0x000fe200078ec0ff */
[----:B--2---:R-:W-:Y:S01]  /*1d50*/  FADD.FTZ R101, R105, R94 ;  /* 0x0000005e69657221 */ /* 0x004fe20000010000 */
[----:B------:R-:W-:Y:S05]  /*1d60*/  WARPSYNC.ALL ;  /* 0x0000000000007948 */ /* 0x000fea0003800000 */
[----:B------:R-:W-:-:S02]  /*1d70*/  @!P2 IADD3 R97, R92, R97, RZ ;  /* 0x000000615c61a210 */ /* 0x000fc40007ffe0ff */
[----:B------:R-:W-:Y:S02]  /*1d80*/  ISETP.NE.U32.AND P3, PT, R162, RZ, PT ;  /* 0x000000ffa200720c */ /* 0x000fe40003f65070 */
[----:B------:R-:W-:Y:S02]  /*1d90*/  SEL R202, RZ, 0x1, P0 ;  /* 0x00000001ffca7807 */ /* 0x000fe40000000000 */
[----:B------:R-:W-:Y:S02]  /*1da0*/  ISETP.NE.AND.EX P3, PT, R163, RZ, PT, P3 ;  /* 0x000000ffa300720c */ /* 0x000fe40003f65330 */
[----:B-----5:R-:W-:Y:S02]  /*1db0*/  LOP3.LUT P0, RZ, R204, 0xff, RZ, 0xc0, !PT ;  /* 0x000000ffccff7812 */ /* 0x020fe4000780c0ff */
[----:B---3--:R-:W-:-:S04]  /*1dc0*/  LEA R93, R98, R93, 0x18 ;  /* 0x0000005d625d7211 */ /* 0x008fc800078ec0ff */
[----:B------:R-:W-:Y:S01]  /*1dd0*/  @!P2 LEA R106, R97, R93, 0x3 ;  /* 0x0000005d616aa211 */ /* 0x000fe200078e18ff */
[----:B------:R-:W-:-:S04]  /*1de0*/  IMAD R119, R92, 0x8, R93 ;  /* 0x000000085c777824 */ /* 0x000fc800078e025d */
[----:B------:R-:W-:Y:S01]  /*1df0*/  @!P2 STS.64 [R106+0x3000], R100 ;  /* 0x003000646a00a388 */ /* 0x000fe20000000a00 */
[----:B------:R-:W-:Y:S01]  /*1e00*/  BAR.SYNC.DEFER_BLOCKING 0x0 ;  /* 0x0000000000007b1d */ /* 0x000fe20000010000 */
[----:B------:R-:W-:-:S04]  /*1e10*/  IADD3 R130, P2, R197, UR20, RZ ;  /* 0x00000014c5827c10 */ /* 0x000fc8000ff5e0ff */
[----:B------:R-:W-:Y:S02]  /*1e20*/  IADD3.X R131, R198, UR21, RZ, P2, !PT ;  /* 0x00000015c6837c10 */ /* 0x000fe400097fe4ff */
[----:B------:R-:W-:Y:S01]  /*1e30*/  LOP3.LUT P2, RZ, R204, 0xff0000, RZ, 0xc0, !PT ;  /* 0x00ff0000ccff7812 */ /* 0x000fe2000784c0ff */
        /* <DEDUP_REMOVED lines=12> */
[----:B------:R-:W-:Y:S02]  /*1f00*/  FSEL R139, R98, RZ, !P1 ;  /* 0x000000ff628b7208 */ /* 0x000fe40004800000 */
[----:B------:R-:W-:-:S03]  /*1f10*/  LOP3.LUT P1, RZ, R204, 0xff00, RZ, 0xc0, !PT ;  /* 0x0000ff00ccff7812 */ /* 0x000fc6000782c0ff */
[-CC-:B------:R-:W-:Y:S01]  /*1f20*/  FFMA.FTZ R192, R192, R162.reuse, R139.reuse ;  /* 0x000000a2c0c07223 */ /* 0x180fe2000001008b */
[-CC-:B------:R-:W-:Y:S01]  /*1f30*/  FFMA.FTZ R182, R182, R162.reuse, R139.reuse ;  /* 0x000000a2b6b67223 */ /* 0x180fe2000001008b */
[-CC-:B------:R-:W-:Y:S01]  /*1f40*/  FFMA.FTZ R188, R188, R162.reuse, R139.reuse ;  /* 0x000000a2bcbc7223 */ /* 0x180fe2000001008b */
[-CC-:B------:R-:W-:Y:S01]  /*1f50*/  FFMA.FTZ R164, R164, R162.reuse, R139.reuse ;  /* 0x000000a2a4a47223 */ /* 0x180fe2000001008b */
[----:B------:R-:W-:Y:S01]  /*1f60*/  FADD.FTZ R192, R193, -R192 ;  /* 0x800000c0c1c07221 */ /* 0x000fe20000010000 */
[----:B------:R-:W-:Y:S01]  /*1f70*/  FADD.FTZ R182, R183, -R182 ;  /* 0x800000b6b7b67221 */ /* 0x000fe20000010000 */
[----:B------:R-:W-:Y:S01]  /*1f80*/  FADD.FTZ R188, R189, -R188 ;  /* 0x800000bcbdbc7221 */ /* 0x000fe20000010000 */
[----:B------:R-:W-:Y:S01]  /*1f90*/  FFMA.FTZ R208, R208, R162, R139 ;  /* 0x000000a2d0d07223 */ /* 0x000fe2000001008b */
[C---:B------:R-:W-:Y:S01]  /*1fa0*/  FMUL.FTZ R192, R175.reuse, R192 ;  /* 0x000000c0afc07220 */ /* 0x040fe20000410000 */
[----:B------:R-:W-:Y:S01]  /*1fb0*/  FMUL.FTZ R189, R175, R182 ;  /* 0x000000b6afbd7220 */ /* 0x000fe20000410000 */
[----:B------:R-:W-:Y:S01]  /*1fc0*/  FADD.FTZ R164, R181, -R164 ;  /* 0x800000a4b5a47221 */ /* 0x000fe20000010000 */
[----:B------:R-:W-:Y:S01]  /*1fd0*/  FADD.FTZ R96, R207, -R208 ;  /* 0x800000d0cf607221 */ /* 0x000fe20000010000 */
[----:B------:R-:W-:Y:S01]  /*1fe0*/  @P3 FADD.FTZ R192, R61, R192 ;  /* 0x000000c03dc03221 */ /* 0x000fe20000010000 */
[----:B------:R-:W-:Y:S01]  /*1ff0*/  @P3 FADD.FTZ R189, R62, R189 ;  /* 0x000000bd3ebd3221 */ /* 0x000fe20000010000 */
[C---:B------:R-:W-:Y:S01]  /*2000*/  FMUL.FTZ R188, R175.reuse, R188 ;  /* 0x000000bcafbc7220 */ /* 0x040fe20000410000 */
[----:B------:R-:W-:Y:S01]  /*2010*/  FMUL.FTZ R163, R175, R164 ;  /* 0x000000a4afa37220 */ /* 0x000fe20000410000 */
[----:B------:R-:W-:Y:S01]  /*2020*/  FMUL.FTZ R92, R192, UR17 ;  /* 0x00000011c05c7c20 */ /* 0x000fe20008410000 */
[-CC-:B------:R-:W-:Y:S01]  /*2030*/  FFMA.FTZ R104, R104, R162.reuse, R139.reuse ;  /* 0x000000a268687223 */ /* 0x180fe2000001008b */
[----:B------:R-:W-:Y:S01]  /*2040*/  FMUL.FTZ R193, R189, UR17 ;  /* 0x00000011bdc17c20 */ /* 0x000fe20008410000 */
[----:B------:R-:W-:Y:S01]  /*2050*/  FFMA.FTZ R206, R206, R162, R139 ;  /* 0x000000a2cece7223 */ /* 0x000fe2000001008b */
[----:B------:R-:W-:Y:S01]  /*2060*/  FMUL.FTZ R164, R175, R96 ;  /* 0x00000060afa47220 */ /* 0x000fe20000410000 */
[----:B------:R-:W-:Y:S01]  /*2070*/  SEL R105, R92, RZ, P1 ;  /* 0x000000ff5c697207 */ /* 0x000fe20000800000 */
[----:B------:R-:W-:Y:S01]  /*2080*/  @P3 FADD.FTZ R188, R63, R188 ;  /* 0x000000bc3fbc3221 */ /* 0x000fe20000010000 */
[----:B------:R-:W-:Y:S01]  /*2090*/  LOP3.LUT P1, RZ, R204, 0xff000000, RZ, 0xc0, !PT ;  /* 0xff000000ccff7812 */ /* 0x000fe2000782c0ff */
[----:B------:R-:W-:Y:S01]  /*20a0*/  @P3 FADD.FTZ R163, R60, R163 ;  /* 0x000000a33ca33221 */ /* 0x000fe20000010000 */
[----:B------:R-:W-:Y:S01]  /*20b0*/  FADD.FTZ R204, R107, -R104 ;  /* 0x800000686bcc7221 */ /* 0x000fe20000010000 */
[----:B------:R-:W-:Y:S01]  /*20c0*/  SEL R106, R193, RZ, P2 ;  /* 0x000000ffc16a7207 */ /* 0x000fe20001000000 */
[----:B------:R-:W-:Y:S01]  /*20d0*/  FADD.FTZ R94, R201, -R206 ;  /* 0x800000cec95e7221 */ /* 0x000fe20000010000 */
[--C-:B------:R-:W-:Y:S01]  /*20e0*/  FFMA.FTZ R210, R210, R162, R139.reuse ;  /* 0x000000a2d2d27223 */ /* 0x100fe2000001008b */
[----:B------:R-:W-:Y:S01]  /*20f0*/  LOP3.LUT P2, RZ, R157, 0xff0000, RZ, 0xc0, !PT ;  /* 0x00ff00009dff7812 */ /* 0x000fe2000784c0ff */
[----:B------:R-:W-:Y:S01]  /*2100*/  @P3 FADD.FTZ R164, R65, R164 ;  /* 0x000000a441a43221 */ /* 0x000fe20000010000 */
[----:B------:R-:W-:Y:S01]  /*2110*/  FMUL.FTZ R206, R188, UR17 ;  /* 0x00000011bcce7c20 */ /* 0x000fe20008410000 */
[----:B------:R-:W-:Y:S01]  /*2120*/  FMUL.FTZ R201, R163, UR17 ;  /* 0x00000011a3c97c20 */ /* 0x000fe20008410000 */
[----:B------:R-:W-:Y:S01]  /*2130*/  FMUL.FTZ R204, R175, R204 ;  /* 0x000000ccafcc7220 */ /* 0x000fe20000410000 */
[----:B------:R-:W-:Y:S01]  /*2140*/  FADD.FTZ R210, R205, -R210 ;  /* 0x800000d2cdd27221 */ /* 0x000fe20000010000 */
[----:B------:R-:W-:Y:S01]  /*2150*/  SEL R193, R193, RZ, P2 ;  /* 0x000000ffc1c17207 */ /* 0x000fe20001000000 */
[----:B------:R-:W-:Y:S01]  /*2160*/  FMUL.FTZ R212, R164, UR17 ;  /* 0x00000011a4d47c20 */ /* 0x000fe20008410000 */
[----:B------:R-:W-:Y:S01]  /*2170*/  LOP3.LUT P2, RZ, R203, 0xff00, RZ, 0xc0, !PT ;  /* 0x0000ff00cbff7812 */ /* 0x000fe2000784c0ff */
[----:B------:R-:W-:Y:S01]  /*2180*/  @P3 FADD.FTZ R204, R67, R204 ;  /* 0x000000cc43cc3221 */ /* 0x000fe20000010000 */
[----:B------:R-:W-:Y:S01]  /*2190*/  SEL R107, R206, RZ, P1 ;  /* 0x000000ffce6b7207 */ /* 0x000fe20000800000 */
[----:B------:R-:W-:Y:S01]  /*21a0*/  FMUL.FTZ R181, R175, R210 ;  /* 0x000000d2afb57220 */ /* 0x000fe20000410000 */
[----:B------:R-:W-:Y:S01]  /*21b0*/  SEL R104, R201, RZ, P0 ;  /* 0x000000ffc9687207 */ /* 0x000fe20000000000 */
[--C-:B------:R-:W-:Y:S01]  /*21c0*/  FFMA.FTZ R102, R102, R162, R139.reuse ;  /* 0x000000a266667223 */ /* 0x100fe2000001008b */
[C---:B------:R-:W-:Y:S01]  /*21d0*/  LOP3.LUT P1, RZ, R157.reuse, 0xff000000, RZ, 0xc0, !PT ;  /* 0xff0000009dff7812 */ /* 0x040fe2000782c0ff */
[----:B------:R-:W-:Y:S01]  /*21e0*/  FMUL.FTZ R210, R204, UR17 ;  /* 0x00000011ccd27c20 */ /* 0x000fe20008410000 */
[----:B------:R-:W-:Y:S01]  /*21f0*/  LOP3.LUT P0, RZ, R157, 0xff00, RZ, 0xc0, !PT ;  /* 0x0000ff009dff7812 */ /* 0x000fe2000780c0ff */
[----:B------:R-:W-:Y:S01]  /*2200*/  FMUL.FTZ R183, R175, R94 ;  /* 0x0000005eafb77220 */ /* 0x000fe20000410000 */
[----:B------:R-:W-:Y:S01]  /*2210*/  SEL R101, R212, RZ, P2 ;  /* 0x000000ffd4657207 */ /* 0x000fe20001000000 */
[----:B------:R-:W-:Y:S01]  /*2220*/  FADD.FTZ R182, R103, -R102 ;  /* 0x8000006667b67221 */ /* 0x000fe20000010000 */
[----:B------:R-:W-:Y:S01]  /*2230*/  LOP3.LUT P2, RZ, R203, 0xff000000, RZ, 0xc0, !PT ;  /* 0xff000000cbff7812 */ /* 0x000fe2000784c0ff */
[----:B------:R-:W-:Y:S01]  /*2240*/  FFMA.FTZ R112, R112, R162, R139 ;  /* 0x000000a270707223 */ /* 0x000fe2000001008b */
[----:B------:R-:W-:Y:S01]  /*2250*/  SEL R206, R206, RZ, P1 ;  /* 0x000000ffcece7207 */ /* 0x000fe20000800000 */
[----:B------:R-:W-:Y:S01]  /*2260*/  @P3 FADD.FTZ R181, R66, R181 ;  /* 0x000000b542b53221 */ /* 0x000fe20000010000 */
[----:B------:R-:W-:Y:S01]  /*2270*/  SEL R208, R92, RZ, P0 ;  /* 0x000000ff5cd07207 */ /* 0x000fe20000000000 */
[----:B------:R-:W-:Y:S01]  /*2280*/  @P3 FADD.FTZ R183, R64, R183 ;  /* 0x000000b740b73221 */ /* 0x000fe20000010000 */
[----:B------:R-:W-:Y:S01]  /*2290*/  LOP3.LUT P1, RZ, R157, 0xff, RZ, 0xc0, !PT ;  /* 0x000000ff9dff7812 */ /* 0x000fe2000782c0ff */
[----:B------:R-:W-:Y:S01]  /*22a0*/  FMUL.FTZ R182, R175, R182 ;  /* 0x000000b6afb67220 */ /* 0x000fe20000410000 */
[----:B------:R-:W-:Y:S01]  /*22b0*/  @P4 IADD3 R128, P0, R197, R142, RZ ;  /* 0x0000008ec5804210 */ /* 0x000fe20007f1e0ff */
[----:B------:R-:W-:Y:S01]  /*22c0*/  FADD.FTZ R112, R115, -R112 ;  /* 0x8000007073707221 */ /* 0x000fe20000010000 */
[----:B------:R-:W-:Y:S01]  /*22d0*/  SEL R103, R210, RZ, P2 ;  /* 0x000000ffd2677207 */ /* 0x000fe20001000000 */
[----:B------:R-:W-:Y:S01]  /*22e0*/  FMUL.FTZ R205, R183, UR17 ;  /* 0x00000011b7cd7c20 */ /* 0x000fe20008410000 */
[----:B------:R-:W-:Y:S01]  /*22f0*/  IADD3 R126, P2, R195, UR20, RZ ;  /* 0x00000014c37e7c10 */ /* 0x000fe2000ff5e0ff */
[----:B------:R-:W-:Y:S01]  /*2300*/  @P3 FADD.FTZ R182, R69, R182 ;  /* 0x000000b645b63221 */ /* 0x000fe20000010000 */
[----:B------:R-:W-:Y:S01]  /*2310*/  SEL R201, R201, RZ, P1 ;  /* 0x000000ffc9c97207 */ /* 0x000fe20000800000 */
[----:B------:R-:W-:Y:S01]  /*2320*/  FMUL.FTZ R214, R175, R112 ;  /* 0x00000070afd67220 */ /* 0x000fe20000410000 */
[-C--:B------:R-:W-:Y:S01]  /*2330*/  @P4 IADD3.X R129, R198, R143.reuse, RZ, P0, !PT ;  /* 0x0000008fc6814210 */ /* 0x080fe200007fe4ff */
[-CC-:B------:R-:W-:Y:S01]  /*2340*/  FFMA.FTZ R108, R108, R162.reuse, R139.reuse ;  /* 0x000000a26c6c7223 */ /* 0x180fe2000001008b */
[C---:B------:R-:W-:Y:S01]  /*2350*/  LOP3.LUT P1, RZ, R203.reuse, 0xff, RZ, 0xc0, !PT ;  /* 0x000000ffcbff7812 */ /* 0x040fe2000782c0ff */
[-CC-:B------:R-:W-:Y:S01]  /*2360*/  FFMA.FTZ R110, R110, R162.reuse, R139.reuse ;  /* 0x000000a26e6e7223 */ /* 0x180fe2000001008b */
[----:B------:R-:W-:Y:S01]  /*2370*/  LOP3.LUT P0, RZ, R203, 0xff0000, RZ, 0xc0, !PT ;  /* 0x00ff0000cbff7812 */ /* 0x000fe2000780c0ff */
[----:B------:R-:W-:Y:S01]  /*2380*/  FMUL.FTZ R203, R181, UR17 ;  /* 0x00000011b5cb7c20 */ /* 0x000fe20008410000 */
[----:B------:R-:W-:Y:S01]  /*2390*/  IADD3.X R127, R196, UR21, RZ, P2, !PT ;  /* 0x00000015c47f7c10 */ /* 0x000fe200097fe4ff */
[----:B------:R-:W-:Y:S01]  /*23a0*/  FMUL.FTZ R93, R182, UR17 ;  /* 0x00000011b65d7c20 */ /* 0x000fe20008410000 */
[----:B------:R-:W-:Y:S01]  /*23b0*/  LOP3.LUT P2, RZ, R159, 0xff0000, RZ, 0xc0, !PT ;  /* 0x00ff00009fff7812 */ /* 0x000fe2000784c0ff */
[----:B------:R-:W-:Y:S01]  /*23c0*/  @P3 FADD.FTZ R214, R71, R214 ;  /* 0x000000d647d63221 */ /* 0x000fe20000010000 */
[----:B------:R-:W-:Y:S01]  /*23d0*/  SEL R102, R203, RZ, P0 ;  /* 0x000000ffcb667207 */ /* 0x000fe20000000000 */
[----:B------:R-:W-:Y:S01]  /*23e0*/  FADD.FTZ R108, R109, -R108 ;  /* 0x8000006c6d6c7221 */ /* 0x000fe20000010000 */
[----:B------:R-:W-:Y:S01]  /*23f0*/  SEL R100, R205, RZ, P1 ;  /* 0x000000ffcd647207 */ /* 0x000fe20000800000 */
[----:B------:R-:W-:Y:S01]  /*2400*/  FADD.FTZ R110, R111, -R110 ;  /* 0x8000006e6f6e7221 */ /* 0x000fe20000010000 */
[----:B------:R-:W-:Y:S01]  /*2410*/  SEL R203, R203, RZ, P2 ;  /* 0x000000ffcbcb7207 */ /* 0x000fe20001000000 */
[--C-:B------:R-:W-:Y:S01]  /*2420*/  FFMA.FTZ R116, R116, R162, R139.reuse ;  /* 0x000000a274747223 */ /* 0x100fe2000001008b */
[C---:B------:R-:W-:Y:S01]  /*2430*/  LOP3.LUT P0, RZ, R159.reuse, 0xff000000, RZ, 0xc0, !PT ;  /* 0xff0000009fff7812 */ /* 0x040fe2000780c0ff */
[----:B------:R-:W-:Y:S01]  /*2440*/  FMUL.FTZ R95, R214, UR17 ;  /* 0x00000011d65f7c20 */ /* 0x000fe20008410000 */
[----:B------:R-:W-:Y:S01]  /*2450*/  LOP3.LUT P1, RZ, R159, 0xff00, RZ, 0xc0, !PT ;  /* 0x0000ff009fff7812 */ /* 0x000fe2000782c0ff */
[C---:B------:R-:W-:Y:S01]  /*2460*/  FMUL.FTZ R211, R175.reuse, R108 ;  /* 0x0000006cafd37220 */ /* 0x040fe20000410000 */
[----:B------:R-:W-:Y:S01]  /*2470*/  LOP3.LUT P2, RZ, R200, 0xff00, RZ, 0xc0, !PT ;  /* 0x0000ff00c8ff7812 */ /* 0x000fe2000784c0ff */
[----:B------:R-:W-:Y:S01]  /*2480*/  FMUL.FTZ R213, R175, R110 ;  /* 0x0000006eafd57220 */ /* 0x000fe20000410000 */
[----:B------:R-:W-:Y:S01]  /*2490*/  SEL R210, R210, RZ, P0 ;  /* 0x000000ffd2d27207 */ /* 0x000fe20000000000 */
[----:B------:R-:W-:Y:S01]  /*24a0*/  FADD.FTZ R116, R121, -R116 ;  /* 0x8000007479747221 */ /* 0x000fe20000010000 */
[----:B------:R-:W-:Y:S01]  /*24b0*/  SEL R212, R212, RZ, P1 ;  /* 0x000000ffd4d47207 */ /* 0x000fe20000800000 */
[-CC-:B------:R-:W-:Y:S01]  /*24c0*/  FFMA.FTZ R118, R118, R162.reuse, R139.reuse ;  /* 0x000000a276767223 */ /* 0x180fe2000001008b */
[----:B------:R-:W-:Y:S01]  /*24d0*/  SEL R97, R93, RZ, P2 ;  /* 0x000000ff5d617207 */ /* 0x000fe20001000000 */
[----:B------:R-:W-:Y:S01]  /*24e0*/  FFMA.FTZ R120, R120, R162, R139 ;  /* 0x000000a278787223 */ /* 0x000fe2000001008b */
[----:B------:R-:W-:Y:S01]  /*24f0*/  LOP3.LUT P0, RZ, R159, 0xff, RZ, 0xc0, !PT ;  /* 0x000000ff9fff7812 */ /* 0x000fe2000780c0ff */
[----:B------:R-:W-:Y:S01]  /*2500*/  @P3 FADD.FTZ R211, R68, R211 ;  /* 0x000000d344d33221 */ /* 0x000fe20000010000 */
[----:B------:R-:W-:Y:S01]  /*2510*/  @P4 IADD3 R124, P1, R195, R142, RZ ;  /* 0x0000008ec37c4210 */ /* 0x000fe20007f3e0ff */
[----:B------:R-:W-:Y:S01]  /*2520*/  @P3 FADD.FTZ R213, R70, R213 ;  /* 0x000000d546d53221 */ /* 0x000fe20000010000 */
[----:B------:R-:W-:Y:S01]  /*2530*/  LOP3.LUT P2, RZ, R200, 0xff000000, RZ, 0xc0, !PT ;  /* 0xff000000c8ff7812 */ /* 0x000fe2000784c0ff */
[----:B------:R-:W-:Y:S01]  /*2540*/  FADD.FTZ R118, R113, -R118 ;  /* 0x8000007671767221 */ /* 0x000fe20000010000 */
[----:B------:R-:W-:Y:S01]  /*2550*/  SEL R205, R205, RZ, P0 ;  /* 0x000000ffcdcd7207 */ /* 0x000fe20000000000 */
[----:B------:R-:W-:Y:S01]  /*2560*/  FADD.FTZ R216, R123, -R120 ;  /* 0x800000787bd87221 */ /* 0x000fe20000010000 */
[----:B------:R-:W-:Y:S01]  /*2570*/  @P4 IADD3.X R125, R196, R143, RZ, P1, !PT ;  /* 0x0000008fc47d4210 */ /* 0x000fe20000ffe4ff */
[----:B------:R-:W-:Y:S01]  /*2580*/  FMUL.FTZ R92, R211, UR17 ;  /* 0x00000011d35c7c20 */ /* 0x000fe20008410000 */
[----:B------:R-:W-:Y:S01]  /*2590*/  SEL R99, R95, RZ, P2 ;  /* 0x000000ff5f637207 */ /* 0x000fe20001000000 */
[----:B------:R-:W-:Y:S01]  /*25a0*/  FMUL.FTZ R94, R213, UR17 ;  /* 0x00000011d55e7c20 */ /* 0x000fe20008410000 */
[C---:B------:R-:W-:Y:S01]  /*25b0*/  LOP3.LUT P0, RZ, R200.reuse, 0xff, RZ, 0xc0, !PT ;  /* 0x000000ffc8ff7812 */ /* 0x040fe2000780c0ff */
[C---:B------:R-:W-:Y:S01]  /*25c0*/  FMUL.FTZ R209, R175.reuse, R118 ;  /* 0x00000076afd17220 */ /* 0x040fe20000410000 */
[----:B------:R-:W-:Y:S01]  /*25d0*/  LOP3.LUT P1, RZ, R200, 0xff0000, RZ, 0xc0, !PT ;  /* 0x00ff0000c8ff7812 */ /* 0x000fe2000782c0ff */
[----:B------:R-:W-:Y:S01]  /*25e0*/  FMUL.FTZ R200, R175, R116 ;  /* 0x00000074afc87220 */ /* 0x000fe20000410000 */
[----:B------:R-:W-:Y:S01]  /*25f0*/  IADD3 R122, P2, R191, UR20, RZ ;  /* 0x00000014bf7a7c10 */ /* 0x000fe2000ff5e0ff */
[----:B------:R-:W-:Y:S01]  /*2600*/  FFMA.FTZ R114, R114, R162, R139 ;  /* 0x000000a272727223 */ /* 0x000fe2000001008b */
[----:B------:R-:W-:Y:S01]  /*2610*/  SEL R96, R92, RZ, P0 ;  /* 0x000000ff5c607207 */ /* 0x000fe20000000000 */
[----:B------:R-:W-:Y:S01]  /*2620*/  @P3 FADD.FTZ R200, R73, R200 ;  /* 0x000000c849c83221 */ /* 0x000fe20000010000 */
[----:B------:R-:W-:Y:S01]  /*2630*/  IADD3.X R123, R194, UR21, RZ, P2, !PT ;  /* 0x00000015c27b7c10 */ /* 0x000fe200097fe4ff */
[----:B------:R-:W-:Y:S01]  /*2640*/  @P3 FADD.FTZ R209, R74, R209 ;  /* 0x000000d14ad13221 */ /* 0x000fe20000010000 */
[----:B------:R-:W-:Y:S01]  /*2650*/  LOP3.LUT P2, RZ, R160, 0xff0000, RZ, 0xc0, !PT ;  /* 0x00ff0000a0ff7812 */ /* 0x000fe2000784c0ff */
[----:B------:R-:W-:Y:S01]  /*2660*/  FMUL.FTZ R109, R200, UR17 ;  /* 0x00000011c86d7c20 */ /* 0x000fe20008410000 */
[----:B------:R-:W-:Y:S01]  /*2670*/  LOP3.LUT P0, RZ, R160, 0xff00, RZ, 0xc0, !PT ;  /* 0x0000ff00a0ff7812 */ /* 0x000fe2000780c0ff */
[----:B------:R-:W-:Y:S01]  /*2680*/  FMUL.FTZ R216, R175, R216 ;  /* 0x000000d8afd87220 */ /* 0x000fe20000410000 */
[C---:B------:R-:W-:Y:S01]  /*2690*/  SEL R215, R94.reuse, RZ, P2 ;  /* 0x000000ff5ed77207 */ /* 0x040fe20001000000 */
[----:B------:R-:W-:Y:S01]  /*26a0*/  FADD.FTZ R114, R117, -R114 ;  /* 0x8000007275727221 */ /* 0x000fe20000010000 */
[----:B------:R-:W-:Y:S01]  /*26b0*/  LOP3.LUT P2, RZ, R199, 0xff00, RZ, 0xc0, !PT ;  /* 0x0000ff00c7ff7812 */ /* 0x000fe2000784c0ff */
[----:B------:R-:W-:Y:S01]  /*26c0*/  FMUL.FTZ R110, R209, UR17 ;  /* 0x00000011d16e7c20 */ /* 0x000fe20008410000 */
[----:B------:R-:W-:Y:S01]  /*26d0*/  SEL R220, R93, RZ, P0 ;  /* 0x000000ff5ddc7207 */ /* 0x000fe20000000000 */
[----:B------:R-:W-:Y:S01]  /*26e0*/  @P3 FADD.FTZ R216, R75, R216 ;  /* 0x000000d84bd83221 */ /* 0x000fe20000010000 */
[----:B------:R-:W-:Y:S01]  /*26f0*/  SEL R98, R94, RZ, P1 ;  /* 0x000000ff5e627207 */ /* 0x000fe20000800000 */
[----:B------:R-:W-:Y:S01]  /*2700*/  FMUL.FTZ R207, R175, R114 ;  /* 0x00000072afcf7220 */ /* 0x000fe20000410000 */
[----:B------:R-:W-:Y:S01]  /*2710*/  SEL R93, R109, RZ, P2 ;  /* 0x000000ff6d5d7207 */ /* 0x000fe20001000000 */
[----:B------:R-:W-:Y:S01]  /*2720*/  FMUL.FTZ R111, R216, UR17 ;  /* 0x00000011d86f7c20 */ /* 0x000fe20008410000 */
[----:B------:R-:W-:Y:S01]  /*2730*/  LOP3.LUT P1, RZ, R160, 0xff000000, RZ, 0xc0, !PT ;  /* 0xff000000a0ff7812 */ /* 0x000fe2000782c0ff */
[----:B------:R-:W-:Y:S01]  /*2740*/  @P3 FADD.FTZ R207, R72, R207 ;  /* 0x000000cf48cf3221 */ /* 0x000fe20000010000 */
[----:B------:R-:W-:-:S02]  /*2750*/  LOP3.LUT P2, RZ, R199, 0xff0000, RZ, 0xc0, !PT ;  /* 0x00ff0000c7ff7812 */ /* 0x000fc4000784c0ff */
[----:B------:R-:W-:Y:S01]  /*2760*/  @P4 IADD3 R120, P0, R191, R142, RZ ;  /* 0x0000008ebf784210 */ /* 0x000fe20007f1e0ff */
[----:B------:R-:W-:Y:S01]  /*2770*/  FMUL.FTZ R108, R207, UR17 ;  /* 0x00000011cf6c7c20 */ /* 0x000fe20008410000 */
[----:B------:R-:W-:Y:S02]  /*2780*/  SEL R218, R95, RZ, P1 ;  /* 0x000000ff5fda7207 */ /* 0x000fe40000800000 */
[----:B------:R-:W-:Y:S01]  /*2790*/  SEL R94, R110, RZ, P2 ;  /* 0x000000ff6e5e7207 */ /* 0x000fe20001000000 */
[----:B------:R-:W-:Y:S01]  /*27a0*/  @P4 IMAD.X R121, R194, 0x1, R143, P0 ;  /* 0x00000001c2794824 */ /* 0x000fe200000e068f */
[----:B------:R-:W-:Y:S02]  /*27b0*/  LOP3.LUT P1, RZ, R160, 0xff, RZ, 0xc0, !PT ;  /* 0x000000ffa0ff7812 */ /* 0x000fe4000782c0ff */
[----:B------:R-:W-:Y:S02]  /*27c0*/  LOP3.LUT P2, RZ, R161, 0xff000000, RZ, 0xc0, !PT ;  /* 0xff000000a1ff7812 */ /* 0x000fe4000784c0ff */
[----:B------:R-:W-:-:S02]  /*27d0*/  SEL R217, R92, RZ, P1 ;  /* 0x000000ff5cd97207 */ /* 0x000fc40000800000 */
[----:B------:R-:W-:Y:S02]  /*27e0*/  LOP3.LUT P0, RZ, R199, 0xff000000, RZ, 0xc0, !PT ;  /* 0xff000000c7ff7812 */ /* 0x000fe4000780c0ff */
[----:B------:R-:W-:Y:S02]  /*27f0*/  SEL R222, R111, RZ, P2 ;  /* 0x000000ff6fde7207 */ /* 0x000fe40001000000 */
[----:B------:R-:W-:Y:S02]  /*2800*/  LOP3.LUT P1, RZ, R199, 0xff, RZ, 0xc0, !PT ;  /* 0x000000ffc7ff7812 */ /* 0x000fe4000782c0ff */
[----:B------:R-:W-:Y:S02]  /*2810*/  ISETP.NE.U32.AND P2, PT, RZ, UR18, PT ;  /* 0x00000012ff007c0c */ /* 0x000fe4000bf45070 */
[----:B------:R-:W-:Y:S02]  /*2820*/  SEL R95, R111, RZ, P0 ;  /* 0x000000ff6f5f7207 */ /* 0x000fe40000000000 */
[----:B------:R-:W-:-:S02]  /*2830*/  IADD3 R118, P0, R187, UR20, RZ ;  /* 0x00000014bb767c10 */ /* 0x000fc4000ff1e0ff */
[----:B------:R-:W-:Y:S02]  /*2840*/  SEL R92, R108, RZ, P1 ;  /* 0x000000ff6c5c7207 */ /* 0x000fe40000800000 */
[----:B------:R-:W-:Y:S02]  /*2850*/  ISETP.NE.AND.EX P2, PT, RZ, UR19, PT, P2 ;  /* 0x00000013ff007c0c */ /* 0x000fe4000bf45320 */
[C---:B------:R-:W-:Y:S02]  /*2860*/  LOP3.LUT P1, RZ, R161.reuse, 0xff00, RZ, 0xc0, !PT ;  /* 0x0000ff00a1ff7812 */ /* 0x040fe4000782c0ff */
[----:B------:R-:W-:Y:S02]  /*2870*/  IADD3.X R119, R190, UR21, RZ, P0, !PT ;  /* 0x00000015be777c10 */ /* 0x000fe400087fe4ff */
[----:B------:R-:W-:Y:S02]  /*2880*/  LOP3.LUT P0, RZ, R161, 0xff0000, RZ, 0xc0, !PT ;  /* 0x00ff0000a1ff7812 */ /* 0x000fe4000780c0ff */
[----:B------:R-:W-:-:S02]  /*2890*/  SEL R224, R109, RZ, P1 ;  /* 0x000000ff6de07207 */ /* 0x000fc40000800000 */
[----:B------:R-:W-:Y:S02]  /*28a0*/  @P4 IADD3 R116, P1, R187, R142, RZ ;  /* 0x0000008ebb744210 */ /* 0x000fe40007f3e0ff */
[----:B------:R-:W-:Y:S02]  /*28b0*/  SEL R199, R110, RZ, P0 ;  /* 0x000000ff6ec77207 */ /* 0x000fe40000000000 */
[----:B------:R-:W-:Y:S02]  /*28c0*/  LOP3.LUT P0, RZ, R161, 0xff, RZ, 0xc0, !PT ;  /* 0x000000ffa1ff7812 */ /* 0x000fe4000780c0ff */
[----:B------:R-:W-:Y:S02]  /*28d0*/  @P4 IADD3.X R117, R190, R143, RZ, P1, !PT ;  /* 0x0000008fbe754210 */ /* 0x000fe40000ffe4ff */
[----:B------:R-:W-:Y:S02]  /*28e0*/  ISETP.NE.U32.AND P1, PT, RZ, UR18, PT ;  /* 0x00000012ff007c0c */ /* 0x000fe4000bf25070 */
[----:B------:R-:W-:-:S02]  /*28f0*/  SEL R219, R108, RZ, P0 ;  /* 0x000000ff6cdb7207 */ /* 0x000fc40000000000 */
[----:B------:R-:W-:Y:S02]  /*2900*/  ISETP.NE.U32.AND P0, PT, R142, RZ, PT ;  /* 0x000000ff8e00720c */ /* 0x000fe40003f05070 */
[----:B------:R-:W-:Y:S01]  /*2910*/  ISETP.NE.AND.EX P1, PT, RZ, UR19, PT, P1 ;  /* 0x00000013ff007c0c */ /* 0x000fe2000bf25310 */
[----:B------:R-:W-:-:S12]  /*2920*/  @!P2 BRA `(.L_x_2816) ;  /* 0x00000000001ca947 */ /* 0x000fd80003800000 */
[----:B------:R-:W-:Y:S02]  /*2930*/  IADD3 R112, P6, R197, UR18, RZ ;  /* 0x00000012c5707c10 */ /* 0x000fe4000ffde0ff */
[----:B------:R-:W-:Y:S02]  /*2940*/  SEL R111, R188, R87, P1 ;  /* 0x00000057bc6f7207 */ /* 0x000fe40000800000 */
[----:B------:R-:W-:Y:S02]  /*2950*/  IADD3.X R113, R198, UR19, RZ, P6, !PT ;  /* 0x00000013c6717c10 */ /* 0x000fe4000b7fe4ff */
[----:B------:R-:W-:Y:S02]  /*2960*/  SEL R110, R189, R86, P1 ;  /* 0x00000056bd6e7207 */ /* 0x000fe40000800000 */
[----:B------:R-:W-:Y:S02]  /*2970*/  SEL R109, R192, R85, P1 ;  /* 0x00000055c06d7207 */ /* 0x000fe40000800000 */
[----:B------:R-:W-:-:S05]  /*2980*/  SEL R108, R163, R84, P1 ;  /* 0x00000054a36c7207 */ /* 0x000fca0000800000 */
[----:B------:R0:W-:Y:S02]  /*2990*/  STG.E.128 desc[UR4][R112.64], R108 ;  /* 0x0000006c70007986 */ /* 0x0001e4000c101d04 */
.L_x_2816:
[----:B------:R-:W-:Y:S01]  /*29a0*/  ISETP.NE.AND.EX P0, PT, R143, RZ, PT, P0 ;  /* 0x000000ff8f00720c */ /* 0x000fe20003f05300 */
[----:B------:R1:W-:Y:S03]  /*29b0*/  STG.E.128 desc[UR4][R130.64], R104 ;  /* 0x0000006882007986 */ /* 0x0003e6000c101d04 */
[----:B------:R-:W-:Y:S02]  /*29c0*/  SEL R115, R206, R91, P0 ;  /* 0x0000005bce737207 */ /* 0x000fe40000000000 */
[----:B------:R-:W-:Y:S02]  /*29d0*/  SEL R114, R193, R90, P0 ;  /* 0x0000005ac1727207 */ /* 0x000fe40000000000 */
[----:B0-----:R-:W-:Y:S02]  /*29e0*/  SEL R113, R208, R89, P0 ;  /* 0x00000059d0717207 */ /* 0x001fe40000000000 */
[----:B------:R-:W-:-:S02]  /*29f0*/  SEL R112, R201, R88, P0 ;  /* 0x00000058c9707207 */ /* 0x000fc40000000000 */
[----:B------:R-:W-:Y:S02]  /*2a00*/  SEL R111, R210, R91, P0 ;  /* 0x0000005bd26f7207 */ /* 0x000fe40000000000 */
[----:B------:R-:W-:Y:S01]  /*2a10*/  SEL R110, R203, R90, P0 ;  /* 0x0000005acb6e7207 */ /* 0x000fe20000000000 */
[----:B------:R1:W-:Y:S01]  /*2a20*/  @P4 STG.E.128 desc[UR4][R128.64], R112 ;  /* 0x0000007080004986 */ /* 0x0003e2000c101d04 */
[----:B------:R-:W-:Y:S02]  /*2a30*/  SEL R109, R212, R89, P0 ;  /* 0x00000059d46d7207 */ /* 0x000fe40000000000 */
[----:B------:R-:W-:Y:S01]  /*2a40*/  SEL R108, R205, R88, P0 ;  /* 0x00000058cd6c7207 */ /* 0x000fe20000000000 */
[----:B------:R-:W-:Y:S06]  /*2a50*/  @!P2 BRA `(.L_x_2817) ;  /* 0x00000000001ca947 */ /* 0x000fec0003800000 */
[----:B-1----:R-:W-:Y:S02]  /*2a60*/  IADD3 R112, P6, R195, UR18, RZ ;  /* 0x00000012c3707c10 */ /* 0x002fe4000ffde0ff */
[----:B------:R-:W-:Y:S02]  /*2a70*/  SEL R107, R204, R87, P1 ;  /* 0x00000057cc6b7207 */ /* 0x000fe40000800000 */
[----:B------:R-:W-:Y:S02]  /*2a80*/  IADD3.X R113, R196, UR19, RZ, P6, !PT ;  /* 0x00000013c4717c10 */ /* 0x000fe4000b7fe4ff */
[----:B------:R-:W-:Y:S02]  /*2a90*/  SEL R106, R181, R86, P1 ;  /* 0x00000056b56a7207 */ /* 0x000fe40000800000 */
[----:B------:R-:W-:Y:S02]  /*2aa0*/  SEL R105, R164, R85, P1 ;  /* 0x00000055a4697207 */ /* 0x000fe40000800000 */
[----:B------:R-:W-:-:S05]  /*2ab0*/  SEL R104, R183, R84, P1 ;  /* 0x00000054b7687207 */ /* 0x000fca0000800000 */
[----:B------:R0:W-:Y:S02]  /*2ac0*/  STG.E.128 desc[UR4][R112.64], R104 ;  /* 0x0000006870007986 */ /* 0x0001e4000c101d04 */
.L_x_2817:
[----:B------:R2:W-:Y:S04]  /*2ad0*/  STG.E.128 desc[UR4][R126.64], R100 ;  /* 0x000000647e007986 */ /* 0x0005e8000c101d04 */
[----:B------:R2:W-:Y:S01]  /*2ae0*/  @P4 STG.E.128 desc[UR4][R124.64], R108 ;  /* 0x0000006c7c004986 */ /* 0x0005e2000c101d04 */
[----:B------:R-:W-:Y:S05]  /*2af0*/  @!P2 BRA `(.L_x_2818) ;  /* 0x00000000001ca947 */ /* 0x000fea0003800000 */
[----:B01----:R-:W-:Y:S02]  /*2b00*/  IADD3 R104, P6, R191, UR18, RZ ;  /* 0x00000012bf687c10 */ /* 0x003fe4000ffde0ff */
[----:B--2---:R-:W-:Y:S02]  /*2b10*/  SEL R103, R214, R87, P1 ;  /* 0x00000057d6677207 */ /* 0x004fe40000800000 */
[----:B------:R-:W-:Y:S02]  /*2b20*/  IADD3.X R105, R194, UR19, RZ, P6, !PT ;  /* 0x00000013c2697c10 */ /* 0x000fe4000b7fe4ff */
[----:B------:R-:W-:Y:S02]  /*2b30*/  SEL R102, R213, R86, P1 ;  /* 0x00000056d5667207 */ /* 0x000fe40000800000 */
[----:B------:R-:W-:Y:S02]  /*2b40*/  SEL R101, R182, R85, P1 ;  /* 0x00000055b6657207 */ /* 0x000fe40000800000 */
[----:B------:R-:W-:-:S05]  /*2b50*/  SEL R100, R211, R84, P1 ;  /* 0x00000054d3647207 */ /* 0x000fca0000800000 */
[----:B------:R3:W-:Y:S02]  /*2b60*/  STG.E.128 desc[UR4][R104.64], R100 ;  /* 0x0000006468007986 */ /* 0x0007e4000c101d04 */
.L_x_2818:
[----:B01----:R-:W-:Y:S01]  /*2b70*/  SEL R107, R218, R91, P0 ;  /* 0x0000005bda6b7207 */ /* 0x003fe20000000000 */
[----:B------:R0:W-:Y:S01]  /*2b80*/  STG.E.128 desc[UR4][R122.64], R96 ;  /* 0x000000607a007986 */ /* 0x0001e2000c101d04 */
[----:B------:R-:W-:Y:S02]  /*2b90*/  SEL R106, R215, R90, P0 ;  /* 0x0000005ad76a7207 */ /* 0x000fe40000000000 */
[----:B---3--:R-:W-:Y:S02]  /*2ba0*/  SEL R105, R220, R89, P0 ;  /* 0x00000059dc697207 */ /* 0x008fe40000000000 */
[----:B------:R-:W-:Y:S02]  /*2bb0*/  SEL R104, R217, R88, P0 ;  /* 0x00000058d9687207 */ /* 0x000fe40000000000 */
[----:B--2---:R-:W-:Y:S02]  /*2bc0*/  SEL R103, R222, R91, P0 ;  /* 0x0000005bde677207 */ /* 0x004fe40000000000 */
[----:B------:R-:W-:Y:S01]  /*2bd0*/  SEL R102, R199, R90, P0 ;  /* 0x0000005ac7667207 */ /* 0x000fe20000000000 */
[----:B------:R0:W-:Y:S01]  /*2be0*/  @P4 STG.E.128 desc[UR4][R120.64], R104 ;  /* 0x0000006878004986 */ /* 0x0001e2000c101d04 */
[----:B------:R-:W-:-:S02]  /*2bf0*/  SEL R101, R224, R89, P0 ;  /* 0x00000059e0657207 */ /* 0x000fc40000000000 */
[----:B------:R-:W-:Y:S01]  /*2c00*/  SEL R100, R219, R88, P0 ;  /* 0x00000058db647207 */ /* 0x000fe20000000000 */
[----:B------:R-:W-:Y:S06]  /*2c10*/  @!P2 BRA `(.L_x_2819) ;  /* 0x00000000001ca947 */ /* 0x000fec0003800000 */
[----:B0-----:R-:W-:Y:S02]  /*2c20*/  IADD3 R104, P6, R187, UR18, RZ ;  /* 0x00000012bb687c10 */ /* 0x001fe4000ffde0ff */
[----:B------:R-:W-:Y:S02]  /*2c30*/  SEL R99, R216, R87, P1 ;  /* 0x00000057d8637207 */ /* 0x000fe40000800000 */
[----:B------:R-:W-:Y:S02]  /*2c40*/  IADD3.X R105, R190, UR19, RZ, P6, !PT ;  /* 0x00000013be697c10 */ /* 0x000fe4000b7fe4ff */
[----:B------:R-:W-:Y:S02]  /*2c50*/  SEL R98, R209, R86, P1 ;  /* 0x00000056d1627207 */ /* 0x000fe40000800000 */
[----:B------:R-:W-:Y:S02]  /*2c60*/  SEL R97, R200, R85, P1 ;  /* 0x00000055c8617207 */ /* 0x000fe40000800000 */
[----:B------:R-:W-:-:S05]  /*2c70*/  SEL R96, R207, R84, P1 ;  /* 0x00000054cf607207 */ /* 0x000fca0000800000 */
[----:B------:R1:W-:Y:S02]  /*2c80*/  STG.E.128 desc[UR4][R104.64], R96 ;  /* 0x0000006068007986 */ /* 0x0003e4000c101d04 */
.L_x_2819:
        /* <DEDUP_REMOVED lines=8> */
[----:B------:R-:W-:Y:S01]  /*2d10*/  STG.E.128 desc[UR4][R118.64], R92 ;  /* 0x0000005c76007986 */ /* 0x000fe2000c101d04 */
[C---:B01----:R-:W-:Y:S01]  /*2d20*/  FMUL.FTZ R99, R175.reuse, R166 ;  /* 0x000000a6af637220 */ /* 0x043fe20000410000 */
[C---:B------:R-:W-:Y:S01]  /*2d30*/  FMUL.FTZ R168, R175.reuse, R168 ;  /* 0x000000a8afa87220 */ /* 0x040fe20000410000 */
[----:B------:R-:W-:Y:S01]  /*2d40*/  FMUL.FTZ R176, R175, R176 ;  /* 0x000000b0afb07220 */ /* 0x000fe20000410000 */
[----:B------:R0:W-:Y:S01]  /*2d50*/  @P4 STG.E.128 desc[UR4][R116.64], R100 ;  /* 0x0000006474004986 */ /* 0x0001e2000c101d04 */
[----:B------:R-:W-:Y:S01]  /*2d60*/  @P3 FADD.FTZ R99, R76, R99 ;  /* 0x000000634c633221 */ /* 0x000fe20000010000 */
[----:B------:R-:W-:Y:S01]  /*2d70*/  @P3 FADD.FTZ R168, R77, R168 ;  /* 0x000000a84da83221 */ /* 0x000fe20000010000 */
[----:B------:R-:W-:Y:S01]  /*2d80*/  @P3 FADD.FTZ R176, R79, R176 ;  /* 0x000000b04fb03221 */ /* 0x000fe20000010000 */
[----:B0-----:R-:W-:-:S04]  /*2d90*/  FMUL.FTZ R101, R175, R170 ;  /* 0x000000aaaf657220 */ /* 0x001fc80000410000 */
[----:B------:R-:W-:Y:S01]  /*2da0*/  @P3 FADD.FTZ R101, R78, R101 ;  /* 0x000000654e653221 */ /* 0x000fe20000010000 */
[----:B------:R-:W-:Y:S06]  /*2db0*/  @!P2 BRA `(.L_x_2820) ;  /* 0x00000000001ca947 */ /* 0x000fec0003800000 */
[----:B------:R-:W-:Y:S02]  /*2dc0*/  IADD3 R96, P6, R185, UR18, RZ ;  /* 0x00000012b9607c10 */ /* 0x000fe4000ffde0ff */
[----:B------:R-:W-:Y:S02]  /*2dd0*/  SEL R95, R176, R87, P1 ;  /* 0x00000057b05f7207 */ /* 0x000fe40000800000 */
[----:B------:R-:W-:Y:S02]  /*2de0*/  IADD3.X R97, R186, UR19, RZ, P6, !PT ;  /* 0x00000013ba617c10 */ /* 0x000fe4000b7fe4ff */
[----:B------:R-:W-:Y:S02]  /*2df0*/  SEL R94, R101, R86, P1 ;  /* 0x00000056655e7207 */ /* 0x000fe40000800000 */
[----:B------:R-:W-:Y:S02]  /*2e00*/  SEL R93, R168, R85, P1 ;  /* 0x00000055a85d7207 */ /* 0x000fe40000800000 */
[----:B------:R-:W-:-:S05]  /*2e10*/  SEL R92, R99, R84, P1 ;  /* 0x00000054635c7207 */ /* 0x000fca0000800000 */
[----:B------:R0:W-:Y:S02]  /*2e20*/  STG.E.128 desc[UR4][R96.64], R92 ;  /* 0x0000005c60007986 */ /* 0x0001e4000c101d04 */
.L_x_2820:
[----:B------:R-:W-:Y:S01]  /*2e30*/  IADD3 R104, P6, R185, UR20, RZ ;  /* 0x00000014b9687c10 */ /* 0x000fe2000ffde0ff */
[----:B------:R-:W-:Y:S01]  /*2e40*/  FMUL.FTZ R176, R176, UR17 ;  /* 0x00000011b0b07c20 */ /* 0x000fe20008410000 */
[----:B------:R-:W-:Y:S01]  /*2e50*/  FMUL.FTZ R98, R101, UR17 ;  /* 0x0000001165627c20 */ /* 0x000fe20008410000 */
[----:B0-----:R-:W-:Y:S01]  /*2e60*/  FMUL.FTZ R97, R168, UR17 ;  /* 0x00000011a8617c20 */ /* 0x001fe20008410000 */
[----:B------:R-:W-:Y:S01]  /*2e70*/  IADD3.X R105, R186, UR21, RZ, P6, !PT ;  /* 0x00000015ba697c10 */ /* 0x000fe2000b7fe4ff */
[----:B------:R-:W-:Y:S01]  /*2e80*/  FMUL.FTZ R96, R99, UR17 ;  /* 0x0000001163607c20 */ /* 0x000fe20008410000 */
[----:B------:R-:W-:Y:S01]  /*2e90*/  @P4 IADD3 R106, P6, R185, R142, RZ ;  /* 0x0000008eb96a4210 */ /* 0x000fe20007fde0ff */
[-CC-:B------:R-:W-:Y:S01]  /*2ea0*/  FFMA.FTZ R132, R132, R162.reuse, R139.reuse ;  /* 0x000000a284847223 */ /* 0x180fe2000001008b */
[-CC-:B------:R-:W-:Y:S01]  /*2eb0*/  FFMA.FTZ R136, R136, R162.reuse, R139.reuse ;  /* 0x000000a288887223 */ /* 0x180fe2000001008b */
[----:B------:R-:W-:Y:S01]  /*2ec0*/  FFMA.FTZ R133, R133, R162, R139 ;  /* 0x000000a285857223 */ /* 0x000fe2000001008b */
[----:B------:R-:W-:Y:S01]  /*2ed0*/  @P4 IADD3.X R107, R186, R143, RZ, P6, !PT ;  /* 0x0000008fba6b4210 */ /* 0x000fe200037fe4ff */
[----:B------:R-:W-:Y:S01]  /*2ee0*/  FADD.FTZ R132, R167, -R132 ;  /* 0x80000084a7847221 */ /* 0x000fe20000010000 */
[----:B------:R-:W-:Y:S01]  /*2ef0*/  LOP3.LUT P6, RZ, R172, 0xff000000, RZ, 0xc0, !PT ;  /* 0xff000000acff7812 */ /* 0x000fe200078cc0ff */
[----:B------:R-:W-:Y:S01]  /*2f00*/  FADD.FTZ R136, R137, -R136 ;  /* 0x8000008889887221 */ /* 0x000fe20000010000 */
[----:B------:R-:W-:Y:S01]  /*2f10*/  FADD.FTZ R138, R138, -R133 ;  /* 0x800000858a8a7221 */ /* 0x000fe20000010000 */
[C---:B------:R-:W-:Y:S01]  /*2f20*/  FMUL.FTZ R95, R175.reuse, R132 ;  /* 0x00000084af5f7220 */ /* 0x040fe20000410000 */
[----:B------:R-:W-:Y:S01]  /*2f30*/  SEL R92, R176, RZ, P6 ;  /* 0x000000ffb05c7207 */ /* 0x000fe20003000000 */
[----:B------:R-:W-:Y:S01]  /*2f40*/  FMUL.FTZ R136, R175, R136 ;  /* 0x00000088af887220 */ /* 0x000fe20000410000 */
[----:B------:R-:W-:Y:S01]  /*2f50*/  LOP3.LUT P6, RZ, R172, 0xff0000, RZ, 0xc0, !PT ;  /* 0x00ff0000acff7812 */ /* 0x000fe200078cc0ff */
[----:B------:R-:W-:Y:S01]  /*2f60*/  @P3 FADD.FTZ R95, R80, R95 ;  /* 0x0000005f505f3221 */ /* 0x000fe20000010000 */
[----:B------:R-:W-:Y:S01]  /*2f70*/  FFMA.FTZ R134, R134, R162, R139 ;  /* 0x000000a286867223 */ /* 0x000fe2000001008b */
[----:B------:R-:W-:Y:S01]  /*2f80*/  @P3 FADD.FTZ R136, R81, R136 ;  /* 0x0000008851883221 */ /* 0x000fe20000010000 */
[----:B------:R-:W-:Y:S01]  /*2f90*/  SEL R93, R98, RZ, P6 ;  /* 0x000000ff625d7207 */ /* 0x000fe20003000000 */
[----:B------:R-:W-:Y:S01]  /*2fa0*/  FMUL.FTZ R100, R95, UR17 ;  /* 0x000000115f647c20 */ /* 0x000fe20008410000 */
        /* <DEDUP_REMOVED lines=16> */
[----:B------:R-:W-:Y:S02]  /*30b0*/  LOP3.LUT P6, RZ, R184, 0xff000000, RZ, 0xc0, !PT ;  /* 0xff000000b8ff7812 */ /* 0x000fe400078cc0ff */
[----:B------:R-:W-:Y:S02]  /*30c0*/  SEL R115, R94, RZ, P3 ;  /* 0x000000ff5e737207 */ /* 0x000fe40001800000 */
[----:B------:R-:W-:Y:S02]  /*30d0*/  SEL R99, R176, RZ, P6 ;  /* 0x000000ffb0637207 */ /* 0x000fe40003000000 */
[----:B------:R-:W-:-:S02]  /*30e0*/  LOP3.LUT P6, RZ, R184, 0xff0000, RZ, 0xc0, !PT ;  /* 0x00ff0000b8ff7812 */ /* 0x000fc400078cc0ff */
[C---:B------:R-:W-:Y:S02]  /*30f0*/  LOP3.LUT P3, RZ, R173.reuse, 0xff000000, RZ, 0xc0, !PT ;  /* 0xff000000adff7812 */ /* 0x040fe4000786c0ff */
        /* <DEDUP_REMOVED lines=12> */
[----:B------:R-:W-:Y:S02]  /*31c0*/  SEL R118, R116, RZ, P3 ;  /* 0x000000ff74767207 */ /* 0x000fe40001800000 */
[----:B------:R-:W-:Y:S02]  /*31d0*/  SEL R100, R100, RZ, P6 ;  /* 0x000000ff64647207 */ /* 0x000fe40003000000 */
[----:B------:R-:W-:Y:S02]  /*31e0*/  LOP3.LUT P6, RZ, R178, 0xff00, RZ, 0xc0, !PT ;  /* 0x0000ff00b2ff7812 */ /* 0x000fe400078cc0ff */
[----:B------:R-:W-:Y:S02]  /*31f0*/  @P2 IADD3 R108, P1, R179, UR18, RZ ;  /* 0x00000012b36c2c10 */ /* 0x000fe4000ff3e0ff */
[----:B------:R-:W-:Y:S02]  /*3200*/  SEL R101, R101, RZ, P6 ;  /* 0x000000ff65657207 */ /* 0x000fe40003000000 */
[----:B------:R-:W-:-:S02]  /*3210*/  IADD3 R110, P3, R179, UR20, RZ ;  /* 0x00000014b36e7c10 */ /* 0x000fc4000ff7e0ff */
[----:B------:R-:W-:Y:S02]  /*3220*/  LOP3.LUT P6, RZ, R178, 0xff0000, RZ, 0xc0, !PT ;  /* 0x00ff0000b2ff7812 */ /* 0x000fe400078cc0ff */
[C---:B------:R-:W-:Y:S02]  /*3230*/  @P2 IADD3.X R109, R174.reuse, UR19, RZ, P1, !PT ;  /* 0x00000013ae6d2c10 */ /* 0x040fe40008ffe4ff */
[----:B------:R-:W-:Y:S02]  /*3240*/  IADD3.X R111, R174, UR21, RZ, P3, !PT ;  /* 0x00000015ae6f7c10 */ /* 0x000fe40009ffe4ff */
[----:B------:R-:W-:Y:S02]  /*3250*/  SEL R102, R94, RZ, P6 ;  /* 0x000000ff5e667207 */ /* 0x000fe40003000000 */
[----:B------:R-:W-:Y:S02]  /*3260*/  LOP3.LUT P1, RZ, R178, 0xff000000, RZ, 0xc0, !PT ;  /* 0xff000000b2ff7812 */ /* 0x000fe4000782c0ff */
[----:B------:R-:W-:-:S02]  /*3270*/  @P4 IADD3 R142, P3, R179, R142, RZ ;  /* 0x0000008eb38e4210 */ /* 0x000fc40007f7e0ff */
[----:B------:R-:W-:Y:S02]  /*3280*/  SEL R95, R92, R91, P0 ;  /* 0x0000005b5c5f7207 */ /* 0x000fe40000000000 */
[----:B------:R-:W-:Y:S01]  /*3290*/  SEL R94, R93, R90, P0 ;  /* 0x0000005a5d5e7207 */ /* 0x000fe20000000000 */
[----:B------:R-:W-:Y:S01]  /*32a0*/  @P4 IMAD.X R143, R174, 0x1, R143, P3 ;  /* 0x00000001ae8f4824 */ /* 0x000fe200018e068f */
[-C--:B------:R-:W-:Y:S02]  /*32b0*/  SEL R93, R112, R89.reuse, P0 ;  /* 0x00000059705d7207 */ /* 0x080fe40000000000 */
[-C--:B------:R-:W-:Y:S02]  /*32c0*/  SEL R92, R103, R88.reuse, P0 ;  /* 0x00000058675c7207 */ /* 0x080fe40000000000 */
[----:B------:R-:W-:Y:S02]  /*32d0*/  SEL R103, R116, RZ, P1 ;  /* 0x000000ff74677207 */ /* 0x000fe40000800000 */
[----:B------:R-:W-:Y:S01]  /*32e0*/  SEL R88, R113, R88, P0 ;  /* 0x0000005871587207 */ /* 0x000fe20000000000 */
[----:B------:R0:W-:Y:S01]  /*32f0*/  @P4 STG.E.128 desc[UR4][R106.64], R92 ;  /* 0x0000005c6a004986 */ /* 0x0001e2000c101d04 */
[----:B------:R-:W-:-:S02]  /*3300*/  SEL R89, R114, R89, P0 ;  /* 0x0000005972597207 */ /* 0x000fc40000000000 */
[----:B------:R-:W-:Y:S01]  /*3310*/  SEL R90, R115, R90, P0 ;  /* 0x0000005a735a7207 */ /* 0x000fe20000000000 */
[----:B------:R0:W-:Y:S01]  /*3320*/  @P2 STG.E.128 desc[UR4][R108.64], R84 ;  /* 0x000000546c002986 */ /* 0x0001e2000c101d04 */
[----:B------:R-:W-:Y:S02]  /*3330*/  SEL R91, R118, R91, P0 ;  /* 0x0000005b765b7207 */ /* 0x000fe40000000000 */
[----:B------:R-:W-:Y:S01]  /*3340*/  ISETP.NE.AND P6, PT, R180, RZ, PT ;  /* 0x000000ffb400720c */ /* 0x000fe20003fc5270 */
[----:B------:R0:W-:Y:S04]  /*3350*/  STG.E.128 desc[UR4][R110.64], R100 ;  /* 0x000000646e007986 */ /* 0x0001e8000c101d04 */
[----:B------:R0:W-:Y:S08]  /*3360*/  @P4 STG.E.128 desc[UR4][R142.64], R88 ;  /* 0x000000588e004986 */ /* 0x0001f0000c101d04 */
        /* <DEDUP_REMOVED lines=49> */
.L_x_2814:
        /* <DEDUP_REMOVED lines=23> */
.L_x_2815:
[----:B------:R-:W-:Y:S01]  /*37f0*/  HFMA2.MMA R124, -RZ, RZ, 0, 9.5367431640625e-07 ;  /* 0x00000010ff7c7435 */ /* 0x000fe200000001ff */
[----:B------:R-:W-:Y:S01]  /*3800*/  MOV R125, R96 ;  /* 0x00000060007d7202 */ /* 0x000fe20000000f00 */
[----:B------:R-:W-:Y:S01]  /*3810*/  IMAD.MOV.U32 R127, RZ, RZ, 0x1f ;  /* 0x0000001fff7f7424 */ /* 0x000fe200078e00ff */
[----:B------:R-:W-:-:S08]  /*3820*/  MOV R106, 0xffffffff ;  /* 0xffffffff006a7802 */ /* 0x000fd00000000f00 */
[----:B-----5:R-:W-:Y:S05]  /*3830*/  WARPSYNC.COLLECTIVE R106, `(.L_x_2822) ;  /* 0x000000006a087348 */ /* 0x020fea0003c00000 */
[----:B------:R0:W1:Y:S02]  /*3840*/  SHFL.DOWN P3, R122, R125, R124, R127 ;  /* 0x0800007c7d7a7389 */ /* 0x000064000006007f */
[----:B01---5:R-:W-:Y:S01]  /*3850*/  ENDCOLLECTIVE ;  /* 0x000000000000791b */ /* 0x023fe20003800000 */
.L_x_2822:
[----:B------:R-:W-:Y:S01]  /*3860*/  IMAD.MOV.U32 R125, RZ, RZ, R37 ;  /* 0x000000ffff7d7224 */ /* 0x000fe200078e0025 */
[----:B------:R-:W-:-:S07]  /*3870*/  MOV R47, R122 ;  /* 0x0000007a002f7202 */ /* 0x000fce0000000f00 */
[----:B------:R-:W-:Y:S05]  /*3880*/  WARPSYNC.COLLECTIVE R106, `(.L_x_2823) ;  /* 0x000000006a087348 */ /* 0x000fea0003c00000 */
[----:B------:R0:W1:Y:S02]  /*3890*/  SHFL.DOWN P3, R122, R125, R124, R127 ;  /* 0x0800007c7d7a7389 */ /* 0x000064000006007f */
[----:B01----:R-:W-:Y:S01]  /*38a0*/  ENDCOLLECTIVE ;  /* 0x000000000000791b */ /* 0x003fe20003800000 */
.L_x_2823:
[----:B------:R-:W-:-:S05]  /*38b0*/  FADD.FTZ R47, R96, R47 ;  /* 0x0000002f602f7221 */ /* 0x000fca0000010000 */
[----:B------:R-:W-:Y:S01]  /*38c0*/  MOV R125, R47 ;  /* 0x0000002f007d7202 */ /* 0x000fe20000000f00 */
[----:B------:R-:W-:Y:S01]  /*38d0*/  IMAD.MOV.U32 R124, RZ, RZ, 0x8 ;  /* 0x00000008ff7c7424 */ /* 0x000fe200078e00ff */
[----:B------:R-:W-:-:S07]  /*38e0*/  MOV R94, R122 ;  /* 0x0000007a005e7202 */ /* 0x000fce0000000f00 */
[----:B------:R-:W-:Y:S05]  /*38f0*/  WARPSYNC.COLLECTIVE R106, `(.L_x_2824) ;  /* 0x000000006a087348 */ /* 0x000fea0003c00000 */
[----:B------:R0:W1:Y:S02]  /*3900*/  SHFL.DOWN P3, R122, R125, R124, R127 ;  /* 0x0800007c7d7a7389 */ /* 0x000064000006007f */
[----:B01----:R-:W-:Y:S01]  /*3910*/  ENDCOLLECTIVE ;  /* 0x000000000000791b */ /* 0x003fe20003800000 */
.L_x_2824:
[----:B------:R-:W-:-:S05]  /*3920*/  FADD.FTZ R94, R37, R94 ;  /* 0x0000005e255e7221 */ /* 0x000fca0000010000 */
[----:B------:R-:W-:Y:S02]  /*3930*/  MOV R125, R94 ;  /* 0x0000005e007d7202 */ /* 0x000fe40000000f00 */
[----:B------:R-:W-:-:S07]  /*3940*/  MOV R98, R122 ;  /* 0x0000007a00627202 */ /* 0x000fce0000000f00 */
[----:B------:R-:W-:Y:S05]  /*3950*/  WARPSYNC.COLLECTIVE R106, `(.L_x_2825) ;  /* 0x000000006a087348 */ /* 0x000fea0003c00000 */
[----:B------:R0:W1:Y:S02]  /*3960*/  SHFL.DOWN P3, R122, R125, R124, R127 ;  /* 0x0800007c7d7a7389 */ /* 0x000064000006007f */
[----:B01----:R-:W-:Y:S01]  /*3970*/  ENDCOLLECTIVE ;  /* 0x000000000000791b */ /* 0x003fe20003800000 */
.L_x_2825:
[----:B------:R-:W-:Y:S01]  /*3980*/  FADD.FTZ R98, R47, R98 ;  /* 0x000000622f627221 */ /* 0x000fe20000010000 */
[----:B------:R-:W-:Y:S01]  /*3990*/  MOV R47, R93 ;  /* 0x0000005d002f7202 */ /* 0x000fe20000000f00 */
[----:B------:R-:W-:-:S03]  /*39a0*/  HFMA2.MMA R124, -RZ, RZ, 0, 2.384185791015625e-07 ;  /* 0x00000004ff7c7435 */ /* 0x000fc600000001ff */
[----:B------:R-:W-:Y:S01]  /*39b0*/  MOV R125, R98 ;  /* 0x00000062007d7202 */ /* 0x000fe20000000f00 */
[----:B------:R-:W-:-:S07]  /*39c0*/  IMAD.MOV.U32 R99, RZ, RZ, R122 ;  /* 0x000000ffff637224 */ /* 0x000fce00078e007a */
[----:B------:R-:W-:Y:S05]  /*39d0*/  WARPSYNC.COLLECTIVE R106, `(.L_x_2826) ;  /* 0x000000006a087348 */ /* 0x000fea0003c00000 */
[----:B------:R0:W1:Y:S02]  /*39e0*/  SHFL.DOWN P3, R122, R125, R124, R127 ;  /* 0x0800007c7d7a7389 */ /* 0x000064000006007f */
[----:B01----:R-:W-:Y:S01]  /*39f0*/  ENDCOLLECTIVE ;  /* 0x000000000000791b */ /* 0x003fe20003800000 */
.L_x_2826:
[----:B------:R-:W-:-:S05]  /*3a00*/  FADD.FTZ R99, R94, R99 ;  /* 0x000000635e637221 */ /* 0x000fca0000010000 */
[----:B------:R-:W-:Y:S01]  /*3a10*/  MOV R125, R99 ;  /* 0x00000063007d7202 */ /* 0x000fe20000000f00 */
[----:B------:R-:W-:-:S07]  /*3a20*/  IMAD.MOV.U32 R101, RZ, RZ, R122 ;  /* 0x000000ffff657224 */ /* 0x000fce00078e007a */
[----:B------:R-:W-:Y:S05]  /*3a30*/  WARPSYNC.COLLECTIVE R106, `(.L_x_2827) ;  /* 0x000000006a087348 */ /* 0x000fea0003c00000 */
[----:B------:R0:W1:Y:S02]  /*3a40*/  SHFL.DOWN P3, R122, R125, R124, R127 ;  /* 0x0800007c7d7a7389 */ /* 0x000064000006007f */
[----:B01----:R-:W-:Y:S01]  /*3a50*/  ENDCOLLECTIVE ;  /* 0x000000000000791b */ /* 0x003fe20003800000 */
.L_x_2827:
[----:B------:R-:W-:Y:S01]  /*3a60*/  FADD.FTZ R101, R98, R101 ;  /* 0x0000006562657221 */ /* 0x000fe20000010000 */
[----:B------:R-:W-:-:S03]  /*3a70*/  HFMA2.MMA R124, -RZ, RZ, 0, 1.1920928955078125e-07 ;  /* 0x00000002ff7c7435 */ /* 0x000fc600000001ff */
[----:B------:R-:W-:Y:S01]  /*3a80*/  IMAD.MOV.U32 R125, RZ, RZ, R101 ;  /* 0x000000ffff7d7224 */ /* 0x000fe200078e0065 */
[----:B------:R-:W-:-:S07]  /*3a90*/  MOV R100, R122 ;  /* 0x0000007a00647202 */ /* 0x000fce0000000f00 */
[----:B------:R-:W-:Y:S05]  /*3aa0*/  WARPSYNC.COLLECTIVE R106, `(.L_x_2828) ;  /* 0x000000006a087348 */ /* 0x000fea0003c00000 */
[----:B------:R0:W1:Y:S02]  /*3ab0*/  SHFL.DOWN P3, R122, R125, R124, R127 ;  /* 0x0800007c7d7a7389 */ /* 0x000064000006007f */
[----:B01----:R-:W-:Y:S01]  /*3ac0*/  ENDCOLLECTIVE ;  /* 0x000000000000791b */ /* 0x003fe20003800000 */
.L_x_2828:
[----:B------:R-:W-:-:S04]  /*3ad0*/  FADD.FTZ R100, R99, R100 ;  /* 0x0000006463647221 */ /* 0x000fc80000010000 */
[----:B------:R-:W-:Y:S01]  /*3ae0*/  IMAD.MOV.U32 R125, RZ, RZ, R100 ;  /* 0x000000ffff7d7224 */ /* 0x000fe200078e0064 */
[----:B------:R-:W-:-:S07]  /*3af0*/  MOV R96, R122 ;  /* 0x0000007a00607202 */ /* 0x000fce0000000f00 */
[----:B------:R-:W-:Y:S05]  /*3b00*/  WARPSYNC.COLLECTIVE R106, `(.L_x_2829) ;  /* 0x000000006a087348 */ /* 0x000fea0003c00000 */
[----:B------:R0:W1:Y:S02]  /*3b10*/  SHFL.DOWN P3, R122, R125, R124, R127 ;  /* 0x0800007c7d7a7389 */ /* 0x000064000006007f */
[----:B01----:R-:W-:Y:S01]  /*3b20*/  ENDCOLLECTIVE ;  /* 0x000000000000791b */ /* 0x003fe20003800000 */
.L_x_2829:
[----:B------:R-:W-:-:S05]  /*3b30*/  FADD.FTZ R96, R101, R96 ;  /* 0x0000006065607221 */ /* 0x000fca0000010000 */
[----:B------:R-:W-:Y:S01]  /*3b40*/  MOV R125, R96 ;  /* 0x00000060007d7202 */ /* 0x000fe20000000f00 */
[----:B------:R-:W-:Y:S01]  /*3b50*/  IMAD.MOV.U32 R124, RZ, RZ, 0x1 ;  /* 0x00000001ff7c7424 */ /* 0x000fe200078e00ff */
[----:B------:R-:W-:-:S07]  /*3b60*/  MOV R37, R122 ;  /* 0x0000007a00257202 */ /* 0x000fce0000000f00 */
[----:B------:R-:W-:Y:S05]  /*3b70*/  WARPSYNC.COLLECTIVE R106, `(.L_x_2830) ;  /* 0x000000006a087348 */ /* 0x000fea0003c00000 */
[----:B------:R0:W1:Y:S02]  /*3b80*/  SHFL.DOWN P3, R122, R125, R124, R127 ;  /* 0x0800007c7d7a7389 */ /* 0x000064000006007f */
[----:B01----:R-:W-:Y:S01]  /*3b90*/  ENDCOLLECTIVE ;  /* 0x000000000000791b */ /* 0x003fe20003800000 */
.L_x_2830:
[----:B------:R-:W-:Y:S01]  /*3ba0*/  FADD.FTZ R105, R100, R37 ;  /* 0x0000002564697221 */ /* 0x000fe20000010000 */
[----:B------:R-:W-:-:S04]  /*3bb0*/  MOV R37, R95 ;  /* 0x0000005f00257202 */ /* 0x000fc80000000f00 */
[----:B------:R-:W-:Y:S02]  /*3bc0*/  MOV R125, R105 ;  /* 0x00000069007d7202 */ /* 0x000fe40000000f00 */
[----:B------:R-:W-:-:S07]  /*3bd0*/  MOV R119, R122 ;  /* 0x0000007a00777202 */ /* 0x000fce0000000f00 */
[----:B------:R-:W-:Y:S05]  /*3be0*/  WARPSYNC.COLLECTIVE R106, `(.L_x_2831) ;  /* 0x000000006a087348 */ /* 0x000fea0003c00000 */
[----:B------:R0:W1:Y:S02]  /*3bf0*/  SHFL.DOWN P3, R122, R125, R124, R127 ;  /* 0x0800007c7d7a7389 */ /* 0x000064000006007f */
[----:B01----:R-:W-:Y:S01]  /*3c00*/  ENDCOLLECTIVE ;  /* 0x000000000000791b */ /* 0x003fe20003800000 */
.L_x_2831:
[----:B------:R-:W-:Y:S01]  /*3c10*/  IMAD.MOV.U32 R94, RZ, RZ, R122 ;  /* 0x000000ffff5e7224 */ /* 0x000fe200078e007a */
[----:B------:R-:W-:Y:S06]  /*3c20*/  BRA `(.L_x_2832) ;  /* 0xffffffe000387947 */ /* 0x000fec000383ffff */
.L_x_2833:
        /* <DEDUP_REMOVED lines=13> */
.L_x_3321:


//--------------------- .text._ZN10layer_norm31ln_parallel_residual_bwd_kernelINS_13Kernel_traitsIfffffjLj3072ELj1ELj1ELj4ELj16ENS_18Kernel_traits_baseILj3072EfffffjLj128EEEEELb0ELb0ELb0EEEvNS_9BwdParamsE --------------------------
	.section	.text._ZN10layer_norm31ln_parallel_residual_bwd_kernelINS_13Kernel_traitsIfffffjLj3072ELj1ELj1ELj4ELj16ENS_18Kernel_traits_baseILj3072EfffffjLj128EEEEELb0ELb0ELb0EEEvNS_9BwdParamsE,"ax",@progbits
	.align	128
        .global         _ZN10layer_norm31ln_parallel_residual_bwd_kernelINS_13Kernel_traitsIfffffjLj3072ELj1ELj1ELj4ELj16ENS_18Kernel_traits_baseILj3072EfffffjLj128EEEEELb0ELb0ELb0EEEvNS_9BwdParamsE
        .type           _ZN10layer_norm31ln_parallel_residual_bwd_kernelINS_13Kernel_traitsIfffffjLj3072ELj1ELj1ELj4ELj16ENS_18Kernel_traits_baseILj3072EfffffjLj128EEEEELb0ELb0ELb0EEEvNS_9BwdParamsE,@function
        .size           _ZN10layer_norm31ln_parallel_residual_bwd_kernelINS_13Kernel_traitsIfffffjLj3072ELj1ELj1ELj4ELj16ENS_18Kernel_traits_baseILj3072EfffffjLj128EEEEELb0ELb0ELb0EEEvNS_9BwdParamsE,(.L_x_3322 - _ZN10layer_norm31ln_parallel_residual_bwd_kernelINS_13Kernel_traitsIfffffjLj3072ELj1ELj1ELj4ELj16ENS_18Kernel_traits_baseILj3072EfffffjLj128EEEEELb0ELb0ELb0EEEvNS_9BwdParamsE)
        .other          _ZN10layer_norm31ln_parallel_residual_bwd_kernelINS_13Kernel_traitsIfffffjLj3072ELj1ELj1ELj4ELj16ENS_18Kernel_traits_baseILj3072EfffffjLj128EEEEELb0ELb0ELb0EEEvNS_9BwdParamsE,@"STO_CUDA_ENTRY STV_DEFAULT"
_ZN10layer_norm31ln_parallel_residual_bwd_kernelINS_13Kernel_traitsIfffffjLj3072ELj1ELj1ELj4ELj16ENS_18Kernel_traits_baseILj3072EfffffjLj128EEEEELb0ELb0ELb0EEEvNS_9BwdParamsE:
.text._ZN10layer_norm31ln_parallel_residual_bwd_kernelINS_13Kernel_traitsIfffffjLj3072ELj1ELj1ELj4ELj16ENS_18Kernel_traits_baseILj3072EfffffjLj128EEEEELb0ELb0ELb0EEEvNS_9BwdParamsE:
        /* <DEDUP_REMOVED lines=25> */
[----:B------:R-:W-:Y:S02]  /*0190*/  CS2R R124, SRZ ;  /* 0x00000000007c7805 */ /* 0x000fe4000001ff00 */
[----:B------:R-:W-:Y:S01]  /*01a0*/  P2R R248, PR, RZ, 0x20 ;  /* 0x00000020fff87803 */ /* 0x000fe20000000000 */
[----:B------:R-:W0:Y:S08]  /*01b0*/  @P5 LDC.64 R2, c[0x0][0x260] ;  /* 0x00009800ff025b82 */ /* 0x000e300000000a00 */
[----:B------:R-:W2:Y:S08]  /*01c0*/  @P5 LDC.64 R4, c[0x0][0x268] ;  /* 0x00009a00ff045b82 */ /* 0x000eb00000000a00 */
[----:B------:R-:W3:Y:S08]  /*01d0*/  @P0 LDC.64 R6, c[0x0][0x260] ;  /* 0x00009800ff060b82 */ /* 0x000ef00000000a00 */
[----:B------:R-:W4:Y:S01]  /*01e0*/  @P0 LDC.64 R8, c[0x0][0x268] ;  /* 0x00009a00ff080b82 */ /* 0x000f220000000a00 */
[----:B0-----:R-:W-:-:S07]  /*01f0*/  @P5 IMAD.WIDE.U32 R2, R27, 0x10, R2 ;  /* 0x000000101b025825 */ /* 0x001fce00078e0002 */
[----:B------:R-:W0:Y:S01]  /*0200*/  @P1 LDC.64 R14, c[0x0][0x260] ;  /* 0x00009800ff0e1b82 */ /* 0x000e220000000a00 */
[C---:B--2---:R-:W-:Y:S01]  /*0210*/  @P5 IMAD.WIDE.U32 R4, R27.reuse, 0x10, R4 ;  /* 0x000000101b045825 */ /* 0x044fe200078e0004 */
[----:B------:R-:W-:Y:S01]  /*0220*/  @P5 LOP3.LUT R27, R27, 0x80, RZ, 0xfc, !PT ;  /* 0x000000801b1b5812 */ /* 0x000fe200078efcff */
[----:B------:R2:W5:Y:S05]  /*0230*/  @P5 LDG.E.128 R172, desc[UR4][R2.64] ;  /* 0x0000000402ac5981 */ /* 0x00056a000c1e1d00 */
[----:B------:R-:W1:Y:S01]  /*0240*/  @P1 LDC.64 R16, c[0x0][0x268] ;  /* 0x00009a00ff101b82 */ /* 0x000e620000000a00 */
[C---:B---3--:R-:W-:Y:S01]  /*0250*/  @P0 IMAD.WIDE.U32 R10, R27.reuse, 0x10, R6 ;  /* 0x000000101b0a0825 */ /* 0x048fe200078e0006 */
[----:B------:R2:W5:Y:S06]  /*0260*/  @P5 LDG.E.128 R168, desc[UR4][R4.64] ;  /* 0x0000000404a85981 */ /* 0x00056c000c1e1d00 */
[----:B------:R-:W3:Y:S01]  /*0270*/  @P2 LDC.64 R18, c[0x0][0x260] ;  /* 0x00009800ff122b82 */ /* 0x000ee20000000a00 */
[C---:B----4-:R-:W-:Y:S01]  /*0280*/  @P0 IMAD.WIDE.U32 R12, R27.reuse, 0x10, R8 ;  /* 0x000000101b0c0825 */ /* 0x050fe200078e0008 */
[----:B------:R-:W-:Y:S01]  /*0290*/  @P0 IADD3 R27, R27, 0x80, RZ ;  /* 0x000000801b1b0810 */ /* 0x000fe20007ffe0ff */
[----:B------:R2:W5:Y:S05]  /*02a0*/  @P0 LDG.E.128 R164, desc[UR4][R10.64] ;  /* 0x000000040aa40981 */ /* 0x00056a000c1e1d00 */
[----:B------:R-:W4:Y:S01]  /*02b0*/  @P2 LDC.64 R20, c[0x0][0x268] ;  /* 0x00009a00ff142b82 */ /* 0x000f220000000a00 */
[C---:B0-----:R-:W-:Y:S01]  /*02c0*/  @P1 IMAD.WIDE.U32 R14, R27.reuse, 0x10, R14 ;  /* 0x000000101b0e1825 */ /* 0x041fe200078e000e */
[----:B------:R2:W5:Y:S06]  /*02d0*/  @P0 LDG.E.128 R160, desc[UR4][R12.64] ;  /* 0x000000040ca00981 */ /* 0x00056c000c1e1d00 */
[----:B------:R-:W0:Y:S01]  /*02e0*/  @P3 LDC.64 R22, c[0x0][0x260] ;  /* 0x00009800ff163b82 */ /* 0x000e220000000a00 */
[C---:B-1----:R-:W-:Y:S01]  /*02f0*/  @P1 IMAD.WIDE.U32 R16, R27.reuse, 0x10, R16 ;  /* 0x000000101b101825 */ /* 0x042fe200078e0010 */
[----:B------:R-:W-:Y:S01]  /*0300*/  @P1 IADD3 R27, R27, 0x80, RZ ;  /* 0x000000801b1b1810 */ /* 0x000fe20007ffe0ff */
[----:B------:R2:W5:Y:S05]  /*0310*/  @P1 LDG.E.128 R156, desc[UR4][R14.64] ;  /* 0x000000040e9c1981 */ /* 0x00056a000c1e1d00 */
[----:B------:R-:W1:Y:S01]  /*0320*/  @P3 LDC.64 R24, c[0x0][0x268] ;  /* 0x00009a00ff183b82 */ /* 0x000e620000000a00 */
[----:B---3--:R-:W-:Y:S01]  /*0330*/  @P2 IMAD.WIDE.U32 R18, R27, 0x10, R18 ;  /* 0x000000101b122825 */ /* 0x008fe200078e0012 */
[----:B------:R2:W5:Y:S01]  /*0340*/  @P1 LDG.E.128 R152, desc[UR4][R16.64] ;  /* 0x0000000410981981 */ /* 0x000562000c1e1d00 */
[----:B------:R-:W-:-:S02]  /*0350*/  LEA.HI R0, R251, UR6, RZ, 0x19 ;  /* 0x00000006fb007c11 */ /* 0x000fc4000f8fc8ff */
[----:B------:R-:W-:Y:S01]  /*0360*/  P2R R249, PR, RZ, 0x10 ;  /* 0x00000010fff97803 */ /* 0x000fe20000000000 */
[----:B------:R2:W5:Y:S01]  /*0370*/  @P2 LDG.E.128 R148, desc[UR4][R18.64] ;  /* 0x0000000412942981 */ /* 0x000562000c1e1d00 */
[C---:B----4-:R-:W-:Y:S01]  /*0380*/  @P2 IMAD.WIDE.U32 R20, R27.reuse, 0x10, R20 ;  /* 0x000000101b142825 */ /* 0x050fe200078e0014 */
[----:B------:R-:W-:Y:S01]  /*0390*/  @P2 IADD3 R27, R27, 0x80, RZ ;  /* 0x000000801b1b2810 */ /* 0x000fe20007ffe0ff */
[----:B------:R-:W3:Y:S03]  /*03a0*/  @P4 LDC.64 R6, c[0x0][0x260] ;  /* 0x00009800ff064b82 */ /* 0x000ee60000000a00 */
[----:B------:R2:W5:Y:S01]  /*03b0*/  @P2 LDG.E.128 R144, desc[UR4][R20.64] ;  /* 0x0000000414902981 */ /* 0x000562000c1e1d00 */
[----:B0-----:R-:W-:-:S04]  /*03c0*/  @P3 IMAD.WIDE.U32 R22, R27, 0x10, R22 ;  /* 0x000000101b163825 */ /* 0x001fc800078e0016 */
[----:B------:R-:W0:Y:S01]  /*03d0*/  @P4 LDC.64 R8, c[0x0][0x268] ;  /* 0x00009a00ff084b82 */ /* 0x000e220000000a00 */
[----:B------:R2:W5:Y:S01]  /*03e0*/  @P3 LDG.E.128 R140, desc[UR4][R22.64] ;  /* 0x00000004168c3981 */ /* 0x000562000c1e1d00 */
[C---:B-1----:R-:W-:Y:S01]  /*03f0*/  @P3 IMAD.WIDE.U32 R24, R27.reuse, 0x10, R24 ;  /* 0x000000101b183825 */ /* 0x042fe200078e0018 */
[----:B------:R-:W-:-:S04]  /*0400*/  @P3 IADD3 R27, R27, 0x80, RZ ;  /* 0x000000801b1b3810 */ /* 0x000fc80007ffe0ff */
[----:B------:R2:W5:Y:S01]  /*0410*/  @P3 LDG.E.128 R136, desc[UR4][R24.64] ;  /* 0x0000000418883981 */ /* 0x000562000c1e1d00 */
[----:B---3--:R-:W-:-:S05]  /*0420*/  @P4 IMAD.WIDE.U32 R6, R27, 0x10, R6 ;  /* 0x000000101b064825 */ /* 0x008fca00078e0006 */
[----:B------:R2:W5:Y:S01]  /*0430*/  @P4 LDG.E.128 R132, desc[UR4][R6.64] ;  /* 0x0000000406844981 */ /* 0x000562000c1e1d00 */
[----:B0-----:R-:W-:-:S05]  /*0440*/  @P4 IMAD.WIDE.U32 R8, R27, 0x10, R8 ;  /* 0x000000101b084825 */ /* 0x001fca00078e0008 */
        /* <DEDUP_REMOVED lines=50> */
[----:B--2---:R-:W-:Y:S06]  /*0770*/  @P4 BRA `(.L_x_2834) ;  /* 0x0000002c00004947 */ /* 0x004fec0003800000 */
[----:B------:R-:W0:Y:S01]  /*0780*/  LDC.U8 R250, c[0x0][0x2a0] ;  /* 0x0000a800fffa7b82 */ /* 0x000e220000000000 */
[----:B------:R-:W-:Y:S01]  /*0790*/  HFMA2.MMA R247, -RZ, RZ, 0, 5.9604644775390625e-08 ;  /* 0x00000001fff77435 */ /* 0x000fe200000001ff */
[----:B------:R-:W-:-:S10]  /*07a0*/  MOV R125, RZ ;  /* 0x000000ff007d7202 */ /* 0x000fd40000000f00 */
.L_x_2860:
[----:B01234-:R-:W1:Y:S01]  /*07b0*/  LDC.64 R192, c[0x0][0x250] ;  /* 0x00009400ffc07b82 */ /* 0x01fe620000000a00 */
[----:B------:R-:W-:-:S07]  /*07c0*/  ISETP.NE.AND P4, PT, R248, RZ, PT ;  /* 0x000000fff800720c */ /* 0x000fce0003f85270 */
[----:B-----5:R-:W2:Y:S01]  /*07d0*/  LDC.64 R2, c[0x0][0x258] ;  /* 0x00009600ff027b82 */ /* 0x020ea20000000a00 */
[----:B-1----:R-:W-:-:S05]  /*07e0*/  IMAD.WIDE R192, R0, 0x4, R192 ;  /* 0x0000000400c07825 */ /* 0x002fca00078e02c0 */
[----:B-----5:R-:W5:Y:S01]  /*07f0*/  LDG.E R208, desc[UR4][R192.64] ;  /* 0x00000004c0d07981 */ /* 0x020f62000c1e1900 */
[----:B------:R-:W-:Y:S01]  /*0800*/  MOV R246, UR18 ;  /* 0x0000001200f67c02 */ /* 0x000fe20008000f00 */
[----:B--2---:R-:W-:-:S04]  /*0810*/  IMAD.WIDE R2, R0, 0x4, R2 ;  /* 0x0000000400027825 */ /* 0x004fc800078e0202 */
[----:B------:R-:W-:Y:S02]  /*0820*/  IMAD R9, R0, R246, RZ ;  /* 0x000000f600097224 */ /* 0x000fe400078e02ff */
[----:B------:R1:W5:Y:S03]  /*0830*/  LDG.E R2, desc[UR4][R2.64] ;  /* 0x0000000402027981 */ /* 0x000366000c1e1900 */
[----:B------:R-:W-:-:S04]  /*0840*/  SHF.R.S32.HI R10, RZ, 0x1f, R9 ;  /* 0x0000001fff0a7819 */ /* 0x000fc80000011409 */
[----:B------:R-:W-:Y:S01]  /*0850*/  LEA.HI R9, R10, R9, RZ, 0x2 ;  /* 0x000000090a097211 */ /* 0x000fe200078f10ff */
[----:B------:R-:W-:Y:S03]  /*0860*/  BSSY B0, `(.L_x_2835) ;  /* 0x000003f000007945 */ /* 0x000fe60003800000 */
[----:B-1----:R-:W-:Y:S02]  /*0870*/  LEA.HI.SX32 R3, R9, R252, 0x1e ;  /* 0x000000fc09037211 */ /* 0x002fe400078ff2ff */
[----:B------:R-:W-:Y:S02]  /*0880*/  MOV R9, RZ ;  /* 0x000000ff00097202 */ /* 0x000fe40000000f00 */
[----:B------:R-:W-:Y:S02]  /*0890*/  MOV R10, RZ ;  /* 0x000000ff000a7202 */ /* 0x000fe40000000f00 */
[----:B------:R-:W-:Y:S01]  /*08a0*/  MOV R216, R3 ;  /* 0x0000000300d87202 */ /* 0x000fe20000000f00 */
[----:B------:R-:W-:Y:S06]  /*08b0*/  @!P4 BRA `(.L_x_2836) ;  /* 0x0000000000e4c947 */ /* 0x000fec0003800000 */
[----:B------:R-:W1:Y:S01]  /*08c0*/  LDC.64 R192, c[0x0][0x2c0] ;  /* 0x0000b000ffc07b82 */ /* 0x000e620000000a00 */
[----:B------:R-:W-:-:S04]  /*08d0*/  LEA R200, P4, R3, UR10, 0x4 ;  /* 0x0000000a03c87c11 */ /* 0x000fc8000f8820ff */
[----:B------:R-:W-:Y:S02]  /*08e0*/  LEA.HI.X R201, R3, UR11, RZ, 0x4, P4 ;  /* 0x0000000b03c97c11 */ /* 0x000fe4000a0f24ff */
[----:B0-----:R-:W-:Y:S01]  /*08f0*/  ISETP.NE.AND P4, PT, R250, RZ, PT ;  /* 0x000000fffa00720c */ /* 0x001fe20003f85270 */
[----:B------:R-:W0:Y:S03]  /*0900*/  LDC.64 R196, c[0x0][0x2b8] ;  /* 0x0000ae00ffc47b82 */ /* 0x000e260000000a00 */
[----:B-----5:R-:W-:Y:S01]  /*0910*/  FSEL R5, R208, RZ, !P4 ;  /* 0x000000ffd0057208 */ /* 0x020fe20006000000 */
[----:B------:R-:W2:Y:S01]  /*0920*/  LDG.E.128 R200, desc[UR4][R200.64] ;  /* 0x00000004c8c87981 */ /* 0x000ea2000c1e1d00 */
[----:B------:R-:W-:-:S04]  /*0930*/  ISETP.NE.U32.AND P4, PT, RZ, UR8, PT ;  /* 0x00000008ff007c0c */ /* 0x000fc8000bf85070 */
[----:B------:R-:W-:Y:S01]  /*0940*/  ISETP.NE.AND.EX P4, PT, RZ, UR9, PT, P4 ;  /* 0x00000009ff007c0c */ /* 0x000fe2000bf85340 */
[----:B-1----:R-:W-:-:S06]  /*0950*/  IMAD.WIDE.U32 R192, R3, 0x10, R192 ;  /* 0x0000001003c07825 */ /* 0x002fcc00078e00c0 */
[----:B------:R-:W3:Y:S06]  /*0960*/  LDG.E.128 R192, desc[UR4][R192.64] ;  /* 0x00000004c0c07981 */ /* 0x000eec000c1e1d00 */
[C---:B------:R-:W-:Y:S01]  /*0970*/  @P4 LEA R224, P5, R3.reuse, UR8, 0x4 ;  /* 0x0000000803e04c11 */ /* 0x040fe2000f8a20ff */
[----:B0-----:R-:W-:-:S03]  /*0980*/  IMAD.WIDE.U32 R196, R3, 0x10, R196 ;  /* 0x0000001003c47825 */ /* 0x001fc600078e00c4 */
        /* <DEDUP_REMOVED lines=9> */
[----:B------:R-:W-:Y:S01]  /*0a20*/  FMUL.FTZ R211, R2, R211 ;  /* 0x000000d302d37220 */ /* 0x000fe20000410000 */
[----:B---3--:R-:W-:Y:S01]  /*0a30*/  FMUL.FTZ R5, R168, R192 ;  /* 0x000000c0a8057220 */ /* 0x008fe20000410000 */
[----:B------:R-:W-:-:S03]  /*0a40*/  FMUL.FTZ R240, R169, R193 ;  /* 0x000000c1a9f07220 */ /* 0x000fc60000410000 */
[----:B----4-:R-:W-:Y:S01]  /*0a50*/  FFMA.FTZ R220, R172, R196, R5 ;  /* 0x000000c4acdc7223 */ /* 0x010fe20000010005 */
[----:B------:R-:W-:Y:S01]  /*0a60*/  FMUL.FTZ R5, R2, R7 ;  /* 0x0000000702057220 */ /* 0x000fe20000410000 */
[----:B------:R-:W-:Y:S01]  /*0a70*/  FFMA.FTZ R240, R173, R197, R240 ;  /* 0x000000c5adf07223 */ /* 0x000fe200000100f0 */
[----:B------:R-:W-:Y:S01]  /*0a80*/  FMUL.FTZ R7, R170, R194 ;  /* 0x000000c2aa077220 */ /* 0x000fe20000410000 */
[----:B------:R-:W-:Y:S01]  /*0a90*/  FADD.FTZ R9, RZ, R220 ;  /* 0x000000dcff097221 */ /* 0x000fe20000010000 */
[----:B------:R-:W-:Y:S01]  /*0aa0*/  FFMA.FTZ R10, R207, R220, RZ ;  /* 0x000000dccf0a7223 */ /* 0x000fe200000100ff */
[----:B------:R-:W-:Y:S01]  /*0ab0*/  FMUL.FTZ R232, R171, R195 ;  /* 0x000000c3abe87220 */ /* 0x000fe20000410000 */
        /* <DEDUP_REMOVED lines=24> */
[----:B-1----:R-:W-:-:S07]  /*0c40*/  FFMA.FTZ R10, R7, R232, R10 ;  /* 0x000000e8070a7223 */ /* 0x002fce000001000a */
.L_x_2836:
[----:B------:R-:W-:Y:S05]  /*0c50*/  BSYNC B0 ;  /* 0x0000000000007941 */ /* 0x000fea0003800000 */
.L_x_2835:
[----:B------:R-:W-:Y:S04]  /*0c60*/  BSSY B0, `(.L_x_2837) ;  /* 0x000003b000007945 */ /* 0x000fe80003800000 */
[----:B------:R-:W-:Y:S05]  /*0c70*/  @!P0 BRA `(.L_x_2838) ;  /* 0x0000000000e48947 */ /* 0x000fea0003800000 */
        /* <DEDUP_REMOVED lines=18> */
[----:B------:R-:W-:-:S03]  /*0da0*/  FADD.FTZ R233, -R11, R201 ;  /* 0x000000c90be97221 */ /* 0x000fc60000010100 */
[C---:B------:R-:W-:Y:S01]  /*0db0*/  FMUL.FTZ R215, R2.reuse, R215 ;  /* 0x000000d702d77220 */ /* 0x040fe20000410000 */
[----:B------:R-:W-:Y:S01]  /*0dc0*/  FMUL.FTZ R210, R2, R233 ;  /* 0x000000e902d27220 */ /* 0x000fe20000410000 */
[----:B------:R-:W-:Y:S01]  /*0dd0*/  FADD.FTZ R202, -R11, R202 ;  /* 0x000000ca0bca7221 */ /* 0x000fe20000010100 */
[----:B---3--:R-:W-:Y:S01]  /*0de0*/  FMUL.FTZ R245, R160, R192 ;  /* 0x000000c0a0f57220 */ /* 0x008fe20000410000 */
[----:B------:R-:W-:Y:S01]  /*0df0*/  FMUL.FTZ R14, R161, R193 ;  /* 0x000000c1a10e7220 */ /* 0x000fe20000410000 */
[----:B------:R-:W-:Y:S01]  /*0e00*/  FADD.FTZ R48, R48, R192 ;  /* 0x000000c030307221 */ /* 0x000fe20000010000 */
[----:B------:R-:W-:Y:S01]  /*0e10*/  FFMA.FTZ R72, R192, R215, R72 ;  /* 0x000000d7c0487223 */ /* 0x000fe20000010048 */
[----:B----4-:R-:W-:Y:S01]  /*0e20*/  FFMA.FTZ R245, R164, R196, R245 ;  /* 0x000000c4a4f57223 */ /* 0x010fe200000100f5 */
[----:B------:R-:W-:Y:S01]  /*0e30*/  FFMA.FTZ R239, R165, R197, R14 ;  /* 0x000000c5a5ef7223 */ /* 0x000fe2000001000e */
[----:B------:R-:W-:Y:S02]  /*0e40*/  FMUL.FTZ R233, R162, R194 ;  /* 0x000000c2a2e97220 */ /* 0x000fe40000410000 */
        /* <DEDUP_REMOVED lines=8> */
[----:B------:R-:W-:Y:S01]  /*0ed0*/  FADD.FTZ R49, R49, R193 ;  /* 0x000000c131317221 */ /* 0x000fe20000010000 */
[-C--:B------:R-:W-:Y:S01]  /*0ee0*/  FFMA.FTZ R73, R193, R210.reuse, R73 ;  /* 0x000000d2c1497223 */ /* 0x080fe20000010049 */
        /* <DEDUP_REMOVED lines=18> */
.L_x_2838:
[----:B------:R-:W-:Y:S05]  /*1010*/  BSYNC B0 ;  /* 0x0000000000007941 */ /* 0x000fea0003800000 */
.L_x_2837:
[----:B------:R-:W-:Y:S04]  /*1020*/  BSSY B0, `(.L_x_2839) ;  /* 0x000003b000007945 */ /* 0x000fe80003800000 */
[----:B------:R-:W-:Y:S05]  /*1030*/  @!P1 BRA `(.L_x_2840) ;  /* 0x0000000000e49947 */ /* 0x000fea0003800000 */
[----:B------:R-:W1:Y:S01]  /*1040*/  LDC.64 R192, c[0x0][0x2c0] ;  /* 0x0000b000ffc07b82 */ /* 0x000e620000000a00 */
[----:B------:R-:W-:-:S04]  /*1050*/  LEA R200, P4, R216, UR10, 0x4 ;  /* 0x0000000ad8c87c11 */ /* 0x000fc8000f8820ff */
[----:B------:R-:W-:Y:S02]  /*1060*/  LEA.HI.X R201, R216, UR11, RZ, 0x4, P4 ;  /* 0x0000000bd8c97c11 */ /* 0x000fe4000a0f24ff */
[----:B0-----:R-:W-:Y:S01]  /*1070*/  ISETP.NE.AND P4, PT, R250, RZ, PT ;  /* 0x000000fffa00720c */ /* 0x001fe20003f85270 */
[----:B------:R-:W0:Y:S03]  /*1080*/  LDC.64 R196, c[0x0][0x2b8] ;  /* 0x0000ae00ffc47b82 */ /* 0x000e260000000a00 */
[----:B------:R-:W2:Y:S01]  /*1090*/  LDG.E.128 R200, desc[UR4][R200.64] ;  /* 0x00000004c8c87981 */ /* 0x000ea2000c1e1d00 */
[----:B-----5:R-:W-:Y:S02]  /*10a0*/  FSEL R12, R208, RZ, !P4 ;  /* 0x000000ffd00c7208 */ /* 0x020fe40006000000 */
        /* <DEDUP_REMOVED lines=10> */
[----:B--2---:R-:W-:-:S04]  /*1150*/  FADD.FTZ R15, -R12, R200 ;  /* 0x000000c80c0f7221 */ /* 0x004fc80000010100 */
[----:B------:R-:W-:Y:S01]  /*1160*/  FMUL.FTZ R214, R2, R15 ;  /* 0x0000000f02d67220 */ /* 0x000fe20000410000 */
[C---:B------:R-:W-:Y:S01]  /*1170*/  FADD.FTZ R209, -R12.reuse, R201 ;  /* 0x000000c90cd17221 */ /* 0x040fe20000010100 */
[C---:B------:R-:W-:Y:S01]  /*1180*/  FADD.FTZ R223, -R12.reuse, R202 ;  /* 0x000000ca0cdf7221 */ /* 0x040fe20000010100 */
[----:B------:R-:W-:Y:S02]  /*1190*/  FADD.FTZ R203, -R12, R203 ;  /* 0x000000cb0ccb7221 */ /* 0x000fe40000010100 */
[----:B------:R-:W-:Y:S01]  /*11a0*/  FMUL.FTZ R209, R2, R209 ;  /* 0x000000d102d17220 */ /* 0x000fe20000410000 */
[----:B---3--:R-:W-:Y:S01]  /*11b0*/  FMUL.FTZ R15, R152, R192 ;  /* 0x000000c0980f7220 */ /* 0x008fe20000410000 */
[----:B------:R-:W-:Y:S01]  /*11c0*/  FMUL.FTZ R238, R153, R193 ;  /* 0x000000c199ee7220 */ /* 0x000fe20000410000 */
[----:B------:R-:W-:Y:S01]  /*11d0*/  FADD.FTZ R44, R44, R192 ;  /* 0x000000c02c2c7221 */ /* 0x000fe20000010000 */
[----:B------:R-:W-:Y:S01]  /*11e0*/  FFMA.FTZ R68, R192, R214, R68 ;  /* 0x000000d6c0447223 */ /* 0x000fe20000010044 */
[----:B------:R-:W-:Y:S01]  /*11f0*/  FMUL.FTZ R192, R155, R195 ;  /* 0x000000c39bc07220 */ /* 0x000fe20000410000 */
[----:B----4-:R-:W-:Y:S01]  /*1200*/  FFMA.FTZ R244, R156, R196, R15 ;  /* 0x000000c49cf47223 */ /* 0x010fe2000001000f */
[----:B------:R-:W-:Y:S01]  /*1210*/  FFMA.FTZ R238, R157, R197, R238 ;  /* 0x000000c59dee7223 */ /* 0x000fe200000100ee */
[----:B------:R-:W-:-:S02]  /*1220*/  FMUL.FTZ R231, R154, R194 ;  /* 0x000000c29ae77220 */ /* 0x000fc40000410000 */
[----:B------:R-:W-:Y:S01]  /*1230*/  FADD.FTZ R9, R9, R244 ;  /* 0x000000f409097221 */ /* 0x000fe20000010000 */
[----:B------:R-:W-:Y:S01]  /*1240*/  FFMA.FTZ R10, R214, R244, R10 ;  /* 0x000000f4d60a7223 */ /* 0x000fe2000001000a */
[----:B------:R-:W-:Y:S01]  /*1250*/  FMUL.FTZ R12, R2, R223 ;  /* 0x000000df020c7220 */ /* 0x000fe20000410000 */
[----:B------:R-:W-:Y:S01]  /*1260*/  FFMA.FTZ R223, R159, R199, R192 ;  /* 0x000000c79fdf7223 */ /* 0x000fe200000100c0 */
[----:B------:R-:W-:Y:S01]  /*1270*/  FADD.FTZ R192, R9, R238 ;  /* 0x000000ee09c07221 */ /* 0x000fe20000010000 */
[----:B------:R-:W-:Y:S01]  /*1280*/  FFMA.FTZ R231, R158, R198, R231 ;  /* 0x000000c69ee77223 */ /* 0x000fe200000100e7 */
        /* <DEDUP_REMOVED lines=20> */
.L_x_2840:
[----:B------:R-:W-:Y:S05]  /*13d0*/  BSYNC B0 ;  /* 0x0000000000007941 */ /* 0x000fea0003800000 */
.L_x_2839:
        /* <DEDUP_REMOVED lines=24> */
[C---:B------:R-:W-:Y:S01]  /*1560*/  FMUL.FTZ R8, R2.reuse, R13 ;  /* 0x0000000d02087220 */ /* 0x040fe20000410000 */
[----:B------:R-:W-:Y:S01]  /*1570*/  FMUL.FTZ R13, R2, R229 ;  /* 0x000000e5020d7220 */ /* 0x000fe20000410000 */
[----:B---3--:R-:W-:Y:S01]  /*1580*/  FMUL.FTZ R243, R144, R192 ;  /* 0x000000c090f37220 */ /* 0x008fe20000410000 */
[----:B------:R-:W-:Y:S01]  /*1590*/  FADD.FTZ R40, R40, R192 ;  /* 0x000000c028287221 */ /* 0x000fe20000010000 */
[----:B------:R-:W-:Y:S01]  /*15a0*/  FFMA.FTZ R64, R192, R213, R64 ;  /* 0x000000d5c0407223 */ /* 0x000fe20000010040 */
[----:B------:R-:W-:Y:S01]  /*15b0*/  FMUL.FTZ R192, R145, R193 ;  /* 0x000000c191c07220 */ /* 0x000fe20000410000 */
[----:B----4-:R-:W-:-:S03]  /*15c0*/  FFMA.FTZ R243, R148, R196, R243 ;  /* 0x000000c494f37223 */ /* 0x010fc600000100f3 */
[----:B------:R-:W-:Y:S01]  /*15d0*/  FFMA.FTZ R237, R149, R197, R192 ;  /* 0x000000c595ed7223 */ /* 0x000fe200000100c0 */
[----:B------:R-:W-:Y:S01]  /*15e0*/  FMUL.FTZ R229, R146, R194 ;  /* 0x000000c292e57220 */ /* 0x000fe20000410000 */
[----:B------:R-:W-:Y:S01]  /*15f0*/  FADD.FTZ R192, R9, R243 ;  /* 0x000000f309c07221 */ /* 0x000fe20000010000 */
[----:B------:R-:W-:Y:S02]  /*1600*/  FFMA.FTZ R9, R213, R243, R10 ;  /* 0x000000f3d5097223 */ /* 0x000fe4000001000a */
        /* <DEDUP_REMOVED lines=24> */
.L_x_2842:
[----:B------:R-:W-:Y:S05]  /*1790*/  BSYNC B0 ;  /* 0x0000000000007941 */ /* 0x000fea0003800000 */
.L_x_2841:
        /* <DEDUP_REMOVED lines=23> */
[----:B------:R-:W-:-:S02]  /*1910*/  FMUL.FTZ R4, R2, R221 ;  /* 0x000000dd02047220 */ /* 0x000fc40000410000 */
[----:B------:R-:W-:Y:S01]  /*1920*/  FMUL.FTZ R212, R2, R205 ;  /* 0x000000cd02d47220 */ /* 0x000fe20000410000 */
[----:B---3--:R-:W-:Y:S01]  /*1930*/  FMUL.FTZ R203, R136, R192 ;  /* 0x000000c088cb7220 */ /* 0x008fe20000410000 */
[----:B------:R-:W-:Y:S01]  /*1940*/  FMUL.FTZ R236, R137, R193 ;  /* 0x000000c189ec7220 */ /* 0x000fe20000410000 */
[----:B------:R-:W-:Y:S01]  /*1950*/  FADD.FTZ R37, R37, R193 ;  /* 0x000000c125257221 */ /* 0x000fe20000010000 */
[----:B------:R-:W-:Y:S01]  /*1960*/  FFMA.FTZ R61, R193, R4, R61 ;  /* 0x00000004c13d7223 */ /* 0x000fe2000001003d */
[----:B------:R-:W-:Y:S01]  /*1970*/  FMUL.FTZ R193, R138, R194 ;  /* 0x000000c28ac17220 */ /* 0x000fe20000410000 */
[----:B----4-:R-:W-:Y:S01]  /*1980*/  FFMA.FTZ R242, R140, R196, R203 ;  /* 0x000000c48cf27223 */ /* 0x010fe200000100cb */
[----:B------:R-:W-:Y:S02]  /*1990*/  FFMA.FTZ R236, R141, R197, R236 ;  /* 0x000000c58dec7223 */ /* 0x000fe400000100ec */
        /* <DEDUP_REMOVED lines=9> */
[----:B------:R-:W-:Y:S01]  /*1a30*/  FFMA.FTZ R221, R143, R199, R192 ;  /* 0x000000c78fdd7223 */ /* 0x000fe200000100c0 */
[----:B------:R-:W-:Y:S01]  /*1a40*/  FADD.FTZ R10, R9, R228 ;  /* 0x000000e4090a7221 */ /* 0x000fe20000010000 */
[----:B------:R-:W-:Y:S01]  /*1a50*/  FMUL.FTZ R205, R2, R202 ;  /* 0x000000ca02cd7220 */ /* 0x000fe20000410000 */
[----:B------:R-:W-:Y:S01]  /*1a60*/  FFMA.FTZ R192, R6, R228, R193 ;  /* 0x000000e406c07223 */ /* 0x000fe200000100c1 */
[----:B------:R-:W-:Y:S01]  /*1a70*/  FADD.FTZ R84, R84, R196 ;  /* 0x000000c454547221 */ /* 0x000fe20000010000 */
        /* <DEDUP_REMOVED lines=12> */
[----:B-1----:R-:W-:-:S07]  /*1b40*/  FFMA.FTZ R10, R205, R221, R192 ;  /* 0x000000ddcd0a7223 */ /* 0x002fce00000100c0 */
.L_x_2844:
[----:B------:R-:W-:Y:S05]  /*1b50*/  BSYNC B0 ;  /* 0x0000000000007941 */ /* 0x000fea0003800000 */
.L_x_2843:
[----:B------:R-:W-:Y:S01]  /*1b60*/  ISETP.NE.AND P4, PT, R249, RZ, PT ;  /* 0x000000fff900720c */ /* 0x000fe20003f85270 */
[----:B------:R-:W-:-:S12]  /*1b70*/  BSSY B0, `(.L_x_2845) ;  /* 0x000003a000007945 */ /* 0x000fd80003800000 */
[----:B------:R-:W-:Y:S05]  /*1b80*/  @!P4 BRA `(.L_x_2846) ;  /* 0x0000000000e0c947 */ /* 0x000fea0003800000 */
[----:B------:R-:W1:Y:S01]  /*1b90*/  LDC.64 R196, c[0x0][0x2c0] ;  /* 0x0000b000ffc47b82 */ /* 0x000e620000000a00 */
[----:B0-----:R-:W-:-:S04]  /*1ba0*/  ISETP.NE.AND P4, PT, R250, RZ, PT ;  /* 0x000000fffa00720c */ /* 0x001fc80003f85270 */
[----:B-----5:R-:W-:Y:S02]  /*1bb0*/  FSEL R208, R208, RZ, !P4 ;  /* 0x000000ffd0d07208 */ /* 0x020fe40006000000 */
[C---:B------:R-:W-:Y:S01]  /*1bc0*/  LEA R192, P4, R216.reuse, UR10, 0x4 ;  /* 0x0000000ad8c07c11 */ /* 0x040fe2000f8820ff */
[----:B------:R-:W0:Y:S03]  /*1bd0*/  LDC.64 R200, c[0x0][0x2b8] ;  /* 0x0000ae00ffc87b82 */ /* 0x000e260000000a00 */
[----:B------:R-:W-:Y:S02]  /*1be0*/  LEA.HI.X R193, R216, UR11, RZ, 0x4, P4 ;  /* 0x0000000bd8c17c11 */ /* 0x000fe4000a0f24ff */
[----:B------:R-:W-:-:S04]  /*1bf0*/  ISETP.NE.U32.AND P4, PT, RZ, UR8, PT ;  /* 0x00000008ff007c0c */ /* 0x000fc8000bf85070 */
[----:B------:R-:W2:Y:S01]  /*1c00*/  LDG.E.128 R192, desc[UR4][R192.64] ;  /* 0x00000004c0c07981 */ /* 0x000ea2000c1e1d00 */
        /* <DEDUP_REMOVED lines=8> */
[C---:B--2---:R-:W-:Y:S01]  /*1c90*/  FADD.FTZ R217, -R208.reuse, R192 ;  /* 0x000000c0d0d97221 */ /* 0x044fe20000010100 */
[C---:B------:R-:W-:Y:S01]  /*1ca0*/  FADD.FTZ R227, -R208.reuse, R194 ;  /* 0x000000c2d0e37221 */ /* 0x040fe20000010100 */
[----:B------:R-:W-:Y:S02]  /*1cb0*/  FADD.FTZ R225, -R208, R193 ;  /* 0x000000c1d0e17221 */ /* 0x000fe40000010100 */
[C---:B0-----:R-:W-:Y:S01]  /*1cc0*/  FMUL.FTZ R219, R2.reuse, R217 ;  /* 0x000000d902db7220 */ /* 0x041fe20000410000 */
[----:B------:R-:W-:Y:S01]  /*1cd0*/  FMUL.FTZ R217, R2, R227 ;  /* 0x000000e302d97220 */ /* 0x000fe20000410000 */
[----:B---3--:R-:W-:Y:S01]  /*1ce0*/  FMUL.FTZ R192, R129, R197 ;  /* 0x000000c581c07220 */ /* 0x008fe20000410000 */
[----:B------:R-:W-:Y:S01]  /*1cf0*/  FMUL.FTZ R241, R128, R196 ;  /* 0x000000c480f17220 */ /* 0x000fe20000410000 */
[----:B------:R-:W-:-:S02]  /*1d00*/  FMUL.FTZ R193, R130, R198 ;  /* 0x000000c682c17220 */ /* 0x000fc40000410000 */
[----:B----4-:R-:W-:Y:S01]  /*1d10*/  FFMA.FTZ R235, R133, R201, R192 ;  /* 0x000000c985eb7223 */ /* 0x010fe200000100c0 */
[----:B------:R-:W-:Y:S01]  /*1d20*/  FMUL.FTZ R192, R131, R199 ;  /* 0x000000c783c07220 */ /* 0x000fe20000410000 */
[----:B------:R-:W-:Y:S01]  /*1d30*/  FFMA.FTZ R241, R132, R200, R241 ;  /* 0x000000c884f17223 */ /* 0x000fe200000100f1 */
[----:B------:R-:W-:Y:S02]  /*1d40*/  FMUL.FTZ R218, R2, R225 ;  /* 0x000000e102da7220 */ /* 0x000fe40000410000 */
[----:B------:R-:W-:Y:S01]  /*1d50*/  FFMA.FTZ R227, R135, R203, R192 ;  /* 0x000000cb87e37223 */ /* 0x000fe200000100c0 */
[----:B------:R-:W-:Y:S01]  /*1d60*/  FADD.FTZ R192, R9, R241 ;  /* 0x000000f109c07221 */ /* 0x000fe20000010000 */
[----:B------:R-:W-:Y:S01]  /*1d70*/  FFMA.FTZ R9, R219, R241, R10 ;  /* 0x000000f1db097223 */ /* 0x000fe2000001000a */
[----:B------:R-:W-:Y:S01]  /*1d80*/  FFMA.FTZ R230, R134, R202, R193 ;  /* 0x000000ca86e67223 */ /* 0x000fe200000100c1 */
[----:B------:R-:W-:Y:S01]  /*1d90*/  FADD.FTZ R195, -R208, R195 ;  /* 0x000000c3d0c37221 */ /* 0x000fe20000010100 */
[----:B------:R-:W-:Y:S01]  /*1da0*/  FADD.FTZ R193, R192, R235 ;  /* 0x000000ebc0c17221 */ /* 0x000fe20000010000 */
[----:B------:R-:W-:-:S02]  /*1db0*/  FFMA.FTZ R10, R218, R235, R9 ;  /* 0x000000ebda0a7223 */ /* 0x000fc40000010009 */
[----:B------:R-:W-:Y:S01]  /*1dc0*/  FMUL.FTZ R206, R2, R195 ;  /* 0x000000c302ce7220 */ /* 0x000fe20000410000 */
        /* <DEDUP_REMOVED lines=20> */
.L_x_2846:
[----:B------:R-:W-:Y:S05]  /*1f10*/  BSYNC B0 ;  /* 0x0000000000007941 */ /* 0x000fea0003800000 */
.L_x_2845:
[----:B------:R-:W-:Y:S01]  /*1f20*/  LOP3.LUT P4, RZ, R247, 0xff, RZ, 0xc0, !PT ;  /* 0x000000fff7ff7812 */ /* 0x000fe2000788c0ff */
[----:B------:R-:W-:Y:S01]  /*1f30*/  UMOV UR13, 0xffffffff ;  /* 0xffffffff000d7882 */ /* 0x000fe20000000000 */
[----:B------:R-:W-:Y:S02]  /*1f40*/  SHF.R.U32.HI R193, RZ, 0x5, R251 ;  /* 0x00000005ffc17819 */ /* 0x000fe400000116fb */
[----:B------:R-:W-:Y:S02]  /*1f50*/  LOP3.LUT P5, RZ, R251, 0x1f, RZ, 0xc0, !PT ;  /* 0x0000001ffbff7812 */ /* 0x000fe400078ac0ff */
[----:B------:R-:W-:-:S07]  /*1f60*/  LOP3.LUT R194, R193, 0x7fffffc, RZ, 0xc0, !PT ;  /* 0x07fffffcc1c27812 */ /* 0x000fce00078ec0ff */
        /* <DEDUP_REMOVED lines=20> */
.L_x_2881:
[----:B------:R-:W4:Y:S01]  /*20b0*/  S2R R196, SR_CgaCtaId ;  /* 0x0000000000c47919 */ /* 0x000f220000008800 */
[----:B--2---:R-:W-:Y:S01]  /*20c0*/  FADD.FTZ R192, R9, R192 ;  /* 0x000000c009c07221 */ /* 0x004fe20000010000 */
[----:B-1----:R-:W-:Y:S01]  /*20d0*/  MOV R9, 0x400 ;  /* 0x0000040000097802 */ /* 0x002fe20000000f00 */
[----:B------:R-:W-:Y:S05]  /*20e0*/  WARPSYNC.ALL ;  /* 0x0000000000007948 */ /* 0x000fea0003800000 */
[----:B------:R-:W-:Y:S01]  /*20f0*/  @!P5 LOP3.LUT R193, R193, 0x3, RZ, 0xc0, !PT ;  /* 0x00000003c1c1d812 */ /* 0x000fe200078ec0ff */
[----:B------:R-:W-:Y:S01]  /*2100*/  BSSY B0, `(.L_x_2848) ;  /* 0x0000042000007945 */ /* 0x000fe20003800000 */
[----:B------:R-:W-:-:S02]  /*2110*/  ISETP.NE.AND P6, PT, R248, RZ, PT ;  /* 0x000000fff800720c */ /* 0x000fc40003fc5270 */
[----:B----4-:R-:W-:Y:S02]  /*2120*/  LEA R196, R196, R9, 0x18 ;  /* 0x00000009c4c47211 */ /* 0x010fe400078ec0ff */
[----:B------:R-:W-:Y:S01]  /*2130*/  @!P5 IADD3 R9, R194, R193, RZ ;  /* 0x000000c1c209d210 */ /* 0x000fe20007ffe0ff */
[----:B---3--:R-:W-:Y:S01]  /*2140*/  FADD.FTZ R193, R10, R195 ;  /* 0x000000c30ac17221 */ /* 0x008fe20000010000 */
[-C--:B------:R-:W-:Y:S02]  /*2150*/  LEA R10, R194, R196.reuse, 0x3 ;  /* 0x000000c4c20a7211 */ /* 0x080fe400078e18ff */
[----:B------:R-:W-:-:S05]  /*2160*/  @!P5 LEA R9, R9, R196, 0x3 ;  /* 0x000000c40909d211 */ /* 0x000fca00078e18ff */
        /* <DEDUP_REMOVED lines=27> */
[C---:B-----5:R-:W-:Y:S01]  /*2320*/  FMUL.FTZ R192, R2.reuse, R193 ;  /* 0x000000c102c07220 */ /* 0x060fe20000410000 */
[C---:B------:R-:W-:Y:S01]  /*2330*/  FMUL.FTZ R193, R2.reuse, R195 ;  /* 0x000000c302c17220 */ /* 0x040fe20000410000 */
[C---:B------:R-:W-:Y:S01]  /*2340*/  FMUL.FTZ R194, R2.reuse, R197 ;  /* 0x000000c502c27220 */ /* 0x040fe20000410000 */
[----:B------:R-:W-:-:S02]  /*2350*/  FMUL.FTZ R195, R2, R199 ;  /* 0x000000c702c37220 */ /* 0x000fc40000410000 */
[----:B------:R-:W0:Y:S02]  /*2360*/  LDC.64 R198, c[0x0][0x2f8] ;  /* 0x0000be00ffc67b82 */ /* 0x000e240000000a00 */
        /* <DEDUP_REMOVED lines=10> */
[----:B------:R-:W1:Y:S01]  /*2410*/  @P5 LDC.64 R196, c[0x0][0x308] ;  /* 0x0000c200ffc45b82 */ /* 0x000e620000000a00 */
[----:B0-----:R-:W-:-:S04]  /*2420*/  IMAD.WIDE.U32 R198, R3, 0x10, R198 ;  /* 0x0000001003c67825 */ /* 0x001fc800078e00c6 */
[----:B-1----:R-:W-:-:S05]  /*2430*/  @P5 IMAD.WIDE.U32 R196, R3, 0x10, R196 ;  /* 0x0000001003c45825 */ /* 0x002fca00078e00c4 */
[----:B------:R0:W-:Y:S01]  /*2440*/  @P5 STG.E.128 desc[UR4][R196.64], R184 ;  /* 0x000000b8c4005986 */ /* 0x0001e2000c101d04 */
[----:B------:R-:W-:-:S03]  /*2450*/  ISETP.NE.U32.AND P5, PT, RZ, UR6, PT ;  /* 0x00000006ff007c0c */ /* 0x000fc6000bfa5070 */
[----:B------:R1:W-:Y:S01]  /*2460*/  STG.E.128 desc[UR4][R198.64], R192 ;  /* 0x000000c0c6007986 */ /* 0x0003e2000c101d04 */
[----:B------:R-:W-:-:S04]  /*2470*/  ISETP.NE.AND.EX P5, PT, RZ, UR7, PT, P5 ;  /* 0x00000007ff007c0c */ /* 0x000fc8000bfa5350 */
[----:B------:R-:W-:Y:S02]  /*2480*/  SEL R188, R192, R188, P5 ;  /* 0x000000bcc0bc7207 */ /* 0x000fe40002800000 */
[----:B------:R-:W-:Y:S02]  /*2490*/  SEL R189, R193, R189, P5 ;  /* 0x000000bdc1bd7207 */ /* 0x000fe40002800000 */
[----:B------:R-:W-:Y:S02]  /*24a0*/  SEL R190, R194, R190, P5 ;  /* 0x000000bec2be7207 */ /* 0x000fe40002800000 */
[----:B------:R-:W-:Y:S02]  /*24b0*/  SEL R191, R195, R191, P5 ;  /* 0x000000bfc3bf7207 */ /* 0x000fe40002800000 */
[----:B------:R-:W-:-:S04]  /*24c0*/  ISETP.NE.U32.AND P5, PT, RZ, UR6, PT ;  /* 0x00000006ff007c0c */ /* 0x000fc8000bfa5070 */
[----:B------:R-:W-:-:S13]  /*24d0*/  ISETP.NE.AND.EX P5, PT, RZ, UR7, PT, P5 ;  /* 0x00000007ff007c0c */ /* 0x000fda000bfa5350 */
[----:B0-----:R-:W-:-:S04]  /*24e0*/  @P5 LEA R196, P6, R3, UR6, 0x4 ;  /* 0x0000000603c45c11 */ /* 0x001fc8000f8c20ff */
[C---:B------:R-:W-:Y:S02]  /*24f0*/  @P5 LEA.HI.X R197, R3.reuse, UR7, RZ, 0x4, P6 ;  /* 0x0000000703c55c11 */ /* 0x040fe4000b0f24ff */
[----:B------:R-:W-:-:S03]  /*2500*/  IADD3 R3, R3, 0x80, RZ ;  /* 0x0000008003037810 */ /* 0x000fc60007ffe0ff */
[----:B------:R1:W-:Y:S04]  /*2510*/  @P5 STG.E.128 desc[UR4][R196.64], R188 ;  /* 0x000000bcc4005986 */ /* 0x0003e8000c101d04 */
.L_x_2849:
[----:B------:R-:W-:Y:S05]  /*2520*/  BSYNC B0 ;  /* 0x0000000000007941 */ /* 0x000fea0003800000 */
.L_x_2848:
[----:B------:R-:W-:Y:S04]  /*2530*/  BSSY B0, `(.L_x_2850) ;  /* 0x000002c000007945 */ /* 0x000fe80003800000 */
[----:B------:R-:W-:Y:S05]  /*2540*/  @!P0 BRA `(.L_x_2851) ;  /* 0x0000000000a88947 */ /* 0x000fea0003800000 */
[-CC-:B-1----:R-:W-:Y:S01]  /*2550*/  FFMA.FTZ R192, R215, R10.reuse, R9.reuse ;  /* 0x0000000ad7c07223 */ /* 0x182fe20000010009 */
[----:B------:R-:W-:Y:S01]  /*2560*/  ISETP.NE.U32.AND P5, PT, RZ, UR8, PT ;  /* 0x00000008ff007c0c */ /* 0x000fe2000bfa5070 */
[-CC-:B------:R-:W-:Y:S01]  /*2570*/  FFMA.FTZ R194, R11, R10.reuse, R9.reuse ;  /* 0x0000000a0bc27223 */ /* 0x180fe20000010009 */
[-CC-:B------:R-:W-:Y:S01]  /*2580*/  FFMA.FTZ R199, R14, R10.reuse, R9.reuse ;  /* 0x0000000a0ec77223 */ /* 0x180fe20000010009 */
[----:B------:R-:W-:Y:S01]  /*2590*/  FADD.FTZ R193, R245, -R192 ;  /* 0x800000c0f5c17221 */ /* 0x000fe20000010000 */
[----:B------:R-:W-:Y:S01]  /*25a0*/  ISETP.NE.AND.EX P5, PT, RZ, UR9, PT, P5 ;  /* 0x00000009ff007c0c */ /* 0x000fe2000bfa5350 */
[----:B------:R-:W-:Y:S01]  /*25b0*/  FFMA.FTZ R192, R210, R10, R9 ;  /* 0x0000000ad2c07223 */ /* 0x000fe20000010009 */
[----:B------:R-:W-:Y:S01]  /*25c0*/  FADD.FTZ R197, R233, -R194 ;  /* 0x800000c2e9c57221 */ /* 0x000fe20000010000 */
[----:B------:R-:W-:Y:S02]  /*25d0*/  FADD.FTZ R199, R226, -R199 ;  /* 0x800000c7e2c77221 */ /* 0x000fe40000010000 */
[----:B------:R-:W-:Y:S01]  /*25e0*/  FADD.FTZ R195, R239, -R192 ;  /* 0x800000c0efc37221 */ /* 0x000fe20000010000 */
[C---:B-----5:R-:W-:Y:S01]  /*25f0*/  FMUL.FTZ R192, R2.reuse, R193 ;  /* 0x000000c102c07220 */ /* 0x060fe20000410000 */
[----:B------:R-:W-:-:S02]  /*2600*/  FMUL.FTZ R194, R2, R197 ;  /* 0x000000c502c27220 */ /* 0x000fc40000410000 */
[C---:B------:R-:W-:Y:S01]  /*2610*/  FMUL.FTZ R193, R2.reuse, R195 ;  /* 0x000000c302c17220 */ /* 0x040fe20000410000 */
[----:B------:R-:W-:Y:S02]  /*2620*/  FMUL.FTZ R195, R2, R199 ;  /* 0x000000c702c37220 */ /* 0x000fe40000410000 */
[----:B------:R-:W0:Y:S01]  /*2630*/  LDC.64 R198, c[0x0][0x2f8] ;  /* 0x0000be00ffc67b82 */ /* 0x000e220000000a00 */
        /* <DEDUP_REMOVED lines=27> */
.L_x_2851:
[----:B------:R-:W-:Y:S05]  /*27f0*/  BSYNC B0 ;  /* 0x0000000000007941 */ /* 0x000fea0003800000 */
.L_x_2850:
[----:B------:R-:W-:Y:S04]  /*2800*/  BSSY B0, `(.L_x_2852) ;  /* 0x000002c000007945 */ /* 0x000fe80003800000 */
[----:B------:R-:W-:Y:S05]  /*2810*/  @!P1 BRA `(.L_x_2853) ;  /* 0x0000000000a89947 */ /* 0x000fea0003800000 */
[----:B------:R-:W-:Y:S01]  /*2820*/  ISETP.NE.U32.AND P5, PT, RZ, UR8, PT ;  /* 0x00000008ff007c0c */ /* 0x000fe2000bfa5070 */
[-CC-:B-12---:R-:W-:Y:S01]  /*2830*/  FFMA.FTZ R193, R214, R10.reuse, R9.reuse ;  /* 0x0000000ad6c17223 */ /* 0x186fe20000010009 */
        /* <DEDUP_REMOVED lines=40> */
.L_x_2853:
[----:B------:R-:W-:Y:S05]  /*2ac0*/  BSYNC B0 ;  /* 0x0000000000007941 */ /* 0x000fea0003800000 */
.L_x_2852:
[----:B------:R-:W-:Y:S04]  /*2ad0*/  BSSY B0, `(.L_x_2854) ;  /* 0x000002c000007945 */ /* 0x000fe80003800000 */
[----:B------:R-:W-:Y:S05]  /*2ae0*/  @!P2 BRA `(.L_x_2855) ;  /* 0x0000000000a8a947 */ /* 0x000fea0003800000 */
[-CC-:B-123--:R-:W-:Y:S01]  /*2af0*/  FFMA.FTZ R192, R213, R10.reuse, R9.reuse ;  /* 0x0000000ad5c07223 */ /* 0x18efe20000010009 */
        /* <DEDUP_REMOVED lines=41> */
.L_x_2855:
[----:B------:R-:W-:Y:S05]  /*2d90*/  BSYNC B0 ;  /* 0x0000000000007941 */ /* 0x000fea0003800000 */
.L_x_2854:
[----:B------:R-:W-:Y:S04]  /*2da0*/  BSSY B0, `(.L_x_2856) ;  /* 0x000002c000007945 */ /* 0x000fe80003800000 */
[----:B------:R-:W-:Y:S05]  /*2db0*/  @!P3 BRA `(.L_x_2857) ;  /* 0x0000000000a8b947 */ /* 0x000fea0003800000 */
[----:B------:R-:W-:Y:S01]  /*2dc0*/  ISETP.NE.U32.AND P5, PT, RZ, UR8, PT ;  /* 0x00000008ff007c0c */ /* 0x000fe2000bfa5070 */
[-CC-:B-1234-:R-:W-:Y:S01]  /*2dd0*/  FFMA.FTZ R193, R212, R10.reuse, R9.reuse ;  /* 0x0000000ad4c17223 */ /* 0x19efe20000010009 */
        /* <DEDUP_REMOVED lines=40> */
.L_x_2857:
[----:B------:R-:W-:Y:S05]  /*3060*/  BSYNC B0 ;  /* 0x0000000000007941 */ /* 0x000fea0003800000 */
.L_x_2856:
[----:B------:R-:W-:Y:S01]  /*3070*/  ISETP.NE.AND P5, PT, R249, RZ, PT ;  /* 0x000000fff900720c */ /* 0x000fe20003fa5270 */
[----:B------:R-:W-:-:S12]  /*3080*/  BSSY B0, `(.L_x_2858) ;  /* 0x000002b000007945 */ /* 0x000fd80003800000 */
        /* <DEDUP_REMOVED lines=14> */
[----:B------:R-:W-:Y:S01]  /*3170*/  FMUL.FTZ R195, R2, R197 ;  /* 0x000000c502c37220 */ /* 0x000fe20000410000 */
[----:B------:R-:W0:Y:S03]  /*3180*/  LDC.64 R198, c[0x0][0x2f8] ;  /* 0x0000be00ffc67b82 */ /* 0x000e260000000a00 */
        /* <DEDUP_REMOVED lines=10> */
[----:B------:R-:W1:Y:S02]  /*3230*/  @P5 LDC.64 R196, c[0x0][0x308] ;  /* 0x0000c200ffc45b82 */ /* 0x000e640000000a00 */
[----:B-1----:R-:W-:-:S05]  /*3240*/  @P5 IMAD.WIDE.U32 R196, R3, 0x10, R196 ;  /* 0x0000001003c45825 */ /* 0x002fca00078e00c4 */
[----:B------:R1:W-:Y:S01]  /*3250*/  @P5 STG.E.128 desc[UR4][R196.64], R184 ;  /* 0x000000b8c4005986 */ /* 0x0003e2000c101d04 */
        /* <DEDUP_REMOVED lines=8> */
[----:B-1----:R-:W-:-:S04]  /*32e0*/  @P5 LEA R196, P6, R3, UR6, 0x4 ;  /* 0x0000000603c45c11 */ /* 0x002fc8000f8c20ff */
[C---:B------:R-:W-:Y:S01]  /*32f0*/  @P5 LEA.HI.X R197, R3.reuse, UR7, RZ, 0x4, P6 ;  /* 0x0000000703c55c11 */ /* 0x040fe2000b0f24ff */
[----:B0-----:R-:W-:-:S05]  /*3300*/  IMAD.WIDE.U32 R2, R3, 0x10, R198 ;  /* 0x0000001003027825 */ /* 0x001fca00078e00c6 */
[----:B------:R0:W-:Y:S04]  /*3310*/  STG.E.128 desc[UR4][R2.64], R192 ;  /* 0x000000c002007986 */ /* 0x0001e8000c101d04 */
[----:B------:R0:W-:Y:S02]  /*3320*/  @P5 STG.E.128 desc[UR4][R196.64], R188 ;  /* 0x000000bcc4005986 */ /* 0x0001e4000c101d04 */
.L_x_2859:
[----:B------:R-:W-:Y:S05]  /*3330*/  BSYNC B0 ;  /* 0x0000000000007941 */ /* 0x000fea0003800000 */
.L_x_2858:
[----:B------:R-:W-:Y:S02]  /*3340*/  IADD3 R0, R0, UR16, RZ ;  /* 0x0000001000007c10 */ /* 0x000fe4000fffe0ff */
[----:B------:R-:W-:Y:S02]  /*3350*/  SEL R247, RZ, 0x1, P4 ;  /* 0x00000001fff77807 */ /* 0x000fe40002000000 */
[----:B------:R-:W-:-:S13]  /*3360*/  ISETP.GE.AND P4, PT, R0, UR17, PT ;  /* 0x0000001100007c0c */ /* 0x000fda000bf86270 */
[----:B------:R-:W-:Y:S05]  /*3370*/  @!P4 BRA `(.L_x_2860) ;  /* 0xffffffd4000cc947 */ /* 0x000fea000383ffff */
.L_x_2834:
[----:B------:R-:W0:Y:S01]  /*3380*/  S2R R0, SR_TID.X ;  /* 0x0000000000007919 */ /* 0x000e220000002100 */
[----:B------:R-:W0:Y:S01]  /*3390*/  S2UR UR13, SR_CTAID.X ;  /* 0x00000000000d79c3 */ /* 0x000e220000002500 */
[----:B------:R-:W-:Y:S01]  /*33a0*/  ISETP.NE.AND P4, PT, R248, RZ, PT ;  /* 0x000000fff800720c */ /* 0x000fe20003f85270 */
[----:B------:R-:W-:Y:S01]  /*33b0*/  BSSY B0, `(.L_x_2861) ;  /* 0x0000013000007945 */ /* 0x000fe20003800000 */
[C---:B0-----:R-:W-:Y:S02]  /*33c0*/  LEA.HI R3, R0.reuse, UR13, RZ, 0x19 ;  /* 0x0000000d00037c11 */ /* 0x041fe4000f8fc8ff */
[----:B------:R-:W-:-:S03]  /*33d0*/  LOP3.LUT R11, R0, 0x7f, RZ, 0xc0, !PT ;  /* 0x0000007f000b7812 */ /* 0x000fc600078ec0ff */
[----:B------:R-:W-:-:S05]  /*33e0*/  IMAD R246, R3, R246, RZ ;  /* 0x000000f603f67224 */ /* 0x000fca00078e02ff */
[----:B------:R-:W-:Y:S01]  /*33f0*/  LEA.HI R11, R246, R11, RZ, 0x1e ;  /* 0x0000000bf60b7211 */ /* 0x000fe200078ff0ff */
[----:B------:R-:W-:Y:S06]  /*3400*/  @!P4 BRA `(.L_x_2862) ;  /* 0x000000000034c947 */ /* 0x000fec0003800000 */
[----:B-----5:R-:W0:Y:S08]  /*3410*/  LDC.64 R2, c[0x0][0x2d0] ;  /* 0x0000b400ff027b82 */ /* 0x020e300000000a00 */
[----:B------:R-:W1:Y:S08]  /*3420*/  LDC.64 R4, c[0x0][0x2d8] ;  /* 0x0000b600ff047b82 */ /* 0x000e700000000a00 */
[----:B------:R-:W2:Y:S08]  /*3430*/  LDC.64 R6, c[0x0][0x2e0] ;  /* 0x0000b800ff067b82 */ /* 0x000eb00000000a00 */
[----:B------:R-:W3:Y:S01]  /*3440*/  LDC.64 R8, c[0x0][0x2e8] ;  /* 0x0000ba00ff087b82 */ /* 0x000ee20000000a00 */
[----:B0-----:R-:W-:-:S05]  /*3450*/  IMAD.WIDE.U32 R2, R11, 0x10, R2 ;  /* 0x000000100b027825 */ /* 0x001fca00078e0002 */
[----:B------:R0:W-:Y:S01]  /*3460*/  STG.E.128 desc[UR4][R2.64], R100 ;  /* 0x0000006402007986 */ /* 0x0001e2000c101d04 */
[----:B-1----:R-:W-:-:S05]  /*3470*/  IMAD.WIDE.U32 R4, R11, 0x10, R4 ;  /* 0x000000100b047825 */ /* 0x002fca00078e0004 */
[----:B------:R0:W-:Y:S01]  /*3480*/  STG.E.128 desc[UR4][R4.64], R124 ;  /* 0x0000007c04007986 */ /* 0x0001e2000c101d04 */
[----:B--2---:R-:W-:-:S05]  /*3490*/  IMAD.WIDE.U32 R6, R11, 0x10, R6 ;  /* 0x000000100b067825 */ /* 0x004fca00078e0006 */
[----:B------:R0:W-:Y:S01]  /*34a0*/  STG.E.128 desc[UR4][R6.64], R52 ;  /* 0x0000003406007986 */ /* 0x0001e2000c101d04 */
[C---:B---3--:R-:W-:Y:S01]  /*34b0*/  IMAD.WIDE.U32 R8, R11.reuse, 0x10, R8 ;  /* 0x000000100b087825 */ /* 0x048fe200078e0008 */
[----:B------:R-:W-:-:S04]  /*34c0*/  IADD3 R11, R11, 0x80, RZ ;  /* 0x000000800b0b7810 */ /* 0x000fc80007ffe0ff */
[----:B------:R0:W-:Y:S03]  /*34d0*/  STG.E.128 desc[UR4][R8.64], R76 ;  /* 0x0000004c08007986 */ /* 0x0001e6000c101d04 */
.L_x_2862:
[----:B------:R-:W-:Y:S05]  /*34e0*/  BSYNC B0 ;  /* 0x0000000000007941 */ /* 0x000fea0003800000 */
.L_x_2861:
[----:B------:R-:W-:Y:S04]  /*34f0*/  BSSY B0, `(.L_x_2863) ;  /* 0x000000f000007945 */ /* 0x000fe80003800000 */
[----:B------:R-:W-:Y:S05]  /*3500*/  @!P0 BRA `(.L_x_2864) ;  /* 0x0000000000348947 */ /* 0x000fea0003800000 */
[----:B0----5:R-:W0:Y:S08]  /*3510*/  LDC.64 R2, c[0x0][0x2d0] ;  /* 0x0000b400ff027b82 */ /* 0x021e300000000a00 */
        /* <DEDUP_REMOVED lines=12> */
.L_x_2864:
[----:B------:R-:W-:Y:S05]  /*35e0*/  BSYNC B0 ;  /* 0x0000000000007941 */ /* 0x000fea0003800000 */
.L_x_2863:
        /* <DEDUP_REMOVED lines=15> */
.L_x_2866:
[----:B------:R-:W-:Y:S05]  /*36e0*/  BSYNC B0 ;  /* 0x0000000000007941 */ /* 0x000fea0003800000 */
.L_x_2865:
        /* <DEDUP_REMOVED lines=15> */
.L_x_2868:
[----:B------:R-:W-:Y:S05]  /*37e0*/  BSYNC B0 ;  /* 0x0000000000007941 */ /* 0x000fea0003800000 */
.L_x_2867:
        /* <DEDUP_REMOVED lines=15> */
.L_x_2870:
[----:B------:R-:W-:Y:S05]  /*38e0*/  BSYNC B0 ;  /* 0x0000000000007941 */ /* 0x000fea0003800000 */
.L_x_2869:
[----:B------:R-:W-:-:S13]  /*38f0*/  ISETP.NE.AND P0, PT, R249, RZ, PT ;  /* 0x000000fff900720c */ /* 0x000fda0003f05270 */
[----:B------:R-:W-:Y:S05]  /*3900*/  @!P0 EXIT ;  /* 0x000000000000894d */ /* 0x000fea0003800000 */
[----:B0----5:R-:W0:Y:S08]  /*3910*/  LDC.64 R2, c[0x0][0x2d0] ;  /* 0x0000b400ff027b82 */ /* 0x021e300000000a00 */
[----:B------:R-:W1:Y:S08]  /*3920*/  LDC.64 R4, c[0x0][0x2d8] ;  /* 0x0000b600ff047b82 */ /* 0x000e700000000a00 */
[----:B------:R-:W2:Y:S08]  /*3930*/  LDC.64 R6, c[0x0][0x2e0] ;  /* 0x0000b800ff067b82 */ /* 0x000eb00000000a00 */
[----:B------:R-:W3:Y:S01]  /*3940*/  LDC.64 R8, c[0x0][0x2e8] ;  /* 0x0000ba00ff087b82 */ /* 0x000ee20000000a00 */
[----:B0-----:R-:W-:-:S05]  /*3950*/  IMAD.WIDE.U32 R2, R11, 0x10, R2 ;  /* 0x000000100b027825 */ /* 0x001fca00078e0002 */
[----:B------:R-:W-:Y:S01]  /*3960*/  STG.E.128 desc[UR4][R2.64], R80 ;  /* 0x0000005002007986 */ /* 0x000fe2000c101d04 */
[----:B-1----:R-:W-:-:S05]  /*3970*/  IMAD.WIDE.U32 R4, R11, 0x10, R4 ;  /* 0x000000100b047825 */ /* 0x002fca00078e0004 */
[----:B------:R-:W-:Y:S01]  /*3980*/  STG.E.128 desc[UR4][R4.64], R104 ;  /* 0x0000006804007986 */ /* 0x000fe2000c101d04 */
[----:B--2---:R-:W-:-:S05]  /*3990*/  IMAD.WIDE.U32 R6, R11, 0x10, R6 ;  /* 0x000000100b067825 */ /* 0x004fca00078e0006 */
[----:B------:R-:W-:Y:S01]  /*39a0*/  STG.E.128 desc[UR4][R6.64], R32 ;  /* 0x0000002006007986 */ /* 0x000fe2000c101d04 */
[----:B---3--:R-:W-:-:S05]  /*39b0*/  IMAD.WIDE.U32 R8, R11, 0x10, R8 ;  /* 0x000000100b087825 */ /* 0x008fca00078e0008 */
[----:B------:R-:W-:Y:S01]  /*39c0*/  STG.E.128 desc[UR4][R8.64], R56 ;  /* 0x0000003808007986 */ /* 0x000fe2000c101d04 */
[----:B------:R-:W-:Y:S05]  /*39d0*/  EXIT ;  /* 0x000000000000794d */ /* 0x000fea0003800000 */
.L_x_2847:
[----:B------:R-:W-:Y:S01]  /*39e0*/  HFMA2.MMA R202, -RZ, RZ, 0, 9.5367431640625e-07 ;  /* 0x00000010ffca7435 */ /* 0x000fe200000001ff */
[----:B------:R-:W-:Y:S02]  /*39f0*/  MOV R203, R9 ;  /* 0x0000000900cb7202 */ /* 0x000fe40000000f00 */
[----:B------:R-:W-:Y:S02]  /*3a00*/  MOV R225, 0x1f ;  /* 0x0000001f00e17802 */ /* 0x000fe40000000f00 */
[----:B------:R-:W-:-:S07]  /*3a10*/  MOV R200, 0xffffffff ;  /* 0xffffffff00c87802 */ /* 0x000fce0000000f00 */
[----:B0----5:R-:W-:Y:S05]  /*3a20*/  WARPSYNC.COLLECTIVE R200, `(.L_x_2871) ;  /* 0x00000000c8087348 */ /* 0x021fea0003c00000 */
[----:B------:R1:W2:Y:S02]  /*3a30*/  SHFL.DOWN P6, R201, R203, R202, R225 ;  /* 0x080000cacbc97389 */ /* 0x0002a400000c00e1 */
[----:B012--5:R-:W-:Y:S01]  /*3a40*/  ENDCOLLECTIVE ;  /* 0x000000000000791b */ /* 0x027fe20003800000 */
.L_x_2871:
[----:B------:R-:W-:Y:S02]  /*3a50*/  MOV R203, R10 ;  /* 0x0000000a00cb7202 */ /* 0x000fe40000000f00 */
[----:B------:R-:W-:-:S07]  /*3a60*/  MOV R192, R201 ;  /* 0x000000c900c07202 */ /* 0x000fce0000000f00 */
[----:B------:R-:W-:Y:S05]  /*3a70*/  WARPSYNC.COLLECTIVE R200, `(.L_x_2872) ;  /* 0x00000000c8087348 */ /* 0x000fea0003c00000 */
[----:B------:R0:W1:Y:S02]  /*3a80*/  SHFL.DOWN P6, R201, R203, R202, R225 ;  /* 0x080000cacbc97389 */ /* 0x00006400000c00e1 */
[----:B01----:R-:W-:Y:S01]  /*3a90*/  ENDCOLLECTIVE ;  /* 0x000000000000791b */ /* 0x003fe20003800000 */
.L_x_2872:
[----:B------:R-:W-:Y:S01]  /*3aa0*/  FADD.FTZ R192, R192, R9 ;  /* 0x00000009c0c07221 */ /* 0x000fe20000010000 */
[----:B------:R-:W-:-:S04]  /*3ab0*/  HFMA2.MMA R202, -RZ, RZ, 0, 4.76837158203125e-07 ;  /* 0x00000008ffca7435 */ /* 0x000fc800000001ff */
[----:B------:R-:W-:Y:S02]  /*3ac0*/  MOV R203, R192 ;  /* 0x000000c000cb7202 */ /* 0x000fe40000000f00 */
[----:B------:R-:W-:-:S07]  /*3ad0*/  MOV R195, R201 ;  /* 0x000000c900c37202 */ /* 0x000fce0000000f00 */
[----:B------:R-:W-:Y:S05]  /*3ae0*/  WARPSYNC.COLLECTIVE R200, `(.L_x_2873) ;  /* 0x00000000c8087348 */ /* 0x000fea0003c00000 */
[----:B------:R0:W1:Y:S02]  /*3af0*/  SHFL.DOWN P6, R201, R203, R202, R225 ;  /* 0x080000cacbc97389 */ /* 0x00006400000c00e1 */
[----:B01----:R-:W-:Y:S01]  /*3b00*/  ENDCOLLECTIVE ;  /* 0x000000000000791b */ /* 0x003fe20003800000 */
.L_x_2873:
[----:B------:R-:W-:-:S05]  /*3b10*/  FADD.FTZ R195, R195, R10 ;  /* 0x0000000ac3c37221 */ /* 0x000fca0000010000 */
[----:B------:R-:W-:Y:S02]  /*3b20*/  MOV R203, R195 ;  /* 0x000000c300cb7202 */ /* 0x000fe40000000f00 */
[----:B------:R-:W-:-:S07]  /*3b30*/  MOV R197, R201 ;  /* 0x000000c900c57202 */ /* 0x000fce0000000f00 */
[----:B------:R-:W-:Y:S05]  /*3b40*/  WARPSYNC.COLLECTIVE R200, `(.L_x_2874) ;  /* 0x00000000c8087348 */ /* 0x000fea0003c00000 */
[----:B------:R0:W1:Y:S02]  /*3b50*/  SHFL.DOWN P6, R201, R203, R202, R225 ;  /* 0x080000cacbc97389 */ /* 0x00006400000c00e1 */
[----:B01----:R-:W-:Y:S01]  /*3b60*/  ENDCOLLECTIVE ;  /* 0x000000000000791b */ /* 0x003fe20003800000 */
.L_x_2874:
[----:B------:R-:W-:Y:S01]  /*3b70*/  FADD.FTZ R197, R192, R197 ;  /* 0x000000c5c0c57221 */ /* 0x000fe20000010000 */
[----:B------:R-:W-:-:S04]  /*3b80*/  HFMA2.MMA R202, -RZ, RZ, 0, 2.384185791015625e-07 ;  /* 0x00000004ffca7435 */ /* 0x000fc800000001ff */
[----:B------:R-:W-:Y:S02]  /*3b90*/  MOV R203, R197 ;  /* 0x000000c500cb7202 */ /* 0x000fe40000000f00 */
[----:B------:R-:W-:-:S07]  /*3ba0*/  MOV R196, R201 ;  /* 0x000000c900c47202 */ /* 0x000fce0000000f00 */
[----:B------:R-:W-:Y:S05]  /*3bb0*/  WARPSYNC.COLLECTIVE R200, `(.L_x_2875) ;  /* 0x00000000c8087348 */ /* 0x000fea0003c00000 */
[----:B------:R0:W1:Y:S02]  /*3bc0*/  SHFL.DOWN P6, R201, R203, R202, R225 ;  /* 0x080000cacbc97389 */ /* 0x00006400000c00e1 */
[----:B01----:R-:W-:Y:S01]  /*3bd0*/  ENDCOLLECTIVE ;  /* 0x000000000000791b */ /* 0x003fe20003800000 */
.L_x_2875:
[----:B------:R-:W-:-:S05]  /*3be0*/  FADD.FTZ R196, R195, R196 ;  /* 0x000000c4c3c47221 */ /* 0x000fca0000010000 */
[----:B------:R-:W-:Y:S02]  /*3bf0*/  MOV R203, R196 ;  /* 0x000000c400cb7202 */ /* 0x000fe40000000f00 */
[----:B------:R-:W-:-:S07]  /*3c00*/  MOV R198, R201 ;  /* 0x000000c900c67202 */ /* 0x000fce0000000f00 */
[----:B------:R-:W-:Y:S05]  /*3c10*/  WARPSYNC.COLLECTIVE R200, `(.L_x_2876) ;  /* 0x00000000c8087348 */ /* 0x000fea0003c00000 */
[----:B------:R0:W1:Y:S02]  /*3c20*/  SHFL.DOWN P6, R201, R203, R202, R225 ;  /* 0x080000cacbc97389 */ /* 0x00006400000c00e1 */
[----:B01----:R-:W-:Y:S01]  /*3c30*/  ENDCOLLECTIVE ;  /* 0x000000000000791b */ /* 0x003fe20003800000 */
.L_x_2876:
[----:B------:R-:W-:Y:S01]  /*3c40*/  FADD.FTZ R198, R197, R198 ;  /* 0x000000c6c5c67221 */ /* 0x000fe20000010000 */
[----:B------:R-:W-:-:S04]  /*3c50*/  HFMA2.MMA R202, -RZ, RZ, 0, 1.1920928955078125e-07 ;  /* 0x00000002ffca7435 */ /* 0x000fc800000001ff */
[----:B------:R-:W-:Y:S02]  /*3c60*/  MOV R203, R198 ;  /* 0x000000c600cb7202 */ /* 0x000fe40000000f00 */
[----:B------:R-:W-:-:S07]  /*3c70*/  MOV R199, R201 ;  /* 0x000000c900c77202 */ /* 0x000fce0000000f00 */
[----:B------:R-:W-:Y:S05]  /*3c80*/  WARPSYNC.COLLECTIVE R200, `(.L_x_2877) ;  /* 0x00000000c8087348 */ /* 0x000fea0003c00000 */
[----:B------:R0:W1:Y:S02]  /*3c90*/  SHFL.DOWN P6, R201, R203, R202, R225 ;  /* 0x080000cacbc97389 */ /* 0x00006400000c00e1 */
[----:B01----:R-:W-:Y:S01]  /*3ca0*/  ENDCOLLECTIVE ;  /* 0x000000000000791b */ /* 0x003fe20003800000 */
.L_x_2877:
[----:B------:R-:W-:-:S05]  /*3cb0*/  FADD.FTZ R199, R196, R199 ;  /* 0x000000c7c4c77221 */ /* 0x000fca0000010000 */
[----:B------:R-:W-:Y:S02]  /*3cc0*/  MOV R203, R199 ;  /* 0x000000c700cb7202 */ /* 0x000fe40000000f00 */
[----:B------:R-:W-:-:S07]  /*3cd0*/  MOV R9, R201 ;  /* 0x000000c900097202 */ /* 0x000fce0000000f00 */
[----:B------:R-:W-:Y:S05]  /*3ce0*/  WARPSYNC.COLLECTIVE R200, `(.L_x_2878) ;  /* 0x00000000c8087348 */ /* 0x000fea0003c00000 */
[----:B------:R0:W1:Y:S02]  /*3cf0*/  SHFL.DOWN P6, R201, R203, R202, R225 ;  /* 0x080000cacbc97389 */ /* 0x00006400000c00e1 */
[----:B01----:R-:W-:Y:S01]  /*3d00*/  ENDCOLLECTIVE ;  /* 0x000000000000791b */ /* 0x003fe20003800000 */
.L_x_2878:
[----:B------:R-:W-:Y:S01]  /*3d10*/  FADD.FTZ R9, R198, R9 ;  /* 0x00000009c6097221 */ /* 0x000fe20000010000 */
[----:B------:R-:W-:-:S04]  /*3d20*/  HFMA2.MMA R202, -RZ, RZ, 0, 5.9604644775390625e-08 ;  /* 0x00000001ffca7435 */ /* 0x000fc800000001ff */
[----:B------:R-:W-:Y:S02]  /*3d30*/  MOV R203, R9 ;  /* 0x0000000900cb7202 */ /* 0x000fe40000000f00 */
[----:B------:R-:W-:-:S07]  /*3d40*/  MOV R10, R201 ;  /* 0x000000c9000a7202 */ /* 0x000fce0000000f00 */
[----:B------:R-:W-:Y:S05]  /*3d50*/  WARPSYNC.COLLECTIVE R200, `(.L_x_2879) ;  /* 0x00000000c8087348 */ /* 0x000fea0003c00000 */
[----:B------:R0:W1:Y:S02]  /*3d60*/  SHFL.DOWN P6, R201, R203, R202, R225 ;  /* 0x080000cacbc97389 */ /* 0x00006400000c00e1 */
[----:B01----:R-:W-:Y:S01]  /*3d70*/  ENDCOLLECTIVE ;  /* 0x000000000000791b */ /* 0x003fe20003800000 */
.L_x_2879:
[----:B------:R-:W-:-:S05]  /*3d80*/  FADD.FTZ R10, R199, R10 ;  /* 0x0000000ac70a7221 */ /* 0x000fca0000010000 */
[----:B------:R-:W-:Y:S02]  /*3d90*/  MOV R203, R10 ;  /* 0x0000000a00cb7202 */ /* 0x000fe40000000f00 */
[----:B------:R-:W-:-:S07]  /*3da0*/  MOV R192, R201 ;  /* 0x000000c900c07202 */ /* 0x000fce0000000f00 */
[----:B------:R-:W-:Y:S05]  /*3db0*/  WARPSYNC.COLLECTIVE R200, `(.L_x_2880) ;  /* 0x00000000c8087348 */ /* 0x000fea0003c00000 */
[----:B------:R0:W1:Y:S02]  /*3dc0*/  SHFL.DOWN P6, R201, R203, R202, R225 ;  /* 0x080000cacbc97389 */ /* 0x00006400000c00e1 */
[----:B01----:R-:W-:Y:S01]  /*3dd0*/  ENDCOLLECTIVE ;  /* 0x000000000000791b */ /* 0x003fe20003800000 */
.L_x_2880:
[----:B------:R-:W-:Y:S01]  /*3de0*/  MOV R195, R201 ;  /* 0x000000c900c37202 */ /* 0x000fe20000000f00 */
[----:B------:R-:W-:Y:S06]  /*3df0*/  BRA `(.L_x_2881) ;  /* 0xffffffe000ac7947 */ /* 0x000fec000383ffff */
.L_x_2882:
        /* <DEDUP_REMOVED lines=16> */
.L_x_3322:


//--------------------- .text._ZN10layer_norm31ln_parallel_residual_bwd_kernelINS_13Kernel_traitsIfffffjLj3072ELj1ELj1ELj4ELj16ENS_18Kernel_traits_baseILj3072EfffffjLj128EEEEELb0ELb0ELb1EEEvNS_9BwdParamsE --------------------------
	.section	.text._ZN10layer_norm31ln_parallel_residual_bwd_kernelINS_13Kernel_traitsIfffffjLj3072ELj1ELj1ELj4ELj16ENS_18Kernel_traits_baseILj3072EfffffjLj128EEEEELb0ELb0ELb1EEEvNS_9BwdParamsE,"ax",@progbits
	.align	128
        .global         _ZN10layer_norm31ln_parallel_residual_bwd_kernelINS_13Kernel_traitsIfffffjLj3072ELj1ELj1ELj4ELj16ENS_18Kernel_traits_baseILj3072EfffffjLj128EEEEELb0ELb0ELb1EEEvNS_9BwdParamsE
        .type           _ZN10layer_norm31ln_parallel_residual_bwd_kernelINS_13Kernel_traitsIfffffjLj3072ELj1ELj1ELj4ELj16ENS_18Kernel_traits_baseILj3072EfffffjLj128EEEEELb0ELb0ELb1EEEvNS_9BwdParamsE,@function
        .size           _ZN10layer_norm31ln_parallel_residual_bwd_kernelINS_13Kernel_traitsIfffffjLj3072ELj1ELj1ELj4ELj16ENS_18Kernel_traits_baseILj3072EfffffjLj128EEEEELb0ELb0ELb1EEEvNS_9BwdParamsE,(.L_x_3323 - _ZN10layer_norm31ln_parallel_residual_bwd_kernelINS_13Kernel_traitsIfffffjLj3072ELj1ELj1ELj4ELj16ENS_18Kernel_traits_baseILj3072EfffffjLj128EEEEELb0ELb0ELb1EEEvNS_9BwdParamsE)
        .other          _ZN10layer_norm31ln_parallel_residual_bwd_kernelINS_13Kernel_traitsIfffffjLj3072ELj1ELj1ELj4ELj16ENS_18Kernel_traits_baseILj3072EfffffjLj128EEEEELb0ELb0ELb1EEEvNS_9BwdParamsE,@"STO_CUDA_ENTRY STV_DEFAULT"
_ZN10layer_norm31ln_parallel_residual_bwd_kernelINS_13Kernel_traitsIfffffjLj3072ELj1ELj1ELj4ELj16ENS_18Kernel_traits_baseILj3072EfffffjLj128EEEEELb0ELb0ELb1EEEvNS_9BwdParamsE:
.text._ZN10layer_norm31ln_parallel_residual_bwd_kernelINS_13Kernel_traitsIfffffjLj3072ELj1ELj1ELj4ELj16ENS_18Kernel_traits_baseILj3072EfffffjLj128EEEEELb0ELb0ELb1EEEvNS_9BwdParamsE:
        /* <DEDUP_REMOVED lines=64> */
.L_x_2883:
        /* <DEDUP_REMOVED lines=12> */
[----:B------:R-:W-:-:S02]  /*04c0*/  HFMA2.MMA R176, -RZ, RZ, 0, 0 ;  /* 0x00000000ffb07435 */ /* 0x000fc400000001ff */
[----:B------:R-:W-:Y:S01]  /*04d0*/  HFMA2.MMA R169, -RZ, RZ, 0, 0 ;  /* 0x00000000ffa97435 */ /* 0x000fe200000001ff */
[----:B------:R-:W5:Y:S01]  /*04e0*/  LDG.E.128 R72, desc[UR6][R2.64+0x800] ;  /* 0x0008000602487981 */ /* 0x000f62000c1e1d00 */
[----:B------:R-:W-:Y:S02]  /*04f0*/  ISETP.NE.AND.EX P0, PT, RZ, UR5, PT, P0 ;  /* 0x00000005ff007c0c */ /* 0x000fe4000bf05300 */
[----:B------:R-:W-:Y:S02]  /*0500*/  CS2R R4, SRZ ;  /* 0x0000000000047805 */ /* 0x000fe4000001ff00 */
[----:B------:R-:W-:Y:S01]  /*0510*/  MOV R250, RZ ;  /* 0x000000ff00fa7202 */ /* 0x000fe20000000f00 */
        /* <DEDUP_REMOVED lines=56> */
[----:B------:R-:W-:-:S07]  /*08a0*/  LOP3.LUT R252, R251, 0x7f, RZ, 0xc0, !PT ;  /* 0x0000007ffbfc7812 */ /* 0x000fce00078ec0ff */
.L_x_2893:
[----:B--2---:R-:W0:Y:S01]  /*08b0*/  LDC.64 R112, c[0x0][0x250] ;  /* 0x00009400ff707b82 */ /* 0x004e220000000a00 */
        /* <DEDUP_REMOVED lines=8> */
[----:B------:R1:W4:Y:S02]  /*0940*/  LDG.E R186, desc[UR6][R112.64] ;  /* 0x0000000670ba7981 */ /* 0x000324000c1e1900 */
[----:B------:R-:W0:Y:S01]  /*0950*/  LDC.64 R154, c[0x0][0x2b8] ;  /* 0x0000ae00ff9a7b82 */ /* 0x000e220000000a00 */
[C---:B------:R-:W-:Y:S01]  /*0960*/  IADD3 R179, R180.reuse, 0x80, RZ ;  /* 0x00000080b4b37810 */ /* 0x040fe20007ffe0ff */
[----:B-1----:R-:W-:-:S04]  /*0970*/  IMAD.WIDE.U32 R112, R180, 0x10, R148 ;  /* 0x00000010b4707825 */ /* 0x002fc800078e0094 */
[----:B--2---:R-:W-:Y:S02]  /*0980*/  IMAD.WIDE R118, R0, 0x4, R118 ;  /* 0x0000000400767825 */ /* 0x004fe400078e0276 */
[----:B------:R-:W2:Y:S02]  /*0990*/  LDG.E.128 R112, desc[UR6][R112.64] ;  /* 0x0000000670707981 */ /* 0x000ea4000c1e1d00 */
[C-C-:B---3--:R-:W-:Y:S02]  /*09a0*/  IMAD.WIDE.U32 R128, R179.reuse, 0x10, R152.reuse ;  /* 0x00000010b3807825 */ /* 0x148fe400078e0098 */
[----:B------:R-:W3:Y:S02]  /*09b0*/  LDG.E R168, desc[UR6][R118.64] ;  /* 0x0000000676a87981 */ /* 0x000ee4000c1e1900 */
[----:B------:R-:W-:Y:S02]  /*09c0*/  IMAD.WIDE.U32 R116, R180, 0x10, R152 ;  /* 0x00000010b4747825 */ /* 0x000fe400078e0098 */
[----:B------:R-:W3:Y:S02]  /*09d0*/  LDG.E.128 R128, desc[UR6][R128.64] ;  /* 0x0000000680807981 */ /* 0x000ee4000c1e1d00 */
[----:B0-----:R-:W-:-:S04]  /*09e0*/  IMAD.WIDE.U32 R132, R179, 0x10, R154 ;  /* 0x00000010b3847825 */ /* 0x001fc800078e009a */
[----:B------:R-:W-:Y:S01]  /*09f0*/  IMAD.WIDE.U32 R124, R179, 0x10, R148 ;  /* 0x00000010b37c7825 */ /* 0x000fe200078e0094 */
[----:B------:R-:W3:Y:S03]  /*0a00*/  LDG.E.128 R116, desc[UR6][R116.64] ;  /* 0x0000000674747981 */ /* 0x000ee6000c1e1d00 */
[C---:B------:R-:W-:Y:S01]  /*0a10*/  IMAD.WIDE.U32 R120, R180.reuse, 0x10, R154 ;  /* 0x00000010b4787825 */ /* 0x040fe200078e009a */
[----:B------:R-:W3:Y:S04]  /*0a20*/  LDG.E.128 R132, desc[UR6][R132.64] ;  /* 0x0000000684847981 */ /* 0x000ee8000c1e1d00 */
[----:B------:R-:W3:Y:S04]  /*0a30*/  LDG.E.128 R124, desc[UR6][R124.64] ;  /* 0x000000067c7c7981 */ /* 0x000ee8000c1e1d00 */
[----:B------:R-:W3:Y:S01]  /*0a40*/  LDG.E.128 R120, desc[UR6][R120.64] ;  /* 0x0000000678787981 */ /* 0x000ee2000c1e1d00 */
[----:B------:R-:W-:-:S05]  /*0a50*/  IADD3 R178, R180, 0x100, RZ ;  /* 0x00000100b4b27810 */ /* 0x000fca0007ffe0ff */
[----:B------:R-:W-:-:S04]  /*0a60*/  IMAD.WIDE.U32 R136, R178, 0x10, R148 ;  /* 0x00000010b2887825 */ /* 0x000fc800078e0094 */
[C---:B------:R-:W-:Y:S02]  /*0a70*/  IMAD.WIDE.U32 R140, R178.reuse, 0x10, R152 ;  /* 0x00000010b28c7825 */ /* 0x040fe400078e0098 */
[----:B------:R-:W3:Y:S02]  /*0a80*/  LDG.E.128 R136, desc[UR6][R136.64] ;  /* 0x0000000688887981 */ /* 0x000ee4000c1e1d00 */
[----:B------:R-:W-:Y:S01]  /*0a90*/  IMAD.WIDE.U32 R144, R178, 0x10, R154 ;  /* 0x00000010b2907825 */ /* 0x000fe200078e009a */
[----:B------:R-:W-:Y:S01]  /*0aa0*/  IADD3 R174, R180, 0x180, RZ ;  /* 0x00000180b4ae7810 */ /* 0x000fe20007ffe0ff */
[----:B------:R-:W3:Y:S04]  /*0ab0*/  LDG.E.128 R140, desc[UR6][R140.64] ;  /* 0x000000068c8c7981 */ /* 0x000ee8000c1e1d00 */
[----:B------:R-:W3:Y:S01]  /*0ac0*/  LDG.E.128 R144, desc[UR6][R144.64] ;  /* 0x0000000690907981 */ /* 0x000ee2000c1e1d00 */
[----:B------:R-:W-:-:S04]  /*0ad0*/  IMAD.WIDE.U32 R148, R174, 0x10, R148 ;  /* 0x00000010ae947825 */ /* 0x000fc800078e0094 */
[C---:B------:R-:W-:Y:S02]  /*0ae0*/  IMAD.WIDE.U32 R152, R174.reuse, 0x10, R152 ;  /* 0x00000010ae987825 */ /* 0x040fe400078e0098 */
[----:B------:R-:W3:Y:S02]  /*0af0*/  LDG.E.128 R148, desc[UR6][R148.64] ;  /* 0x0000000694947981 */ /* 0x000ee4000c1e1d00 */
[----:B------:R-:W-:Y:S02]  /*0b00*/  IMAD.WIDE.U32 R156, R174, 0x10, R154 ;  /* 0x00000010ae9c7825 */ /* 0x000fe400078e009a */
[----:B------:R-:W3:Y:S04]  /*0b10*/  LDG.E.128 R152, desc[UR6][R152.64] ;  /* 0x0000000698987981 */ /* 0x000ee8000c1e1d00 */
[----:B------:R-:W3:Y:S01]  /*0b20*/  LDG.E.128 R156, desc[UR6][R156.64] ;  /* 0x000000069c9c7981 */ /* 0x000ee2000c1e1d00 */
[----:B------:R-:W-:-:S02]  /*0b30*/  ISETP.NE.AND P3, PT, RZ, UR11, PT ;  /* 0x0000000bff007c0c */ /* 0x000fc4000bf65270 */
[----:B------:R-:W-:Y:S02]  /*0b40*/  LOP3.LUT P1, RZ, R177, 0xff, RZ, 0xc0, !PT ;  /* 0x000000ffb1ff7812 */ /* 0x000fe4000782c0ff */
[----:B----4-:R-:W-:-:S05]  /*0b50*/  FSEL R186, R186, RZ, !P3 ;  /* 0x000000ffbaba7208 */ /* 0x010fca0005800000 */
[----:B--2---:R-:W-:-:S04]  /*0b60*/  FADD.FTZ R113, -R186, R113 ;  /* 0x00000071ba717221 */ /* 0x004fc80000010100 */
[----:B---3--:R-:W-:Y:S01]  /*0b70*/  FMUL.FTZ R182, R168, R113 ;  /* 0x00000071a8b67220 */ /* 0x008fe20000410000 */
[----:B------:R-:W-:-:S04]  /*0b80*/  FADD.FTZ R113, -R186, R114 ;  /* 0x00000072ba717221 */ /* 0x000fc80000010100 */
[----:B------:R-:W-:Y:S01]  /*0b90*/  FMUL.FTZ R184, R168, R113 ;  /* 0x00000071a8b87220 */ /* 0x000fe20000410000 */
[----:B-----5:R-:W-:Y:S01]  /*0ba0*/  FMUL.FTZ R113, R48, R128 ;  /* 0x0000008030717220 */ /* 0x020fe20000410000 */
[----:B------:R-:W-:Y:S01]  /*0bb0*/  FADD.FTZ R181, -R186, R112 ;  /* 0x00000070bab57221 */ /* 0x000fe20000010100 */
[----:B------:R-:W-:Y:S02]  /*0bc0*/  FMUL.FTZ R112, R53, R117 ;  /* 0x0000007535707220 */ /* 0x000fe40000410000 */
[----:B------:R-:W-:Y:S01]  /*0bd0*/  FFMA.FTZ R190, R72, R132, R113 ;  /* 0x0000008448be7223 */ /* 0x000fe20000010071 */
[----:B------:R-:W-:Y:S01]  /*0be0*/  FMUL.FTZ R113, R50, R130 ;  /* 0x0000008232717220 */ /* 0x000fe20000410000 */
[C---:B------:R-:W-:Y:S01]  /*0bf0*/  FADD.FTZ R193, -R186.reuse, R126 ;  /* 0x0000007ebac17221 */ /* 0x040fe20000010100 */
[----:B------:R-:W-:Y:S02]  /*0c00*/  FADD.FTZ R127, -R186, R127 ;  /* 0x0000007fba7f7221 */ /* 0x000fe40000010100 */
[----:B------:R-:W-:Y:S01]  /*0c10*/  FFMA.FTZ R194, R74, R134, R113 ;  /* 0x000000864ac27223 */ /* 0x000fe20000010071 */
[----:B------:R-:W-:Y:S01]  /*0c20*/  FFMA.FTZ R183, R77, R121, R112 ;  /* 0x000000794db77223 */ /* 0x000fe20000010070 */
[C---:B------:R-:W-:Y:S01]  /*0c30*/  FMUL.FTZ R193, R168.reuse, R193 ;  /* 0x000000c1a8c17220 */ /* 0x040fe20000410000 */
[----:B------:R-:W0:Y:S01]  /*0c40*/  @P0 LDC.64 R112, c[0x0][0x2c8] ;  /* 0x0000b200ff700b82 */ /* 0x000e220000000a00 */
[----:B------:R-:W-:Y:S01]  /*0c50*/  FMUL.FTZ R195, R168, R127 ;  /* 0x0000007fa8c37220 */ /* 0x000fe20000410000 */
[----:B------:R-:W-:Y:S01]  /*0c60*/  FMUL.FTZ R196, R51, R131 ;  /* 0x0000008333c47220 */ /* 0x000fe20000410000 */
[C---:B------:R-:W-:Y:S01]  /*0c70*/  FADD.FTZ R189, -R186.reuse, R124 ;  /* 0x0000007cbabd7221 */ /* 0x040fe20000010100 */
[----:B------:R-:W-:Y:S01]  /*0c80*/  FADD.FTZ R125, -R186, R125 ;  /* 0x0000007dba7d7221 */ /* 0x000fe20000010100 */
[C---:B------:R-:W-:Y:S01]  /*0c90*/  FADD.FTZ R175, R134.reuse, R175 ;  /* 0x000000af86af7221 */ /* 0x040fe20000010000 */
[----:B------:R-:W-:Y:S01]  /*0ca0*/  FFMA.FTZ R160, R134, R193, R160 ;  /* 0x000000c186a07223 */ /* 0x000fe200000100a0 */
[C---:B------:R-:W-:Y:S01]  /*0cb0*/  FADD.FTZ R173, R135.reuse, R173 ;  /* 0x000000ad87ad7221 */ /* 0x040fe20000010000 */
[----:B------:R-:W-:Y:S01]  /*0cc0*/  FFMA.FTZ R161, R135, R195, R161 ;  /* 0x000000c387a17223 */ /* 0x000fe200000100a1 */
[----:B------:R-:W-:Y:S01]  /*0cd0*/  FFMA.FTZ R196, R75, R135, R196 ;  /* 0x000000874bc47223 */ /* 0x000fe200000100c4 */
[C---:B------:R-:W-:Y:S01]  /*0ce0*/  FMUL.FTZ R189, R168.reuse, R189 ;  /* 0x000000bda8bd7220 */ /* 0x040fe20000410000 */
[----:B------:R-:W-:Y:S01]  /*0cf0*/  FMUL.FTZ R191, R168, R125 ;  /* 0x0000007da8bf7220 */ /* 0x000fe20000410000 */
[----:B------:R-:W1:Y:S01]  /*0d00*/  LDC.64 R134, c[0x0][0x238] ;  /* 0x00008e00ff867b82 */ /* 0x000e620000000a00 */
[C---:B------:R-:W-:Y:S01]  /*0d10*/  FADD.FTZ R226, R128.reuse, R226 ;  /* 0x000000e280e27221 */ /* 0x040fe20000010000 */
[----:B------:R-:W-:Y:S01]  /*0d20*/  FFMA.FTZ R220, R128, R189, R220 ;  /* 0x000000bd80dc7223 */ /* 0x000fe200000100dc */
[----:B------:R-:W-:Y:S01]  /*0d30*/  FMUL.FTZ R192, R49, R129 ;  /* 0x0000008131c07220 */ /* 0x000fe20000410000 */
[C---:B------:R-:W-:Y:S01]  /*0d40*/  FADD.FTZ R225, R129.reuse, R225 ;  /* 0x000000e181e17221 */ /* 0x040fe20000010000 */
[----:B------:R-:W-:-:S03]  /*0d50*/  FFMA.FTZ R219, R129, R191, R219 ;  /* 0x000000bf81db7223 */ /* 0x000fc600000100db */
[----:B------:R-:W2:Y:S01]  /*0d60*/  LDC.64 R128, c[0x0][0x2c0] ;  /* 0x0000b000ff807b82 */ /* 0x000ea20000000a00 */
[C---:B------:R-:W-:Y:S01]  /*0d70*/  FADD.FTZ R172, R132.reuse, R172 ;  /* 0x000000ac84ac7221 */ /* 0x040fe20000010000 */
[----:B------:R-:W-:Y:S01]  /*0d80*/  FFMA.FTZ R162, R132, R189, R162 ;  /* 0x000000bd84a27223 */ /* 0x000fe200000100a2 */
[C---:B------:R-:W-:Y:S01]  /*0d90*/  FADD.FTZ R171, R133.reuse, R171 ;  /* 0x000000ab85ab7221 */ /* 0x040fe20000010000 */
[----:B------:R-:W-:Y:S01]  /*0da0*/  FFMA.FTZ R163, R133, R191, R163 ;  /* 0x000000bf85a37223 */ /* 0x000fe200000100a3 */
[----:B------:R-:W-:Y:S01]  /*0db0*/  FFMA.FTZ R192, R73, R133, R192 ;  /* 0x0000008549c07223 */ /* 0x000fe200000100c0 */
[C---:B------:R-:W-:Y:S01]  /*0dc0*/  FADD.FTZ R115, -R186.reuse, R115 ;  /* 0x00000073ba737221 */ /* 0x040fe20000010100 */
[C---:B------:R-:W-:Y:S01]  /*0dd0*/  FADD.FTZ R197, -R186.reuse, R136 ;  /* 0x00000088bac57221 */ /* 0x040fe20000010100 */
[----:B------:R-:W3:Y:S01]  /*0de0*/  LDC.64 R132, c[0x0][0x2b8] ;  /* 0x0000ae00ff847b82 */ /* 0x000ee20000000a00 */
[----:B------:R-:W-:Y:S01]  /*0df0*/  FADD.FTZ R137, -R186, R137 ;  /* 0x00000089ba897221 */ /* 0x000fe20000010100 */
[C---:B------:R-:W-:Y:S01]  /*0e00*/  FMUL.FTZ R187, R168.reuse, R115 ;  /* 0x00000073a8bb7220 */ /* 0x040fe20000410000 */
[----:B------:R-:W-:Y:S01]  /*0e10*/  FMUL.FTZ R197, R168, R197 ;  /* 0x000000c5a8c57220 */ /* 0x000fe20000410000 */
[----:B------:R-:W-:Y:S01]  /*0e20*/  FMUL.FTZ R115, R44, R140 ;  /* 0x0000008c2c737220 */ /* 0x000fe20000410000 */
[----:B------:R-:W-:Y:S01]  /*0e30*/  FADD.FTZ R200, R144, R200 ;  /* 0x000000c890c87221 */ /* 0x000fe20000010000 */
[----:B0-----:R-:W-:-:S04]  /*0e40*/  @P0 IMAD.WIDE.U32 R112, R180, 0x10, R112 ;  /* 0x00000010b4700825 */ /* 0x001fc800078e0070 */
[----:B------:R-:W-:Y:S01]  /*0e50*/  FFMA.FTZ R30, R144, R197, R30 ;  /* 0x000000c5901e7223 */ /* 0x000fe2000001001e */
[----:B------:R-:W-:Y:S01]  /*0e60*/  FFMA.FTZ R144, R68, R144, R115 ;  /* 0x0000009044907223 */ /* 0x000fe20000010073 */
[----:B------:R-:W-:Y:S01]  /*0e70*/  FMUL.FTZ R198, R168, R137 ;  /* 0x00000089a8c67220 */ /* 0x000fe20000410000 */
[----:B------:R-:W-:Y:S01]  /*0e80*/  IADD3 R136, R180, 0x200, RZ ;  /* 0x00000200b4887810 */ /* 0x000fe20007ffe0ff */
[C---:B------:R-:W-:Y:S01]  /*0e90*/  FADD.FTZ R115, -R186.reuse, R138 ;  /* 0x0000008aba737221 */ /* 0x040fe20000010100 */
[----:B------:R-:W-:Y:S01]  /*0ea0*/  FADD.FTZ R139, -R186, R139 ;  /* 0x0000008bba8b7221 */ /* 0x000fe20000010100 */
[----:B------:R-:W-:Y:S01]  /*0eb0*/  FMUL.FTZ R177, R168, R181 ;  /* 0x000000b5a8b17220 */ /* 0x000fe20000410000 */
[C---:B------:R-:W-:Y:S01]  /*0ec0*/  FADD.FTZ R238, R140.reuse, R238 ;  /* 0x000000ee8cee7221 */ /* 0x040fe20000010000 */
[----:B------:R-:W-:Y:S01]  /*0ed0*/  FFMA.FTZ R224, R140, R197, R224 ;  /* 0x000000c58ce07223 */ /* 0x000fe200000100e0 */
[----:B------:R-:W-:Y:S01]  /*0ee0*/  FMUL.FTZ R114, R45, R141 ;  /* 0x0000008d2d727220 */ /* 0x000fe20000410000 */
[----:B------:R1:W5:Y:S01]  /*0ef0*/  @P0 LDG.E.128 R80, desc[UR6][R112.64] ;  /* 0x0000000670500981 */ /* 0x000362000c1e1d00 */
[C---:B------:R-:W-:Y:S01]  /*0f00*/  FADD.FTZ R237, R141.reuse, R237 ;  /* 0x000000ed8ded7221 */ /* 0x040fe20000010000 */
[----:B------:R-:W-:Y:S01]  /*0f10*/  FFMA.FTZ R223, R141, R198, R223 ;  /* 0x000000c68ddf7223 */ /* 0x000fe200000100df */
[----:B------:R-:W-:Y:S01]  /*0f20*/  FMUL.FTZ R181, R52, R116 ;  /* 0x0000007434b57220 */ /* 0x000fe20000410000 */
[C---:B------:R-:W-:Y:S01]  /*0f30*/  FMUL.FTZ R140, R168.reuse, R115 ;  /* 0x00000073a88c7220 */ /* 0x040fe20000410000 */
[----:B------:R-:W-:Y:S01]  /*0f40*/  FMUL.FTZ R141, R168, R139 ;  /* 0x0000008ba88d7220 */ /* 0x000fe20000410000 */
[----:B------:R-:W-:Y:S01]  /*0f50*/  FMUL.FTZ R125, R46, R142 ;  /* 0x0000008e2e7d7220 */ /* 0x000fe20000410000 */
[----:B------:R-:W-:Y:S01]  /*0f60*/  FMUL.FTZ R124, R47, R143 ;  /* 0x0000008f2f7c7220 */ /* 0x000fe20000410000 */
[----:B------:R-:W-:Y:S01]  /*0f70*/  FADD.FTZ R127, -R186, R148 ;  /* 0x00000094ba7f7221 */ /* 0x000fe20000010100 */
[----:B------:R-:W-:Y:S01]  /*0f80*/  IADD3 R137, R180, 0x280, RZ ;  /* 0x00000280b4897810 */ /* 0x000fe20007ffe0ff */
[----:B-1----:R-:W-:-:S04]  /*0f90*/  IMAD.WIDE.U32 R112, R136, 0x10, R134 ;  /* 0x0000001088707825 */ /* 0x002fc800078e0086 */
[C---:B------:R-:W-:Y:S01]  /*0fa0*/  FADD.FTZ R14, R120.reuse, R14 ;  /* 0x0000000e780e7221 */ /* 0x040fe20000010000 */
[----:B------:R-:W-:Y:S01]  /*0fb0*/  FFMA.FTZ R166, R120, R177, R166 ;  /* 0x000000b178a67223 */ /* 0x000fe200000100a6 */
        /* <DEDUP_REMOVED lines=11> */
[----:B------:R-:W-:Y:S01]  /*1070*/  FFMA.FTZ R145, R69, R145, R114 ;  /* 0x0000009145917223 */ /* 0x000fe20000010072 */
[----:B--2---:R-:W-:-:S04]  /*1080*/  IMAD.WIDE.U32 R120, R136, 0x10, R128 ;  /* 0x0000001088787825 */ /* 0x004fc800078e0080 */
[----:B------:R-:W-:Y:S01]  /*1090*/  FFMA.FTZ R146, R70, R146, R125 ;  /* 0x0000009246927223 */ /* 0x000fe2000001007d */
[----:B------:R-:W-:Y:S01]  /*10a0*/  FFMA.FTZ R147, R71, R147, R124 ;  /* 0x0000009347937223 */ /* 0x000fe2000001007c */
[----:B------:R-:W-:Y:S01]  /*10b0*/  FMUL.FTZ R142, R168, R127 ;  /* 0x0000007fa88e7220 */ /* 0x000fe20000410000 */
[----:B------:R-:W-:Y:S01]  /*10c0*/  FMUL.FTZ R185, R54, R118 ;  /* 0x0000007636b97220 */ /* 0x000fe20000410000 */
[----:B------:R-:W-:Y:S01]  /*10d0*/  FMUL.FTZ R188, R55, R119 ;  /* 0x0000007737bc7220 */ /* 0x000fe20000410000 */
[----:B------:R-:W2:Y:S01]  /*10e0*/  LDG.E.128 R112, desc[UR6][R112.64] ;  /* 0x0000000670707981 */ /* 0x000ea2000c1e1d00 */
[----:B------:R-:W-:-:S04]  /*10f0*/  IMAD.WIDE.U32 R124, R137, 0x10, R134 ;  /* 0x00000010897c7825 */ /* 0x000fc800078e0086 */
[----:B------:R-:W-:Y:S01]  /*1100*/  FMUL.FTZ R127, R40, R152 ;  /* 0x00000098287f7220 */ /* 0x000fe20000410000 */
[C---:B------:R-:W-:Y:S01]  /*1110*/  FADD.FTZ R214, R116.reuse, R214 ;  /* 0x000000d674d67221 */ /* 0x040fe20000010000 */
[----:B------:R-:W-:Y:S01]  /*1120*/  FFMA.FTZ R210, R116, R177, R210 ;  /* 0x000000b174d27223 */ /* 0x000fe200000100d2 */
[C---:B------:R-:W-:Y:S01]  /*1130*/  FADD.FTZ R213, R117.reuse, R213 ;  /* 0x000000d575d57221 */ /* 0x040fe20000010000 */
[----:B------:R-:W-:Y:S01]  /*1140*/  FFMA.FTZ R209, R117, R182, R209 ;  /* 0x000000b675d17223 */ /* 0x000fe200000100d1 */
[----:B---3--:R-:W-:-:S04]  /*1150*/  IMAD.WIDE.U32 R116, R136, 0x10, R132 ;  /* 0x0000001088747825 */ /* 0x008fc800078e0084 */
[C---:B------:R-:W-:Y:S01]  /*1160*/  FADD.FTZ R170, R122.reuse, R170 ;  /* 0x000000aa7aaa7221 */ /* 0x040fe20000010000 */
[----:B------:R-:W-:Y:S01]  /*1170*/  FFMA.FTZ R164, R122, R184, R164 ;  /* 0x000000b87aa47223 */ /* 0x000fe200000100a4 */
[----:B------:R-:W-:Y:S01]  /*1180*/  FFMA.FTZ R185, R78, R122, R185 ;  /* 0x0000007a4eb97223 */ /* 0x000fe200000100b9 */
[C---:B------:R-:W-:Y:S01]  /*1190*/  FADD.FTZ R169, R123.reuse, R169 ;  /* 0x000000a97ba97221 */ /* 0x040fe20000010000 */
[----:B------:R-:W-:Y:S01]  /*11a0*/  FFMA.FTZ R165, R123, R187, R165 ;  /* 0x000000bb7ba57223 */ /* 0x000fe200000100a5 */
[----:B------:R-:W-:Y:S01]  /*11b0*/  FFMA.FTZ R188, R79, R123, R188 ;  /* 0x0000007b4fbc7223 */ /* 0x000fe200000100bc */
[C---:B------:R-:W-:Y:S01]  /*11c0*/  FADD.FTZ R204, R156.reuse, R204 ;  /* 0x000000cc9ccc7221 */ /* 0x040fe20000010000 */
[----:B------:R-:W-:Y:S01]  /*11d0*/  FFMA.FTZ R26, R156, R142, R26 ;  /* 0x0000008e9c1a7223 */ /* 0x000fe2000001001a */
[----:B------:R-:W3:Y:S01]  /*11e0*/  LDG.E.128 R120, desc[UR6][R120.64] ;  /* 0x0000000678787981 */ /* 0x000ee2000c1e1d00 */
[----:B------:R-:W-:Y:S01]  /*11f0*/  FFMA.FTZ R156, R64, R156, R127 ;  /* 0x0000009c409c7223 */ /* 0x000fe2000001007f */
[----:B------:R-:W-:-:S04]  /*1200*/  IMAD.WIDE.U32 R128, R137, 0x10, R128 ;  /* 0x0000001089807825 */ /* 0x000fc800078e0080 */
[C---:B------:R-:W-:Y:S01]  /*1210*/  FADD.FTZ R216, R118.reuse, R216 ;  /* 0x000000d876d87221 */ /* 0x040fe20000010000 */
[----:B------:R-:W4:Y:S01]  /*1220*/  LDG.E.128 R124, desc[UR6][R124.64] ;  /* 0x000000067c7c7981 */ /* 0x000f22000c1e1d00 */
[----:B------:R-:W-:Y:S01]  /*1230*/  FFMA.FTZ R212, R118, R184, R212 ;  /* 0x000000b876d47223 */ /* 0x000fe200000100d4 */
[C---:B------:R-:W-:Y:S01]  /*1240*/  FADD.FTZ R215, R119.reuse, R215 ;  /* 0x000000d777d77221 */ /* 0x040fe20000010000 */
[----:B------:R-:W-:Y:S01]  /*1250*/  FFMA.FTZ R211, R119, R187, R211 ;  /* 0x000000bb77d37223 */ /* 0x000fe200000100d3 */
[----:B------:R-:W-:Y:S01]  /*1260*/  IMAD.WIDE.U32 R132, R137, 0x10, R132 ;  /* 0x0000001089847825 */ /* 0x000fe200078e0084 */
[----:B------:R-:W4:Y:S03]  /*1270*/  LDG.E.128 R116, desc[UR6][R116.64] ;  /* 0x0000000674747981 */ /* 0x000f26000c1e1d00 */
[C---:B------:R-:W-:Y:S01]  /*1280*/  FADD.FTZ R228, R130.reuse, R228 ;  /* 0x000000e482e47221 */ /* 0x040fe20000010000 */
[----:B------:R-:W-:Y:S01]  /*1290*/  FFMA.FTZ R222, R130, R193, R222 ;  /* 0x000000c182de7223 */ /* 0x000fe200000100de */
[C---:B------:R-:W-:Y:S01]  /*12a0*/  FADD.FTZ R227, R131.reuse, R227 ;  /* 0x000000e383e37221 */ /* 0x040fe20000010000 */
[----:B------:R-:W-:Y:S01]  /*12b0*/  FFMA.FTZ R221, R131, R195, R221 ;  /* 0x000000c383dd7223 */ /* 0x000fe200000100dd */
[----:B------:R-:W4:Y:S01]  /*12c0*/  LDG.E.128 R132, desc[UR6][R132.64] ;  /* 0x0000000684847981 */ /* 0x000f22000c1e1d00 */
[----:B------:R-:W0:Y:S03]  /*12d0*/  @P0 LDC.64 R138, c[0x0][0x2c8] ;  /* 0x0000b200ff8a0b82 */ /* 0x000e260000000a00 */
        /* <DEDUP_REMOVED lines=13> */
[C---:B------:R-:W-:Y:S01]  /*13b0*/  FADD.FTZ R149, -R186.reuse, R149 ;  /* 0x00000095ba957221 */ /* 0x040fe20000010100 */
[C---:B------:R-:W-:Y:S01]  /*13c0*/  FADD.FTZ R239, R143.reuse, R239 ;  /* 0x000000ef8fef7221 */ /* 0x040fe20000010000 */
[----:B------:R-:W-:Y:S01]  /*13d0*/  FFMA.FTZ R229, R143, R141, R229 ;  /* 0x0000008d8fe57223 */ /* 0x000fe200000100e5 */
[----:B------:R-:W-:Y:S01]  /*13e0*/  FADD.FTZ R143, -R186, R150 ;  /* 0x00000096ba8f7221 */ /* 0x000fe20000010100 */
[C---:B------:R-:W-:Y:S01]  /*13f0*/  FMUL.FTZ R199, R168.reuse, R149 ;  /* 0x00000095a8c77220 */ /* 0x040fe20000410000 */
[----:B------:R-:W-:Y:S01]  /*1400*/  FMUL.FTZ R148, R41, R153 ;  /* 0x0000009929947220 */ /* 0x000fe20000410000 */
[C---:B------:R-:W-:Y:S02]  /*1410*/  FADD.FTZ R243, R153.reuse, R243 ;  /* 0x000000f399f37221 */ /* 0x040fe40000010000 */
[----:B------:R-:W-:Y:S01]  /*1420*/  FFMA.FTZ R231, R153, R199, R231 ;  /* 0x000000c799e77223 */ /* 0x000fe200000100e7 */
[----:B------:R-:W-:Y:S01]  /*1430*/  FMUL.FTZ R153, R168, R143 ;  /* 0x0000008fa8997220 */ /* 0x000fe20000410000 */
[----:B------:R-:W-:-:S03]  /*1440*/  FADD.FTZ R206, R158, R206 ;  /* 0x000000ce9ece7221 */ /* 0x000fc60000010000 */
[----:B------:R-:W-:Y:S01]  /*1450*/  FFMA.FTZ R24, R158, R153, R24 ;  /* 0x000000999e187223 */ /* 0x000fe20000010018 */
[----:B0-----:R-:W-:-:S05]  /*1460*/  @P0 IMAD.WIDE.U32 R138, R137, 0x10, R138 ;  /* 0x00000010898a0825 */ /* 0x001fca00078e008a */
[----:B------:R0:W5:Y:S02]  /*1470*/  @P0 LDG.E.128 R100, desc[UR6][R138.64] ;  /* 0x000000068a640981 */ /* 0x000164000c1e1d00 */
[----:B0-----:R-:W-:-:S04]  /*1480*/  FMUL.FTZ R139, R42, R154 ;  /* 0x0000009a2a8b7220 */ /* 0x001fc80000410000 */
[----:B------:R-:W-:Y:S01]  /*1490*/  FFMA.FTZ R158, R66, R158, R139 ;  /* 0x0000009e429e7223 */ /* 0x000fe2000001008b */
[----:B------:R-:W-:Y:S01]  /*14a0*/  FADD.FTZ R151, -R186, R151 ;  /* 0x00000097ba977221 */ /* 0x000fe20000010100 */
[C---:B------:R-:W-:Y:S01]  /*14b0*/  FADD.FTZ R246, R154.reuse, R246 ;  /* 0x000000f69af67221 */ /* 0x040fe20000010000 */
[----:B------:R-:W-:Y:S02]  /*14c0*/  FFMA.FTZ R234, R154, R153, R234 ;  /* 0x000000999aea7223 */ /* 0x000fe400000100ea */
[----:B------:R-:W-:Y:S01]  /*14d0*/  FMUL.FTZ R154, R168, R151 ;  /* 0x00000097a89a7220 */ /* 0x000fe20000410000 */
[----:B--2---:R-:W-:-:S04]  /*14e0*/  FADD.FTZ R113, -R186, R113 ;  /* 0x00000071ba717221 */ /* 0x004fc80000010100 */
[----:B------:R-:W-:Y:S01]  /*14f0*/  FMUL.FTZ R143, R168, R113 ;  /* 0x00000071a88f7220 */ /* 0x000fe20000410000 */
[----:B------:R-:W-:Y:S01]  /*1500*/  FADD.FTZ R139, -R186, R112 ;  /* 0x00000070ba8b7221 */ /* 0x000fe20000010100 */
[----:B---3--:R-:W-:Y:S01]  /*1510*/  FMUL.FTZ R113, R38, R122 ;  /* 0x0000007a26717220 */ /* 0x008fe20000410000 */
[C---:B----4-:R-:W-:Y:S01]  /*1520*/  FADD.FTZ R125, -R186.reuse, R125 ;  /* 0x0000007dba7d7221 */ /* 0x050fe20000010100 */
[----:B------:R-:W-:-:S03]  /*1530*/  FADD.FTZ R127, -R186, R127 ;  /* 0x0000007fba7f7221 */ /* 0x000fc60000010100 */
[----:B------:R-:W-:Y:S01]  /*1540*/  FMUL.FTZ R125, R168, R125 ;  /* 0x0000007da87d7220 */ /* 0x000fe20000410000 */
[----:B------:R-:W-:Y:S01]  /*1550*/  FFMA.FTZ R150, R62, R118, R113 ;  /* 0x000000763e967223 */ /* 0x000fe20000010071 */
[----:B------:R-:W-:Y:S01]  /*1560*/  FADD.FTZ R113, -R186, R126 ;  /* 0x0000007eba717221 */ /* 0x000fe20000010100 */
[C---:B------:R-:W-:Y:S01]  /*1570*/  FMUL.FTZ R127, R168.reuse, R127 ;  /* 0x0000007fa87f7220 */ /* 0x040fe20000410000 */
[C---:B------:R-:W-:Y:S01]  /*1580*/  FADD.FTZ R13, R133.reuse, R13 ;  /* 0x0000000d850d7221 */ /* 0x040fe20000010000 */
[----:B------:R-:W-:Y:S01]  /*1590*/  FFMA.FTZ R19, R133, R125, R19 ;  /* 0x0000007d85137223 */ /* 0x000fe20000010013 */
[----:B------:R-:W-:Y:S01]  /*15a0*/  FMUL.FTZ R112, R33, R129 ;  /* 0x0000008121707220 */ /* 0x000fe20000410000 */
[----:B------:R-:W-:Y:S01]  /*15b0*/  FMUL.FTZ R126, R168, R113 ;  /* 0x00000071a87e7220 */ /* 0x000fe20000410000 */
[----:B------:R-:W-:Y:S02]  /*15c0*/  FMUL.FTZ R113, R34, R130 ;  /* 0x0000008222717220 */ /* 0x000fe40000410000 */
[----:B------:R-:W-:Y:S01]  /*15d0*/  FFMA.FTZ R133, R57, R133, R112 ;  /* 0x0000008539857223 */ /* 0x000fe20000010070 */
[----:B------:R-:W-:Y:S01]  /*15e0*/  FMUL.FTZ R112, R35, R131 ;  /* 0x0000008323707220 */ /* 0x000fe20000410000 */
[C---:B------:R-:W-:Y:S01]  /*15f0*/  FADD.FTZ R10, R134.reuse, R10 ;  /* 0x0000000a860a7221 */ /* 0x040fe20000010000 */
[----:B------:R-:W-:Y:S01]  /*1600*/  FFMA.FTZ R16, R134, R126, R16 ;  /* 0x0000007e86107223 */ /* 0x000fe20000010010 */
[----:B------:R-:W-:Y:S01]  /*1610*/  FFMA.FTZ R134, R58, R134, R113 ;  /* 0x000000863a867223 */ /* 0x000fe20000010071 */
[C---:B------:R-:W-:Y:S01]  /*1620*/  FADD.FTZ R11, R135.reuse, R11 ;  /* 0x0000000b870b7221 */ /* 0x040fe20000010000 */
[----:B------:R-:W-:Y:S01]  /*1630*/  FFMA.FTZ R17, R135, R127, R17 ;  /* 0x0000007f87117223 */ /* 0x000fe20000010011 */
[----:B------:R-:W-:Y:S01]  /*1640*/  FFMA.FTZ R135, R59, R135, R112 ;  /* 0x000000873b877223 */ /* 0x000fe20000010070 */
[----:B------:R-:W-:Y:S01]  /*1650*/  FFMA.FTZ R113, R177, R181, RZ ;  /* 0x000000b5b1717223 */ /* 0x000fe200000100ff */
[----:B------:R-:W-:Y:S01]  /*1660*/  FADD.FTZ R112, RZ, R181 ;  /* 0x000000b5ff707221 */ /* 0x000fe20000010000 */
[----:B------:R-:W-:-:S02]  /*1670*/  FADD.FTZ R149, -R186, R114 ;  /* 0x00000072ba957221 */ /* 0x000fc40000010100 */
[----:B------:R-:W-:Y:S01]  /*1680*/  FFMA.FTZ R113, R182, R183, R113 ;  /* 0x000000b7b6717223 */ /* 0x000fe20000010071 */
[----:B------:R-:W-:-:S03]  /*1690*/  FADD.FTZ R114, R183, R112 ;  /* 0x00000070b7727221 */ /* 0x000fc60000010000 */
[----:B------:R-:W-:Y:S01]  /*16a0*/  FFMA.FTZ R112, R184, R185, R113 ;  /* 0x000000b9b8707223 */ /* 0x000fe20000010071 */
[----:B------:R-:W-:Y:S01]  /*16b0*/  FADD.FTZ R113, R185, R114 ;  /* 0x00000072b9717221 */ /* 0x000fe20000010000 */
[----:B------:R-:W-:Y:S02]  /*16c0*/  FADD.FTZ R115, -R186, R115 ;  /* 0x00000073ba737221 */ /* 0x000fe40000010100 */
[----:B------:R-:W-:Y:S01]  /*16d0*/  FFMA.FTZ R112, R187, R188, R112 ;  /* 0x000000bcbb707223 */ /* 0x000fe20000010070 */
[----:B------:R-:W-:Y:S01]  /*16e0*/  FADD.FTZ R113, R188, R113 ;  /* 0x00000071bc717221 */ /* 0x000fe20000010000 */
[----:B------:R-:W-:Y:S02]  /*16f0*/  FMUL.FTZ R151, R168, R115 ;  /* 0x00000073a8977220 */ /* 0x000fe40000410000 */
[----:B------:R-:W-:Y:S01]  /*1700*/  FFMA.FTZ R112, R189, R190, R112 ;  /* 0x000000bebd707223 */ /* 0x000fe20000010070 */
[----:B------:R-:W-:Y:S01]  /*1710*/  FADD.FTZ R113, R190, R113 ;  /* 0x00000071be717221 */ /* 0x000fe20000010000 */
[----:B------:R-:W-:-:S02]  /*1720*/  FADD.FTZ R115, -R186, R124 ;  /* 0x0000007cba737221 */ /* 0x000fc40000010100 */
[----:B------:R-:W-:Y:S01]  /*1730*/  FFMA.FTZ R112, R191, R192, R112 ;  /* 0x000000c0bf707223 */ /* 0x000fe20000010070 */
[----:B------:R-:W-:Y:S01]  /*1740*/  FADD.FTZ R113, R192, R113 ;  /* 0x00000071c0717221 */ /* 0x000fe20000010000 */
[----:B------:R-:W-:Y:S01]  /*1750*/  FMUL.FTZ R124, R168, R115 ;  /* 0x00000073a87c7220 */ /* 0x000fe20000410000 */
[----:B------:R-:W-:Y:S01]  /*1760*/  FMUL.FTZ R115, R32, R128 ;  /* 0x0000008020737220 */ /* 0x000fe20000410000 */
[----:B------:R-:W-:Y:S01]  /*1770*/  FFMA.FTZ R112, R193, R194, R112 ;  /* 0x000000c2c1707223 */ /* 0x000fe20000010070 */
[----:B------:R-:W-:Y:S01]  /*1780*/  FADD.FTZ R113, R194, R113 ;  /* 0x00000071c2717221 */ /* 0x000fe20000010000 */
[C---:B------:R-:W-:Y:S01]  /*1790*/  FADD.FTZ R12, R132.reuse, R12 ;  /* 0x0000000c840c7221 */ /* 0x040fe20000010000 */
[----:B------:R-:W-:Y:S01]  /*17a0*/  FFMA.FTZ R18, R132, R124, R18 ;  /* 0x0000007c84127223 */ /* 0x000fe20000010012 */
        /* <DEDUP_REMOVED lines=11> */
[C---:B------:R-:W-:Y:S01]  /*1860*/  FADD.FTZ R203, R157.reuse, R203 ;  /* 0x000000cb9dcb7221 */ /* 0x040fe20000010000 */
[----:B------:R-:W-:Y:S01]  /*1870*/  FFMA.FTZ R27, R157, R199, R27 ;  /* 0x000000c79d1b7223 */ /* 0x000fe2000001001b */
[----:B------:R-:W-:Y:S01]  /*1880*/  FFMA.FTZ R157, R65, R157, R148 ;  /* 0x0000009d419d7223 */ /* 0x000fe20000010094 */
[----:B------:R-:W-:Y:S01]  /*1890*/  FFMA.FTZ R112, R142, R156, R115 ;  /* 0x0000009c8e707223 */ /* 0x000fe20000010073 */
[----:B------:R-:W-:Y:S01]  /*18a0*/  FADD.FTZ R114, R156, R113 ;  /* 0x000000719c727221 */ /* 0x000fe20000010000 */
[----:B------:R-:W-:Y:S01]  /*18b0*/  FMUL.FTZ R138, R43, R155 ;  /* 0x0000009b2b8a7220 */ /* 0x000fe20000410000 */
[----:B------:R-:W-:Y:S01]  /*18c0*/  FADD.FTZ R205, R159, R205 ;  /* 0x000000cd9fcd7221 */ /* 0x000fe20000010000 */
[----:B------:R-:W-:Y:S01]  /*18d0*/  FFMA.FTZ R112, R199, R157, R112 ;  /* 0x0000009dc7707223 */ /* 0x000fe20000010070 */
[----:B------:R-:W-:Y:S01]  /*18e0*/  FFMA.FTZ R25, R159, R154, R25 ;  /* 0x0000009a9f197223 */ /* 0x000fe20000010019 */
[----:B------:R-:W-:Y:S01]  /*18f0*/  FADD.FTZ R115, R157, R114 ;  /* 0x000000729d737221 */ /* 0x000fe20000010000 */
[----:B------:R-:W-:Y:S01]  /*1900*/  FFMA.FTZ R159, R67, R159, R138 ;  /* 0x0000009f439f7223 */ /* 0x000fe2000001008a */
[----:B------:R-:W-:Y:S01]  /*1910*/  FMUL.FTZ R138, R168, R139 ;  /* 0x0000008ba88a7220 */ /* 0x000fe20000410000 */
[----:B------:R-:W-:Y:S01]  /*1920*/  FMUL.FTZ R139, R36, R120 ;  /* 0x00000078248b7220 */ /* 0x000fe20000410000 */
[----:B------:R-:W-:Y:S01]  /*1930*/  FFMA.FTZ R113, R153, R158, R112 ;  /* 0x0000009e99717223 */ /* 0x000fe20000010070 */
[----:B------:R-:W-:Y:S01]  /*1940*/  FADD.FTZ R112, R158, R115 ;  /* 0x000000739e707221 */ /* 0x000fe20000010000 */
[----:B------:R-:W-:Y:S01]  /*1950*/  FMUL.FTZ R148, R37, R121 ;  /* 0x0000007925947220 */ /* 0x000fe20000410000 */
[----:B------:R-:W-:Y:S01]  /*1960*/  FFMA.FTZ R139, R60, R116, R139 ;  /* 0x000000743c8b7223 */ /* 0x000fe2000001008b */
[----:B------:R-:W-:Y:S01]  /*1970*/  FFMA.FTZ R113, R154, R159, R113 ;  /* 0x0000009f9a717223 */ /* 0x000fe20000010071 */
[----:B------:R-:W-:Y:S01]  /*1980*/  FADD.FTZ R114, R159, R112 ;  /* 0x000000709f727221 */ /* 0x000fe20000010000 */
[----:B------:R-:W-:-:S02]  /*1990*/  FFMA.FTZ R148, R61, R117, R148 ;  /* 0x000000753d947223 */ /* 0x000fc40000010094 */
[----:B------:R-:W-:Y:S01]  /*19a0*/  FFMA.FTZ R112, R138, R139, R113 ;  /* 0x0000008b8a707223 */ /* 0x000fe20000010071 */
[----:B------:R-:W-:Y:S01]  /*19b0*/  FADD.FTZ R113, R139, R114 ;  /* 0x000000728b717221 */ /* 0x000fe20000010000 */
[C---:B------:R-:W-:Y:S01]  /*19c0*/  FADD.FTZ R244, R152.reuse, R244 ;  /* 0x000000f498f47221 */ /* 0x040fe20000010000 */
[----:B------:R-:W-:Y:S01]  /*19d0*/  FFMA.FTZ R232, R152, R142, R232 ;  /* 0x0000008e98e87223 */ /* 0x000fe200000100e8 */
[----:B------:R-:W-:Y:S01]  /*19e0*/  FMUL.FTZ R149, R168, R149 ;  /* 0x00000095a8957220 */ /* 0x000fe20000410000 */
[----:B------:R-:W-:Y:S01]  /*19f0*/  FMUL.FTZ R152, R39, R123 ;  /* 0x0000007b27987220 */ /* 0x000fe20000410000 */
[----:B------:R-:W-:Y:S01]  /*1a00*/  FFMA.FTZ R112, R143, R148, R112 ;  /* 0x000000948f707223 */ /* 0x000fe20000010070 */
[----:B------:R-:W-:Y:S02]  /*1a10*/  FADD.FTZ R113, R148, R113 ;  /* 0x0000007194717221 */ /* 0x000fe40000010000 */
[----:B------:R-:W-:Y:S01]  /*1a20*/  FFMA.FTZ R152, R63, R119, R152 ;  /* 0x000000773f987223 */ /* 0x000fe20000010098 */
        /* <DEDUP_REMOVED lines=62> */
.L_x_2904:
        /* <DEDUP_REMOVED lines=12> */
.L_x_2886:
        /* <DEDUP_REMOVED lines=43> */
[----:B------:R-:W-:Y:S01]  /*2180*/  FFMA.FTZ R198, R198, R155, R129 ;  /* 0x0000009bc6c67223 */ /* 0x000fe20000010081 */
[C---:B------:R-:W-:Y:S01]  /*2190*/  FMUL.FTZ R112, R168.reuse, R181 ;  /* 0x000000b5a8707220 */ /* 0x040fe20000410000 */
        /* <DEDUP_REMOVED lines=25> */
.L_x_2887:
        /* <DEDUP_REMOVED lines=11> */
.L_x_2888:
        /* <DEDUP_REMOVED lines=24> */
.L_x_2889:
[----:B0-----:R-:W0:Y:S01]  /*2560*/  @P2 LDC.64 R130, c[0x0][0x300] ;  /* 0x0000c000ff822b82 */ /* 0x001e220000000a00 */
[----:B------:R-:W-:Y:S01]  /*2570*/  ISETP.NE.U32.AND P5, PT, RZ, UR18, PT ;  /* 0x00000012ff007c0c */ /* 0x000fe2000bfa5070 */
[----:B-1----:R-:W-:-:S04]  /*2580*/  IMAD.WIDE.U32 R122, R179, 0x10, R182 ;  /* 0x00000010b37a7825 */ /* 0x002fc800078e00b6 */
[-CC-:B------:R-:W-:Y:S01]  /*2590*/  FFMA.FTZ R142, R199, R155.reuse, R129.reuse ;  /* 0x0000009bc78e7223 */ /* 0x180fe20000010081 */
[----:B------:R-:W-:Y:S01]  /*25a0*/  FFMA.FTZ R153, R153, R155, R129 ;  /* 0x0000009b99997223 */ /* 0x000fe20000010081 */
        /* <DEDUP_REMOVED lines=30> */
.L_x_2890:
        /* <DEDUP_REMOVED lines=29> */
.L_x_2891:
[----:B------:R2:W-:Y:S01]  /*2960*/  STG.E.128 desc[UR6][R130.64], R112 ;  /* 0x0000007082007986 */ /* 0x0005e2000c101d06 */
[-CC-:B------:R-:W-:Y:S01]  /*2970*/  FFMA.FTZ R138, R138, R155.reuse, R129.reuse ;  /* 0x0000009b8a8a7223 */ /* 0x180fe20000010081 */
        /* <DEDUP_REMOVED lines=16> */
[----:B---3--:R-:W-:Y:S06]  /*2a80*/  @!P6 BRA `(.L_x_2892) ;  /* 0x00000000001ce947 */ /* 0x008fec0003800000 */
[----:B01----:R-:W0:Y:S01]  /*2a90*/  LDC.64 R120, c[0x0][0x308] ;  /* 0x0000c200ff787b82 */ /* 0x003e220000000a00 */
[----:B------:R-:W-:Y:S02]  /*2aa0*/  SEL R119, R115, R107, P4 ;  /* 0x0000006b73777207 */ /* 0x000fe40002000000 */
[----:B------:R-:W-:Y:S02]  /*2ab0*/  SEL R118, R114, R106, P4 ;  /* 0x0000006a72767207 */ /* 0x000fe40002000000 */
[----:B------:R-:W-:Y:S02]  /*2ac0*/  SEL R117, R113, R105, P4 ;  /* 0x0000006971757207 */ /* 0x000fe40002000000 */
[----:B------:R-:W-:Y:S01]  /*2ad0*/  SEL R116, R112, R104, P4 ;  /* 0x0000006870747207 */ /* 0x000fe20002000000 */
[----:B0-----:R-:W-:-:S05]  /*2ae0*/  IMAD.WIDE.U32 R120, R136, 0x10, R120 ;  /* 0x0000001088787825 */ /* 0x001fca00078e0078 */
[----:B------:R2:W-:Y:S02]  /*2af0*/  STG.E.128 desc[UR6][R120.64], R116 ;  /* 0x0000007478007986 */ /* 0x0005e4000c101d06 */
.L_x_2892:
[-CC-:B--2---:R-:W-:Y:S01]  /*2b00*/  FFMA.FTZ R117, R124, R155.reuse, R129.reuse ;  /* 0x0000009b7c757223 */ /* 0x184fe20000010081 */
        /* <DEDUP_REMOVED lines=16> */
[----:B01----:R-:W0:Y:S01]  /*2c10*/  @P2 LDC.64 R120, c[0x0][0x300] ;  /* 0x0000c000ff782b82 */ /* 0x003e220000000a00 */
[----:B------:R-:W-:Y:S01]  /*2c20*/  IMAD.WIDE.U32 R126, R136, 0x10, R182 ;  /* 0x00000010887e7825 */ /* 0x000fe200078e00b6 */
[----:B------:R-:W-:-:S02]  /*2c30*/  SEL R123, R115, R111, P5 ;  /* 0x0000006f737b7207 */ /* 0x000fc40002800000 */
[----:B------:R-:W-:Y:S02]  /*2c40*/  SEL R122, R114, R110, P5 ;  /* 0x0000006e727a7207 */ /* 0x000fe40002800000 */
[----:B------:R-:W-:Y:S01]  /*2c50*/  ISETP.NE.AND P6, PT, R128, RZ, PT ;  /* 0x000000ff8000720c */ /* 0x000fe20003fc5270 */
[----:B------:R-:W-:Y:S01]  /*2c60*/  IMAD.WIDE.U32 R128, R137, 0x10, R182 ;  /* 0x0000001089807825 */ /* 0x000fe200078e00b6 */
[----:B------:R-:W1:Y:S01]  /*2c70*/  @P2 LDC.64 R124, c[0x0][0x300] ;  /* 0x0000c000ff7c2b82 */ /* 0x000e620000000a00 */
[----:B------:R-:W-:Y:S01]  /*2c80*/  SEL R104, R116, R104, P4 ;  /* 0x0000006874687207 */ /* 0x000fe20002000000 */
[----:B------:R2:W-:Y:S01]  /*2c90*/  STG.E.128 desc[UR6][R126.64], R112 ;  /* 0x000000707e007986 */ /* 0x0005e2000c101d06 */
[----:B------:R-:W-:Y:S02]  /*2ca0*/  SEL R105, R117, R105, P4 ;  /* 0x0000006975697207 */ /* 0x000fe40002000000 */
[C---:B------:R-:W-:Y:S02]  /*2cb0*/  SEL R106, R118.reuse, R106, P4 ;  /* 0x0000006a766a7207 */ /* 0x040fe40002000000 */
[----:B------:R-:W-:Y:S01]  /*2cc0*/  SEL R107, R119, R107, P4 ;  /* 0x0000006b776b7207 */ /* 0x000fe20002000000 */
[----:B------:R-:W3:Y:S01]  /*2cd0*/  @P3 LDC.64 R130, c[0x0][0x308] ;  /* 0x0000c200ff823b82 */ /* 0x000ee20000000a00 */
[----:B------:R-:W-:-:S02]  /*2ce0*/  SEL R110, R118, R110, P5 ;  /* 0x0000006e766e7207 */ /* 0x000fc40002800000 */
[----:B------:R-:W-:Y:S02]  /*2cf0*/  SEL R111, R119, R111, P5 ;  /* 0x0000006f776f7207 */ /* 0x000fe40002800000 */
[----:B------:R-:W-:Y:S01]  /*2d00*/  SEL R177, RZ, 0x1, P1 ;  /* 0x00000001ffb17807 */ /* 0x000fe20000800000 */
[----:B0-----:R-:W-:Y:S01]  /*2d10*/  @P2 IMAD.WIDE.U32 R132, R137, 0x10, R120 ;  /* 0x0000001089842825 */ /* 0x001fe200078e0078 */
[-C--:B------:R-:W-:Y:S02]  /*2d20*/  SEL R121, R113, R109.reuse, P5 ;  /* 0x0000006d71797207 */ /* 0x080fe40002800000 */
[-C--:B------:R-:W-:Y:S02]  /*2d30*/  SEL R120, R112, R108.reuse, P5 ;  /* 0x0000006c70787207 */ /* 0x080fe40002800000 */
[----:B------:R-:W-:Y:S02]  /*2d40*/  SEL R108, R116, R108, P5 ;  /* 0x0000006c746c7207 */ /* 0x000fe40002800000 */
[----:B------:R-:W-:Y:S01]  /*2d50*/  SEL R109, R117, R109, P5 ;  /* 0x0000006d756d7207 */ /* 0x000fe20002800000 */
[----:B-1----:R-:W-:-:S05]  /*2d60*/  @P2 IMAD.WIDE.U32 R124, R136, 0x10, R124 ;  /* 0x00000010887c2825 */ /* 0x002fca00078e007c */
[----:B------:R2:W-:Y:S01]  /*2d70*/  @P2 STG.E.128 desc[UR6][R124.64], R120 ;  /* 0x000000787c002986 */ /* 0x0005e2000c101d06 */
[----:B---3--:R-:W-:-:S05]  /*2d80*/  @P3 IMAD.WIDE.U32 R130, R137, 0x10, R130 ;  /* 0x0000001089823825 */ /* 0x008fca00078e0082 */
        /* <DEDUP_REMOVED lines=95> */
.L_x_2884:
[----:B------:R-:W0:Y:S01]  /*3380*/  S2UR UR4, SR_CTAID.X ;  /* 0x00000000000479c3 */ /* 0x000e220000002500 */
[----:B------:R-:W-:-:S07]  /*3390*/  LOP3.LUT R11, R251, 0x7f, RZ, 0xc0, !PT ;  /* 0x0000007ffb0b7812 */ /* 0x000fce00078ec0ff */
[----:B------:R-:W1:Y:S08]  /*33a0*/  LDC.64 R2, c[0x0][0x2d0] ;  /* 0x0000b400ff027b82 */ /* 0x000e700000000a00 */
[----:B------:R-:W3:Y:S08]  /*33b0*/  LDC.64 R4, c[0x0][0x2d8] ;  /* 0x0000b600ff047b82 */ /* 0x000ef00000000a00 */
[----:B------:R-:W4:Y:S01]  /*33c0*/  LDC.64 R6, c[0x0][0x2e0] ;  /* 0x0000b800ff067b82 */ /* 0x000f220000000a00 */
[----:B0-----:R-:W-:Y:S01]  /*33d0*/  LEA.HI R0, R251, UR4, RZ, 0x19 ;  /* 0x00000004fb007c11 */ /* 0x001fe2000f8fc8ff */
[----:B------:R-:W-:-:S04]  /*33e0*/  ULDC UR4, c[0x0][0x218] ;  /* 0x0000860000047ab9 */ /* 0x000fc80000000800 */
[----:B------:R-:W-:Y:S02]  /*33f0*/  IMAD R0, R0, UR4, RZ ;  /* 0x0000000400007c24 */ /* 0x000fe4000f8e02ff */
[----:B------:R-:W0:Y:S03]  /*3400*/  LDC.64 R8, c[0x0][0x2e8] ;  /* 0x0000ba00ff087b82 */ /* 0x000e260000000a00 */
[----:B------:R-:W-:-:S05]  /*3410*/  LEA.HI R11, R0, R11, RZ, 0x1e ;  /* 0x0000000b000b7211 */ /* 0x000fca00078ff0ff */
[----:B-1----:R-:W-:-:S04]  /*3420*/  IMAD.WIDE.U32 R2, R11, 0x10, R2 ;  /* 0x000000100b027825 */ /* 0x002fc800078e0002 */
[C---:B---3--:R-:W-:Y:S01]  /*3430*/  IMAD.WIDE.U32 R4, R11.reuse, 0x10, R4 ;  /* 0x000000100b047825 */ /* 0x048fe200078e0004 */
[----:B------:R-:W-:Y:S03]  /*3440*/  STG.E.128 desc[UR6][R2.64], R36 ;  /* 0x0000002402007986 */ /* 0x000fe6000c101d06 */
[C---:B----4-:R-:W-:Y:S01]  /*3450*/  IMAD.WIDE.U32 R6, R11.reuse, 0x10, R6 ;  /* 0x000000100b067825 */ /* 0x050fe200078e0006 */
[----:B------:R-:W-:Y:S04]  /*3460*/  STG.E.128 desc[UR6][R4.64], R32 ;  /* 0x0000002004007986 */ /* 0x000fe8000c101d06 */
[----:B------:R-:W-:Y:S01]  /*3470*/  STG.E.128 desc[UR6][R6.64], R44 ;  /* 0x0000002c06007986 */ /* 0x000fe2000c101d06 */
[----:B0-----:R-:W-:-:S05]  /*3480*/  IMAD.WIDE.U32 R8, R11, 0x10, R8 ;  /* 0x000000100b087825 */ /* 0x001fca00078e0008 */
        /* <DEDUP_REMOVED lines=22> */
.L_x_2885:
[----:B------:R-:W-:Y:S01]  /*35f0*/  HFMA2.MMA R122, -RZ, RZ, 0, 9.5367431640625e-07 ;  /* 0x00000010ff7a7435 */ /* 0x000fe200000001ff */
[----:B------:R-:W-:Y:S02]  /*3600*/  MOV R123, R112 ;  /* 0x00000070007b7202 */ /* 0x000fe40000000f00 */
[----:B------:R-:W-:Y:S02]  /*3610*/  MOV R129, 0x1f ;  /* 0x0000001f00817802 */ /* 0x000fe40000000f00 */
[----:B------:R-:W-:-:S07]  /*3620*/  MOV R120, 0xffffffff ;  /* 0xffffffff00787802 */ /* 0x000fce0000000f00 */
[----:B-----5:R-:W-:Y:S05]  /*3630*/  WARPSYNC.COLLECTIVE R120, `(.L_x_2894) ;  /* 0x0000000078087348 */ /* 0x020fea0003c00000 */
[----:B------:R0:W1:Y:S02]  /*3640*/  SHFL.DOWN P4, R121, R123, R122, R129 ;  /* 0x0800007a7b797389 */ /* 0x0000640000080081 */
[----:B01---5:R-:W-:Y:S01]  /*3650*/  ENDCOLLECTIVE ;  /* 0x000000000000791b */ /* 0x023fe20003800000 */
.L_x_2894:
[----:B------:R-:W-:Y:S02]  /*3660*/  MOV R123, R114 ;  /* 0x00000072007b7202 */ /* 0x000fe40000000f00 */
[----:B------:R-:W-:-:S07]  /*3670*/  MOV R113, R121 ;  /* 0x0000007900717202 */ /* 0x000fce0000000f00 */
[----:B------:R-:W-:Y:S05]  /*3680*/  WARPSYNC.COLLECTIVE R120, `(.L_x_2895) ;  /* 0x0000000078087348 */ /* 0x000fea0003c00000 */
[----:B------:R0:W1:Y:S02]  /*3690*/  SHFL.DOWN P4, R121, R123, R122, R129 ;  /* 0x0800007a7b797389 */ /* 0x0000640000080081 */
[----:B01----:R-:W-:Y:S01]  /*36a0*/  ENDCOLLECTIVE ;  /* 0x000000000000791b */ /* 0x003fe20003800000 */
.L_x_2895:
[----:B------:R-:W-:Y:S01]  /*36b0*/  FADD.FTZ R113, R112, R113 ;  /* 0x0000007170717221 */ /* 0x000fe20000010000 */
[----:B------:R-:W-:-:S04]  /*36c0*/  HFMA2.MMA R122, -RZ, RZ, 0, 4.76837158203125e-07 ;  /* 0x00000008ff7a7435 */ /* 0x000fc800000001ff */
[----:B------:R-:W-:Y:S02]  /*36d0*/  MOV R123, R113 ;  /* 0x00000071007b7202 */ /* 0x000fe40000000f00 */
[----:B------:R-:W-:-:S07]  /*36e0*/  MOV R115, R121 ;  /* 0x0000007900737202 */ /* 0x000fce0000000f00 */
[----:B------:R-:W-:Y:S05]  /*36f0*/  WARPSYNC.COLLECTIVE R120, `(.L_x_2896) ;  /* 0x0000000078087348 */ /* 0x000fea0003c00000 */
[----:B------:R0:W1:Y:S02]  /*3700*/  SHFL.DOWN P4, R121, R123, R122, R129 ;  /* 0x0800007a7b797389 */ /* 0x0000640000080081 */
[----:B01----:R-:W-:Y:S01]  /*3710*/  ENDCOLLECTIVE ;  /* 0x000000000000791b */ /* 0x003fe20003800000 */
.L_x_2896:
[----:B------:R-:W-:-:S05]  /*3720*/  FADD.FTZ R115, R114, R115 ;  /* 0x0000007372737221 */ /* 0x000fca0000010000 */
[----:B------:R-:W-:Y:S02]  /*3730*/  MOV R123, R115 ;  /* 0x00000073007b7202 */ /* 0x000fe40000000f00 */
[----:B------:R-:W-:-:S07]  /*3740*/  MOV R116, R121 ;  /* 0x0000007900747202 */ /* 0x000fce0000000f00 */
[----:B------:R-:W-:Y:S05]  /*3750*/  WARPSYNC.COLLECTIVE R120, `(.L_x_2897) ;  /* 0x0000000078087348 */ /* 0x000fea0003c00000 */
[----:B------:R0:W1:Y:S02]  /*3760*/  SHFL.DOWN P4, R121, R123, R122, R129 ;  /* 0x0800007a7b797389 */ /* 0x0000640000080081 */
[----:B01----:R-:W-:Y:S01]  /*3770*/  ENDCOLLECTIVE ;  /* 0x000000000000791b */ /* 0x003fe20003800000 */
.L_x_2897:
[----:B------:R-:W-:Y:S01]  /*3780*/  FADD.FTZ R116, R113, R116 ;  /* 0x0000007471747221 */ /* 0x000fe20000010000 */
[----:B------:R-:W-:-:S04]  /*3790*/  HFMA2.MMA R122, -RZ, RZ, 0, 2.384185791015625e-07 ;  /* 0x00000004ff7a7435 */ /* 0x000fc800000001ff */
[----:B------:R-:W-:Y:S02]  /*37a0*/  MOV R123, R116 ;  /* 0x00000074007b7202 */ /* 0x000fe40000000f00 */
[----:B------:R-:W-:-:S07]  /*37b0*/  MOV R118, R121 ;  /* 0x0000007900767202 */ /* 0x000fce0000000f00 */
[----:B------:R-:W-:Y:S05]  /*37c0*/  WARPSYNC.COLLECTIVE R120, `(.L_x_2898) ;  /* 0x0000000078087348 */ /* 0x000fea0003c00000 */
[----:B------:R0:W1:Y:S02]  /*37d0*/  SHFL.DOWN P4, R121, R123, R122, R129 ;  /* 0x0800007a7b797389 */ /* 0x0000640000080081 */
[----:B01----:R-:W-:Y:S01]  /*37e0*/  ENDCOLLECTIVE ;  /* 0x000000000000791b */ /* 0x003fe20003800000 */
.L_x_2898:
[----:B------:R-:W-:-:S05]  /*37f0*/  FADD.FTZ R118, R115, R118 ;  /* 0x0000007673767221 */ /* 0x000fca0000010000 */
[----:B------:R-:W-:Y:S02]  /*3800*/  MOV R123, R118 ;  /* 0x00000076007b7202 */ /* 0x000fe40000000f00 */
[----:B------:R-:W-:-:S07]  /*3810*/  MOV R117, R121 ;  /* 0x0000007900757202 */ /* 0x000fce0000000f00 */
[----:B------:R-:W-:Y:S05]  /*3820*/  WARPSYNC.COLLECTIVE R120, `(.L_x_2899) ;  /* 0x0000000078087348 */ /* 0x000fea0003c00000 */
[----:B------:R0:W1:Y:S02]  /*3830*/  SHFL.DOWN P4, R121, R123, R122, R129 ;  /* 0x0800007a7b797389 */ /* 0x0000640000080081 */
[----:B01----:R-:W-:Y:S01]  /*3840*/  ENDCOLLECTIVE ;  /* 0x000000000000791b */ /* 0x003fe20003800000 */
.L_x_2899:
[----:B------:R-:W-:Y:S01]  /*3850*/  FADD.FTZ R117, R116, R117 ;  /* 0x0000007574757221 */ /* 0x000fe20000010000 */
[----:B------:R-:W-:-:S04]  /*3860*/  HFMA2.MMA R122, -RZ, RZ, 0, 1.1920928955078125e-07 ;  /* 0x00000002ff7a7435 */ /* 0x000fc800000001ff */
[----:B------:R-:W-:Y:S02]  /*3870*/  MOV R123, R117 ;  /* 0x00000075007b7202 */ /* 0x000fe40000000f00 */
[----:B------:R-:W-:-:S07]  /*3880*/  MOV R119, R121 ;  /* 0x0000007900777202 */ /* 0x000fce0000000f00 */
[----:B------:R-:W-:Y:S05]  /*3890*/  WARPSYNC.COLLECTIVE R120, `(.L_x_2900) ;  /* 0x0000000078087348 */ /* 0x000fea0003c00000 */
[----:B------:R0:W1:Y:S02]  /*38a0*/  SHFL.DOWN P4, R121, R123, R122, R129 ;  /* 0x0800007a7b797389 */ /* 0x0000640000080081 */
[----:B01----:R-:W-:Y:S01]  /*38b0*/  ENDCOLLECTIVE ;  /* 0x000000000000791b */ /* 0x003fe20003800000 */
.L_x_2900:
[----:B------:R-:W-:-:S05]  /*38c0*/  FADD.FTZ R119, R118, R119 ;  /* 0x0000007776777221 */ /* 0x000fca0000010000 */
[----:B------:R-:W-:Y:S02]  /*38d0*/  MOV R123, R119 ;  /* 0x00000077007b7202 */ /* 0x000fe40000000f00 */
[----:B------:R-:W-:-:S07]  /*38e0*/  MOV R112, R121 ;  /* 0x0000007900707202 */ /* 0x000fce0000000f00 */
[----:B------:R-:W-:Y:S05]  /*38f0*/  WARPSYNC.COLLECTIVE R120, `(.L_x_2901) ;  /* 0x0000000078087348 */ /* 0x000fea0003c00000 */
[----:B------:R0:W1:Y:S02]  /*3900*/  SHFL.DOWN P4, R121, R123, R122, R129 ;  /* 0x0800007a7b797389 */ /* 0x0000640000080081 */
[----:B01----:R-:W-:Y:S01]  /*3910*/  ENDCOLLECTIVE ;  /* 0x000000000000791b */ /* 0x003fe20003800000 */
.L_x_2901:
[----:B------:R-:W-:Y:S01]  /*3920*/  FADD.FTZ R112, R117, R112 ;  /* 0x0000007075707221 */ /* 0x000fe20000010000 */
[----:B------:R-:W-:-:S04]  /*3930*/  HFMA2.MMA R122, -RZ, RZ, 0, 5.9604644775390625e-08 ;  /* 0x00000001ff7a7435 */ /* 0x000fc800000001ff */
[----:B------:R-:W-:Y:S02]  /*3940*/  MOV R123, R112 ;  /* 0x00000070007b7202 */ /* 0x000fe40000000f00 */
[----:B------:R-:W-:-:S07]  /*3950*/  MOV R114, R121 ;  /* 0x0000007900727202 */ /* 0x000fce0000000f00 */
[----:B------:R-:W-:Y:S05]  /*3960*/  WARPSYNC.COLLECTIVE R120, `(.L_x_2902) ;  /* 0x0000000078087348 */ /* 0x000fea0003c00000 */
[----:B------:R0:W1:Y:S02]  /*3970*/  SHFL.DOWN P4, R121, R123, R122, R129 ;  /* 0x0800007a7b797389 */ /* 0x0000640000080081 */
[----:B01----:R-:W-:Y:S01]  /*3980*/  ENDCOLLECTIVE ;  /* 0x000000000000791b */ /* 0x003fe20003800000 */
.L_x_2902:
[----:B------:R-:W-:-:S05]  /*3990*/  FADD.FTZ R113, R119, R114 ;  /* 0x0000007277717221 */ /* 0x000fca0000010000 */
[----:B------:R-:W-:Y:S02]  /*39a0*/  MOV R123, R113 ;  /* 0x00000071007b7202 */ /* 0x000fe40000000f00 */
[----:B------:R-:W-:-:S07]  /*39b0*/  MOV R115, R121 ;  /* 0x0000007900737202 */ /* 0x000fce0000000f00 */
[----:B------:R-:W-:Y:S05]  /*39c0*/  WARPSYNC.COLLECTIVE R120, `(.L_x_2903) ;  /* 0x0000000078087348 */ /* 0x000fea0003c00000 */
[----:B------:R0:W1:Y:S02]  /*39d0*/  SHFL.DOWN P4, R121, R123, R122, R129 ;  /* 0x0800007a7b797389 */ /* 0x0000640000080081 */
[----:B01----:R-:W-:Y:S01]  /*39e0*/  ENDCOLLECTIVE ;  /* 0x000000000000791b */ /* 0x003fe20003800000 */
.L_x_2903:
[----:B------:R-:W-:Y:S01]  /*39f0*/  MOV R114, R121 ;  /* 0x0000007900727202 */ /* 0x000fe20000000f00 */
[----:B------:R-:W-:Y:S06]  /*3a00*/  BRA `(.L_x_2904) ;  /* 0xffffffe400007947 */ /* 0x000fec000383ffff */
.L_x_2905:
        /* <DEDUP_REMOVED lines=15> */
.L_x_3323:


//--------------------- .text._ZN10layer_norm31ln_parallel_residual_bwd_kernelINS_13Kernel_traitsIfffffjLj3072ELj1ELj1ELj4ELj16ENS_18Kernel_traits_baseILj3072EfffffjLj128EEEEELb0ELb1ELb0EEEvNS_9BwdParamsE --------------------------
	.section	.text._ZN10layer_norm31ln_parallel_residual_bwd_kernelINS_13Kernel_traitsIfffffjLj3072ELj1ELj1ELj4ELj16ENS_18Kernel_traits_baseILj3072EfffffjLj128EEEEELb0ELb1ELb0EEEvNS_9BwdParamsE,"ax",@progbits
	.align	128
        .global         _ZN10layer_norm31ln_parallel_residual_bwd_kernelINS_13Kernel_traitsIfffffjLj3072ELj1ELj1ELj4ELj16ENS_18Kernel_traits_baseILj3072EfffffjLj128EEEEELb0ELb1ELb0EEEvNS_9BwdParamsE
        .type           _ZN10layer_norm31ln_parallel_residual_bwd_kernelINS_13Kernel_traitsIfffffjLj3072ELj1ELj1ELj4ELj16ENS_18Kernel_traits_baseILj3072EfffffjLj128EEEEELb0ELb1ELb0EEEvNS_9BwdParamsE,@function
        .size           _ZN10layer_norm31ln_parallel_residual_bwd_kernelINS_13Kernel_traitsIfffffjLj3072ELj1ELj1ELj4ELj16ENS_18Kernel_traits_baseILj3072EfffffjLj128EEEEELb0ELb1ELb0EEEvNS_9BwdParamsE,(.L_x_3324 - _ZN10layer_norm31ln_parallel_residual_bwd_kernelINS_13Kernel_traitsIfffffjLj3072ELj1ELj1ELj4ELj16ENS_18Kernel_traits_baseILj3072EfffffjLj128EEEEELb0ELb1ELb0EEEvNS_9BwdParamsE)
        .other          _ZN10layer_norm31ln_parallel_residual_bwd_kernelINS_13Kernel_traitsIfffffjLj3072ELj1ELj1ELj4ELj16ENS_18Kernel_traits_baseILj3072EfffffjLj128EEEEELb0ELb1ELb0EEEvNS_9BwdParamsE,@"STO_CUDA_ENTRY STV_DEFAULT"
_ZN10layer_norm31ln_parallel_residual_bwd_kernelINS_13Kernel_traitsIfffffjLj3072ELj1ELj1ELj4ELj16ENS_18Kernel_traits_baseILj3072EfffffjLj128EEEEELb0ELb1ELb0EEEvNS_9BwdParamsE:
.text._ZN10layer_norm31ln_parallel_residual_bwd_kernelINS_13Kernel_traitsIfffffjLj3072ELj1ELj1ELj4ELj16ENS_18Kernel_traits_baseILj3072EfffffjLj128EEEEELb0ELb1ELb0EEEvNS_9BwdParamsE:
        /* <DEDUP_REMOVED lines=34> */
[----:B------:R-:W-:-:S04]  /*0220*/  @P5 LOP3.LUT R3, R3, 0x80, RZ, 0xfc, !PT ;  /* 0x0000008003035812 */ /* 0x000fc800078efcff */
[----:B------:R0:W5:Y:S02]  /*0230*/  @P5 LDG.E.128 R84, desc[UR4][R4.64] ;  /* 0x0000000404545981 */ /* 0x000164000c1e1d00 */
[----:B------:R-:W4:Y:S01]  /*0240*/  @P3 LDC.64 R14, c[0x0][0x260] ;  /* 0x00009800ff0e3b82 */ /* 0x000f220000000a00 */
[C---:B-1----:R-:W-:Y:S01]  /*0250*/  @P0 IMAD.WIDE.U32 R8, R3.reuse, 0x10, R6 ;  /* 0x0000001003080825 */ /* 0x042fe200078e0006 */
[----:B------:R-:W-:-:S04]  /*0260*/  @P0 IADD3 R3, R3, 0x80, RZ ;  /* 0x0000008003030810 */ /* 0x000fc80007ffe0ff */
[----:B------:R0:W5:Y:S01]  /*0270*/  @P0 LDG.E.128 R80, desc[UR4][R8.64] ;  /* 0x0000000408500981 */ /* 0x000162000c1e1d00 */
[C---:B--2---:R-:W-:Y:S01]  /*0280*/  @P1 IMAD.WIDE.U32 R10, R3.reuse, 0x10, R10 ;  /* 0x00000010030a1825 */ /* 0x044fe200078e000a */
[----:B------:R-:W-:Y:S01]  /*0290*/  @P1 IADD3 R3, R3, 0x80, RZ ;  /* 0x0000008003031810 */ /* 0x000fe20007ffe0ff */
[----:B------:R-:W1:Y:S03]  /*02a0*/  @P4 LDC.64 R16, c[0x0][0x260] ;  /* 0x00009800ff104b82 */ /* 0x000e660000000a00 */
[----:B------:R0:W5:Y:S01]  /*02b0*/  @P1 LDG.E.128 R76, desc[UR4][R10.64] ;  /* 0x000000040a4c1981 */ /* 0x000162000c1e1d00 */
[C---:B---3--:R-:W-:Y:S01]  /*02c0*/  @P2 IMAD.WIDE.U32 R12, R3.reuse, 0x10, R12 ;  /* 0x00000010030c2825 */ /* 0x048fe200078e000c */
[----:B------:R-:W-:-:S04]  /*02d0*/  @P2 IADD3 R3, R3, 0x80, RZ ;  /* 0x0000008003032810 */ /* 0x000fc80007ffe0ff */
[----:B------:R0:W5:Y:S01]  /*02e0*/  @P2 LDG.E.128 R72, desc[UR4][R12.64] ;  /* 0x000000040c482981 */ /* 0x000162000c1e1d00 */
[C---:B----4-:R-:W-:Y:S01]  /*02f0*/  @P3 IMAD.WIDE.U32 R14, R3.reuse, 0x10, R14 ;  /* 0x00000010030e3825 */ /* 0x050fe200078e000e */
[----:B------:R-:W-:-:S04]  /*0300*/  @P3 IADD3 R3, R3, 0x80, RZ ;  /* 0x0000008003033810 */ /* 0x000fc80007ffe0ff */
[----:B------:R0:W5:Y:S01]  /*0310*/  @P3 LDG.E.128 R68, desc[UR4][R14.64] ;  /* 0x000000040e443981 */ /* 0x000162000c1e1d00 */
[----:B-1----:R-:W-:-:S05]  /*0320*/  @P4 IMAD.WIDE.U32 R6, R3, 0x10, R16 ;  /* 0x0000001003064825 */ /* 0x002fca00078e0010 */
        /* <DEDUP_REMOVED lines=28> */
[----:B------:R-:W-:Y:S01]  /*04f0*/  HFMA2.MMA R165, -RZ, RZ, 0, 5.9604644775390625e-08 ;  /* 0x00000001ffa57435 */ /* 0x000fe200000001ff */
[----:B------:R-:W-:-:S10]  /*0500*/  MOV R61, RZ ;  /* 0x000000ff003d7202 */ /* 0x000fd40000000f00 */
.L_x_2932:
[----:B01234-:R-:W1:Y:S01]  /*0510*/  LDC.64 R108, c[0x0][0x250] ;  /* 0x00009400ff6c7b82 */ /* 0x01fe620000000a00 */
[----:B------:R-:W-:-:S07]  /*0520*/  ISETP.NE.AND P4, PT, R173, RZ, PT ;  /* 0x000000ffad00720c */ /* 0x000fce0003f85270 */
        /* <DEDUP_REMOVED lines=14> */
[----:B-1----:R-:W-:Y:S06]  /*0610*/  @!P4 BRA `(.L_x_2908) ;  /* 0x0000000000a8c947 */ /* 0x002fec0003800000 */
[----:B------:R-:W1:Y:S01]  /*0620*/  LDC.64 R108, c[0x0][0x2b8] ;  /* 0x0000ae00ff6c7b82 */ /* 0x000e620000000a00 */
[----:B------:R-:W-:-:S04]  /*0630*/  LEA R112, P4, R118, UR10, 0x4 ;  /* 0x0000000a76707c11 */ /* 0x000fc8000f8820ff */
[----:B------:R-:W-:Y:S02]  /*0640*/  LEA.HI.X R113, R118, UR11, RZ, 0x4, P4 ;  /* 0x0000000b76717c11 */ /* 0x000fe4000a0f24ff */
[----:B------:R-:W-:-:S04]  /*0650*/  ISETP.NE.U32.AND P4, PT, RZ, UR8, PT ;  /* 0x00000008ff007c0c */ /* 0x000fc8000bf85070 */
[----:B------:R-:W2:Y:S01]  /*0660*/  LDG.E.128 R112, desc[UR4][R112.64] ;  /* 0x0000000470707981 */ /* 0x000ea2000c1e1d00 */
[----:B------:R-:W-:Y:S01]  /*0670*/  ISETP.NE.AND.EX P4, PT, RZ, UR9, PT, P4 ;  /* 0x00000009ff007c0c */ /* 0x000fe2000bf85340 */
[----:B-1----:R-:W-:-:S12]  /*0680*/  IMAD.WIDE.U32 R108, R118, 0x10, R108 ;  /* 0x00000010766c7825 */ /* 0x002fd800078e006c */
[----:B------:R-:W-:-:S04]  /*0690*/  @P4 LEA R168, P5, R118, UR8, 0x4 ;  /* 0x0000000876a84c11 */ /* 0x000fc8000f8a20ff */
[----:B------:R-:W-:Y:S01]  /*06a0*/  @P4 LEA.HI.X R169, R118, UR9, RZ, 0x4, P5 ;  /* 0x0000000976a94c11 */ /* 0x000fe2000a8f24ff */
[----:B------:R-:W3:Y:S04]  /*06b0*/  LDG.E.128 R108, desc[UR4][R108.64] ;  /* 0x000000046c6c7981 */ /* 0x000ee8000c1e1d00 */
[----:B------:R1:W5:Y:S01]  /*06c0*/  @P4 LDG.E.128 R12, desc[UR4][R168.64] ;  /* 0x00000004a80c4981 */ /* 0x000362000c1e1d00 */
[----:B0-----:R-:W-:-:S04]  /*06d0*/  ISETP.NE.AND P4, PT, R172, RZ, PT ;  /* 0x000000ffac00720c */ /* 0x001fc80003f85270 */
[----:B-----5:R-:W-:Y:S02]  /*06e0*/  FSEL R120, R167, RZ, !P4 ;  /* 0x000000ffa7787208 */ /* 0x020fe40006000000 */
[----:B-1----:R-:W-:-:S03]  /*06f0*/  IADD3 R168, R118, 0x80, RZ ;  /* 0x0000008076a87810 */ /* 0x002fc60007ffe0ff */
        /* <DEDUP_REMOVED lines=28> */
.L_x_2908:
[----:B------:R-:W-:Y:S05]  /*08c0*/  BSYNC B0 ;  /* 0x0000000000007941 */ /* 0x000fea0003800000 */
.L_x_2907:
[----:B------:R-:W-:Y:S04]  /*08d0*/  BSSY B0, `(.L_x_2909) ;  /* 0x000002c000007945 */ /* 0x000fe80003800000 */
[----:B------:R-:W-:Y:S05]  /*08e0*/  @!P0 BRA `(.L_x_2910) ;  /* 0x0000000000a88947 */ /* 0x000fea0003800000 */
        /* <DEDUP_REMOVED lines=41> */
[----:B-1----:R-:W-:-:S07]  /*0b80*/  FFMA.FTZ R170, R150, R139, R109 ;  /* 0x0000008b96aa7223 */ /* 0x002fce000001006d */
.L_x_2910:
[----:B------:R-:W-:Y:S05]  /*0b90*/  BSYNC B0 ;  /* 0x0000000000007941 */ /* 0x000fea0003800000 */
.L_x_2909:
        /* <DEDUP_REMOVED lines=44> */
.L_x_2912:
[----:B------:R-:W-:Y:S05]  /*0e60*/  BSYNC B0 ;  /* 0x0000000000007941 */ /* 0x000fea0003800000 */
.L_x_2911:
        /* <DEDUP_REMOVED lines=44> */
.L_x_2914:
[----:B------:R-:W-:Y:S05]  /*1130*/  BSYNC B0 ;  /* 0x0000000000007941 */ /* 0x000fea0003800000 */
.L_x_2913:
        /* <DEDUP_REMOVED lines=44> */
.L_x_2916:
[----:B------:R-:W-:Y:S05]  /*1400*/  BSYNC B0 ;  /* 0x0000000000007941 */ /* 0x000fea0003800000 */
.L_x_2915:
[----:B------:R-:W-:Y:S01]  /*1410*/  ISETP.NE.AND P4, PT, R174, RZ, PT ;  /* 0x000000ffae00720c */ /* 0x000fe20003f85270 */
[----:B------:R-:W-:-:S12]  /*1420*/  BSSY B0, `(.L_x_2917) ;  /* 0x000002b000007945 */ /* 0x000fd80003800000 */
[----:B------:R-:W-:Y:S05]  /*1430*/  @!P4 BRA `(.L_x_2918) ;  /* 0x0000000000a4c947 */ /* 0x000fea0003800000 */
[----:B------:R-:W1:Y:S01]  /*1440*/  LDC.64 R108, c[0x0][0x2b8] ;  /* 0x0000ae00ff6c7b82 */ /* 0x000e620000000a00 */
[----:B0-----:R-:W-:-:S04]  /*1450*/  ISETP.NE.AND P4, PT, R172, RZ, PT ;  /* 0x000000ffac00720c */ /* 0x001fc80003f85270 */
[----:B-----5:R-:W-:Y:S02]  /*1460*/  FSEL R140, R167, RZ, !P4 ;  /* 0x000000ffa78c7208 */ /* 0x020fe40006000000 */
[----:B------:R-:W-:-:S04]  /*1470*/  LEA R112, P4, R168, UR10, 0x4 ;  /* 0x0000000aa8707c11 */ /* 0x000fc8000f8820ff */
[----:B------:R-:W-:Y:S02]  /*1480*/  LEA.HI.X R113, R168, UR11, RZ, 0x4, P4 ;  /* 0x0000000ba8717c11 */ /* 0x000fe4000a0f24ff */
[----:B------:R-:W-:-:S04]  /*1490*/  ISETP.NE.U32.AND P4, PT, RZ, UR8, PT ;  /* 0x00000008ff007c0c */ /* 0x000fc8000bf85070 */
[----:B------:R-:W2:Y:S01]  /*14a0*/  LDG.E.128 R112, desc[UR4][R112.64] ;  /* 0x0000000470707981 */ /* 0x000ea2000c1e1d00 */
[----:B------:R-:W-:Y:S01]  /*14b0*/  ISETP.NE.AND.EX P4, PT, RZ, UR9, PT, P4 ;  /* 0x00000009ff007c0c */ /* 0x000fe2000bf85340 */
[----:B-1----:R-:W-:-:S06]  /*14c0*/  IMAD.WIDE.U32 R108, R168, 0x10, R108 ;  /* 0x00000010a86c7825 */ /* 0x002fcc00078e006c */
        /* <DEDUP_REMOVED lines=32> */
.L_x_2918:
[----:B------:R-:W-:Y:S05]  /*16d0*/  BSYNC B0 ;  /* 0x0000000000007941 */ /* 0x000fea0003800000 */
.L_x_2917:
        /* <DEDUP_REMOVED lines=25> */
.L_x_2943:
[----:B------:R-:W4:Y:S01]  /*1870*/  S2R R113, SR_CgaCtaId ;  /* 0x0000000000717919 */ /* 0x000f220000008800 */
[----:B------:R-:W-:Y:S01]  /*1880*/  MOV R112, 0x400 ;  /* 0x0000040000707802 */ /* 0x000fe20000000f00 */
[----:B--2---:R-:W-:Y:S01]  /*1890*/  FADD.FTZ R176, R165, R110 ;  /* 0x0000006ea5b07221 */ /* 0x004fe20000010000 */
[----:B------:R-:W-:Y:S01]  /*18a0*/  @!P5 LOP3.LUT R108, R108, 0x3, RZ, 0xc0, !PT ;  /* 0x000000036c6cd812 */ /* 0x000fe200078ec0ff */
[----:B---3--:R-:W-:Y:S01]  /*18b0*/  FADD.FTZ R177, R168, R111 ;  /* 0x0000006fa8b17221 */ /* 0x008fe20000010000 */
[----:B------:R-:W-:Y:S05]  /*18c0*/  WARPSYNC.ALL ;  /* 0x0000000000007948 */ /* 0x000fea0003800000 */
[----:B------:R-:W-:Y:S01]  /*18d0*/  @!P5 IADD3 R108, R109, R108, RZ ;  /* 0x0000006c6d6cd210 */ /* 0x000fe20007ffe0ff */
[----:B------:R-:W-:Y:S01]  /*18e0*/  BSSY B0, `(.L_x_2920) ;  /* 0x0000040000007945 */ /* 0x000fe20003800000 */
[----:B------:R-:W-:-:S02]  /*18f0*/  ISETP.NE.AND P6, PT, R173, RZ, PT ;  /* 0x000000ffad00720c */ /* 0x000fc40003fc5270 */
[----:B----4-:R-:W-:-:S04]  /*1900*/  LEA R112, R113, R112, 0x18 ;  /* 0x0000007071707211 */ /* 0x010fc800078ec0ff */
[-C--:B-1----:R-:W-:Y:S02]  /*1910*/  @!P5 LEA R165, R108, R112.reuse, 0x3 ;  /* 0x000000706ca5d211 */ /* 0x082fe400078e18ff */
[----:B-----5:R-:W-:-:S03]  /*1920*/  LEA R167, R109, R112, 0x3 ;  /* 0x000000706da77211 */ /* 0x020fc600078e18ff */
        /* <DEDUP_REMOVED lines=59> */
.L_x_2921:
[----:B------:R-:W-:Y:S05]  /*1ce0*/  BSYNC B0 ;  /* 0x0000000000007941 */ /* 0x000fea0003800000 */
.L_x_2920:
        /* <DEDUP_REMOVED lines=44> */
.L_x_2923:
[----:B------:R-:W-:Y:S05]  /*1fb0*/  BSYNC B0 ;  /* 0x0000000000007941 */ /* 0x000fea0003800000 */
.L_x_2922:
        /* <DEDUP_REMOVED lines=44> */
.L_x_2925:
[----:B------:R-:W-:Y:S05]  /*2280*/  BSYNC B0 ;  /* 0x0000000000007941 */ /* 0x000fea0003800000 */
.L_x_2924:
        /* <DEDUP_REMOVED lines=44> */
.L_x_2927:
[----:B------:R-:W-:Y:S05]  /*2550*/  BSYNC B0 ;  /* 0x0000000000007941 */ /* 0x000fea0003800000 */
.L_x_2926:
        /* <DEDUP_REMOVED lines=44> */
.L_x_2929:
[----:B------:R-:W-:Y:S05]  /*2820*/  BSYNC B0 ;  /* 0x0000000000007941 */ /* 0x000fea0003800000 */
.L_x_2928:
        /* <DEDUP_REMOVED lines=44> */
.L_x_2931:
[----:B------:R-:W-:Y:S05]  /*2af0*/  BSYNC B0 ;  /* 0x0000000000007941 */ /* 0x000fea0003800000 */
.L_x_2930:
[----:B------:R-:W-:Y:S02]  /*2b00*/  IADD3 R117, R117, UR16, RZ ;  /* 0x0000001075757c10 */ /* 0x000fe4000fffe0ff */
[----:B------:R-:W-:Y:S02]  /*2b10*/  SEL R165, RZ, 0x1, P4 ;  /* 0x00000001ffa57807 */ /* 0x000fe40002000000 */
[----:B------:R-:W-:-:S13]  /*2b20*/  ISETP.GE.AND P4, PT, R117, UR17, PT ;  /* 0x0000001175007c0c */ /* 0x000fda000bf86270 */
[----:B------:R-:W-:Y:S05]  /*2b30*/  @!P4 BRA `(.L_x_2932) ;  /* 0xffffffd80074c947 */ /* 0x000fea000383ffff */
.L_x_2906:
[----:B------:R-:W0:Y:S01]  /*2b40*/  S2R R14, SR_TID.X ;  /* 0x00000000000e7919 */ /* 0x000e220000002100 */
        /* <DEDUP_REMOVED lines=8> */
[----:B-----5:R-:W-:Y:S01]  /*2bd0*/  LOP3.LUT R71, R14, 0x7f, RZ, 0xc0, !PT ;  /* 0x0000007f0e477812 */ /* 0x020fe200078ec0ff */
        /* <DEDUP_REMOVED lines=41> */
.L_x_2919:
[----:B------:R-:W-:Y:S01]  /*2e70*/  HFMA2.MMA R177, -RZ, RZ, 0, 9.5367431640625e-07 ;  /* 0x00000010ffb17435 */ /* 0x000fe200000001ff */
[----:B------:R-:W-:Y:S02]  /*2e80*/  MOV R176, R169 ;  /* 0x000000a900b07202 */ /* 0x000fe40000000f00 */
[----:B------:R-:W-:Y:S02]  /*2e90*/  MOV R178, 0x1f ;  /* 0x0000001f00b27802 */ /* 0x000fe40000000f00 */
[----:B-----5:R-:W-:-:S07]  /*2ea0*/  MOV R167, 0xffffffff ;  /* 0xffffffff00a77802 */ /* 0x020fce0000000f00 */
[----:B0-----:R-:W-:Y:S05]  /*2eb0*/  WARPSYNC.COLLECTIVE R167, `(.L_x_2933) ;  /* 0x00000000a7087348 */ /* 0x001fea0003c00000 */
[----:B------:R1:W2:Y:S02]  /*2ec0*/  SHFL.DOWN P6, R175, R176, R177, R178 ;  /* 0x080000b1b0af7389 */ /* 0x0002a400000c00b2 */
[----:B012---:R-:W-:Y:S01]  /*2ed0*/  ENDCOLLECTIVE ;  /* 0x000000000000791b */ /* 0x007fe20003800000 */
.L_x_2933:
[----:B------:R-:W-:Y:S02]  /*2ee0*/  MOV R176, R170 ;  /* 0x000000aa00b07202 */ /* 0x000fe40000000f00 */
[----:B------:R-:W-:-:S07]  /*2ef0*/  MOV R110, R175 ;  /* 0x000000af006e7202 */ /* 0x000fce0000000f00 */
[----:B------:R-:W-:Y:S05]  /*2f00*/  WARPSYNC.COLLECTIVE R167, `(.L_x_2934) ;  /* 0x00000000a7087348 */ /* 0x000fea0003c00000 */
[----:B------:R0:W1:Y:S02]  /*2f10*/  SHFL.DOWN P6, R175, R176, R177, R178 ;  /* 0x080000b1b0af7389 */ /* 0x00006400000c00b2 */
[----:B01----:R-:W-:Y:S01]  /*2f20*/  ENDCOLLECTIVE ;  /* 0x000000000000791b */ /* 0x003fe20003800000 */
.L_x_2934:
[----:B------:R-:W-:Y:S01]  /*2f30*/  FADD.FTZ R110, R110, R169 ;  /* 0x000000a96e6e7221 */ /* 0x000fe20000010000 */
[----:B------:R-:W-:-:S04]  /*2f40*/  HFMA2.MMA R177, -RZ, RZ, 0, 4.76837158203125e-07 ;  /* 0x00000008ffb17435 */ /* 0x000fc800000001ff */
[----:B------:R-:W-:Y:S02]  /*2f50*/  MOV R176, R110 ;  /* 0x0000006e00b07202 */ /* 0x000fe40000000f00 */
[----:B------:R-:W-:-:S07]  /*2f60*/  MOV R111, R175 ;  /* 0x000000af006f7202 */ /* 0x000fce0000000f00 */
[----:B------:R-:W-:Y:S05]  /*2f70*/  WARPSYNC.COLLECTIVE R167, `(.L_x_2935) ;  /* 0x00000000a7087348 */ /* 0x000fea0003c00000 */
[----:B------:R0:W1:Y:S02]  /*2f80*/  SHFL.DOWN P6, R175, R176, R177, R178 ;  /* 0x080000b1b0af7389 */ /* 0x00006400000c00b2 */
[----:B01----:R-:W-:Y:S01]  /*2f90*/  ENDCOLLECTIVE ;  /* 0x000000000000791b */ /* 0x003fe20003800000 */
.L_x_2935:
[----:B------:R-:W-:-:S05]  /*2fa0*/  FADD.FTZ R111, R111, R170 ;  /* 0x000000aa6f6f7221 */ /* 0x000fca0000010000 */
[----:B------:R-:W-:Y:S02]  /*2fb0*/  MOV R176, R111 ;  /* 0x0000006f00b07202 */ /* 0x000fe40000000f00 */
[----:B------:R-:W-:-:S07]  /*2fc0*/  MOV R113, R175 ;  /* 0x000000af00717202 */ /* 0x000fce0000000f00 */
[----:B------:R-:W-:Y:S05]  /*2fd0*/  WARPSYNC.COLLECTIVE R167, `(.L_x_2936) ;  /* 0x00000000a7087348 */ /* 0x000fea0003c00000 */
[----:B------:R0:W1:Y:S02]  /*2fe0*/  SHFL.DOWN P6, R175, R176, R177, R178 ;  /* 0x080000b1b0af7389 */ /* 0x00006400000c00b2 */
[----:B01----:R-:W-:Y:S01]  /*2ff0*/  ENDCOLLECTIVE ;  /* 0x000000000000791b */ /* 0x003fe20003800000 */
.L_x_2936:
[----:B------:R-:W-:Y:S01]  /*3000*/  FADD.FTZ R113, R110, R113 ;  /* 0x000000716e717221 */ /* 0x000fe20000010000 */
[----:B------:R-:W-:-:S04]  /*3010*/  HFMA2.MMA R177, -RZ, RZ, 0, 2.384185791015625e-07 ;  /* 0x00000004ffb17435 */ /* 0x000fc800000001ff */
[----:B------:R-:W-:Y:S02]  /*3020*/  MOV R176, R113 ;  /* 0x0000007100b07202 */ /* 0x000fe40000000f00 */
[----:B------:R-:W-:-:S07]  /*3030*/  MOV R112, R175 ;  /* 0x000000af00707202 */ /* 0x000fce0000000f00 */
[----:B------:R-:W-:Y:S05]  /*3040*/  WARPSYNC.COLLECTIVE R167, `(.L_x_2937) ;  /* 0x00000000a7087348 */ /* 0x000fea0003c00000 */
[----:B------:R0:W1:Y:S02]  /*3050*/  SHFL.DOWN P6, R175, R176, R177, R178 ;  /* 0x080000b1b0af7389 */ /* 0x00006400000c00b2 */
[----:B01----:R-:W-:Y:S01]  /*3060*/  ENDCOLLECTIVE ;  /* 0x000000000000791b */ /* 0x003fe20003800000 */
.L_x_2937:
[----:B------:R-:W-:-:S05]  /*3070*/  FADD.FTZ R112, R111, R112 ;  /* 0x000000706f707221 */ /* 0x000fca0000010000 */
[----:B------:R-:W-:Y:S02]  /*3080*/  MOV R176, R112 ;  /* 0x0000007000b07202 */ /* 0x000fe40000000f00 */
[----:B------:R-:W-:-:S07]  /*3090*/  MOV R114, R175 ;  /* 0x000000af00727202 */ /* 0x000fce0000000f00 */
[----:B------:R-:W-:Y:S05]  /*30a0*/  WARPSYNC.COLLECTIVE R167, `(.L_x_2938) ;  /* 0x00000000a7087348 */ /* 0x000fea0003c00000 */
[----:B------:R0:W1:Y:S02]  /*30b0*/  SHFL.DOWN P6, R175, R176, R177, R178 ;  /* 0x080000b1b0af7389 */ /* 0x00006400000c00b2 */
[----:B01----:R-:W-:Y:S01]  /*30c0*/  ENDCOLLECTIVE ;  /* 0x000000000000791b */ /* 0x003fe20003800000 */
.L_x_2938:
[----:B------:R-:W-:Y:S01]  /*30d0*/  FADD.FTZ R114, R113, R114 ;  /* 0x0000007271727221 */ /* 0x000fe20000010000 */
[----:B------:R-:W-:-:S04]  /*30e0*/  HFMA2.MMA R177, -RZ, RZ, 0, 1.1920928955078125e-07 ;  /* 0x00000002ffb17435 */ /* 0x000fc800000001ff */
[----:B------:R-:W-:Y:S02]  /*30f0*/  MOV R176, R114 ;  /* 0x0000007200b07202 */ /* 0x000fe40000000f00 */
[----:B------:R-:W-:-:S07]  /*3100*/  MOV R115, R175 ;  /* 0x000000af00737202 */ /* 0x000fce0000000f00 */
[----:B------:R-:W-:Y:S05]  /*3110*/  WARPSYNC.COLLECTIVE R167, `(.L_x_2939) ;  /* 0x00000000a7087348 */ /* 0x000fea0003c00000 */
[----:B------:R0:W1:Y:S02]  /*3120*/  SHFL.DOWN P6, R175, R176, R177, R178 ;  /* 0x080000b1b0af7389 */ /* 0x00006400000c00b2 */
[----:B01----:R-:W-:Y:S01]  /*3130*/  ENDCOLLECTIVE ;  /* 0x000000000000791b */ /* 0x003fe20003800000 */
.L_x_2939:
[----:B------:R-:W-:-:S05]  /*3140*/  FADD.FTZ R115, R112, R115 ;  /* 0x0000007370737221 */ /* 0x000fca0000010000 */
[----:B------:R-:W-:Y:S02]  /*3150*/  MOV R176, R115 ;  /* 0x0000007300b07202 */ /* 0x000fe40000000f00 */
[----:B------:R-:W-:-:S07]  /*3160*/  MOV R165, R175 ;  /* 0x000000af00a57202 */ /* 0x000fce0000000f00 */
[----:B------:R-:W-:Y:S05]  /*3170*/  WARPSYNC.COLLECTIVE R167, `(.L_x_2940) ;  /* 0x00000000a7087348 */ /* 0x000fea0003c00000 */
[----:B------:R0:W1:Y:S02]  /*3180*/  SHFL.DOWN P6, R175, R176, R177, R178 ;  /* 0x080000b1b0af7389 */ /* 0x00006400000c00b2 */
[----:B01----:R-:W-:Y:S01]  /*3190*/  ENDCOLLECTIVE ;  /* 0x000000000000791b */ /* 0x003fe20003800000 */
.L_x_2940:
[----:B------:R-:W-:Y:S01]  /*31a0*/  FADD.FTZ R165, R114, R165 ;  /* 0x000000a572a57221 */ /* 0x000fe20000010000 */
[----:B------:R-:W-:-:S04]  /*31b0*/  HFMA2.MMA R177, -RZ, RZ, 0, 5.9604644775390625e-08 ;  /* 0x00000001ffb17435 */ /* 0x000fc800000001ff */
[----:B------:R-:W-:Y:S02]  /*31c0*/  MOV R176, R165 ;  /* 0x000000a500b07202 */ /* 0x000fe40000000f00 */
[----:B------:R-:W-:-:S07]  /*31d0*/  MOV R168, R175 ;  /* 0x000000af00a87202 */ /* 0x000fce0000000f00 */
[----:B------:R-:W-:Y:S05]  /*31e0*/  WARPSYNC.COLLECTIVE R167, `(.L_x_2941) ;  /* 0x00000000a7087348 */ /* 0x000fea0003c00000 */
[----:B------:R0:W1:Y:S02]  /*31f0*/  SHFL.DOWN P6, R175, R176, R177, R178 ;  /* 0x080000b1b0af7389 */ /* 0x00006400000c00b2 */
[----:B01----:R-:W-:Y:S01]  /*3200*/  ENDCOLLECTIVE ;  /* 0x000000000000791b */ /* 0x003fe20003800000 */
.L_x_2941:
[----:B------:R-:W-:-:S05]  /*3210*/  FADD.FTZ R168, R115, R168 ;  /* 0x000000a873a87221 */ /* 0x000fca0000010000 */
[----:B------:R-:W-:Y:S02]  /*3220*/  MOV R176, R168 ;  /* 0x000000a800b07202 */ /* 0x000fe40000000f00 */
[----:B------:R-:W-:-:S07]  /*3230*/  MOV R110, R175 ;  /* 0x000000af006e7202 */ /* 0x000fce0000000f00 */
[----:B------:R-:W-:Y:S05]  /*3240*/  WARPSYNC.COLLECTIVE R167, `(.L_x_2942) ;  /* 0x00000000a7087348 */ /* 0x000fea0003c00000 */
[----:B------:R0:W1:Y:S02]  /*3250*/  SHFL.DOWN P6, R175, R176, R177, R178 ;  /* 0x080000b1b0af7389 */ /* 0x00006400000c00b2 */
[----:B01----:R-:W-:Y:S01]  /*3260*/  ENDCOLLECTIVE ;  /* 0x000000000000791b */ /* 0x003fe20003800000 */
.L_x_2942:
[----:B------:R-:W-:Y:S01]  /*3270*/  MOV R111, R175 ;  /* 0x000000af006f7202 */ /* 0x000fe20000000f00 */
[----:B------:R-:W-:Y:S06]  /*3280*/  BRA `(.L_x_2943) ;  /* 0xffffffe400787947 */ /* 0x000fec000383ffff */
.L_x_2944:
        /* <DEDUP_REMOVED lines=15> */
.L_x_3324:


//--------------------- .text._ZN10layer_norm31ln_parallel_residual_bwd_kernelINS_13Kernel_traitsIfffffjLj3072ELj1ELj1ELj4ELj16ENS_18Kernel_traits_baseILj3072EfffffjLj128EEEEELb0ELb1ELb1EEEvNS_9BwdParamsE --------------------------
	.section	.text._ZN10layer_norm31ln_parallel_residual_bwd_kernelINS_13Kernel_traitsIfffffjLj3072ELj1ELj1ELj4ELj16ENS_18Kernel_traits_baseILj3072EfffffjLj128EEEEELb0ELb1ELb1EEEvNS_9BwdParamsE,"ax",@progbits
	.align	128
        .global         _ZN10layer_norm31ln_parallel_residual_bwd_kernelINS_13Kernel_traitsIfffffjLj3072ELj1ELj1ELj4ELj16ENS_18Kernel_traits_baseILj3072EfffffjLj128EEEEELb0ELb1ELb1EEEvNS_9BwdParamsE
        .type           _ZN10layer_norm31ln_parallel_residual_bwd_kernelINS_13Kernel_traitsIfffffjLj3072ELj1ELj1ELj4ELj16ENS_18Kernel_traits_baseILj3072EfffffjLj128EEEEELb0ELb1ELb1EEEvNS_9BwdParamsE,@function
        .size           _ZN10layer_norm31ln_parallel_residual_bwd_kernelINS_13Kernel_traitsIfffffjLj3072ELj1ELj1ELj4ELj16ENS_18Kernel_traits_baseILj3072EfffffjLj128EEEEELb0ELb1ELb1EEEvNS_9BwdParamsE,(.L_x_3325 - _ZN10layer_norm31ln_parallel_residual_bwd_kernelINS_13Kernel_traitsIfffffjLj3072ELj1ELj1ELj4ELj16ENS_18Kernel_traits_baseILj3072EfffffjLj128EEEEELb0ELb1ELb1EEEvNS_9BwdParamsE)
        .other          _ZN10layer_norm31ln_parallel_residual_bwd_kernelINS_13Kernel_traitsIfffffjLj3072ELj1ELj1ELj4ELj16ENS_18Kernel_traits_baseILj3072EfffffjLj128EEEEELb0ELb1ELb1EEEvNS_9BwdParamsE,@"STO_CUDA_ENTRY STV_DEFAULT"
_ZN10layer_norm31ln_parallel_residual_bwd_kernelINS_13Kernel_traitsIfffffjLj3072ELj1ELj1ELj4ELj16ENS_18Kernel_traits_baseILj3072EfffffjLj128EEEEELb0ELb1ELb1EEEvNS_9BwdParamsE:
.text._ZN10layer_norm31ln_parallel_residual_bwd_kernelINS_13Kernel_traitsIfffffjLj3072ELj1ELj1ELj4ELj16ENS_18Kernel_traits_baseILj3072EfffffjLj128EEEEELb0ELb1ELb1EEEvNS_9BwdParamsE:
        /* <DEDUP_REMOVED lines=41> */
.L_x_2945:
[----:B------:R-:W-:Y:S01]  /*0290*/  SHF.L.U32 R0, R156, 0x4, RZ ;  /* 0x000000049c007819 */ /* 0x000fe200000006ff */
[----:B------:R-:W-:-:S03]  /*02a0*/  ULDC.64 UR4, c[0x0][0x260] ;  /* 0x0000980000047ab9 */ /* 0x000fc60000000a00 */
[----:B------:R-:W-:Y:S01]  /*02b0*/  LOP3.LUT R0, R0, 0x7f0, RZ, 0xc0, !PT ;  /* 0x000007f000007812 */ /* 0x000fe200078ec0ff */
[----:B------:R-:W-:-:S03]  /*02c0*/  HFMA2.MMA R28, -RZ, RZ, 0, 5.9604644775390625e-08 ;  /* 0x00000001ff1c7435 */ /* 0x000fc600000001ff */
[----:B------:R-:W-:-:S04]  /*02d0*/  IADD3 R2, P0, R0, UR4, RZ ;  /* 0x0000000400027c10 */ /* 0x000fc8000ff1e0ff */
[----:B------:R-:W-:Y:S01]  /*02e0*/  IADD3.X R3, RZ, UR5, RZ, P0, !PT ;  /* 0x00000005ff037c10 */ /* 0x000fe200087fe4ff */
[----:B------:R-:W-:Y:S02]  /*02f0*/  ULDC.64 UR4, c[0x0][0x2c8] ;  /* 0x0000b20000047ab9 */ /* 0x000fe40000000a00 */
[----:B------:R-:W-:Y:S02]  /*0300*/  ISETP.NE.U32.AND P0, PT, RZ, UR4, PT ;  /* 0x00000004ff007c0c */ /* 0x000fe4000bf05070 */
[----:B------:R-:W5:Y:S01]  /*0310*/  LDG.E.128 R24, desc[UR6][R2.64] ;  /* 0x0000000602187981 */ /* 0x000f62000c1e1d00 */
[----:B------:R-:W-:-:S03]  /*0320*/  MOV R155, RZ ;  /* 0x000000ff009b7202 */ /* 0x000fc60000000f00 */
[----:B------:R-:W5:Y:S01]  /*0330*/  LDG.E.128 R20, desc[UR6][R2.64+0x800] ;  /* 0x0008000602147981 */ /* 0x000f62000c1e1d00 */
[----:B------:R-:W-:-:S03]  /*0340*/  ISETP.NE.AND.EX P0, PT, RZ, UR5, PT, P0 ;  /* 0x00000005ff007c0c */ /* 0x000fc6000bf05300 */
[----:B------:R-:W5:Y:S01]  /*0350*/  LDG.E.128 R16, desc[UR6][R2.64+0x1000] ;  /* 0x0010000602107981 */ /* 0x000f62000c1e1d00 */
[----:B------:R-:W-:-:S03]  /*0360*/  CS2R R152, SRZ ;  /* 0x0000000000987805 */ /* 0x000fc6000001ff00 */
[----:B------:R-:W5:Y:S01]  /*0370*/  LDG.E.128 R12, desc[UR6][R2.64+0x1800] ;  /* 0x00180006020c7981 */ /* 0x000f62000c1e1d00 */
[----:B------:R-:W-:-:S03]  /*0380*/  CS2R R150, SRZ ;  /* 0x0000000000967805 */ /* 0x000fc6000001ff00 */
[----:B------:R-:W5:Y:S01]  /*0390*/  LDG.E.128 R8, desc[UR6][R2.64+0x2000] ;  /* 0x0020000602087981 */ /* 0x000f62000c1e1d00 */
[----:B------:R-:W-:-:S03]  /*03a0*/  CS2R R148, SRZ ;  /* 0x0000000000947805 */ /* 0x000fc6000001ff00 */
[----:B------:R0:W5:Y:S01]  /*03b0*/  LDG.E.128 R4, desc[UR6][R2.64+0x2800] ;  /* 0x0028000602047981 */ /* 0x000162000c1e1d00 */
        /* <DEDUP_REMOVED lines=9> */
[----:B0-----:R-:W-:Y:S01]  /*0450*/  HFMA2.MMA R2, -RZ, RZ, 0, 0 ;  /* 0x00000000ff027435 */ /* 0x001fe200000001ff */
        /* <DEDUP_REMOVED lines=11> */
[----:B------:R-:W-:Y:S02]  /*0510*/  LOP3.LUT R0, R156, 0x7f, RZ, 0xc0, !PT ;  /* 0x0000007f9c007812 */ /* 0x000fe400078ec0ff */
[----:B------:R-:W-:-:S07]  /*0520*/  PRMT R3, R28, 0x7610, R3 ;  /* 0x000076101c037816 */ /* 0x000fce0000000003 */
.L_x_2955:
        /* <DEDUP_REMOVED lines=11> */
[----:B------:R-:W-:Y:S01]  /*05e0*/  LEA R68, P1, R165, UR12, 0x4 ;  /* 0x0000000ca5447c11 */ /* 0x000fe2000f8220ff */
[----:B-1----:R-:W-:Y:S01]  /*05f0*/  IMAD.WIDE.U32 R60, R167, 0x10, R100 ;  /* 0x00000010a73c7825 */ /* 0x002fe200078e0064 */
[----:B------:R-:W1:Y:S02]  /*0600*/  @P0 LDC.64 R168, c[0x0][0x2c8] ;  /* 0x0000b200ffa80b82 */ /* 0x000e640000000a00 */
[----:B------:R-:W-:-:S03]  /*0610*/  LEA.HI.X R69, R165, UR13, RZ, 0x4, P1 ;  /* 0x0000000da5457c11 */ /* 0x000fc600088f24ff */
[----:B------:R-:W4:Y:S01]  /*0620*/  LDG.E.128 R60, desc[UR6][R60.64] ;  /* 0x000000063c3c7981 */ /* 0x000f22000c1e1d00 */
[----:B--2---:R-:W-:Y:S02]  /*0630*/  IMAD.WIDE R158, R154, 0x4, R158 ;  /* 0x000000049a9e7825 */ /* 0x004fe400078e029e */
[----:B------:R-:W2:Y:S01]  /*0640*/  @P0 LDC.64 R174, c[0x0][0x2c8] ;  /* 0x0000b200ffae0b82 */ /* 0x000ea20000000a00 */
[----:B------:R-:W4:Y:S04]  /*0650*/  LDG.E.128 R68, desc[UR6][R68.64] ;  /* 0x0000000644447981 */ /* 0x000f28000c1e1d00 */
[----:B------:R0:W4:Y:S01]  /*0660*/  LDG.E R158, desc[UR6][R158.64] ;  /* 0x000000069e9e7981 */ /* 0x000122000c1e1900 */
[--C-:B---3--:R-:W-:Y:S02]  /*0670*/  IMAD.WIDE.U32 R64, R167, 0x10, R104.reuse ;  /* 0x00000010a7407825 */ /* 0x108fe400078e0068 */
[----:B------:R-:W3:Y:S04]  /*0680*/  @P0 LDC.64 R176, c[0x0][0x2c8] ;  /* 0x0000b200ffb00b82 */ /* 0x000ee80000000a00 */
[----:B------:R-:W4:Y:S01]  /*0690*/  LDG.E.128 R64, desc[UR6][R64.64] ;  /* 0x0000000640407981 */ /* 0x000f22000c1e1d00 */
[----:B0-----:R-:W-:Y:S01]  /*06a0*/  IMAD.WIDE.U32 R72, R165, 0x10, R104 ;  /* 0x00000010a5487825 */ /* 0x001fe200078e0068 */
[----:B------:R-:W-:-:S02]  /*06b0*/  IADD3 R163, R167, 0x100, RZ ;  /* 0x00000100a7a37810 */ /* 0x000fc40007ffe0ff */
[----:B------:R-:W0:Y:S03]  /*06c0*/  @P0 LDC.64 R178, c[0x0][0x2c8] ;  /* 0x0000b200ffb20b82 */ /* 0x000e260000000a00 */
[----:B------:R-:W4:Y:S01]  /*06d0*/  LDG.E.128 R72, desc[UR6][R72.64] ;  /* 0x0000000648487981 */ /* 0x000f22000c1e1d00 */
[----:B------:R-:W-:Y:S01]  /*06e0*/  IMAD.WIDE.U32 R76, R163, 0x10, R100 ;  /* 0x00000010a34c7825 */ /* 0x000fe200078e0064 */
[----:B------:R-:W-:-:S03]  /*06f0*/  IADD3 R161, R167, 0x180, RZ ;  /* 0x00000180a7a17810 */ /* 0x000fc60007ffe0ff */
[----:B------:R-:W3:Y:S01]  /*0700*/  @P0 LDC.64 R172, c[0x0][0x2c8] ;  /* 0x0000b200ffac0b82 */ /* 0x000ee20000000a00 */
[----:B------:R-:W-:Y:S01]  /*0710*/  IMAD.WIDE.U32 R80, R163, 0x10, R104 ;  /* 0x00000010a3507825 */ /* 0x000fe200078e0068 */
[----:B------:R-:W4:Y:S03]  /*0720*/  LDG.E.128 R76, desc[UR6][R76.64] ;  /* 0x000000064c4c7981 */ /* 0x000f26000c1e1d00 */
[C---:B------:R-:W-:Y:S02]  /*0730*/  IMAD.WIDE.U32 R84, R161.reuse, 0x10, R100 ;  /* 0x00000010a1547825 */ /* 0x040fe400078e0064 */
[----:B------:R-:W4:Y:S01]  /*0740*/  LDG.E.128 R80, desc[UR6][R80.64] ;  /* 0x0000000650507981 */ /* 0x000f22000c1e1d00 */
[----:B------:R-:W3:Y:S01]  /*0750*/  @P0 LDC.64 R170, c[0x0][0x2c8] ;  /* 0x0000b200ffaa0b82 */ /* 0x000ee20000000a00 */
[----:B------:R-:W-:Y:S02]  /*0760*/  IMAD.WIDE.U32 R88, R161, 0x10, R104 ;  /* 0x00000010a1587825 */ /* 0x000fe400078e0068 */
[----:B------:R-:W4:Y:S01]  /*0770*/  LDG.E.128 R84, desc[UR6][R84.64] ;  /* 0x0000000654547981 */ /* 0x000f22000c1e1d00 */
[----:B------:R-:W-:-:S03]  /*0780*/  IADD3 R159, R167, 0x200, RZ ;  /* 0x00000200a79f7810 */ /* 0x000fc60007ffe0ff */
[----:B------:R-:W4:Y:S02]  /*0790*/  LDG.E.128 R88, desc[UR6][R88.64] ;  /* 0x0000000658587981 */ /* 0x000f24000c1e1d00 */
[----:B------:R-:W-:Y:S01]  /*07a0*/  IMAD.WIDE.U32 R92, R159, 0x10, R100 ;  /* 0x000000109f5c7825 */ /* 0x000fe200078e0064 */
[----:B------:R-:W-:-:S03]  /*07b0*/  IADD3 R157, R167, 0x280, RZ ;  /* 0x00000280a79d7810 */ /* 0x000fc60007ffe0ff */
[----:B------:R-:W-:Y:S02]  /*07c0*/  IMAD.WIDE.U32 R96, R159, 0x10, R104 ;  /* 0x000000109f607825 */ /* 0x000fe400078e0068 */
[----:B------:R-:W4:Y:S02]  /*07d0*/  LDG.E.128 R92, desc[UR6][R92.64] ;  /* 0x000000065c5c7981 */ /* 0x000f24000c1e1d00 */
[C---:B------:R-:W-:Y:S02]  /*07e0*/  IMAD.WIDE.U32 R100, R157.reuse, 0x10, R100 ;  /* 0x000000109d647825 */ /* 0x040fe400078e0064 */
[----:B------:R-:W4:Y:S02]  /*07f0*/  LDG.E.128 R96, desc[UR6][R96.64] ;  /* 0x0000000660607981 */ /* 0x000f24000c1e1d00 */
[----:B------:R-:W-:Y:S02]  /*0800*/  IMAD.WIDE.U32 R104, R157, 0x10, R104 ;  /* 0x000000109d687825 */ /* 0x000fe400078e0068 */
[----:B------:R-:W4:Y:S04]  /*0810*/  LDG.E.128 R100, desc[UR6][R100.64] ;  /* 0x0000000664647981 */ /* 0x000f28000c1e1d00 */
[----:B------:R-:W4:Y:S01]  /*0820*/  LDG.E.128 R104, desc[UR6][R104.64] ;  /* 0x0000000668687981 */ /* 0x000f22000c1e1d00 */
[----:B------:R-:W-:Y:S01]  /*0830*/  ISETP.NE.AND P3, PT, RZ, UR9, PT ;  /* 0x00000009ff007c0c */ /* 0x000fe2000bf65270 */
[----:B-1----:R-:W-:Y:S01]  /*0840*/  @P0 IMAD.WIDE.U32 R168, R167, 0x10, R168 ;  /* 0x00000010a7a80825 */ /* 0x002fe200078e00a8 */
[----:B0-----:R-:W-:-:S03]  /*0850*/  @P0 LEA R178, P1, R165, R178, 0x4 ;  /* 0x000000b2a5b20211 */ /* 0x001fc600078220ff */
[----:B--2---:R-:W-:Y:S01]  /*0860*/  @P0 IMAD.WIDE.U32 R174, R159, 0x10, R174 ;  /* 0x000000109fae0825 */ /* 0x004fe200078e00ae */
[----:B-----5:R0:W5:Y:S03]  /*0870*/  @P0 LDG.E.128 R28, desc[UR6][R168.64] ;  /* 0x00000006a81c0981 */ /* 0x020166000c1e1d00 */
[----:B---3--:R-:W-:Y:S01]  /*0880*/  @P0 IMAD.WIDE.U32 R176, R157, 0x10, R176 ;  /* 0x000000109db00825 */ /* 0x008fe200078e00b0 */
[----:B------:R1:W5:Y:S01]  /*0890*/  @P0 LDG.E.128 R44, desc[UR6][R174.64] ;  /* 0x00000006ae2c0981 */ /* 0x000362000c1e1d00 */
[----:B------:R-:W-:Y:S02]  /*08a0*/  @P0 LEA.HI.X R179, R165, R179, RZ, 0x4, P1 ;  /* 0x000000b3a5b30211 */ /* 0x000fe400008f24ff */
[----:B------:R-:W-:Y:S01]  /*08b0*/  LOP3.LUT P1, RZ, R3, 0xff, RZ, 0xc0, !PT ;  /* 0x000000ff03ff7812 */ /* 0x000fe2000782c0ff */
[----:B------:R2:W5:Y:S01]  /*08c0*/  @P0 LDG.E.128 R48, desc[UR6][R176.64] ;  /* 0x00000006b0300981 */ /* 0x000562000c1e1d00 */
[----:B------:R-:W-:-:S03]  /*08d0*/  @P0 IMAD.WIDE.U32 R172, R161, 0x10, R172 ;  /* 0x00000010a1ac0825 */ /* 0x000fc600078e00ac */
[----:B------:R-:W5:Y:S04]  /*08e0*/  @P0 LDG.E.128 R32, desc[UR6][R178.64] ;  /* 0x00000006b2200981 */ /* 0x000f68000c1e1d00 */
[----:B------:R3:W5:Y:S01]  /*08f0*/  @P0 LDG.E.128 R40, desc[UR6][R172.64] ;  /* 0x00000006ac280981 */ /* 0x000762000c1e1d00 */
[----:B------:R-:W-:-:S05]  /*0900*/  @P0 IMAD.WIDE.U32 R170, R163, 0x10, R170 ;  /* 0x00000010a3aa0825 */ /* 0x000fca00078e00aa */
        /* <DEDUP_REMOVED lines=8> */
[C---:B0-----:R-:W-:Y:S01]  /*0990*/  FADD.FTZ R169, -R182.reuse, R60 ;  /* 0x0000003cb6a97221 */ /* 0x041fe20000010100 */
[----:B------:R-:W-:Y:S01]  /*09a0*/  FADD.FTZ R63, -R182, R63 ;  /* 0x0000003fb63f7221 */ /* 0x000fe20000010100 */
[----:B-1----:R-:W-:Y:S01]  /*09b0*/  FMUL.FTZ R175, R158, R61 ;  /* 0x0000003d9eaf7220 */ /* 0x002fe20000410000 */
[----:B------:R-:W-:Y:S01]  /*09c0*/  FADD.FTZ R61, -R182, R68 ;  /* 0x00000044b63d7221 */ /* 0x000fe20000010100 */
[C---:B--2---:R-:W-:Y:S01]  /*09d0*/  FMUL.FTZ R177, R158.reuse, R181 ;  /* 0x000000b59eb17220 */ /* 0x044fe20000410000 */
        /* <DEDUP_REMOVED lines=18> */
[----:B------:R-:W-:Y:S01]  /*0b00*/  FADD.FTZ R189, -R182, R71 ;  /* 0x00000047b6bd7221 */ /* 0x000fe20000010100 */
[----:B---3--:R-:W-:Y:S01]  /*0b10*/  FMUL.FTZ R172, R21, R73 ;  /* 0x0000004915ac7220 */ /* 0x008fe20000410000 */
[----:B------:R-:W-:Y:S01]  /*0b20*/  FADD.FTZ R61, R61, R70 ;  /* 0x000000463d3d7221 */ /* 0x000fe20000010000 */
[----:B------:R-:W-:Y:S01]  /*0b30*/  FMUL.FTZ R71, R158, R63 ;  /* 0x0000003f9e477220 */ /* 0x000fe20000410000 */
[----:B------:R-:W-:Y:S01]  /*0b40*/  FFMA.FTZ R60, R69, R70, R60 ;  /* 0x00000046453c7223 */ /* 0x000fe2000001003c */
[----:B------:R-:W-:Y:S01]  /*0b50*/  FMUL.FTZ R174, R22, R74 ;  /* 0x0000004a16ae7220 */ /* 0x000fe20000410000 */
[----:B------:R-:W-:Y:S01]  /*0b60*/  FADD.FTZ R61, R61, R172 ;  /* 0x000000ac3d3d7221 */ /* 0x000fe20000010000 */
[C---:B------:R-:W-:Y:S01]  /*0b70*/  FMUL.FTZ R187, R158.reuse, R187 ;  /* 0x000000bb9ebb7220 */ /* 0x040fe20000410000 */
[----:B------:R-:W-:Y:S01]  /*0b80*/  FFMA.FTZ R60, R71, R172, R60 ;  /* 0x000000ac473c7223 */ /* 0x000fe2000001003c */
[----:B------:R-:W-:Y:S01]  /*0b90*/  FMUL.FTZ R176, R23, R75 ;  /* 0x0000004b17b07220 */ /* 0x000fe20000410000 */
[----:B------:R-:W-:Y:S01]  /*0ba0*/  FADD.FTZ R61, R61, R174 ;  /* 0x000000ae3d3d7221 */ /* 0x000fe20000010000 */
[----:B------:R-:W-:Y:S01]  /*0bb0*/  FMUL.FTZ R189, R158, R189 ;  /* 0x000000bd9ebd7220 */ /* 0x000fe20000410000 */
[----:B------:R-:W-:Y:S01]  /*0bc0*/  FADD.FTZ R191, -R182, R76 ;  /* 0x0000004cb6bf7221 */ /* 0x000fe20000010100 */
[----:B------:R-:W-:Y:S01]  /*0bd0*/  FFMA.FTZ R60, R187, R174, R60 ;  /* 0x000000aebb3c7223 */ /* 0x000fe2000001003c */
[----:B------:R-:W-:Y:S01]  /*0be0*/  FMUL.FTZ R178, R16, R80 ;  /* 0x0000005010b27220 */ /* 0x000fe20000410000 */
        /* <DEDUP_REMOVED lines=12> */
[----:B------:R-:W-:Y:S01]  /*0cb0*/  FADD.FTZ R79, -R182, R79 ;  /* 0x0000004fb64f7221 */ /* 0x000fe20000010100 */
[C---:B------:R-:W-:Y:S01]  /*0cc0*/  FMUL.FTZ R179, R158.reuse, R179 ;  /* 0x000000b39eb37220 */ /* 0x040fe20000410000 */
[----:B------:R-:W-:Y:S01]  /*0cd0*/  FFMA.FTZ R60, R193, R180, R60 ;  /* 0x000000b4c13c7223 */ /* 0x000fe2000001003c */
[C---:B------:R-:W-:Y:S01]  /*0ce0*/  FMUL.FTZ R185, R158.reuse, R185 ;  /* 0x000000b99eb97220 */ /* 0x040fe20000410000 */
[----:B------:R-:W-:Y:S01]  /*0cf0*/  FMUL.FTZ R170, R19, R83 ;  /* 0x0000005313aa7220 */ /* 0x000fe20000410000 */
[----:B------:R-:W-:Y:S01]  /*0d00*/  FADD.FTZ R61, R61, R168 ;  /* 0x000000a83d3d7221 */ /* 0x000fe20000010000 */
[----:B------:R-:W-:Y:S01]  /*0d10*/  FMUL.FTZ R183, R158, R79 ;  /* 0x0000004f9eb77220 */ /* 0x000fe20000410000 */
[----:B------:R-:W-:Y:S01]  /*0d20*/  FFMA.FTZ R60, R179, R168, R60 ;  /* 0x000000a8b33c7223 */ /* 0x000fe2000001003c */
[----:B------:R-:W-:Y:S01]  /*0d30*/  FADD.FTZ R171, -R182, R86 ;  /* 0x00000056b6ab7221 */ /* 0x000fe20000010100 */
[C---:B------:R-:W-:Y:S01]  /*0d40*/  FADD.FTZ R145, R88.reuse, R145 ;  /* 0x0000009158917221 */ /* 0x040fe20000010000 */
[----:B------:R-:W-:Y:S01]  /*0d50*/  FFMA.FTZ R121, R88, R185, R121 ;  /* 0x000000b958797223 */ /* 0x000fe20000010079 */
[----:B------:R-:W-:Y:S01]  /*0d60*/  FMUL.FTZ R88, R12, R88 ;  /* 0x000000580c587220 */ /* 0x000fe20000410000 */
[----:B------:R-:W-:Y:S01]  /*0d70*/  FADD.FTZ R61, R61, R170 ;  /* 0x000000aa3d3d7221 */ /* 0x000fe20000010000 */
[C---:B------:R-:W-:Y:S01]  /*0d80*/  FADD.FTZ R85, -R182.reuse, R85 ;  /* 0x00000055b6557221 */ /* 0x040fe20000010100 */
[----:B------:R-:W-:Y:S01]  /*0d90*/  FFMA.FTZ R60, R183, R170, R60 ;  /* 0x000000aab73c7223 */ /* 0x000fe2000001003c */
[----:B------:R-:W-:Y:S01]  /*0da0*/  FADD.FTZ R87, -R182, R87 ;  /* 0x00000057b6577221 */ /* 0x000fe20000010100 */
[C---:B------:R-:W-:Y:S01]  /*0db0*/  FMUL.FTZ R171, R158.reuse, R171 ;  /* 0x000000ab9eab7220 */ /* 0x040fe20000410000 */
        /* <DEDUP_REMOVED lines=12> */
[C---:B------:R-:W-:Y:S01]  /*0e80*/  FADD.FTZ R93, -R182.reuse, R93 ;  /* 0x0000005db65d7221 */ /* 0x040fe20000010100 */
[----:B------:R-:W-:Y:S01]  /*0e90*/  FMUL.FTZ R91, R15, R91 ;  /* 0x0000005b0f5b7220 */ /* 0x000fe20000410000 */
[----:B------:R-:W-:Y:S01]  /*0ea0*/  FADD.FTZ R62, R61, R90 ;  /* 0x0000005a3d3e7221 */ /* 0x000fe20000010000 */
[----:B------:R-:W-:Y:S01]  /*0eb0*/  FADD.FTZ R63, -R182, R92 ;  /* 0x0000005cb63f7221 */ /* 0x000fe20000010100 */
[----:B------:R-:W-:Y:S01]  /*0ec0*/  FFMA.FTZ R60, R171, R90, R60 ;  /* 0x0000005aab3c7223 */ /* 0x000fe2000001003c */
[----:B------:R-:W-:Y:S01]  /*0ed0*/  FMUL.FTZ R76, R158, R93 ;  /* 0x0000005d9e4c7220 */ /* 0x000fe20000410000 */
[C---:B------:R-:W-:Y:S01]  /*0ee0*/  FADD.FTZ R139, R74.reuse, R139 ;  /* 0x0000008b4a8b7221 */ /* 0x040fe20000010000 */
[----:B------:R-:W-:Y:S01]  /*0ef0*/  FFMA.FTZ R115, R74, R187, R115 ;  /* 0x000000bb4a737223 */ /* 0x000fe20000010073 */
[----:B------:R-:W-:Y:S01]  /*0f00*/  FMUL.FTZ R77, R8, R96 ;  /* 0x00000060084d7220 */ /* 0x000fe20000410000 */
[----:B------:R-:W-:Y:S01]  /*0f10*/  FADD.FTZ R62, R62, R91 ;  /* 0x0000005b3e3e7221 */ /* 0x000fe20000010000 */
[----:B------:R-:W-:Y:S01]  /*0f20*/  FMUL.FTZ R74, R158, R63 ;  /* 0x0000003f9e4a7220 */ /* 0x000fe20000410000 */
[----:B------:R-:W-:Y:S01]  /*0f30*/  FFMA.FTZ R61, R173, R91, R60 ;  /* 0x0000005bad3d7223 */ /* 0x000fe2000001003c */
[----:B------:R-:W-:Y:S01]  /*0f40*/  FADD.FTZ R95, -R182, R95 ;  /* 0x0000005fb65f7221 */ /* 0x000fe20000010100 */
        /* <DEDUP_REMOVED lines=12> */
[C---:B------:R-:W-:Y:S01]  /*1010*/  FADD.FTZ R140, R83.reuse, R140 ;  /* 0x0000008c538c7221 */ /* 0x040fe20000010000 */
[----:B------:R-:W-:Y:S01]  /*1020*/  FFMA.FTZ R116, R83, R183, R116 ;  /* 0x000000b753747223 */ /* 0x000fe20000010074 */
[----:B------:R-:W-:Y:S01]  /*1030*/  FMUL.FTZ R82, R158, R95 ;  /* 0x0000005f9e527220 */ /* 0x000fe20000410000 */
[----:B------:R-:W-:Y:S01]  /*1040*/  FMUL.FTZ R83, R10, R98 ;  /* 0x000000620a537220 */ /* 0x000fe20000410000 */
[----:B------:R-:W-:Y:S01]  /*1050*/  FADD.FTZ R75, -R182, R100 ;  /* 0x00000064b64b7221 */ /* 0x000fe20000010100 */
        /* <DEDUP_REMOVED lines=11> */
[----:B------:R-:W-:Y:S01]  /*1110*/  FADD.FTZ R81, -R182, R102 ;  /* 0x00000066b6517221 */ /* 0x000fe20000010100 */
[C---:B------:R-:W-:Y:S01]  /*1120*/  FADD.FTZ R153, R104.reuse, R153 ;  /* 0x0000009968997221 */ /* 0x040fe20000010000 */
[----:B------:R-:W-:Y:S01]  /*1130*/  FFMA.FTZ R129, R104, R75, R129 ;  /* 0x0000004b68817223 */ /* 0x000fe20000010081 */
[----:B------:R-:W-:Y:S01]  /*1140*/  FADD.FTZ R63, R60, R99 ;  /* 0x000000633c3f7221 */ /* 0x000fe20000010000 */
[----:B------:R-:W-:Y:S01]  /*1150*/  FADD.FTZ R79, -R182, R101 ;  /* 0x00000065b64f7221 */ /* 0x000fe20000010100 */
[----:B------:R-:W-:Y:S01]  /*1160*/  FMUL.FTZ R104, R4, R104 ;  /* 0x0000006804687220 */ /* 0x000fe20000410000 */
[----:B------:R-:W-:Y:S01]  /*1170*/  FFMA.FTZ R60, R82, R99, R61 ;  /* 0x00000063523c7223 */ /* 0x000fe2000001003d */
[C---:B------:R-:W-:Y:S01]  /*1180*/  FADD.FTZ R141, R80.reuse, R141 ;  /* 0x0000008d508d7221 */ /* 0x040fe20000010000 */
[----:B------:R-:W-:Y:S01]  /*1190*/  FFMA.FTZ R117, R80, R191, R117 ;  /* 0x000000bf50757223 */ /* 0x000fe20000010075 */
[C---:B------:R-:W-:Y:S01]  /*11a0*/  FMUL.FTZ R81, R158.reuse, R81 ;  /* 0x000000519e517220 */ /* 0x040fe20000410000 */
[----:B------:R-:W-:Y:S01]  /*11b0*/  FMUL.FTZ R79, R158, R79 ;  /* 0x0000004f9e4f7220 */ /* 0x000fe20000410000 */
[----:B------:R-:W-:Y:S01]  /*11c0*/  FMUL.FTZ R80, R5, R105 ;  /* 0x0000006905507220 */ /* 0x000fe20000410000 */
[----:B------:R-:W-:Y:S01]  /*11d0*/  FADD.FTZ R61, R63, R104 ;  /* 0x000000683f3d7221 */ /* 0x000fe20000010000 */
[----:B------:R-:W-:Y:S01]  /*11e0*/  FFMA.FTZ R60, R75, R104, R60 ;  /* 0x000000684b3c7223 */ /* 0x000fe2000001003c */
[C---:B------:R-:W-:Y:S01]  /*11f0*/  FADD.FTZ R155, R106.reuse, R155 ;  /* 0x0000009b6a9b7221 */ /* 0x040fe20000010000 */
[----:B------:R-:W-:Y:S01]  /*1200*/  FFMA.FTZ R131, R106, R81, R131 ;  /* 0x000000516a837223 */ /* 0x000fe20000010083 */
        /* <DEDUP_REMOVED lines=50> */
.L_x_2966:
[----:B-1----:R-:W-:Y:S01]  /*1530*/  FADD.FTZ R60, R61, R60 ;  /* 0x0000003c3d3c7221 */ /* 0x002fe20000010000 */
[----:B0-2---:R-:W-:Y:S01]  /*1540*/  FADD.FTZ R61, R62, R63 ;  /* 0x0000003f3e3d7221 */ /* 0x005fe20000010000 */
        /* <DEDUP_REMOVED lines=10> */
.L_x_2948:
        /* <DEDUP_REMOVED lines=33> */
[----:B------:R-:W-:Y:S01]  /*1800*/  FADD.FTZ R181, R68, -R181 ;  /* 0x800000b544b57221 */ /* 0x000fe20000010000 */
[-CC-:B------:R-:W-:Y:S01]  /*1810*/  FFMA.FTZ R175, R175, R87.reuse, R86.reuse ;  /* 0x00000057afaf7223 */ /* 0x180fe20000010056 */
[----:B------:R-:W1:Y:S01]  /*1820*/  @P2 LDC.64 R68, c[0x0][0x300] ;  /* 0x0000c000ff442b82 */ /* 0x000e620000000a00 */
[-CC-:B------:R-:W-:Y:S01]  /*1830*/  FFMA.FTZ R177, R177, R87.reuse, R86.reuse ;  /* 0x00000057b1b17223 */ /* 0x180fe20000010056 */
[----:B------:R-:W-:Y:S01]  /*1840*/  FADD.FTZ R3, R162, -R3 ;  /* 0x80000003a2037221 */ /* 0x000fe20000010000 */
[----:B------:R-:W-:Y:S01]  /*1850*/  FADD.FTZ R175, R164, -R175 ;  /* 0x800000afa4af7221 */ /* 0x000fe20000010000 */
[-CC-:B------:R-:W-:Y:S01]  /*1860*/  FFMA.FTZ R71, R71, R87.reuse, R86.reuse ;  /* 0x0000005747477223 */ /* 0x180fe20000010056 */
[----:B------:R-:W-:Y:S01]  /*1870*/  FADD.FTZ R177, R166, -R177 ;  /* 0x800000b1a6b17221 */ /* 0x000fe20000010000 */
        /* <DEDUP_REMOVED lines=13> */
[----:B0-----:R-:W-:Y:S01]  /*1950*/  IMAD.WIDE.U32 R70, R167, 0x10, R72 ;  /* 0x00000010a7467825 */ /* 0x001fe200078e0048 */
[----:B------:R-:W-:-:S03]  /*1960*/  P2R R3, PR, RZ, 0x40 ;  /* 0x00000040ff037803 */ /* 0x000fc60000000000 */
        /* <DEDUP_REMOVED lines=14> */
.L_x_2949:
        /* <DEDUP_REMOVED lines=11> */
.L_x_2950:
        /* <DEDUP_REMOVED lines=24> */
.L_x_2951:
[----:B------:R-:W-:Y:S01]  /*1c80*/  ISETP.NE.U32.AND P5, PT, RZ, UR18, PT ;  /* 0x00000012ff007c0c */ /* 0x000fe2000bfa5070 */
[----:B-1----:R-:W-:Y:S01]  /*1c90*/  @P2 IMAD.WIDE.U32 R100, R165, 0x10, R68 ;  /* 0x00000010a5642825 */ /* 0x002fe200078e0044 */
[----:B0-----:R-:W0:Y:S03]  /*1ca0*/  @P2 LDC.64 R92, c[0x0][0x300] ;  /* 0x0000c000ff5c2b82 */ /* 0x001e260000000a00 */
[----:B--2---:R-:W-:Y:S01]  /*1cb0*/  FFMA.FTZ R64, R173, R87, R86 ;  /* 0x00000057ad407223 */ /* 0x004fe20000010056 */
[----:B------:R-:W-:Y:S01]  /*1cc0*/  ISETP.NE.AND.EX P5, PT, RZ, UR19, PT, P5 ;  /* 0x00000013ff007c0c */ /* 0x000fe2000bfa5350 */
[----:B------:R-:W-:-:S04]  /*1cd0*/  IMAD.WIDE.U32 R102, R165, 0x10, R72 ;  /* 0x00000010a5667825 */ /* 0x000fc800078e0048 */
[----:B------:R-:W-:Y:S01]  /*1ce0*/  FFMA.FTZ R171, R171, R87, R86 ;  /* 0x00000057abab7223 */ /* 0x000fe20000010056 */
[----:B------:R-:W-:Y:S01]  /*1cf0*/  FADD.FTZ R95, R91, -R64 ;  /* 0x800000405b5f7221 */ /* 0x000fe20000010000 */
[----:B------:R-:W-:Y:S01]  /*1d00*/  SEL R71, R63, R59, P5 ;  /* 0x0000003b3f477207 */ /* 0x000fe20002800000 */
[----:B------:R-:W-:Y:S01]  /*1d10*/  FFMA.FTZ R169, R169, R87, R86 ;  /* 0x00000057a9a97223 */ /* 0x000fe20000010056 */
[----:B------:R-:W-:Y:S01]  /*1d20*/  SEL R70, R62, R58, P5 ;  /* 0x0000003a3e467207 */ /* 0x000fe20002800000 */
[----:B------:R1:W-:Y:S01]  /*1d30*/  STG.E.128 desc[UR6][R102.64], R60 ;  /* 0x0000003c66007986 */ /* 0x0003e2000c101d06 */
[----:B------:R-:W-:Y:S01]  /*1d40*/  SEL R69, R61, R57, P5 ;  /* 0x000000393d457207 */ /* 0x000fe20002800000 */
[----:B------:R-:W2:Y:S01]  /*1d50*/  @P2 LDC.64 R88, c[0x0][0x300] ;  /* 0x0000c000ff582b82 */ /* 0x000ea20000000a00 */
        /* <DEDUP_REMOVED lines=14> */
[----:B-1----:R-:W1:Y:S01]  /*1e40*/  LDC.64 R68, c[0x0][0x308] ;  /* 0x0000c200ff447b82 */ /* 0x002e620000000a00 */
[----:B------:R-:W-:Y:S02]  /*1e50*/  SEL R63, R67, R55, P4 ;  /* 0x00000037433f7207 */ /* 0x000fe40002000000 */
[----:B------:R-:W-:Y:S02]  /*1e60*/  SEL R62, R66, R54, P4 ;  /* 0x00000036423e7207 */ /* 0x000fe40002000000 */
[----:B------:R-:W-:Y:S02]  /*1e70*/  SEL R61, R65, R53, P4 ;  /* 0x00000035413d7207 */ /* 0x000fe40002000000 */
[----:B------:R-:W-:Y:S01]  /*1e80*/  SEL R60, R64, R52, P4 ;  /* 0x00000034403c7207 */ /* 0x000fe20002000000 */
[----:B-1----:R-:W-:-:S05]  /*1e90*/  IMAD.WIDE.U32 R68, R163, 0x10, R68 ;  /* 0x00000010a3447825 */ /* 0x002fca00078e0044 */
[----:B------:R3:W-:Y:S02]  /*1ea0*/  STG.E.128 desc[UR6][R68.64], R60 ;  /* 0x0000003c44007986 */ /* 0x0007e4000c101d06 */
.L_x_2952:
[----:B0-----:R-:W-:Y:S01]  /*1eb0*/  @P2 IMAD.WIDE.U32 R92, R163, 0x10, R92 ;  /* 0x00000010a35c2825 */ /* 0x001fe200078e005c */
[----:B-1-3--:R-:W-:Y:S01]  /*1ec0*/  SEL R68, R64, R56, P5 ;  /* 0x0000003840447207 */ /* 0x00afe20002800000 */
        /* <DEDUP_REMOVED lines=14> */
[----:B--2---:R-:W-:Y:S01]  /*1fb0*/  @P2 IMAD.WIDE.U32 R102, R161, 0x10, R88 ;  /* 0x00000010a1662825 */ /* 0x004fe200078e0058 */
[----:B0-----:R-:W-:Y:S02]  /*1fc0*/  SEL R67, R63, R59, P5 ;  /* 0x0000003b3f437207 */ /* 0x001fe40002800000 */
[----:B------:R-:W-:Y:S02]  /*1fd0*/  SEL R66, R62, R58, P5 ;  /* 0x0000003a3e427207 */ /* 0x000fe40002800000 */
[----:B------:R-:W-:Y:S02]  /*1fe0*/  SEL R65, R61, R57, P5 ;  /* 0x000000393d417207 */ /* 0x000fe40002800000 */
[----:B------:R-:W-:Y:S01]  /*1ff0*/  SEL R64, R60, R56, P5 ;  /* 0x000000383c407207 */ /* 0x000fe20002800000 */
[----:B------:R-:W-:Y:S06]  /*2000*/  @!P6 BRA `(.L_x_2953) ;  /* 0x00000000001ce947 */ /* 0x000fec0003800000 */
[----:B------:R-:W0:Y:S01]  /*2010*/  LDC.64 R88, c[0x0][0x308] ;  /* 0x0000c200ff587b82 */ /* 0x000e220000000a00 */
[----:B-1----:R-:W-:Y:S02]  /*2020*/  SEL R71, R63, R55, P4 ;  /* 0x000000373f477207 */ /* 0x002fe40002000000 */
[----:B------:R-:W-:Y:S02]  /*2030*/  SEL R70, R62, R54, P4 ;  /* 0x000000363e467207 */ /* 0x000fe40002000000 */
[----:B------:R-:W-:Y:S02]  /*2040*/  SEL R69, R61, R53, P4 ;  /* 0x000000353d457207 */ /* 0x000fe40002000000 */
[----:B------:R-:W-:Y:S01]  /*2050*/  SEL R68, R60, R52, P4 ;  /* 0x000000343c447207 */ /* 0x000fe20002000000 */
[----:B0-----:R-:W-:-:S05]  /*2060*/  IMAD.WIDE.U32 R88, R161, 0x10, R88 ;  /* 0x00000010a1587825 */ /* 0x001fca00078e0058 */
[----:B------:R0:W-:Y:S02]  /*2070*/  STG.E.128 desc[UR6][R88.64], R68 ;  /* 0x0000004458007986 */ /* 0x0001e4000c101d06 */
.L_x_2953:
[----:B------:R2:W-:Y:S01]  /*2080*/  STG.E.128 desc[UR6][R100.64], R60 ;  /* 0x0000003c64007986 */ /* 0x0005e2000c101d06 */
[-CC-:B------:R-:W-:Y:S01]  /*2090*/  FFMA.FTZ R74, R74, R87.reuse, R86.reuse ;  /* 0x000000574a4a7223 */ /* 0x180fe20000010056 */
[-CC-:B------:R-:W-:Y:S01]  /*20a0*/  FFMA.FTZ R76, R76, R87.reuse, R86.reuse ;  /* 0x000000574c4c7223 */ /* 0x180fe20000010056 */
[-CC-:B------:R-:W-:Y:S01]  /*20b0*/  FFMA.FTZ R78, R78, R87.reuse, R86.reuse ;  /* 0x000000574e4e7223 */ /* 0x180fe20000010056 */
[----:B------:R2:W-:Y:S01]  /*20c0*/  @P2 STG.E.128 desc[UR6][R102.64], R64 ;  /* 0x0000004066002986 */ /* 0x0005e2000c101d06 */
        /* <DEDUP_REMOVED lines=21> */
.L_x_2954:
        /* <DEDUP_REMOVED lines=8> */
[C---:B0-2---:R-:W-:Y:S01]  /*22a0*/  FMUL.FTZ R60, R158.reuse, R75 ;  /* 0x0000004b9e3c7220 */ /* 0x045fe20000410000 */
        /* <DEDUP_REMOVED lines=84> */
.L_x_2946:
        /* <DEDUP_REMOVED lines=23> */
.L_x_2947:
[----:B------:R-:W-:Y:S01]  /*2960*/  HFMA2.MMA R86, -RZ, RZ, 0, 9.5367431640625e-07 ;  /* 0x00000010ff567435 */ /* 0x000fe200000001ff */
[----:B------:R-:W-:Y:S02]  /*2970*/  MOV R87, R61 ;  /* 0x0000003d00577202 */ /* 0x000fe40000000f00 */
[----:B------:R-:W-:Y:S02]  /*2980*/  MOV R89, 0x1f ;  /* 0x0000001f00597802 */ /* 0x000fe40000000f00 */
[----:B------:R-:W-:-:S07]  /*2990*/  MOV R72, 0xffffffff ;  /* 0xffffffff00487802 */ /* 0x000fce0000000f00 */
[----:B-----5:R-:W-:Y:S05]  /*29a0*/  WARPSYNC.COLLECTIVE R72, `(.L_x_2956) ;  /* 0x0000000048087348 */ /* 0x020fea0003c00000 */
[----:B------:R0:W1:Y:S02]  /*29b0*/  SHFL.DOWN P4, R73, R87, R86, R89 ;  /* 0x0800005657497389 */ /* 0x0000640000080059 */
[----:B01---5:R-:W-:Y:S01]  /*29c0*/  ENDCOLLECTIVE ;  /* 0x000000000000791b */ /* 0x023fe20003800000 */
.L_x_2956:
[----:B------:R-:W-:Y:S02]  /*29d0*/  MOV R87, R60 ;  /* 0x0000003c00577202 */ /* 0x000fe40000000f00 */
[----:B------:R-:W-:-:S07]  /*29e0*/  MOV R62, R73 ;  /* 0x00000049003e7202 */ /* 0x000fce0000000f00 */
[----:B------:R-:W-:Y:S05]  /*29f0*/  WARPSYNC.COLLECTIVE R72, `(.L_x_2957) ;  /* 0x0000000048087348 */ /* 0x000fea0003c00000 */
[----:B------:R0:W1:Y:S02]  /*2a00*/  SHFL.DOWN P4, R73, R87, R86, R89 ;  /* 0x0800005657497389 */ /* 0x0000640000080059 */
[----:B01----:R-:W-:Y:S01]  /*2a10*/  ENDCOLLECTIVE ;  /* 0x000000000000791b */ /* 0x003fe20003800000 */
.L_x_2957:
[----:B------:R-:W-:Y:S01]  /*2a20*/  FADD.FTZ R62, R61, R62 ;  /* 0x0000003e3d3e7221 */ /* 0x000fe20000010000 */
[----:B------:R-:W-:-:S04]  /*2a30*/  HFMA2.MMA R86, -RZ, RZ, 0, 4.76837158203125e-07 ;  /* 0x00000008ff567435 */ /* 0x000fc800000001ff */
[----:B------:R-:W-:Y:S02]  /*2a40*/  MOV R87, R62 ;  /* 0x0000003e00577202 */ /* 0x000fe40000000f00 */
[----:B------:R-:W-:-:S07]  /*2a50*/  MOV R63, R73 ;  /* 0x00000049003f7202 */ /* 0x000fce0000000f00 */
[----:B------:R-:W-:Y:S05]  /*2a60*/  WARPSYNC.COLLECTIVE R72, `(.L_x_2958) ;  /* 0x0000000048087348 */ /* 0x000fea0003c00000 */
[----:B------:R0:W1:Y:S02]  /*2a70*/  SHFL.DOWN P4, R73, R87, R86, R89 ;  /* 0x0800005657497389 */ /* 0x0000640000080059 */
[----:B01----:R-:W-:Y:S01]  /*2a80*/  ENDCOLLECTIVE ;  /* 0x000000000000791b */ /* 0x003fe20003800000 */
.L_x_2958:
[----:B------:R-:W-:-:S05]  /*2a90*/  FADD.FTZ R63, R60, R63 ;  /* 0x0000003f3c3f7221 */ /* 0x000fca0000010000 */
[----:B------:R-:W-:Y:S02]  /*2aa0*/  MOV R87, R63 ;  /* 0x0000003f00577202 */ /* 0x000fe40000000f00 */
[----:B------:R-:W-:-:S07]  /*2ab0*/  MOV R65, R73 ;  /* 0x0000004900417202 */ /* 0x000fce0000000f00 */
[----:B------:R-:W-:Y:S05]  /*2ac0*/  WARPSYNC.COLLECTIVE R72, `(.L_x_2959) ;  /* 0x0000000048087348 */ /* 0x000fea0003c00000 */
[----:B------:R0:W1:Y:S02]  /*2ad0*/  SHFL.DOWN P4, R73, R87, R86, R89 ;  /* 0x0800005657497389 */ /* 0x0000640000080059 */
[----:B01----:R-:W-:Y:S01]  /*2ae0*/  ENDCOLLECTIVE ;  /* 0x000000000000791b */ /* 0x003fe20003800000 */
.L_x_2959:
[----:B------:R-:W-:Y:S01]  /*2af0*/  FADD.FTZ R65, R62, R65 ;  /* 0x000000413e417221 */ /* 0x000fe20000010000 */
[----:B------:R-:W-:-:S04]  /*2b00*/  HFMA2.MMA R86, -RZ, RZ, 0, 2.384185791015625e-07 ;  /* 0x00000004ff567435 */ /* 0x000fc800000001ff */
[----:B------:R-:W-:Y:S02]  /*2b10*/  MOV R87, R65 ;  /* 0x0000004100577202 */ /* 0x000fe40000000f00 */
[----:B------:R-:W-:-:S07]  /*2b20*/  MOV R64, R73 ;  /* 0x0000004900407202 */ /* 0x000fce0000000f00 */
[----:B------:R-:W-:Y:S05]  /*2b30*/  WARPSYNC.COLLECTIVE R72, `(.L_x_2960) ;  /* 0x0000000048087348 */ /* 0x000fea0003c00000 */
[----:B------:R0:W1:Y:S02]  /*2b40*/  SHFL.DOWN P4, R73, R87, R86, R89 ;  /* 0x0800005657497389 */ /* 0x0000640000080059 */
[----:B01----:R-:W-:Y:S01]  /*2b50*/  ENDCOLLECTIVE ;  /* 0x000000000000791b */ /* 0x003fe20003800000 */
.L_x_2960:
[----:B------:R-:W-:-:S05]  /*2b60*/  FADD.FTZ R64, R63, R64 ;  /* 0x000000403f407221 */ /* 0x000fca0000010000 */
[----:B------:R-:W-:Y:S02]  /*2b70*/  MOV R87, R64 ;  /* 0x0000004000577202 */ /* 0x000fe40000000f00 */
[----:B------:R-:W-:-:S07]  /*2b80*/  MOV R66, R73 ;  /* 0x0000004900427202 */ /* 0x000fce0000000f00 */
[----:B------:R-:W-:Y:S05]  /*2b90*/  WARPSYNC.COLLECTIVE R72, `(.L_x_2961) ;  /* 0x0000000048087348 */ /* 0x000fea0003c00000 */
[----:B------:R0:W1:Y:S02]  /*2ba0*/  SHFL.DOWN P4, R73, R87, R86, R89 ;  /* 0x0800005657497389 */ /* 0x0000640000080059 */
[----:B01----:R-:W-:Y:S01]  /*2bb0*/  ENDCOLLECTIVE ;  /* 0x000000000000791b */ /* 0x003fe20003800000 */
.L_x_2961:
[----:B------:R-:W-:Y:S01]  /*2bc0*/  FADD.FTZ R66, R65, R66 ;  /* 0x0000004241427221 */ /* 0x000fe20000010000 */
[----:B------:R-:W-:-:S04]  /*2bd0*/  HFMA2.MMA R86, -RZ, RZ, 0, 1.1920928955078125e-07 ;  /* 0x00000002ff567435 */ /* 0x000fc800000001ff */
[----:B------:R-:W-:Y:S02]  /*2be0*/  MOV R87, R66 ;  /* 0x0000004200577202 */ /* 0x000fe40000000f00 */
[----:B------:R-:W-:-:S07]  /*2bf0*/  MOV R67, R73 ;  /* 0x0000004900437202 */ /* 0x000fce0000000f00 */
[----:B------:R-:W-:Y:S05]  /*2c00*/  WARPSYNC.COLLECTIVE R72, `(.L_x_2962) ;  /* 0x0000000048087348 */ /* 0x000fea0003c00000 */
[----:B------:R0:W1:Y:S02]  /*2c10*/  SHFL.DOWN P4, R73, R87, R86, R89 ;  /* 0x0800005657497389 */ /* 0x0000640000080059 */
[----:B01----:R-:W-:Y:S01]  /*2c20*/  ENDCOLLECTIVE ;  /* 0x000000000000791b */ /* 0x003fe20003800000 */
.L_x_2962:
[----:B------:R-:W-:-:S05]  /*2c30*/  FADD.FTZ R67, R64, R67 ;  /* 0x0000004340437221 */ /* 0x000fca0000010000 */
[----:B------:R-:W-:Y:S02]  /*2c40*/  MOV R87, R67 ;  /* 0x0000004300577202 */ /* 0x000fe40000000f00 */
[----:B------:R-:W-:-:S07]  /*2c50*/  MOV R61, R73 ;  /* 0x00000049003d7202 */ /* 0x000fce0000000f00 */
[----:B------:R-:W-:Y:S05]  /*2c60*/  WARPSYNC.COLLECTIVE R72, `(.L_x_2963) ;  /* 0x0000000048087348 */ /* 0x000fea0003c00000 */
[----:B------:R0:W1:Y:S02]  /*2c70*/  SHFL.DOWN P4, R73, R87, R86, R89 ;  /* 0x0800005657497389 */ /* 0x0000640000080059 */
[----:B01----:R-:W-:Y:S01]  /*2c80*/  ENDCOLLECTIVE ;  /* 0x000000000000791b */ /* 0x003fe20003800000 */
.L_x_2963:
[----:B------:R-:W-:Y:S01]  /*2c90*/  FADD.FTZ R61, R66, R61 ;  /* 0x0000003d423d7221 */ /* 0x000fe20000010000 */
[----:B------:R-:W-:-:S04]  /*2ca0*/  HFMA2.MMA R86, -RZ, RZ, 0, 5.9604644775390625e-08 ;  /* 0x00000001ff567435 */ /* 0x000fc800000001ff */
[----:B------:R-:W-:Y:S02]  /*2cb0*/  MOV R87, R61 ;  /* 0x0000003d00577202 */ /* 0x000fe40000000f00 */
[----:B------:R-:W-:-:S07]  /*2cc0*/  MOV R60, R73 ;  /* 0x00000049003c7202 */ /* 0x000fce0000000f00 */
[----:B------:R-:W-:Y:S05]  /*2cd0*/  WARPSYNC.COLLECTIVE R72, `(.L_x_2964) ;  /* 0x0000000048087348 */ /* 0x000fea0003c00000 */
[----:B------:R0:W1:Y:S02]  /*2ce0*/  SHFL.DOWN P4, R73, R87, R86, R89 ;  /* 0x0800005657497389 */ /* 0x0000640000080059 */
[----:B01----:R-:W-:Y:S01]  /*2cf0*/  ENDCOLLECTIVE ;  /* 0x000000000000791b */ /* 0x003fe20003800000 */
.L_x_2964:
[----:B------:R-:W-:-:S05]  /*2d00*/  FADD.FTZ R62, R67, R60 ;  /* 0x0000003c433e7221 */ /* 0x000fca0000010000 */
[----:B------:R-:W-:Y:S02]  /*2d10*/  MOV R87, R62 ;  /* 0x0000003e00577202 */ /* 0x000fe40000000f00 */
[----:B------:R-:W-:-:S07]  /*2d20*/  MOV R60, R73 ;  /* 0x00000049003c7202 */ /* 0x000fce0000000f00 */
[----:B------:R-:W-:Y:S05]  /*2d30*/  WARPSYNC.COLLECTIVE R72, `(.L_x_2965) ;  /* 0x0000000048087348 */ /* 0x000fea0003c00000 */
[----:B------:R0:W1:Y:S02]  /*2d40*/  SHFL.DOWN P4, R73, R87, R86, R89 ;  /* 0x0800005657497389 */ /* 0x0000640000080059 */
[----:B01----:R-:W-:Y:S01]  /*2d50*/  ENDCOLLECTIVE ;  /* 0x000000000000791b */ /* 0x003fe20003800000 */
.L_x_2965:
[----:B------:R-:W-:Y:S01]  /*2d60*/  MOV R63, R73 ;  /* 0x00000049003f7202 */ /* 0x000fe20000000f00 */
[----:B------:R-:W-:Y:S06]  /*2d70*/  BRA `(.L_x_2966) ;  /* 0xffffffe400ec7947 */ /* 0x000fec000383ffff */
.L_x_2967:
        /* <DEDUP_REMOVED lines=16> */
.L_x_3325:


//--------------------- .text._ZN10layer_norm31ln_parallel_residual_bwd_kernelINS_13Kernel_traitsIfffffjLj3072ELj1ELj1ELj4ELj16ENS_18Kernel_traits_baseILj3072EfffffjLj128EEEEELb1ELb0ELb0EEEvNS_9BwdParamsE --------------------------
	.section	.text._ZN10layer_norm31ln_parallel_residual_bwd_kernelINS_13Kernel_traitsIfffffjLj3072ELj1ELj1ELj4ELj16ENS_18Kernel_traits_baseILj3072EfffffjLj128EEEEELb1ELb0ELb0EEEvNS_9BwdParamsE,"ax",@progbits
	.align	128
        .global         _ZN10layer_norm31ln_parallel_residual_bwd_kernelINS_13Kernel_traitsIfffffjLj3072ELj1ELj1ELj4ELj16ENS_18Kernel_traits_baseILj3072EfffffjLj128EEEEELb1ELb0ELb0EEEvNS_9BwdParamsE
        .type           _ZN10layer_norm31ln_parallel_residual_bwd_kernelINS_13Kernel_traitsIfffffjLj3072ELj1ELj1ELj4ELj16ENS_18Kernel_traits_baseILj3072EfffffjLj128EEEEELb1ELb0ELb0EEEvNS_9BwdParamsE,@function
        .size           _ZN10layer_norm31ln_parallel_residual_bwd_kernelINS_13Kernel_traitsIfffffjLj3072ELj1ELj1ELj4ELj16ENS_18Kernel_traits_baseILj3072EfffffjLj128EEEEELb1ELb0ELb0EEEvNS_9BwdParamsE,(.L_x_3326 - _ZN10layer_norm31ln_parallel_residual_bwd_kernelINS_13Kernel_traitsIfffffjLj3072ELj1ELj1ELj4ELj16ENS_18Kernel_traits_baseILj3072EfffffjLj128EEEEELb1ELb0ELb0EEEvNS_9BwdParamsE)
        .other          _ZN10layer_norm31ln_parallel_residual_bwd_kernelINS_13Kernel_traitsIfffffjLj3072ELj1ELj1ELj4ELj16ENS_18Kernel_traits_baseILj3072EfffffjLj128EEEEELb1ELb0ELb0EEEvNS_9BwdParamsE,@"STO_CUDA_ENTRY STV_DEFAULT"
_ZN10layer_norm31ln_parallel_residual_bwd_kernelINS_13Kernel_traitsIfffffjLj3072ELj1ELj1ELj4ELj16ENS_18Kernel_traits_baseILj3072EfffffjLj128EEEEELb1ELb0ELb0EEEvNS_9BwdParamsE:
.text._ZN10layer_norm31ln_parallel_residual_bwd_kernelINS_13Kernel_traitsIfffffjLj3072ELj1ELj1ELj4ELj16ENS_18Kernel_traits_baseILj3072EfffffjLj128EEEEELb1ELb0ELb0EEEvNS_9BwdParamsE:
        /* <DEDUP_REMOVED lines=24> */
[C---:B------:R-:W-:Y:S02]  /*0180*/  ISETP.GE.U32.AND P1, PT, R0.reuse, 0x180, PT ;  /* 0x000001800000780c */ /* 0x040fe40003f26070 */
[----:B------:R-:W-:Y:S02]  /*0190*/  P2R R6, PR, RZ, 0x20 ;  /* 0x00000020ff067803 */ /* 0x000fe40000000000 */
[C---:B------:R-:W-:Y:S02]  /*01a0*/  ISETP.GE.U32.AND P2, PT, R0.reuse, 0x200, PT ;  /* 0x000002000000780c */ /* 0x040fe40003f46070 */
[C---:B------:R-:W-:Y:S01]  /*01b0*/  ISETP.GE.U32.AND P3, PT, R0.reuse, 0x280, PT ;  /* 0x000002800000780c */ /* 0x040fe20003f66070 */
[----:B------:R1:W-:Y:S01]  /*01c0*/  STL [R1+0x8], R6 ;  /* 0x0000080601007387 */ /* 0x0003e20000100800 */
[----:B------:R-:W-:Y:S01]  /*01d0*/  ISETP.GE.U32.AND P4, PT, R0, 0x300, PT ;  /* 0x000003000000780c */ /* 0x000fe20003f86070 */
[----:B--2---:R-:W2:Y:S03]  /*01e0*/  @P5 LDC.64 R2, c[0x0][0x260] ;  /* 0x00009800ff025b82 */ /* 0x004ea60000000a00 */
[----:B------:R-:W-:-:S05]  /*01f0*/  P2R R0, PR, RZ, 0x10 ;  /* 0x00000010ff007803 */ /* 0x000fca0000000000 */
[----:B------:R-:W3:Y:S01]  /*0200*/  @P5 LDC.64 R4, c[0x0][0x268] ;  /* 0x00009a00ff045b82 */ /* 0x000ee20000000a00 */
[----:B------:R4:W-:Y:S07]  /*0210*/  STL [R1+0xc], R0 ;  /* 0x00000c0001007387 */ /* 0x0009ee0000100800 */
[----:B-1----:R-:W1:Y:S08]  /*0220*/  @P0 LDC.64 R6, c[0x0][0x260] ;  /* 0x00009800ff060b82 */ /* 0x002e700000000a00 */
[----:B------:R-:W0:Y:S01]  /*0230*/  @P0 LDC.64 R8, c[0x0][0x268] ;  /* 0x00009a00ff080b82 */ /* 0x000e220000000a00 */
[----:B--2---:R-:W-:-:S05]  /*0240*/  @P5 IMAD.WIDE.U32 R2, R27, 0x10, R2 ;  /* 0x000000101b025825 */ /* 0x004fca00078e0002 */
[----:B------:R2:W5:Y:S02]  /*0250*/  @P5 LDG.E.128 R32, desc[UR4][R2.64] ;  /* 0x0000000402205981 */ /* 0x000564000c1e1d00 */
[----:B------:R-:W4:Y:S01]  /*0260*/  @P1 LDC.64 R14, c[0x0][0x260] ;  /* 0x00009800ff0e1b82 */ /* 0x000f220000000a00 */
[C---:B---3--:R-:W-:Y:S01]  /*0270*/  @P5 IMAD.WIDE.U32 R4, R27.reuse, 0x10, R4 ;  /* 0x000000101b045825 */ /* 0x048fe200078e0004 */
[----:B------:R-:W-:-:S04]  /*0280*/  @P5 LOP3.LUT R27, R27, 0x80, RZ, 0xfc, !PT ;  /* 0x000000801b1b5812 */ /* 0x000fc800078efcff */
[----:B------:R-:W5:Y:S02]  /*0290*/  @P5 LDG.E.128 R36, desc[UR4][R4.64] ;  /* 0x0000000404245981 */ /* 0x000f64000c1e1d00 */
[----:B------:R-:W3:Y:S01]  /*02a0*/  @P1 LDC.64 R16, c[0x0][0x268] ;  /* 0x00009a00ff101b82 */ /* 0x000ee20000000a00 */
[----:B-1----:R-:W-:-:S05]  /*02b0*/  @P0 IMAD.WIDE.U32 R10, R27, 0x10, R6 ;  /* 0x000000101b0a0825 */ /* 0x002fca00078e0006 */
[----:B------:R-:W5:Y:S02]  /*02c0*/  @P0 LDG.E.128 R40, desc[UR4][R10.64] ;  /* 0x000000040a280981 */ /* 0x000f64000c1e1d00 */
[----:B------:R-:W1:Y:S01]  /*02d0*/  @P2 LDC.64 R18, c[0x0][0x260] ;  /* 0x00009800ff122b82 */ /* 0x000e620000000a00 */
[C---:B0-----:R-:W-:Y:S01]  /*02e0*/  @P0 IMAD.WIDE.U32 R12, R27.reuse, 0x10, R8 ;  /* 0x000000101b0c0825 */ /* 0x041fe200078e0008 */
[----:B------:R-:W-:-:S04]  /*02f0*/  @P0 IADD3 R27, R27, 0x80, RZ ;  /* 0x000000801b1b0810 */ /* 0x000fc80007ffe0ff */
[----:B------:R-:W5:Y:S01]  /*0300*/  @P0 LDG.E.128 R44, desc[UR4][R12.64] ;  /* 0x000000040c2c0981 */ /* 0x000f62000c1e1d00 */
[C---:B----4-:R-:W-:Y:S01]  /*0310*/  @P1 IMAD.WIDE.U32 R14, R27.reuse, 0x10, R14 ;  /* 0x000000101b0e1825 */ /* 0x050fe200078e000e */
[----:B------:R-:W0:Y:S04]  /*0320*/  @P2 LDC.64 R20, c[0x0][0x268] ;  /* 0x00009a00ff142b82 */ /* 0x000e280000000a00 */
[----:B------:R-:W5:Y:S01]  /*0330*/  @P1 LDG.E.128 R48, desc[UR4][R14.64] ;  /* 0x000000040e301981 */ /* 0x000f62000c1e1d00 */
[C---:B---3--:R-:W-:Y:S01]  /*0340*/  @P1 IMAD.WIDE.U32 R16, R27.reuse, 0x10, R16 ;  /* 0x000000101b101825 */ /* 0x048fe200078e0010 */
[----:B------:R-:W-:Y:S02]  /*0350*/  @P1 IADD3 R27, R27, 0x80, RZ ;  /* 0x000000801b1b1810 */ /* 0x000fe40007ffe0ff */
[----:B------:R-:W3:Y:S02]  /*0360*/  @P3 LDC.64 R22, c[0x0][0x260] ;  /* 0x00009800ff163b82 */ /* 0x000ee40000000a00 */
[----:B------:R-:W5:Y:S01]  /*0370*/  @P1 LDG.E.128 R52, desc[UR4][R16.64] ;  /* 0x0000000410341981 */ /* 0x000f62000c1e1d00 */
[----:B-1----:R-:W-:-:S05]  /*0380*/  @P2 IMAD.WIDE.U32 R18, R27, 0x10, R18 ;  /* 0x000000101b122825 */ /* 0x002fca00078e0012 */
[----:B------:R-:W1:Y:S01]  /*0390*/  @P3 LDC.64 R24, c[0x0][0x268] ;  /* 0x00009a00ff183b82 */ /* 0x000e620000000a00 */
[----:B------:R-:W5:Y:S01]  /*03a0*/  @P2 LDG.E.128 R56, desc[UR4][R18.64] ;  /* 0x0000000412382981 */ /* 0x000f62000c1e1d00 */
[----:B0-----:R-:W-:-:S06]  /*03b0*/  @P2 IMAD.WIDE.U32 R20, R27, 0x10, R20 ;  /* 0x000000101b142825 */ /* 0x001fcc00078e0014 */
[----:B------:R-:W0:Y:S01]  /*03c0*/  @P4 LDC.64 R6, c[0x0][0x260] ;  /* 0x00009800ff064b82 */ /* 0x000e220000000a00 */
[----:B------:R-:W-:Y:S02]  /*03d0*/  @P2 IADD3 R27, R27, 0x80, RZ ;  /* 0x000000801b1b2810 */ /* 0x000fe40007ffe0ff */
[----:B--2---:R-:W-:Y:S01]  /*03e0*/  LEA.HI R2, R154, UR6, RZ, 0x19 ;  /* 0x000000069a027c11 */ /* 0x004fe2000f8fc8ff */
[----:B------:R-:W5:Y:S04]  /*03f0*/  @P2 LDG.E.128 R60, desc[UR4][R20.64] ;  /* 0x00000004143c2981 */ /* 0x000f68000c1e1d00 */
[----:B------:R-:W2:Y:S01]  /*0400*/  @P4 LDC.64 R8, c[0x0][0x268] ;  /* 0x00009a00ff084b82 */ /* 0x000ea20000000a00 */
[----:B---3--:R-:W-:-:S04]  /*0410*/  @P3 IMAD.WIDE.U32 R22, R27, 0x10, R22 ;  /* 0x000000101b163825 */ /* 0x008fc800078e0016 */
[C---:B-1----:R-:W-:Y:S01]  /*0420*/  @P3 IMAD.WIDE.U32 R24, R27.reuse, 0x10, R24 ;  /* 0x000000101b183825 */ /* 0x042fe200078e0018 */
[----:B------:R-:W-:Y:S01]  /*0430*/  @P3 IADD3 R27, R27, 0x80, RZ ;  /* 0x000000801b1b3810 */ /* 0x000fe20007ffe0ff */
[----:B------:R-:W5:Y:S01]  /*0440*/  @P3 LDG.E.128 R64, desc[UR4][R22.64] ;  /* 0x0000000416403981 */ /* 0x000f62000c1e1d00 */
[----:B------:R-:W-:Y:S02]  /*0450*/  CS2R R80, SRZ ;  /* 0x0000000000507805 */ /* 0x000fe4000001ff00 */
[----:B------:R-:W-:Y:S02]  /*0460*/  CS2R R82, SRZ ;  /* 0x0000000000527805 */ /* 0x000fe4000001ff00 */
[----:B------:R-:W-:Y:S01]  /*0470*/  CS2R R84, SRZ ;  /* 0x0000000000547805 */ /* 0x000fe2000001ff00 */
[----:B------:R1:W5:Y:S01]  /*0480*/  @P3 LDG.E.128 R68, desc[UR4][R24.64] ;  /* 0x0000000418443981 */ /* 0x000362000c1e1d00 */
[----:B0-----:R-:W-:-:S05]  /*0490*/  @P4 IMAD.WIDE.U32 R6, R27, 0x10, R6 ;  /* 0x000000101b064825 */ /* 0x001fca00078e0006 */
[----:B------:R0:W5:Y:S01]  /*04a0*/  @P4 LDG.E.128 R72, desc[UR4][R6.64] ;  /* 0x0000000406484981 */ /* 0x000162000c1e1d00 */
[----:B--2---:R-:W-:-:S05]  /*04b0*/  @P4 IMAD.WIDE.U32 R8, R27, 0x10, R8 ;  /* 0x000000101b084825 */ /* 0x004fca00078e0008 */
        /* <DEDUP_REMOVED lines=48> */
[----:B0-----:R-:W-:Y:S06]  /*07c0*/  @P4 BRA `(.L_x_2968) ;  /* 0x0000003800544947 */ /* 0x001fec0003800000 */
[----:B------:R-:W-:Y:S01]  /*07d0*/  HFMA2.MMA R0, -RZ, RZ, 0, 5.9604644775390625e-08 ;  /* 0x00000001ff007435 */ /* 0x000fe200000001ff */
[----:B------:R-:W-:-:S06]  /*07e0*/  MOV R81, RZ ;  /* 0x000000ff00517202 */ /* 0x000fcc0000000f00 */
[----:B------:R0:W-:Y:S04]  /*07f0*/  STL.S16 [R1], R0 ;  /* 0x0000000001007387 */ /* 0x0001e80000100600 */
.L_x_2994:
[----:B------:R-:W2:Y:S01]  /*0800*/  LDL R3, [R1+0x8] ;  /* 0x0000080001037983 */ /* 0x000ea20000100800 */
[----:B0-----:R-:W1:Y:S01]  /*0810*/  LDC.64 R4, c[0x0][0x258] ;  /* 0x00009600ff047b82 */ /* 0x001e620000000a00 */
[----:B------:R-:W3:Y:S07]  /*0820*/  S2R R196, SR_TID.X ;  /* 0x0000000000c47919 */ /* 0x000eee0000002100 */
[----:B------:R-:W4:Y:S01]  /*0830*/  LDC.64 R16, c[0x0][0x250] ;  /* 0x00009400ff107b82 */ /* 0x000f220000000a00 */
[----:B------:R-:W-:-:S05]  /*0840*/  MOV R18, UR21 ;  /* 0x0000001500127c02 */ /* 0x000fca0008000f00 */
[----:B------:R0:W-:Y:S02]  /*0850*/  STL [R1+0x4], R18 ;  /* 0x0000041201007387 */ /* 0x0001e40000100800 */
[C---:B0-----:R-:W-:Y:S02]  /*0860*/  IMAD R18, R2.reuse, R18, RZ ;  /* 0x0000001202127224 */ /* 0x041fe400078e02ff */
[----:B-1----:R-:W-:-:S03]  /*0870*/  IMAD.WIDE R4, R2, 0x4, R4 ;  /* 0x0000000402047825 */ /* 0x002fc600078e0204 */
[----:B------:R-:W-:Y:S01]  /*0880*/  SHF.R.S32.HI R19, RZ, 0x1f, R18 ;  /* 0x0000001fff137819 */ /* 0x000fe20000011412 */
[----:B----4-:R-:W-:-:S03]  /*0890*/  IMAD.WIDE R16, R2, 0x4, R16 ;  /* 0x0000000402107825 */ /* 0x010fc600078e0210 */
[----:B------:R-:W-:Y:S01]  /*08a0*/  LEA.HI R19, R19, R18, RZ, 0x2 ;  /* 0x0000001213137211 */ /* 0x000fe200078f10ff */
[----:B-----5:R0:W5:Y:S01]  /*08b0*/  LDG.E R4, desc[UR4][R4.64] ;  /* 0x0000000404047981 */ /* 0x020162000c1e1900 */
[----:B---3--:R-:W-:Y:S01]  /*08c0*/  LOP3.LUT R18, R196, 0x7f, RZ, 0xc0, !PT ;  /* 0x0000007fc4127812 */ /* 0x008fe200078ec0ff */
[----:B------:R-:W-:Y:S03]  /*08d0*/  BSSY B0, `(.L_x_2969) ;  /* 0x000004d000007945 */ /* 0x000fe60003800000 */
[----:B0-----:R-:W-:Y:S02]  /*08e0*/  LEA.HI.SX32 R5, R19, R18, 0x1e ;  /* 0x0000001213057211 */ /* 0x001fe400078ff2ff */
[----:B------:R-:W-:Y:S02]  /*08f0*/  MOV R18, RZ ;  /* 0x000000ff00127202 */ /* 0x000fe40000000f00 */
[----:B--2---:R-:W-:-:S02]  /*0900*/  ISETP.NE.AND P4, PT, R3, RZ, PT ;  /* 0x000000ff0300720c */ /* 0x004fc40003f85270 */
[----:B------:R0:W5:Y:S02]  /*0910*/  LDG.E R3, desc[UR4][R16.64] ;  /* 0x0000000410037981 */ /* 0x000164000c1e1900 */
[----:B0-----:R-:W-:Y:S02]  /*0920*/  MOV R16, RZ ;  /* 0x000000ff00107202 */ /* 0x001fe40000000f00 */
[----:B------:R-:W-:-:S07]  /*0930*/  MOV R17, R5 ;  /* 0x0000000500117202 */ /* 0x000fce0000000f00 */
[----:B------:R-:W-:Y:S05]  /*0940*/  @!P4 BRA `(.L_x_2970) ;  /* 0x000000040014c947 */ /* 0x000fea0003800000 */
[----:B------:R-:W-:Y:S01]  /*0950*/  ISETP.NE.U32.AND P4, PT, RZ, UR14, PT ;  /* 0x0000000eff007c0c */ /* 0x000fe2000bf85070 */
[----:B------:R-:W0:Y:S01]  /*0960*/  LDC.64 R196, c[0x0][0x2c0] ;  /* 0x0000b000ffc47b82 */ /* 0x000e220000000a00 */
[C---:B------:R-:W-:Y:S02]  /*0970*/  SHF.L.U32 R225, R5.reuse, 0x2, RZ ;  /* 0x0000000205e17819 */ /* 0x040fe400000006ff */
[----:B------:R-:W-:Y:S02]  /*0980*/  ISETP.NE.AND.EX P4, PT, RZ, UR15, PT, P4 ;  /* 0x0000000fff007c0c */ /* 0x000fe4000bf85340 */
[----:B------:R-:W-:-:S03]  /*0990*/  SHF.L.U64.HI R0, R5, 0x2, RZ ;  /* 0x0000000205007819 */ /* 0x000fc600000102ff */
[----:B------:R-:W1:Y:S08]  /*09a0*/  LDC.64 R200, c[0x0][0x2b8] ;  /* 0x0000ae00ffc87b82 */ /* 0x000e700000000a00 */
[----:B------:R-:W2:Y:S08]  /*09b0*/  @P4 LDC.64 R16, c[0x0][0x248] ;  /* 0x00009200ff104b82 */ /* 0x000eb00000000a00 */
[----:B------:R-:W3:Y:S01]  /*09c0*/  LDC.U8 R230, c[0x0][0x2a0] ;  /* 0x0000a800ffe67b82 */ /* 0x000ee20000000000 */
[----:B--2---:R-:W-:-:S04]  /*09d0*/  @P4 IADD3 R16, P5, R225, R16, RZ ;  /* 0x00000010e1104210 */ /* 0x004fc80007fbe0ff */
[----:B------:R-:W-:Y:S01]  /*09e0*/  @P4 IADD3.X R17, R0, R17, RZ, P5, !PT ;  /* 0x0000001100114210 */ /* 0x000fe20002ffe4ff */
[----:B0-----:R-:W-:Y:S01]  /*09f0*/  IMAD.WIDE.U32 R196, R5, 0x10, R196 ;  /* 0x0000001005c47825 */ /* 0x001fe200078e00c4 */
[----:B------:R-:W-:-:S03]  /*0a00*/  IADD3 R224, P5, R225, UR12, RZ ;  /* 0x0000000ce1e07c10 */ /* 0x000fc6000ffbe0ff */
[----:B------:R0:W5:Y:S01]  /*0a10*/  @P4 LDG.E R204, desc[UR4][R16.64] ;  /* 0x0000000410cc4981 */ /* 0x000162000c1e1900 */
[C---:B-1----:R-:W-:Y:S01]  /*0a20*/  IMAD.WIDE.U32 R200, R5.reuse, 0x10, R200 ;  /* 0x0000001005c87825 */ /* 0x042fe200078e00c8 */
[----:B------:R-:W-:Y:S02]  /*0a30*/  IADD3.X R225, R0, UR13, RZ, P5, !PT ;  /* 0x0000000d00e17c10 */ /* 0x000fe4000affe4ff */
[----:B------:R-:W2:Y:S04]  /*0a40*/  LDG.E.128 R196, desc[UR4][R196.64] ;  /* 0x00000004c4c47981 */ /* 0x000ea8000c1e1d00 */
[----:B------:R-:W4:Y:S01]  /*0a50*/  LDG.E.128 R200, desc[UR4][R200.64] ;  /* 0x00000004c8c87981 */ /* 0x000f22000c1e1d00 */
[----:B0-----:R-:W-:-:S03]  /*0a60*/  LEA R16, P4, R5, UR10, 0x4 ;  /* 0x0000000a05107c11 */ /* 0x001fc6000f8820ff */
[----:B------:R0:W5:Y:S01]  /*0a70*/  LDG.E R0, desc[UR4][R224.64] ;  /* 0x00000004e0007981 */ /* 0x000162000c1e1900 */
[----:B------:R-:W-:-:S06]  /*0a80*/  LEA.HI.X R17, R5, UR11, RZ, 0x4, P4 ;  /* 0x0000000b05117c11 */ /* 0x000fcc000a0f24ff */
[----:B------:R-:W4:Y:S01]  /*0a90*/  LDG.E.128 R16, desc[UR4][R16.64] ;  /* 0x0000000410107981 */ /* 0x000f22000c1e1d00 */
[----:B---3--:R-:W-:-:S04]  /*0aa0*/  ISETP.NE.AND P4, PT, R230, RZ, PT ;  /* 0x000000ffe600720c */ /* 0x008fc80003f85270 */
[----:B-----5:R-:W-:Y:S02]  /*0ab0*/  FSEL R210, R3, RZ, !P4 ;  /* 0x000000ff03d27208 */ /* 0x020fe40006000000 */
[----:B------:R-:W-:-:S04]  /*0ac0*/  ISETP.NE.U32.AND P4, PT, RZ, UR8, PT ;  /* 0x00000008ff007c0c */ /* 0x000fc8000bf85070 */
[----:B------:R-:W-:Y:S01]  /*0ad0*/  ISETP.NE.AND.EX P4, PT, RZ, UR9, PT, P4 ;  /* 0x00000009ff007c0c */ /* 0x000fe2000bf85340 */
[----:B--2---:R-:W-:Y:S01]  /*0ae0*/  FADD.FTZ R144, R144, R196 ;  /* 0x000000c490907221 */ /* 0x004fe20000010000 */
[----:B------:R-:W-:Y:S01]  /*0af0*/  FMUL.FTZ R235, R38, R198 ;  /* 0x000000c626eb7220 */ /* 0x000fe20000410000 */
[--C-:B----4-:R-:W-:Y:S01]  /*0b00*/  FADD.FTZ R16, R16, -R210.reuse ;  /* 0x800000d210107221 */ /* 0x110fe20000010000 */
[----:B0-----:R-:W-:Y:S01]  /*0b10*/  FADD.FTZ R224, R17, -R210 ;  /* 0x800000d211e07221 */ /* 0x001fe20000010000 */
[----:B------:R-:W-:Y:S02]  /*0b20*/  FMUL.FTZ R17, R36, R196 ;  /* 0x000000c424117220 */ /* 0x000fe40000410000 */
[----:B------:R-:W-:-:S06]  /*0b30*/  FMUL.FTZ R213, R4, R16 ;  /* 0x0000001004d57220 */ /* 0x000fcc0000410000 */
[C---:B------:R-:W-:Y:S01]  /*0b40*/  @P4 LEA R16, P5, R5.reuse, UR8, 0x4 ;  /* 0x0000000805104c11 */ /* 0x040fe2000f8a20ff */
[----:B------:R-:W-:Y:S01]  /*0b50*/  FFMA.FTZ R225, R32, R200, R17 ;  /* 0x000000c820e17223 */ /* 0x000fe20000010011 */
[----:B------:R-:W-:Y:S02]  /*0b60*/  FFMA.FTZ R124, R196, R213, R124 ;  /* 0x000000d5c47c7223 */ /* 0x000fe4000001007c */
[----:B------:R-:W-:Y:S01]  /*0b70*/  @P4 LEA.HI.X R17, R5, UR9, RZ, 0x4, P5 ;  /* 0x0000000905114c11 */ /* 0x000fe2000a8f24ff */
[----:B------:R-:W-:Y:S01]  /*0b80*/  FMUL.FTZ R196, R37, R197 ;  /* 0x000000c525c47220 */ /* 0x000fe20000410000 */
[----:B------:R-:W-:Y:S01]  /*0b90*/  FADD.FTZ R18, R18, -R210 ;  /* 0x800000d212127221 */ /* 0x000fe20000010000 */
[C---:B------:R-:W-:Y:S02]  /*0ba0*/  FMUL.FTZ R224, R4.reuse, R224 ;  /* 0x000000e004e07220 */ /* 0x040fe40000410000 */
[----:B------:R0:W5:Y:S01]  /*0bb0*/  @P4 LDG.E.128 R164, desc[UR4][R16.64] ;  /* 0x0000000410a44981 */ /* 0x000162000c1e1d00 */
[----:B------:R-:W-:Y:S01]  /*0bc0*/  FFMA.FTZ R241, R33, R201, R196 ;  /* 0x000000c921f17223 */ /* 0x000fe200000100c4 */
[----:B------:R-:W-:Y:S01]  /*0bd0*/  FADD.FTZ R19, R19, -R210 ;  /* 0x800000d213137221 */ /* 0x000fe20000010000 */
[----:B------:R-:W-:Y:S01]  /*0be0*/  FMUL.FTZ R217, R4, R18 ;  /* 0x0000001204d97220 */ /* 0x000fe20000410000 */
[----:B------:R-:W-:Y:S01]  /*0bf0*/  FFMA.FTZ R235, R34, R202, R235 ;  /* 0x000000ca22eb7223 */ /* 0x000fe200000100eb */
[----:B------:R-:W-:Y:S01]  /*0c00*/  FMUL.FTZ R230, R39, R199 ;  /* 0x000000c727e67220 */ /* 0x000fe20000410000 */
[----:B0-----:R-:W-:Y:S01]  /*0c10*/  FADD.FTZ R16, RZ, R225 ;  /* 0x000000e1ff107221 */ /* 0x001fe20000010000 */
[----:B------:R-:W-:-:S03]  /*0c20*/  FFMA.FTZ R17, R213, R225, RZ ;  /* 0x000000e1d5117223 */ /* 0x000fc600000100ff */
        /* <DEDUP_REMOVED lines=21> */
[----:B------:R-:W-:Y:S01]  /*0d80*/  FFMA.FTZ R16, R210, R230, R19 ;  /* 0x000000e6d2107223 */ /* 0x000fe20000010013 */
[----:B------:R-:W-:-:S07]  /*0d90*/  IADD3 R17, R5, 0x80, RZ ;  /* 0x0000008005117810 */ /* 0x000fce0007ffe0ff */
.L_x_2970:
[----:B------:R-:W-:Y:S05]  /*0da0*/  BSYNC B0 ;  /* 0x0000000000007941 */ /* 0x000fea0003800000 */
.L_x_2969:
[----:B------:R-:W-:Y:S04]  /*0db0*/  BSSY B0, `(.L_x_2971) ;  /* 0x0000047000007945 */ /* 0x000fe80003800000 */
[----:B------:R-:W-:Y:S05]  /*0dc0*/  @!P0 BRA `(.L_x_2972) ;  /* 0x0000000400148947 */ /* 0x000fea0003800000 */
[----:B------:R-:W-:Y:S01]  /*0dd0*/  ISETP.NE.U32.AND P4, PT, RZ, UR14, PT ;  /* 0x0000000eff007c0c */ /* 0x000fe2000bf85070 */
[----:B------:R-:W0:Y:S01]  /*0de0*/  LDC.U8 R19, c[0x0][0x2a0] ;  /* 0x0000a800ff137b82 */ /* 0x000e220000000000 */
[C---:B------:R-:W-:Y:S02]  /*0df0*/  SHF.L.U32 R203, R17.reuse, 0x2, RZ ;  /* 0x0000000211cb7819 */ /* 0x040fe400000006ff */
[----:B------:R-:W-:Y:S02]  /*0e00*/  ISETP.NE.AND.EX P4, PT, RZ, UR15, PT, P4 ;  /* 0x0000000fff007c0c */ /* 0x000fe4000bf85340 */
[----:B------:R-:W-:-:S11]  /*0e10*/  SHF.L.U64.HI R198, R17, 0x2, RZ ;  /* 0x0000000211c67819 */ /* 0x000fd600000102ff */
[----:B------:R-:W1:Y:S02]  /*0e20*/  @P4 LDC.64 R200, c[0x0][0x248] ;  /* 0x00009200ffc84b82 */ /* 0x000e640000000a00 */
[----:B-1----:R-:W-:-:S04]  /*0e30*/  @P4 IADD3 R200, P5, R203, R200, RZ ;  /* 0x000000c8cbc84210 */ /* 0x002fc80007fbe0ff */
[----:B------:R-:W-:Y:S02]  /*0e40*/  @P4 IADD3.X R201, R198, R201, RZ, P5, !PT ;  /* 0x000000c9c6c94210 */ /* 0x000fe40002ffe4ff */
[----:B------:R-:W-:-:S03]  /*0e50*/  LEA R196, P5, R17, UR10, 0x4 ;  /* 0x0000000a11c47c11 */ /* 0x000fc6000f8a20ff */
[----:B------:R1:W5:Y:S01]  /*0e60*/  @P4 LDG.E R6, desc[UR4][R200.64] ;  /* 0x00000004c8064981 */ /* 0x000362000c1e1900 */
[----:B------:R-:W-:Y:S02]  /*0e70*/  LEA.HI.X R197, R17, UR11, RZ, 0x4, P5 ;  /* 0x0000000b11c57c11 */ /* 0x000fe4000a8f24ff */
[----:B------:R-:W-:-:S04]  /*0e80*/  IADD3 R202, P5, R203, UR12, RZ ;  /* 0x0000000ccbca7c10 */ /* 0x000fc8000ffbe0ff */
[----:B------:R-:W-:Y:S02]  /*0e90*/  IADD3.X R203, R198, UR13, RZ, P5, !PT ;  /* 0x0000000dc6cb7c10 */ /* 0x000fe4000affe4ff */
[----:B------:R-:W2:Y:S01]  /*0ea0*/  LDG.E.128 R196, desc[UR4][R196.64] ;  /* 0x00000004c4c47981 */ /* 0x000ea2000c1e1d00 */
[----:B-1----:R-:W1:Y:S01]  /*0eb0*/  LDC.64 R200, c[0x0][0x2c0] ;  /* 0x0000b000ffc87b82 */ /* 0x002e620000000a00 */
[----:B0-----:R-:W-:Y:S02]  /*0ec0*/  ISETP.NE.AND P4, PT, R19, RZ, PT ;  /* 0x000000ff1300720c */ /* 0x001fe40003f85270 */
[----:B------:R0:W5:Y:S02]  /*0ed0*/  LDG.E R7, desc[UR4][R202.64] ;  /* 0x00000004ca077981 */ /* 0x000164000c1e1900 */
[----:B-----5:R-:W-:-:S03]  /*0ee0*/  FSEL R209, R3, RZ, !P4 ;  /* 0x000000ff03d17208 */ /* 0x020fc60006000000 */
[----:B0-----:R-:W0:Y:S01]  /*0ef0*/  LDC.64 R202, c[0x0][0x2b8] ;  /* 0x0000ae00ffca7b82 */ /* 0x001e220000000a00 */
[----:B-1----:R-:W-:-:S04]  /*0f00*/  IMAD.WIDE.U32 R200, R17, 0x10, R200 ;  /* 0x0000001011c87825 */ /* 0x002fc800078e00c8 */
[C---:B--2---:R-:W-:Y:S01]  /*0f10*/  FADD.FTZ R227, -R209.reuse, R196 ;  /* 0x000000c4d1e37221 */ /* 0x044fe20000010100 */
[C---:B------:R-:W-:Y:S01]  /*0f20*/  FADD.FTZ R221, -R209.reuse, R197 ;  /* 0x000000c5d1dd7221 */ /* 0x040fe20000010100 */
[C---:B------:R-:W-:Y:S01]  /*0f30*/  FADD.FTZ R216, -R209.reuse, R198 ;  /* 0x000000c6d1d87221 */ /* 0x040fe20000010100 */
[----:B------:R-:W-:Y:S02]  /*0f40*/  FADD.FTZ R209, -R209, R199 ;  /* 0x000000c7d1d17221 */ /* 0x000fe40000010100 */
[----:B------:R-:W2:Y:S01]  /*0f50*/  LDG.E.128 R196, desc[UR4][R200.64] ;  /* 0x00000004c8c47981 */ /* 0x000ea2000c1e1d00 */
[----:B0-----:R-:W-:Y:S01]  /*0f60*/  IMAD.WIDE.U32 R202, R17, 0x10, R202 ;  /* 0x0000001011ca7825 */ /* 0x001fe200078e00ca */
[----:B------:R-:W-:-:S04]  /*0f70*/  ISETP.NE.U32.AND P4, PT, RZ, UR8, PT ;  /* 0x00000008ff007c0c */ /* 0x000fc8000bf85070 */
[----:B------:R-:W-:Y:S01]  /*0f80*/  ISETP.NE.AND.EX P4, PT, RZ, UR9, PT, P4 ;  /* 0x00000009ff007c0c */ /* 0x000fe2000bf85340 */
[----:B------:R-:W3:Y:S01]  /*0f90*/  LDG.E.128 R200, desc[UR4][R202.64] ;  /* 0x00000004cac87981 */ /* 0x000ee2000c1e1d00 */
[C---:B------:R-:W-:Y:S01]  /*0fa0*/  FMUL.FTZ R227, R4.reuse, R227 ;  /* 0x000000e304e37220 */ /* 0x040fe20000410000 */
[----:B------:R-:W-:Y:S01]  /*0fb0*/  FMUL.FTZ R221, R4, R221 ;  /* 0x000000dd04dd7220 */ /* 0x000fe20000410000 */
[----:B--2---:R-:W-:Y:S02]  /*0fc0*/  FMUL.FTZ R249, R44, R196 ;  /* 0x000000c42cf97220 */ /* 0x004fe40000410000 */
[----:B------:R-:W-:Y:S01]  /*0fd0*/  FFMA.FTZ R128, R196, R227, R128 ;  /* 0x000000e3c4807223 */ /* 0x000fe20000010080 */
[----:B------:R-:W-:-:S06]  /*0fe0*/  FADD.FTZ R148, R148, R196 ;  /* 0x000000c494947221 */ /* 0x000fcc0000010000 */
[----:B------:R-:W-:Y:S01]  /*0ff0*/  @P4 LEA R196, P5, R17, UR8, 0x4 ;  /* 0x0000000811c44c11 */ /* 0x000fe2000f8a20ff */
[----:B------:R-:W-:Y:S01]  /*1000*/  FMUL.FTZ R245, R45, R197 ;  /* 0x000000c52df57220 */ /* 0x000fe20000410000 */
[----:B------:R-:W-:Y:S01]  /*1010*/  FFMA.FTZ R129, R197, R221, R129 ;  /* 0x000000ddc5817223 */ /* 0x000fe20000010081 */
[----:B------:R-:W-:Y:S01]  /*1020*/  FADD.FTZ R149, R149, R197 ;  /* 0x000000c595957221 */ /* 0x000fe20000010000 */
[----:B------:R-:W-:-:S05]  /*1030*/  @P4 LEA.HI.X R197, R17, UR9, RZ, 0x4, P5 ;  /* 0x0000000911c54c11 */ /* 0x000fca000a8f24ff */
[----:B------:R0:W5:Y:S01]  /*1040*/  @P4 LDG.E.128 R168, desc[UR4][R196.64] ;  /* 0x00000004c4a84981 */ /* 0x000162000c1e1d00 */
[----:B---3--:R-:W-:Y:S01]  /*1050*/  FFMA.FTZ R249, R40, R200, R249 ;  /* 0x000000c828f97223 */ /* 0x008fe200000100f9 */
[----:B------:R-:W-:Y:S01]  /*1060*/  FFMA.FTZ R245, R41, R201, R245 ;  /* 0x000000c929f57223 */ /* 0x000fe200000100f5 */
[----:B------:R-:W-:Y:S02]  /*1070*/  FMUL.FTZ R239, R46, R198 ;  /* 0x000000c62eef7220 */ /* 0x000fe40000410000 */
[----:B------:R-:W-:Y:S01]  /*1080*/  FADD.FTZ R18, R18, R249 ;  /* 0x000000f912127221 */ /* 0x000fe20000010000 */
[----:B------:R-:W-:Y:S01]  /*1090*/  FFMA.FTZ R16, R227, R249, R16 ;  /* 0x000000f9e3107223 */ /* 0x000fe20000010010 */
[C---:B------:R-:W-:Y:S01]  /*10a0*/  FMUL.FTZ R209, R4.reuse, R209 ;  /* 0x000000d104d17220 */ /* 0x040fe20000410000 */
[----:B------:R-:W-:Y:S01]  /*10b0*/  FMUL.FTZ R216, R4, R216 ;  /* 0x000000d804d87220 */ /* 0x000fe20000410000 */
        /* <DEDUP_REMOVED lines=17> */
[----:B------:R-:W-:Y:S01]  /*11d0*/  FADD.FTZ R111, R111, R203 ;  /* 0x000000cb6f6f7221 */ /* 0x000fe20000010000 */
[----:B------:R-:W-:Y:S01]  /*11e0*/  FFMA.FTZ R87, R203, R209, R87 ;  /* 0x000000d1cb577223 */ /* 0x000fe20000010057 */
[----:B------:R-:W-:Y:S01]  /*11f0*/  IADD3 R17, R17, 0x80, RZ ;  /* 0x0000008011117810 */ /* 0x000fe20007ffe0ff */
[----:B------:R-:W-:Y:S01]  /*1200*/  FADD.FTZ R18, R199, R234 ;  /* 0x000000eac7127221 */ /* 0x000fe20000010000 */
[----:B0-----:R-:W-:-:S07]  /*1210*/  FFMA.FTZ R16, R209, R234, R16 ;  /* 0x000000ead1107223 */ /* 0x001fce0000010010 */
.L_x_2972:
[----:B------:R-:W-:Y:S05]  /*1220*/  BSYNC B0 ;  /* 0x0000000000007941 */ /* 0x000fea0003800000 */
.L_x_2971:
        /* <DEDUP_REMOVED lines=42> */
[----:B------:R-:W-:Y:S01]  /*14d0*/  FMUL.FTZ R215, R4, R215 ;  /* 0x000000d704d77220 */ /* 0x000fe20000410000 */
[----:B------:R-:W-:Y:S01]  /*14e0*/  FMUL.FTZ R19, R54, R198 ;  /* 0x000000c636137220 */ /* 0x000fe20000410000 */
[----:B---3--:R-:W-:Y:S01]  /*14f0*/  FFMA.FTZ R248, R48, R200, R248 ;  /* 0x000000c830f87223 */ /* 0x008fe200000100f8 */
[----:B------:R-:W-:Y:S01]  /*1500*/  FMUL.FTZ R208, R4, R208 ;  /* 0x000000d004d07220 */ /* 0x000fe20000410000 */
[----:B------:R-:W-:Y:S01]  /*1510*/  FFMA.FTZ R22, R198, R215, R22 ;  /* 0x000000d7c6167223 */ /* 0x000fe20000010016 */
[----:B------:R-:W-:Y:S01]  /*1520*/  FFMA.FTZ R238, R50, R202, R19 ;  /* 0x000000ca32ee7223 */ /* 0x000fe20000010013 */
        /* <DEDUP_REMOVED lines=9> */
[----:B------:R-:W-:Y:S02]  /*15c0*/  FFMA.FTZ R233, R51, R203, R198 ;  /* 0x000000cb33e97223 */ /* 0x000fe400000100c6 */
        /* <DEDUP_REMOVED lines=13> */
.L_x_2974:
[----:B------:R-:W-:Y:S05]  /*16a0*/  BSYNC B0 ;  /* 0x0000000000007941 */ /* 0x000fea0003800000 */
.L_x_2973:
        /* <DEDUP_REMOVED lines=71> */
.L_x_2976:
[----:B------:R-:W-:Y:S05]  /*1b20*/  BSYNC B0 ;  /* 0x0000000000007941 */ /* 0x000fea0003800000 */
.L_x_2975:
        /* <DEDUP_REMOVED lines=44> */
[----:B------:R-:W-:Y:S01]  /*1df0*/  FMUL.FTZ R206, R4, R206 ;  /* 0x000000ce04ce7220 */ /* 0x000fe20000410000 */
[----:B---3--:R-:W-:Y:S01]  /*1e00*/  FFMA.FTZ R246, R64, R200, R246 ;  /* 0x000000c840f67223 */ /* 0x008fe200000100f6 */
[----:B------:R-:W-:Y:S01]  /*1e10*/  FFMA.FTZ R138, R198, R212, R138 ;  /* 0x000000d4c68a7223 */ /* 0x000fe2000001008a */
[----:B------:R-:W-:Y:S01]  /*1e20*/  FADD.FTZ R158, R158, R198 ;  /* 0x000000c69e9e7221 */ /* 0x000fe20000010000 */
[----:B------:R-:W-:Y:S01]  /*1e30*/  FFMA.FTZ R236, R66, R202, R19 ;  /* 0x000000ca42ec7223 */ /* 0x000fe20000010013 */
[----:B------:R-:W-:Y:S01]  /*1e40*/  FADD.FTZ R159, R159, R199 ;  /* 0x000000c79f9f7221 */ /* 0x000fe20000010000 */
[----:B------:R-:W-:Y:S01]  /*1e50*/  FFMA.FTZ R139, R199, R206, R139 ;  /* 0x000000cec78b7223 */ /* 0x000fe2000001008b */
[----:B------:R-:W-:Y:S01]  /*1e60*/  FMUL.FTZ R198, R71, R199 ;  /* 0x000000c747c67220 */ /* 0x000fe20000410000 */
[----:B------:R-:W-:Y:S01]  /*1e70*/  FFMA.FTZ R242, R65, R201, R242 ;  /* 0x000000c941f27223 */ /* 0x000fe200000100f2 */
        /* <DEDUP_REMOVED lines=18> */
.L_x_2978:
[----:B------:R-:W-:Y:S05]  /*1fa0*/  BSYNC B0 ;  /* 0x0000000000007941 */ /* 0x000fea0003800000 */
.L_x_2977:
[----:B------:R-:W2:Y:S01]  /*1fb0*/  LDL R19, [R1+0xc] ;  /* 0x00000c0001137983 */ /* 0x000ea20000100800 */
[----:B------:R-:W-:Y:S01]  /*1fc0*/  BSSY B0, `(.L_x_2979) ;  /* 0x0000047000007945 */ /* 0x000fe20003800000 */
[----:B--2---:R-:W-:-:S13]  /*1fd0*/  ISETP.NE.AND P4, PT, R19, RZ, PT ;  /* 0x000000ff1300720c */ /* 0x004fda0003f85270 */
        /* <DEDUP_REMOVED lines=10> */
[----:B---3--:R-:W-:-:S04]  /*2080*/  IMAD.WIDE.U32 R202, R17, 0x10, R202 ;  /* 0x0000001011ca7825 */ /* 0x008fc800078e00ca */
[C---:B--2---:R-:W-:Y:S01]  /*2090*/  FADD.FTZ R229, -R3.reuse, R196 ;  /* 0x000000c403e57221 */ /* 0x044fe20000010100 */
[C---:B------:R-:W-:Y:S01]  /*20a0*/  FADD.FTZ R228, -R3.reuse, R197 ;  /* 0x000000c503e47221 */ /* 0x040fe20000010100 */
[C---:B------:R-:W-:Y:S01]  /*20b0*/  FADD.FTZ R211, -R3.reuse, R198 ;  /* 0x000000c603d37221 */ /* 0x040fe20000010100 */
[----:B------:R-:W-:Y:S02]  /*20c0*/  FADD.FTZ R205, -R3, R199 ;  /* 0x000000c703cd7221 */ /* 0x000fe40000010100 */
[----:B------:R-:W2:Y:S04]  /*20d0*/  LDG.E.128 R196, desc[UR4][R200.64] ;  /* 0x00000004c8c47981 */ /* 0x000ea8000c1e1d00 */
[----:B------:R-:W3:Y:S01]  /*20e0*/  LDG.E.128 R200, desc[UR4][R202.64] ;  /* 0x00000004cac87981 */ /* 0x000ee2000c1e1d00 */
[----:B------:R-:W-:Y:S01]  /*20f0*/  ISETP.NE.U32.AND P4, PT, RZ, UR8, PT ;  /* 0x00000008ff007c0c */ /* 0x000fe2000bf85070 */
[C---:B------:R-:W-:Y:S01]  /*2100*/  FMUL.FTZ R229, R4.reuse, R229 ;  /* 0x000000e504e57220 */ /* 0x040fe20000410000 */
[C---:B------:R-:W-:Y:S01]  /*2110*/  FMUL.FTZ R228, R4.reuse, R228 ;  /* 0x000000e404e47220 */ /* 0x040fe20000410000 */
[----:B------:R-:W-:Y:S01]  /*2120*/  FMUL.FTZ R211, R4, R211 ;  /* 0x000000d304d37220 */ /* 0x000fe20000410000 */
[----:B------:R-:W-:Y:S01]  /*2130*/  ISETP.NE.AND.EX P4, PT, RZ, UR9, PT, P4 ;  /* 0x00000009ff007c0c */ /* 0x000fe2000bf85340 */
[----:B--2---:R-:W-:Y:S01]  /*2140*/  FMUL.FTZ R3, R76, R196 ;  /* 0x000000c44c037220 */ /* 0x004fe20000410000 */
[----:B------:R-:W-:Y:S01]  /*2150*/  FMUL.FTZ R14, R77, R197 ;  /* 0x000000c54d0e7220 */ /* 0x000fe20000410000 */
[-C--:B------:R-:W-:Y:S01]  /*2160*/  FFMA.FTZ R140, R196, R229.reuse, R140 ;  /* 0x000000e5c48c7223 */ /* 0x080fe2000001008c */
[----:B------:R-:W-:Y:S01]  /*2170*/  FADD.FTZ R160, R160, R196 ;  /* 0x000000c4a0a07221 */ /* 0x000fe20000010000 */
[----:B------:R-:W-:Y:S01]  /*2180*/  FADD.FTZ R161, R161, R197 ;  /* 0x000000c5a1a17221 */ /* 0x000fe20000010000 */
[----:B------:R-:W-:Y:S01]  /*2190*/  FFMA.FTZ R141, R197, R228, R141 ;  /* 0x000000e4c58d7223 */ /* 0x000fe2000001008d */
[----:B---3--:R-:W-:Y:S01]  /*21a0*/  FFMA.FTZ R252, R72, R200, R3 ;  /* 0x000000c848fc7223 */ /* 0x008fe20000010003 */
[----:B------:R-:W-:Y:S01]  /*21b0*/  FFMA.FTZ R100, R200, R229, R100 ;  /* 0x000000e5c8647223 */ /* 0x000fe20000010064 */
[----:B------:R-:W-:-:S04]  /*21c0*/  FADD.FTZ R120, R120, R200 ;  /* 0x000000c878787221 */ /* 0x000fc80000010000 */
[----:B------:R-:W-:Y:S01]  /*21d0*/  @P4 LEA R200, P5, R17, UR8, 0x4 ;  /* 0x0000000811c84c11 */ /* 0x000fe2000f8a20ff */
[----:B------:R-:W-:Y:S01]  /*21e0*/  FADD.FTZ R121, R121, R201 ;  /* 0x000000c979797221 */ /* 0x000fe20000010000 */
[----:B------:R-:W-:Y:S01]  /*21f0*/  FFMA.FTZ R101, R201, R228, R101 ;  /* 0x000000e4c9657223 */ /* 0x000fe20000010065 */
[----:B------:R-:W-:Y:S01]  /*2200*/  FFMA.FTZ R251, R73, R201, R14 ;  /* 0x000000c949fb7223 */ /* 0x000fe2000001000e */
[----:B------:R-:W-:Y:S01]  /*2210*/  @P4 LEA.HI.X R201, R17, UR9, RZ, 0x4, P5 ;  /* 0x0000000911c94c11 */ /* 0x000fe2000a8f24ff */
[----:B------:R-:W-:Y:S01]  /*2220*/  FMUL.FTZ R3, R78, R198 ;  /* 0x000000c64e037220 */ /* 0x000fe20000410000 */
[----:B------:R-:W-:Y:S01]  /*2230*/  FMUL.FTZ R240, R79, R199 ;  /* 0x000000c74ff07220 */ /* 0x000fe20000410000 */
[----:B------:R-:W-:Y:S01]  /*2240*/  FMUL.FTZ R205, R4, R205 ;  /* 0x000000cd04cd7220 */ /* 0x000fe20000410000 */
[----:B------:R-:W-:Y:S01]  /*2250*/  FADD.FTZ R122, R122, R202 ;  /* 0x000000ca7a7a7221 */ /* 0x000fe20000010000 */
[----:B------:R0:W5:Y:S01]  /*2260*/  @P4 LDG.E.128 R184, desc[UR4][R200.64] ;  /* 0x00000004c8b84981 */ /* 0x000162000c1e1d00 */
[----:B------:R-:W-:Y:S01]  /*2270*/  ISETP.NE.U32.AND P4, PT, RZ, UR14, PT ;  /* 0x0000000eff007c0c */ /* 0x000fe2000bf85070 */
[----:B------:R-:W-:Y:S01]  /*2280*/  FFMA.FTZ R250, R74, R202, R3 ;  /* 0x000000ca4afa7223 */ /* 0x000fe20000010003 */
[----:B------:R-:W-:-:S02]  /*2290*/  FFMA.FTZ R102, R202, R211, R102 ;  /* 0x000000d3ca667223 */ /* 0x000fc40000010066 */
[----:B------:R-:W-:-:S13]  /*22a0*/  ISETP.NE.AND.EX P4, PT, RZ, UR15, PT, P4 ;  /* 0x0000000fff007c0c */ /* 0x000fda000bf85340 */
[----:B------:R-:W1:Y:S01]  /*22b0*/  @P4 LDC.64 R196, c[0x0][0x248] ;  /* 0x00009200ffc44b82 */ /* 0x000e620000000a00 */
[----:B0-----:R-:W-:Y:S02]  /*22c0*/  SHF.L.U32 R200, R17, 0x2, RZ ;  /* 0x0000000211c87819 */ /* 0x001fe400000006ff */
[----:B------:R-:W-:Y:S02]  /*22d0*/  SHF.R.U32.HI R3, RZ, 0x1e, R17 ;  /* 0x0000001eff037819 */ /* 0x000fe40000011611 */
[----:B-1----:R-:W-:-:S04]  /*22e0*/  @P4 IADD3 R196, P5, R200, R196, RZ ;  /* 0x000000c4c8c44210 */ /* 0x002fc80007fbe0ff */
[----:B------:R-:W-:Y:S02]  /*22f0*/  @P4 IADD3.X R197, R3, R197, RZ, P5, !PT ;  /* 0x000000c503c54210 */ /* 0x000fe40002ffe4ff */
[----:B------:R-:W-:-:S03]  /*2300*/  IADD3 R200, P5, R200, UR12, RZ ;  /* 0x0000000cc8c87c10 */ /* 0x000fc6000ffbe0ff */
[----:B------:R0:W5:Y:S01]  /*2310*/  @P4 LDG.E R15, desc[UR4][R196.64] ;  /* 0x00000004c40f4981 */ /* 0x000162000c1e1900 */
[----:B------:R-:W-:-:S05]  /*2320*/  IADD3.X R201, R3, UR13, RZ, P5, !PT ;  /* 0x0000000d03c97c10 */ /* 0x000fca000affe4ff */
[----:B------:R0:W5:Y:S01]  /*2330*/  LDG.E R14, desc[UR4][R200.64] ;  /* 0x00000004c80e7981 */ /* 0x000162000c1e1900 */
        /* <DEDUP_REMOVED lines=15> */
.L_x_2980:
[----:B------:R-:W-:Y:S05]  /*2430*/  BSYNC B0 ;  /* 0x0000000000007941 */ /* 0x000fea0003800000 */
.L_x_2979:
[----:B-----5:R-:W2:Y:S01]  /*2440*/  LDL.LU R3, [R1] ;  /* 0x0000000001037983 */ /* 0x020ea20000300800 */
[----:B------:R-:W-:Y:S01]  /*2450*/  UMOV UR20, 0xffffffff ;  /* 0xffffffff00147882 */ /* 0x000fe20000000000 */
[----:B------:R-:W0:Y:S02]  /*2460*/  S2R R19, SR_TID.X ;  /* 0x0000000000137919 */ /* 0x000e240000002100 */
[----:B0-----:R-:W-:Y:S02]  /*2470*/  SHF.R.U32.HI R17, RZ, 0x5, R19 ;  /* 0x00000005ff117819 */ /* 0x001fe40000011613 */
[----:B------:R-:W-:Y:S02]  /*2480*/  LOP3.LUT P5, RZ, R19, 0x1f, RZ, 0xc0, !PT ;  /* 0x0000001f13ff7812 */ /* 0x000fe400078ac0ff */
[----:B--2---:R-:W-:Y:S02]  /*2490*/  LOP3.LUT P4, RZ, R3, 0xff, RZ, 0xc0, !PT ;  /* 0x000000ff03ff7812 */ /* 0x004fe4000788c0ff */
[----:B------:R-:W-:-:S11]  /*24a0*/  LOP3.LUT R3, R17, 0x7fffffc, RZ, 0xc0, !PT ;  /* 0x07fffffc11037812 */ /* 0x000fd600078ec0ff */
        /* <DEDUP_REMOVED lines=20> */
.L_x_3015:
[----:B------:R-:W3:Y:S01]  /*25f0*/  LDL R18, [R1+0x8] ;  /* 0x0000080001127983 */ /* 0x000ee20000100800 */
[----:B------:R-:W-:Y:S01]  /*2600*/  @!P5 LOP3.LUT R196, R17, 0x3, RZ, 0xc0, !PT ;  /* 0x0000000311c4d812 */ /* 0x000fe200078ec0ff */
[----:B01----:R-:W-:Y:S01]  /*2610*/  FADD.FTZ R16, R16, R200 ;  /* 0x000000c810107221 */ /* 0x003fe20000010000 */
[----:B------:R-:W-:Y:S01]  /*2620*/  MOV R17, 0x400 ;  /* 0x0000040000117802 */ /* 0x000fe20000000f00 */
[----:B------:R-:W-:Y:S05]  /*2630*/  WARPSYNC.ALL ;  /* 0x0000000000007948 */ /* 0x000fea0003800000 */
[----:B------:R-:W-:Y:S01]  /*2640*/  @!P5 IADD3 R19, R3, R196, RZ ;  /* 0x000000c40313d210 */ /* 0x000fe20007ffe0ff */
[----:B------:R-:W0:Y:S01]  /*2650*/  LDC.U8 R202, c[0x0][0x2a0] ;  /* 0x0000a800ffca7b82 */ /* 0x000e220000000000 */
[----:B------:R-:W-:Y:S01]  /*2660*/  BSSY B0, `(.L_x_2982) ;  /* 0x0000056000007945 */ /* 0x000fe20003800000 */
[----:B---3--:R-:W-:-:S02]  /*2670*/  ISETP.NE.AND P6, PT, R18, RZ, PT ;  /* 0x000000ff1200720c */ /* 0x008fc40003fc5270 */
[----:B------:R-:W1:Y:S02]  /*2680*/  S2R R18, SR_CgaCtaId ;  /* 0x0000000000127919 */ /* 0x000e640000008800 */
[----:B-1----:R-:W-:Y:S01]  /*2690*/  LEA R18, R18, R17, 0x18 ;  /* 0x0000001112127211 */ /* 0x002fe200078ec0ff */
[----:B--2---:R-:W-:-:S03]  /*26a0*/  FADD.FTZ R17, R198, R199 ;  /* 0x000000c7c6117221 */ /* 0x004fc60000010000 */
[-C--:B------:R-:W-:Y:S02]  /*26b0*/  @!P5 LEA R200, R19, R18.reuse, 0x3 ;  /* 0x0000001213c8d211 */ /* 0x080fe400078e18ff */
[----:B------:R-:W-:-:S03]  /*26c0*/  LEA R201, R3, R18, 0x3 ;  /* 0x0000001203c97211 */ /* 0x000fc600078e18ff */
[----:B------:R-:W-:Y:S01]  /*26d0*/  @!P5 STS.64 [R200+0x3000], R16 ;  /* 0x00300010c800d388 */ /* 0x000fe20000000a00 */
[----:B------:R-:W-:Y:S06]  /*26e0*/  BAR.SYNC.DEFER_BLOCKING 0x0 ;  /* 0x0000000000007b1d */ /* 0x000fec0000010000 */
[----:B------:R-:W1:Y:S04]  /*26f0*/  LDS.128 R16, [R201+0x3000] ;  /* 0x00300000c9107984 */ /* 0x000e680000000c00 */
[----:B------:R-:W2:Y:S01]  /*2700*/  LDS.128 R196, [R201+0x3010] ;  /* 0x00301000c9c47984 */ /* 0x000ea20000000c00 */
[----:B-1----:R-:W-:-:S04]  /*2710*/  FADD.FTZ R3, RZ, R16 ;  /* 0x00000010ff037221 */ /* 0x002fc80000010000 */
[----:B------:R-:W-:Y:S01]  /*2720*/  FADD.FTZ R3, R18, R3 ;  /* 0x0000000312037221 */ /* 0x000fe20000010000 */
[----:B------:R-:W-:-:S03]  /*2730*/  FADD.FTZ R18, RZ, R17 ;  /* 0x00000011ff127221 */ /* 0x000fc60000010000 */
[----:B--2---:R-:W-:Y:S01]  /*2740*/  FADD.FTZ R3, R3, R196 ;  /* 0x000000c403037221 */ /* 0x004fe20000010000 */
[----:B------:R-:W-:-:S03]  /*2750*/  FADD.FTZ R18, R19, R18 ;  /* 0x0000001213127221 */ /* 0x000fc60000010000 */
[----:B------:R-:W-:Y:S01]  /*2760*/  FADD.FTZ R3, R198, R3 ;  /* 0x00000003c6037221 */ /* 0x000fe20000010000 */
[----:B------:R-:W-:-:S03]  /*2770*/  FADD.FTZ R18, R18, R197 ;  /* 0x000000c512127221 */ /* 0x000fc60000010000 */
[----:B------:R-:W-:Y:S01]  /*2780*/  FMUL.FTZ R3, R3, UR16 ;  /* 0x0000001003037c20 */ /* 0x000fe20008410000 */
[----:B------:R-:W-:-:S04]  /*2790*/  FADD.FTZ R18, R199, R18 ;  /* 0x00000012c7127221 */ /* 0x000fc80000010000 */
[----:B------:R-:W-:Y:S01]  /*27a0*/  FMUL.FTZ R198, R18, UR16 ;  /* 0x0000001012c67c20 */ /* 0x000fe20008410000 */
[----:B0-----:R-:W-:Y:S06]  /*27b0*/  @!P6 BRA `(.L_x_2983) ;  /* 0x000000040000e947 */ /* 0x001fec0003800000 */
        /* <DEDUP_REMOVED lines=30> */
[----:B------:R-:W-:Y:S01]  /*29a0*/  LOP3.LUT P5, RZ, R204, 0xff, RZ, 0xc0, !PT ;  /* 0x000000ffccff7812 */ /* 0x000fe200078ac0ff */
[----:B0-----:R-:W-:Y:S01]  /*29b0*/  FMUL.FTZ R16, R18, UR17 ;  /* 0x0000001112107c20 */ /* 0x001fe20008410000 */
[----:B------:R-:W-:-:S04]  /*29c0*/  FMUL.FTZ R17, R19, UR17 ;  /* 0x0000001113117c20 */ /* 0x000fc80008410000 */
[----:B------:R-:W-:Y:S02]  /*29d0*/  SEL R199, R16, RZ, P5 ;  /* 0x000000ff10c77207 */ /* 0x000fe40002800000 */
[----:B------:R-:W-:Y:S02]  /*29e0*/  ISETP.NE.U32.AND P5, PT, RZ, UR14, PT ;  /* 0x0000000eff007c0c */ /* 0x000fe4000bfa5070 */
[----:B------:R-:W-:Y:S02]  /*29f0*/  SEL R18, R17, RZ, P6 ;  /* 0x000000ff11127207 */ /* 0x000fe40003000000 */
[----:B------:R-:W-:Y:S02]  /*2a00*/  ISETP.NE.AND.EX P5, PT, RZ, UR15, PT, P5 ;  /* 0x0000000fff007c0c */ /* 0x000fe4000bfa5350 */
[----:B------:R-:W-:Y:S02]  /*2a10*/  LOP3.LUT P6, RZ, R204, 0xff0000, RZ, 0xc0, !PT ;  /* 0x00ff0000ccff7812 */ /* 0x000fe400078cc0ff */
[----:B------:R-:W-:Y:S01]  /*2a20*/  SEL R193, R18, R193, P5 ;  /* 0x000000c112c17207 */ /* 0x000fe20002800000 */
[----:B------:R-:W-:Y:S01]  /*2a30*/  FMUL.FTZ R18, R196, UR17 ;  /* 0x00000011c4127c20 */ /* 0x000fe20008410000 */
[----:B------:R-:W-:-:S04]  /*2a40*/  SEL R192, R199, R192, P5 ;  /* 0x000000c0c7c07207 */ /* 0x000fc80002800000 */
[----:B------:R-:W-:Y:S02]  /*2a50*/  SEL R19, R18, RZ, P6 ;  /* 0x000000ff12137207 */ /* 0x000fe40003000000 */
[----:B------:R-:W-:Y:S02]  /*2a60*/  LOP3.LUT P6, RZ, R204, 0xff000000, RZ, 0xc0, !PT ;  /* 0xff000000ccff7812 */ /* 0x000fe400078cc0ff */
[----:B------:R-:W-:Y:S01]  /*2a70*/  SEL R194, R19, R194, P5 ;  /* 0x000000c213c27207 */ /* 0x000fe20002800000 */
[----:B------:R-:W-:-:S05]  /*2a80*/  FMUL.FTZ R19, R197, UR17 ;  /* 0x00000011c5137c20 */ /* 0x000fca0008410000 */
        /* <DEDUP_REMOVED lines=19> */
.L_x_2983:
[----:B------:R-:W-:Y:S05]  /*2bc0*/  BSYNC B0 ;  /* 0x0000000000007941 */ /* 0x000fea0003800000 */
.L_x_2982:
[----:B------:R-:W-:Y:S04]  /*2bd0*/  BSSY B0, `(.L_x_2984) ;  /* 0x0000042000007945 */ /* 0x000fe80003800000 */
[----:B------:R-:W-:Y:S05]  /*2be0*/  @!P0 BRA `(.L_x_2985) ;  /* 0x0000000400008947 */ /* 0x000fea0003800000 */
[----:B------:R-:W-:Y:S02]  /*2bf0*/  ISETP.NE.AND P5, PT, R202, RZ, PT ;  /* 0x000000ffca00720c */ /* 0x000fe40003fa5270 */
[----:B------:R-:W-:Y:S02]  /*2c00*/  LOP3.LUT P6, RZ, R6, 0xff00, RZ, 0xc0, !PT ;  /* 0x0000ff0006ff7812 */ /* 0x000fe400078cc0ff */
[----:B------:R-:W-:Y:S02]  /*2c10*/  FSEL R200, R3, RZ, !P5 ;  /* 0x000000ff03c87208 */ /* 0x000fe40006800000 */
[----:B------:R-:W-:-:S03]  /*2c20*/  ISETP.NE.U32.AND P5, PT, RZ, UR8, PT ;  /* 0x00000008ff007c0c */ /* 0x000fc6000bfa5070 */
[-CC-:B------:R-:W-:Y:S01]  /*2c30*/  FFMA.FTZ R18, R227, R198.reuse, R200.reuse ;  /* 0x000000c6e3127223 */ /* 0x180fe200000100c8 */
[----:B------:R-:W-:Y:S01]  /*2c40*/  ISETP.NE.AND.EX P5, PT, RZ, UR9, PT, P5 ;  /* 0x00000009ff007c0c */ /* 0x000fe2000bfa5350 */
[-CC-:B------:R-:W-:Y:S01]  /*2c50*/  FFMA.FTZ R196, R221, R198.reuse, R200.reuse ;  /* 0x000000c6ddc47223 */ /* 0x180fe200000100c8 */
[-CC-:B0-----:R-:W-:Y:S01]  /*2c60*/  FFMA.FTZ R16, R216, R198.reuse, R200.reuse ;  /* 0x000000c6d8107223 */ /* 0x181fe200000100c8 */
        /* <DEDUP_REMOVED lines=56> */
.L_x_2985:
[----:B------:R-:W-:Y:S05]  /*2ff0*/  BSYNC B0 ;  /* 0x0000000000007941 */ /* 0x000fea0003800000 */
.L_x_2984:
        /* <DEDUP_REMOVED lines=9> */
[-CC-:B01----:R-:W-:Y:S01]  /*3090*/  FFMA.FTZ R17, R215, R198.reuse, R197.reuse ;  /* 0x000000c6d7117223 */ /* 0x183fe200000100c5 */
        /* <DEDUP_REMOVED lines=56> */
.L_x_2987:
[----:B------:R-:W-:Y:S05]  /*3420*/  BSYNC B0 ;  /* 0x0000000000007941 */ /* 0x000fea0003800000 */
.L_x_2986:
        /* <DEDUP_REMOVED lines=9> */
[-CC-:B012---:R-:W-:Y:S01]  /*34c0*/  FFMA.FTZ R16, R214, R198.reuse, R200.reuse ;  /* 0x000000c6d6107223 */ /* 0x187fe200000100c8 */
        /* <DEDUP_REMOVED lines=56> */
.L_x_2989:
[----:B------:R-:W-:Y:S05]  /*3850*/  BSYNC B0 ;  /* 0x0000000000007941 */ /* 0x000fea0003800000 */
.L_x_2988:
        /* <DEDUP_REMOVED lines=9> */
[-CC-:B0123--:R-:W-:Y:S01]  /*38f0*/  FFMA.FTZ R17, R212, R198.reuse, R197.reuse ;  /* 0x000000c6d4117223 */ /* 0x18ffe200000100c5 */
        /* <DEDUP_REMOVED lines=56> */
.L_x_2991:
[----:B------:R-:W-:Y:S05]  /*3c80*/  BSYNC B0 ;  /* 0x0000000000007941 */ /* 0x000fea0003800000 */
.L_x_2990:
[----:B01234-:R-:W2:Y:S01]  /*3c90*/  LDL R16, [R1+0xc] ;  /* 0x00000c0001107983 */ /* 0x01fea20000100800 */
[----:B------:R-:W-:Y:S01]  /*3ca0*/  BSSY B0, `(.L_x_2992) ;  /* 0x0000042000007945 */ /* 0x000fe20003800000 */
[----:B--2---:R-:W-:-:S13]  /*3cb0*/  ISETP.NE.AND P5, PT, R16, RZ, PT ;  /* 0x000000ff1000720c */ /* 0x004fda0003fa5270 */
[----:B------:R-:W-:Y:S05]  /*3cc0*/  @!P5 BRA `(.L_x_2993) ;  /* 0x0000000000fcd947 */ /* 0x000fea0003800000 */
        /* <DEDUP_REMOVED lines=47> */
[----:B------:R-:W-:Y:S01]  /*3fc0*/  LOP3.LUT P5, RZ, R14, 0xff, RZ, 0xc0, !PT ;  /* 0x000000ff0eff7812 */ /* 0x000fe200078ac0ff */
[----:B------:R-:W0:Y:S03]  /*3fd0*/  LDC.64 R198, c[0x0][0x2f8] ;  /* 0x0000be00ffc67b82 */ /* 0x000e260000000a00 */
[----:B------:R-:W-:-:S02]  /*3fe0*/  SEL R16, R19, RZ, P5 ;  /* 0x000000ff13107207 */ /* 0x000fc40002800000 */
[----:B------:R-:W-:-:S04]  /*3ff0*/  LOP3.LUT P5, RZ, R14, 0xff00, RZ, 0xc0, !PT ;  /* 0x0000ff000eff7812 */ /* 0x000fc800078ac0ff */
[----:B------:R-:W-:Y:S02]  /*4000*/  SEL R17, R18, RZ, P5 ;  /* 0x000000ff12117207 */ /* 0x000fe40002800000 */
[----:B------:R-:W-:-:S04]  /*4010*/  LOP3.LUT P5, RZ, R14, 0xff0000, RZ, 0xc0, !PT ;  /* 0x00ff00000eff7812 */ /* 0x000fc800078ac0ff */
[----:B------:R-:W-:Y:S02]  /*4020*/  SEL R18, R3, RZ, P5 ;  /* 0x000000ff03127207 */ /* 0x000fe40002800000 */
[----:B------:R-:W-:-:S04]  /*4030*/  LOP3.LUT P5, RZ, R14, 0xff000000, RZ, 0xc0, !PT ;  /* 0xff0000000eff7812 */ /* 0x000fc800078ac0ff */
[----:B------:R-:W-:Y:S02]  /*4040*/  SEL R19, R4, RZ, P5 ;  /* 0x000000ff04137207 */ /* 0x000fe40002800000 */
[----:B------:R-:W-:-:S04]  /*4050*/  ISETP.NE.U32.AND P5, PT, RZ, UR14, PT ;  /* 0x0000000eff007c0c */ /* 0x000fc8000bfa5070 */
[----:B------:R-:W-:-:S13]  /*4060*/  ISETP.NE.AND.EX P5, PT, RZ, UR15, PT, P5 ;  /* 0x0000000fff007c0c */ /* 0x000fda000bfa5350 */
[----:B------:R-:W-:-:S04]  /*4070*/  @P5 LEA R196, P6, R5, UR14, 0x4 ;  /* 0x0000000e05c45c11 */ /* 0x000fc8000f8c20ff */
[C---:B------:R-:W-:Y:S01]  /*4080*/  @P5 LEA.HI.X R197, R5.reuse, UR15, RZ, 0x4, P6 ;  /* 0x0000000f05c55c11 */ /* 0x040fe2000b0f24ff */
[----:B0-----:R-:W-:-:S05]  /*4090*/  IMAD.WIDE.U32 R4, R5, 0x10, R198 ;  /* 0x0000001005047825 */ /* 0x001fca00078e00c6 */
[----:B------:R0:W-:Y:S04]  /*40a0*/  STG.E.128 desc[UR4][R4.64], R16 ;  /* 0x0000001004007986 */ /* 0x0001e8000c101d04 */
[----:B------:R0:W-:Y:S02]  /*40b0*/  @P5 STG.E.128 desc[UR4][R196.64], R192 ;  /* 0x000000c0c4005986 */ /* 0x0001e4000c101d04 */
.L_x_2993:
[----:B------:R-:W-:Y:S05]  /*40c0*/  BSYNC B0 ;  /* 0x0000000000007941 */ /* 0x000fea0003800000 */
.L_x_2992:
[----:B------:R-:W-:Y:S02]  /*40d0*/  SEL R3, RZ, 0x1, P4 ;  /* 0x00000001ff037807 */ /* 0x000fe40002000000 */
[----:B------:R-:W-:-:S03]  /*40e0*/  IADD3 R2, R2, UR18, RZ ;  /* 0x0000001202027c10 */ /* 0x000fc6000fffe0ff */
[----:B------:R1:W-:Y:S01]  /*40f0*/  STL.S16 [R1], R3 ;  /* 0x0000000301007387 */ /* 0x0003e20000100600 */
[----:B------:R-:W-:-:S13]  /*4100*/  ISETP.GE.AND P4, PT, R2, UR19, PT ;  /* 0x0000001302007c0c */ /* 0x000fda000bf86270 */
[----:B-1----:R-:W-:Y:S05]  /*4110*/  @!P4 BRA `(.L_x_2994) ;  /* 0xffffffc400b8c947 */ /* 0x002fea000383ffff */
.L_x_2968:
[----:B------:R-:W2:Y:S04]  /*4120*/  LDL.LU R3, [R1+0x4] ;  /* 0x0000040001037983 */ /* 0x000ea80000300800 */
[----:B0-----:R-:W3:Y:S01]  /*4130*/  LDL.LU R4, [R1+0x8] ;  /* 0x0000080001047983 */ /* 0x001ee20000300800 */
[----:B------:R-:W0:Y:S01]  /*4140*/  S2UR UR20, SR_CTAID.X ;  /* 0x00000000001479c3 */ /* 0x000e220000002500 */
[----:B------:R-:W-:Y:S01]  /*4150*/  BSSY B0, `(.L_x_2995) ;  /* 0x0000015000007945 */ /* 0x000fe20003800000 */
[----:B------:R-:W0:Y:S02]  /*4160*/  S2R R2, SR_TID.X ;  /* 0x0000000000027919 */ /* 0x000e240000002100 */
[C---:B0-----:R-:W-:Y:S02]  /*4170*/  LEA.HI R0, R2.reuse, UR20, RZ, 0x19 ;  /* 0x0000001402007c11 */ /* 0x041fe4000f8fc8ff */
[----:B------:R-:W-:-:S03]  /*4180*/  LOP3.LUT R11, R2, 0x7f, RZ, 0xc0, !PT ;  /* 0x0000007f020b7812 */ /* 0x000fc600078ec0ff */
[----:B--2---:R-:W-:Y:S01]  /*4190*/  IMAD R0, R0, R3, RZ ;  /* 0x0000000300007224 */ /* 0x004fe200078e02ff */
[----:B---3--:R-:W-:-:S04]  /*41a0*/  ISETP.NE.AND P4, PT, R4, RZ, PT ;  /* 0x000000ff0400720c */ /* 0x008fc80003f85270 */
[----:B------:R-:W-:-:S09]  /*41b0*/  LEA.HI R11, R0, R11, RZ, 0x1e ;  /* 0x0000000b000b7211 */ /* 0x000fd200078ff0ff */
[----:B------:R-:W-:Y:S05]  /*41c0*/  @!P4 BRA `(.L_x_2996) ;  /* 0x000000000034c947 */ /* 0x000fea0003800000 */
[----:B------:R-:W0:Y:S08]  /*41d0*/  LDC.64 R2, c[0x0][0x2d0] ;  /* 0x0000b400ff027b82 */ /* 0x000e300000000a00 */
        /* <DEDUP_REMOVED lines=12> */
.L_x_2996:
[----:B------:R-:W-:Y:S05]  /*42a0*/  BSYNC B0 ;  /* 0x0000000000007941 */ /* 0x000fea0003800000 */
.L_x_2995:
        /* <DEDUP_REMOVED lines=15> */
.L_x_2998:
[----:B------:R-:W-:Y:S05]  /*43a0*/  BSYNC B0 ;  /* 0x0000000000007941 */ /* 0x000fea0003800000 */
.L_x_2997:
[----:B------:R-:W-:Y:S04]  /*43b0*/  BSSY B0, `(.L_x_2999) ;  /* 0x000000f000007945 */ /* 0x000fe80003800000 */
[----:B------:R-:W-:Y:S05]  /*43c0*/  @!P1 BRA `(.L_x_3000) ;  /* 0x0000000000349947 */ /* 0x000fea0003800000 */
[----:B0---4-:R-:W0:Y:S08]  /*43d0*/  LDC.64 R2, c[0x0][0x2d0] ;  /* 0x0000b400ff027b82 */ /* 0x011e300000000a00 */
        /* <DEDUP_REMOVED lines=12> */
.L_x_3000:
[----:B------:R-:W-:Y:S05]  /*44a0*/  BSYNC B0 ;  /* 0x0000000000007941 */ /* 0x000fea0003800000 */
.L_x_2999:
        /* <DEDUP_REMOVED lines=15> */
.L_x_3002:
[----:B------:R-:W-:Y:S05]  /*45a0*/  BSYNC B0 ;  /* 0x0000000000007941 */ /* 0x000fea0003800000 */
.L_x_3001:
        /* <DEDUP_REMOVED lines=15> */
.L_x_3004:
[----:B------:R-:W-:Y:S05]  /*46a0*/  BSYNC B0 ;  /* 0x0000000000007941 */ /* 0x000fea0003800000 */
.L_x_3003:
        /* <DEDUP_REMOVED lines=16> */
.L_x_2981:
[----:B------:R-:W-:Y:S01]  /*47b0*/  HFMA2.MMA R19, -RZ, RZ, 0, 9.5367431640625e-07 ;  /* 0x00000010ff137435 */ /* 0x000fe200000001ff */
[----:B------:R-:W-:Y:S02]  /*47c0*/  MOV R196, 0x1f ;  /* 0x0000001f00c47802 */ /* 0x000fe40000000f00 */
[----:B------:R-:W-:-:S08]  /*47d0*/  MOV R197, 0xffffffff ;  /* 0xffffffff00c57802 */ /* 0x000fd00000000f00 */
[----:B------:R-:W-:Y:S05]  /*47e0*/  WARPSYNC.COLLECTIVE R197, `(.L_x_3005) ;  /* 0x00000000c5087348 */ /* 0x000fea0003c00000 */
[----:B------:R0:W1:Y:S02]  /*47f0*/  SHFL.DOWN P6, R199, R18, R19, R196 ;  /* 0x0800001312c77389 */ /* 0x00006400000c00c4 */
[----:B01----:R-:W-:Y:S01]  /*4800*/  ENDCOLLECTIVE ;  /* 0x000000000000791b */ /* 0x003fe20003800000 */
.L_x_3005:
[----:B------:R-:W-:Y:S01]  /*4810*/  FADD.FTZ R198, R199, R18 ;  /* 0x00000012c7c67221 */ /* 0x000fe20000010000 */
[----:B------:R-:W-:-:S07]  /*4820*/  MOV R18, R16 ;  /* 0x0000001000127202 */ /* 0x000fce0000000f00 */
[----:B------:R-:W-:Y:S05]  /*4830*/  WARPSYNC.COLLECTIVE R197, `(.L_x_3006) ;  /* 0x00000000c5087348 */ /* 0x000fea0003c00000 */
[----:B------:R0:W1:Y:S02]  /*4840*/  SHFL.DOWN P6, R199, R18, R19, R196 ;  /* 0x0800001312c77389 */ /* 0x00006400000c00c4 */
[----:B01----:R-:W-:Y:S01]  /*4850*/  ENDCOLLECTIVE ;  /* 0x000000000000791b */ /* 0x003fe20003800000 */
.L_x_3006:
[----:B------:R-:W-:Y:S01]  /*4860*/  HFMA2.MMA R19, -RZ, RZ, 0, 4.76837158203125e-07 ;  /* 0x00000008ff137435 */ /* 0x000fe200000001ff */
[----:B------:R-:W-:Y:S02]  /*4870*/  MOV R18, R198 ;  /* 0x000000c600127202 */ /* 0x000fe40000000f00 */
[----:B------:R-:W-:-:S08]  /*4880*/  MOV R201, R199 ;  /* 0x000000c700c97202 */ /* 0x000fd00000000f00 */
[----:B------:R-:W-:Y:S05]  /*4890*/  WARPSYNC.COLLECTIVE R197, `(.L_x_3007) ;  /* 0x00000000c5087348 */ /* 0x000fea0003c00000 */
[----:B------:R0:W1:Y:S02]  /*48a0*/  SHFL.DOWN P6, R199, R18, R19, R196 ;  /* 0x0800001312c77389 */ /* 0x00006400000c00c4 */
[----:B01----:R-:W-:Y:S01]  /*48b0*/  ENDCOLLECTIVE ;  /* 0x000000000000791b */ /* 0x003fe20003800000 */
.L_x_3007:
[----:B------:R-:W-:-:S05]  /*48c0*/  FADD.FTZ R16, R201, R16 ;  /* 0x00000010c9107221 */ /* 0x000fca0000010000 */
[----:B------:R-:W-:Y:S01]  /*48d0*/  MOV R18, R16 ;  /* 0x0000001000127202 */ /* 0x000fe20000000f00 */
[----:B------:R-:W-:-:S07]  /*48e0*/  FADD.FTZ R198, R198, R199 ;  /* 0x000000c7c6c67221 */ /* 0x000fce0000010000 */
[----:B------:R-:W-:Y:S05]  /*48f0*/  WARPSYNC.COLLECTIVE R197, `(.L_x_3008) ;  /* 0x00000000c5087348 */ /* 0x000fea0003c00000 */
[----:B------:R0:W1:Y:S02]  /*4900*/  SHFL.DOWN P6, R199, R18, R19, R196 ;  /* 0x0800001312c77389 */ /* 0x00006400000c00c4 */
[----:B01----:R-:W-:Y:S01]  /*4910*/  ENDCOLLECTIVE ;  /* 0x000000000000791b */ /* 0x003fe20003800000 */
.L_x_3008:
[----:B------:R-:W-:Y:S01]  /*4920*/  HFMA2.MMA R19, -RZ, RZ, 0, 2.384185791015625e-07 ;  /* 0x00000004ff137435 */ /* 0x000fe200000001ff */
[----:B------:R-:W-:Y:S02]  /*4930*/  MOV R18, R198 ;  /* 0x000000c600127202 */ /* 0x000fe40000000f00 */
[----:B------:R-:W-:-:S08]  /*4940*/  MOV R201, R199 ;  /* 0x000000c700c97202 */ /* 0x000fd00000000f00 */
[----:B------:R-:W-:Y:S05]  /*4950*/  WARPSYNC.COLLECTIVE R197, `(.L_x_3009) ;  /* 0x00000000c5087348 */ /* 0x000fea0003c00000 */
[----:B------:R0:W1:Y:S02]  /*4960*/  SHFL.DOWN P6, R199, R18, R19, R196 ;  /* 0x0800001312c77389 */ /* 0x00006400000c00c4 */
[----:B01----:R-:W-:Y:S01]  /*4970*/  ENDCOLLECTIVE ;  /* 0x000000000000791b */ /* 0x003fe20003800000 */
.L_x_3009:
[----:B------:R-:W-:-:S05]  /*4980*/  FADD.FTZ R16, R16, R201 ;  /* 0x000000c910107221 */ /* 0x000fca0000010000 */
[----:B------:R-:W-:Y:S01]  /*4990*/  MOV R18, R16 ;  /* 0x0000001000127202 */ /* 0x000fe20000000f00 */
[----:B------:R-:W-:-:S07]  /*49a0*/  FADD.FTZ R198, R198, R199 ;  /* 0x000000c7c6c67221 */ /* 0x000fce0000010000 */
[----:B------:R-:W-:Y:S05]  /*49b0*/  WARPSYNC.COLLECTIVE R197, `(.L_x_3010) ;  /* 0x00000000c5087348 */ /* 0x000fea0003c00000 */
[----:B------:R0:W1:Y:S02]  /*49c0*/  SHFL.DOWN P6, R199, R18, R19, R196 ;  /* 0x0800001312c77389 */ /* 0x00006400000c00c4 */
[----:B01----:R-:W-:Y:S01]  /*49d0*/  ENDCOLLECTIVE ;  /* 0x000000000000791b */ /* 0x003fe20003800000 */
.L_x_3010:
[----:B------:R-:W-:Y:S01]  /*49e0*/  HFMA2.MMA R19, -RZ, RZ, 0, 1.1920928955078125e-07 ;  /* 0x00000002ff137435 */ /* 0x000fe200000001ff */
[----:B------:R-:W-:Y:S02]  /*49f0*/  MOV R18, R198 ;  /* 0x000000c600127202 */ /* 0x000fe40000000f00 */
[----:B------:R-:W-:-:S08]  /*4a00*/  MOV R201, R199 ;  /* 0x000000c700c97202 */ /* 0x000fd00000000f00 */
[----:B------:R-:W-:Y:S05]  /*4a10*/  WARPSYNC.COLLECTIVE R197, `(.L_x_3011) ;  /* 0x00000000c5087348 */ /* 0x000fea0003c00000 */
[----:B------:R0:W1:Y:S02]  /*4a20*/  SHFL.DOWN P6, R199, R18, R19, R196 ;  /* 0x0800001312c77389 */ /* 0x00006400000c00c4 */
[----:B01----:R-:W-:Y:S01]  /*4a30*/  ENDCOLLECTIVE ;  /* 0x000000000000791b */ /* 0x003fe20003800000 */
.L_x_3011:
[----:B------:R-:W-:-:S05]  /*4a40*/  FADD.FTZ R200, R16, R201 ;  /* 0x000000c910c87221 */ /* 0x000fca0000010000 */
[----:B------:R-:W-:Y:S01]  /*4a50*/  MOV R18, R200 ;  /* 0x000000c800127202 */ /* 0x000fe20000000f00 */
[----:B------:R-:W-:-:S07]  /*4a60*/  FADD.FTZ R16, R198, R199 ;  /* 0x000000c7c6107221 */ /* 0x000fce0000010000 */
[----:B------:R-:W-:Y:S05]  /*4a70*/  WARPSYNC.COLLECTIVE R197, `(.L_x_3012) ;  /* 0x00000000c5087348 */ /* 0x000fea0003c00000 */
[----:B------:R0:W1:Y:S02]  /*4a80*/  SHFL.DOWN P6, R199, R18, R19, R196 ;  /* 0x0800001312c77389 */ /* 0x00006400000c00c4 */
[----:B01----:R-:W-:Y:S01]  /*4a90*/  ENDCOLLECTIVE ;  /* 0x000000000000791b */ /* 0x003fe20003800000 */
.L_x_3012:
[----:B------:R-:W-:Y:S01]  /*4aa0*/  HFMA2.MMA R19, -RZ, RZ, 0, 5.9604644775390625e-08 ;  /* 0x00000001ff137435 */ /* 0x000fe200000001ff */
[----:B------:R-:W-:Y:S02]  /*4ab0*/  MOV R18, R16 ;  /* 0x0000001000127202 */ /* 0x000fe40000000f00 */
[----:B------:R-:W-:-:S08]  /*4ac0*/  MOV R201, R199 ;  /* 0x000000c700c97202 */ /* 0x000fd00000000f00 */
[----:B------:R-:W-:Y:S05]  /*4ad0*/  WARPSYNC.COLLECTIVE R197, `(.L_x_3013) ;  /* 0x00000000c5087348 */ /* 0x000fea0003c00000 */
[----:B------:R0:W1:Y:S02]  /*4ae0*/  SHFL.DOWN P6, R199, R18, R19, R196 ;  /* 0x0800001312c77389 */ /* 0x00006400000c00c4 */
[----:B01----:R-:W-:Y:S01]  /*4af0*/  ENDCOLLECTIVE ;  /* 0x000000000000791b */ /* 0x003fe20003800000 */
.L_x_3013:
[----:B------:R-:W-:-:S05]  /*4b00*/  FADD.FTZ R198, R200, R201 ;  /* 0x000000c9c8c67221 */ /* 0x000fca0000010000 */
[----:B------:R-:W-:Y:S02]  /*4b10*/  MOV R18, R198 ;  /* 0x000000c600127202 */ /* 0x000fe40000000f00 */
[----:B------:R-:W-:-:S07]  /*4b20*/  MOV R200, R199 ;  /* 0x000000c700c87202 */ /* 0x000fce0000000f00 */
[----:B------:R-:W-:Y:S05]  /*4b30*/  WARPSYNC.COLLECTIVE R197, `(.L_x_3014) ;  /* 0x00000000c5087348 */ /* 0x000fea0003c00000 */
[----:B------:R0:W1:Y:S02]  /*4b40*/  SHFL.DOWN P6, R199, R18, R19, R196 ;  /* 0x0800001312c77389 */ /* 0x00006400000c00c4 */
[----:B01----:R-:W-:Y:S01]  /*4b50*/  ENDCOLLECTIVE ;  /* 0x000000000000791b */ /* 0x003fe20003800000 */
.L_x_3014:
[----:B------:R-:W-:Y:S05]  /*4b60*/  BRA `(.L_x_3015) ;  /* 0xffffffd800a07947 */ /* 0x000fea000383ffff */
.L_x_3016:
        /* <DEDUP_REMOVED lines=9> */
.L_x_3326:


//--------------------- .text._ZN10layer_norm31ln_parallel_residual_bwd_kernelINS_13Kernel_traitsIfffffjLj3072ELj1ELj1ELj4ELj16ENS_18Kernel_traits_baseILj3072EfffffjLj128EEEEELb1ELb0ELb1EEEvNS_9BwdParamsE --------------------------
	.section	.text._ZN10layer_norm31ln_parallel_residual_bwd_kernelINS_13Kernel_traitsIfffffjLj3072ELj1ELj1ELj4ELj16ENS_18Kernel_traits_baseILj3072EfffffjLj128EEEEELb1ELb0ELb1EEEvNS_9BwdParamsE,"ax",@progbits
	.align	128
        .global         _ZN10layer_norm31ln_parallel_residual_bwd_kernelINS_13Kernel_traitsIfffffjLj3072ELj1ELj1ELj4ELj16ENS_18Kernel_traits_baseILj3072EfffffjLj128EEEEELb1ELb0ELb1EEEvNS_9BwdParamsE
        .type           _ZN10layer_norm31ln_parallel_residual_bwd_kernelINS_13Kernel_traitsIfffffjLj3072ELj1ELj1ELj4ELj16ENS_18Kernel_traits_baseILj3072EfffffjLj128EEEEELb1ELb0ELb1EEEvNS_9BwdParamsE,@function
        .size           _ZN10layer_norm31ln_parallel_residual_bwd_kernelINS_13Kernel_traitsIfffffjLj3072ELj1ELj1ELj4ELj16ENS_18Kernel_traits_baseILj3072EfffffjLj128EEEEELb1ELb0ELb1EEEvNS_9BwdParamsE,(.L_x_3327 - _ZN10layer_norm31ln_parallel_residual_bwd_kernelINS_13Kernel_traitsIfffffjLj3072ELj1ELj1ELj4ELj16ENS_18Kernel_traits_baseILj3072EfffffjLj128EEEEELb1ELb0ELb1EEEvNS_9BwdParamsE)
        .other          _ZN10layer_norm31ln_parallel_residual_bwd_kernelINS_13Kernel_traitsIfffffjLj3072ELj1ELj1ELj4ELj16ENS_18Kernel_traits_baseILj3072EfffffjLj128EEEEELb1ELb0ELb1EEEvNS_9BwdParamsE,@"STO_CUDA_ENTRY STV_DEFAULT"
_ZN10layer_norm31ln_parallel_residual_bwd_kernelINS_13Kernel_traitsIfffffjLj3072ELj1ELj1ELj4ELj16ENS_18Kernel_traits_baseILj3072EfffffjLj128EEEEELb1ELb0ELb1EEEvNS_9BwdParamsE:
.text._ZN10layer_norm31ln_parallel_residual_bwd_kernelINS_13Kernel_traitsIfffffjLj3072ELj1ELj1ELj4ELj16ENS_18Kernel_traits_baseILj3072EfffffjLj128EEEEELb1ELb0ELb1EEEvNS_9BwdParamsE:
        /* <DEDUP_REMOVED lines=67> */
.L_x_3017:
        /* <DEDUP_REMOVED lines=8> */
[----:B------:R0:W-:Y:S01]  /*04b0*/  STL [R1+0x58], RZ ;  /* 0x000058ff01007387 */ /* 0x0001e20000100800 */
[----:B------:R-:W-:-:S03]  /*04c0*/  ULDC.64 UR6, c[0x0][0x2c8] ;  /* 0x0000b20000067ab9 */ /* 0x000fc60000000a00 */
[----:B------:R0:W5:Y:S04]  /*04d0*/  LDG.E.128 R76, desc[UR4][R2.64] ;  /* 0x00000004024c7981 */ /* 0x000168000c1e1d00 */
        /* <DEDUP_REMOVED lines=10> */
[----:B------:R0:W5:Y:S01]  /*0580*/  LDG.E.128 R32, desc[UR4][R4.64+0x2800] ;  /* 0x0028000404207981 */ /* 0x000162000c1e1d00 */
[----:B------:R-:W-:Y:S01]  /*0590*/  ISETP.NE.U32.AND P0, PT, RZ, UR6, PT ;  /* 0x00000006ff007c0c */ /* 0x000fe2000bf05070 */
[----:B------:R-:W-:Y:S01]  /*05a0*/  HFMA2.MMA R175, -RZ, RZ, 0, 5.9604644775390625e-08 ;  /* 0x00000001ffaf7435 */ /* 0x000fe200000001ff */
[----:B------:R-:W-:Y:S01]  /*05b0*/  CS2R R164, SRZ ;  /* 0x0000000000a47805 */ /* 0x000fe2000001ff00 */
[----:B------:R0:W-:Y:S01]  /*05c0*/  STL [R1+0x54], RZ ;  /* 0x000054ff01007387 */ /* 0x0001e20000100800 */
[----:B------:R-:W-:Y:S01]  /*05d0*/  HFMA2.MMA R216, -RZ, RZ, 0, 0 ;  /* 0x00000000ffd87435 */ /* 0x000fe200000001ff */
[----:B------:R-:W-:-:S02]  /*05e0*/  ISETP.NE.AND.EX P0, PT, RZ, UR7, PT, P0 ;  /* 0x00000007ff007c0c */ /* 0x000fc4000bf05300 */
[----:B------:R-:W-:Y:S01]  /*05f0*/  CS2R R162, SRZ ;  /* 0x0000000000a27805 */ /* 0x000fe2000001ff00 */
[----:B------:R0:W-:Y:S01]  /*0600*/  STL [R1+0x50], RZ ;  /* 0x000050ff01007387 */ /* 0x0001e20000100800 */
[----:B------:R-:W-:Y:S01]  /*0610*/  IMAD.MOV.U32 R252, RZ, RZ, RZ ;  /* 0x000000fffffc7224 */ /* 0x000fe200078e00ff */
[----:B------:R-:W-:Y:S02]  /*0620*/  CS2R R250, SRZ ;  /* 0x0000000000fa7805 */ /* 0x000fe4000001ff00 */
[----:B------:R-:W-:Y:S01]  /*0630*/  CS2R R240, SRZ ;  /* 0x0000000000f07805 */ /* 0x000fe2000001ff00 */
[----:B------:R0:W-:Y:S01]  /*0640*/  STL [R1+0x4c], RZ ;  /* 0x00004cff01007387 */ /* 0x0001e20000100800 */
[----:B------:R-:W-:Y:S02]  /*0650*/  CS2R R238, SRZ ;  /* 0x0000000000ee7805 */ /* 0x000fe4000001ff00 */
[----:B------:R-:W-:Y:S02]  /*0660*/  CS2R R160, SRZ ;  /* 0x0000000000a07805 */ /* 0x000fe4000001ff00 */
[----:B------:R-:W-:Y:S01]  /*0670*/  CS2R R30, SRZ ;  /* 0x00000000001e7805 */ /* 0x000fe2000001ff00 */
[----:B------:R0:W-:Y:S01]  /*0680*/  STL [R1+0x48], RZ ;  /* 0x000048ff01007387 */ /* 0x0001e20000100800 */
[----:B------:R-:W-:-:S02]  /*0690*/  CS2R R248, SRZ ;  /* 0x0000000000f87805 */ /* 0x000fc4000001ff00 */
        /* <DEDUP_REMOVED lines=17> */
[----:B------:R-:W-:Y:S01]  /*07b0*/  MOV R221, RZ ;  /* 0x000000ff00dd7202 */ /* 0x000fe20000000f00 */
        /* <DEDUP_REMOVED lines=12> */
[----:B------:R0:W-:Y:S01]  /*0880*/  STL [R1], RZ ;  /* 0x000000ff01007387 */ /* 0x0001e20000100800 */
[----:B------:R-:W-:-:S02]  /*0890*/  CS2R R20, SRZ ;  /* 0x0000000000147805 */ /* 0x000fc4000001ff00 */
[----:B------:R-:W-:Y:S02]  /*08a0*/  CS2R R18, SRZ ;  /* 0x0000000000127805 */ /* 0x000fe4000001ff00 */
[----:B------:R-:W-:Y:S01]  /*08b0*/  CS2R R16, SRZ ;  /* 0x0000000000107805 */ /* 0x000fe2000001ff00 */
[----:B------:R0:W-:Y:S01]  /*08c0*/  STL [R1+0x38], RZ ;  /* 0x000038ff01007387 */ /* 0x0001e20000100800 */
[----:B------:R-:W-:Y:S02]  /*08d0*/  CS2R R14, SRZ ;  /* 0x00000000000e7805 */ /* 0x000fe4000001ff00 */
[----:B------:R-:W-:Y:S01]  /*08e0*/  CS2R R12, SRZ ;  /* 0x00000000000c7805 */ /* 0x000fe2000001ff00 */
[----:B------:R0:W-:Y:S04]  /*08f0*/  STL [R1+0x34], RZ ;  /* 0x000034ff01007387 */ /* 0x0001e80000100800 */
[----:B------:R0:W-:Y:S04]  /*0900*/  STL [R1+0x20], RZ ;  /* 0x000020ff01007387 */ /* 0x0001e80000100800 */
[----:B------:R0:W-:Y:S04]  /*0910*/  STL [R1+0x1c], RZ ;  /* 0x00001cff01007387 */ /* 0x0001e80000100800 */
[----:B------:R0:W-:Y:S04]  /*0920*/  STL [R1+0x18], RZ ;  /* 0x000018ff01007387 */ /* 0x0001e80000100800 */
[----:B------:R0:W-:Y:S04]  /*0930*/  STL [R1+0x14], RZ ;  /* 0x000014ff01007387 */ /* 0x0001e80000100800 */
[----:B------:R0:W-:Y:S04]  /*0940*/  STL [R1+0x10], RZ ;  /* 0x000010ff01007387 */ /* 0x0001e80000100800 */
[----:B------:R0:W-:Y:S04]  /*0950*/  STL [R1+0xc], RZ ;  /* 0x00000cff01007387 */ /* 0x0001e80000100800 */
[----:B------:R0:W-:Y:S04]  /*0960*/  STL [R1+0x8], RZ ;  /* 0x000008ff01007387 */ /* 0x0001e80000100800 */
[----:B------:R0:W-:Y:S02]  /*0970*/  STL [R1+0x4], RZ ;  /* 0x000004ff01007387 */ /* 0x0001e40000100800 */
.L_x_3025:
[----:B-1----:R-:W1:Y:S01]  /*0980*/  S2R R11, SR_TID.X ;  /* 0x00000000000b7919 */ /* 0x002e620000002100 */
[----:B------:R-:W-:Y:S01]  /*0990*/  IMAD R9, R166, UR10, RZ ;  /* 0x0000000aa6097c24 */ /* 0x000fe2000f8e02ff */
[----:B0-----:R-:W0:Y:S01]  /*09a0*/  LDC.64 R2, c[0x0][0x250] ;  /* 0x00009400ff027b82 */ /* 0x001e220000000a00 */
[----:B------:R-:W2:Y:S03]  /*09b0*/  LDL.LU R196, [R1] ;  /* 0x0000000001c47983 */ /* 0x000ea60000300800 */
[----:B------:R-:W-:Y:S01]  /*09c0*/  SHF.R.S32.HI R10, RZ, 0x1f, R9 ;  /* 0x0000001fff0a7819 */ /* 0x000fe20000011409 */
[----:B------:R-:W3:Y:S03]  /*09d0*/  LDL.LU R195, [R1+0x28] ;  /* 0x0000280001c37983 */ /* 0x000ee60000300800 */
[----:B------:R-:W-:Y:S01]  /*09e0*/  LEA.HI R220, R10, R9, RZ, 0x2 ;  /* 0x000000090adc7211 */ /* 0x000fe200078f10ff */
[----:B------:R-:W4:Y:S01]  /*09f0*/  LDC.64 R150, c[0x0][0x2c0] ;  /* 0x0000b000ff967b82 */ /* 0x000f220000000a00 */
[----:B------:R-:W3:Y:S07]  /*0a00*/  LDL.LU R194, [R1+0x24] ;  /* 0x0000240001c27983 */ /* 0x000eee0000300800 */
[----:B------:R-:W4:Y:S01]  /*0a10*/  LDC.64 R168, c[0x0][0x300] ;  /* 0x0000c000ffa87b82 */ /* 0x000f220000000a00 */
[----:B0-----:R-:W-:-:S07]  /*0a20*/  IMAD.WIDE R2, R166, 0x4, R2 ;  /* 0x00000004a6027825 */ /* 0x001fce00078e0202 */
[----:B------:R-:W0:Y:S01]  /*0a30*/  LDC.64 R178, c[0x0][0x2c8] ;  /* 0x0000b200ffb27b82 */ /* 0x000e220000000a00 */
[----:B------:R4:W2:Y:S01]  /*0a40*/  LDG.E R201, desc[UR4][R2.64] ;  /* 0x0000000402c97981 */ /* 0x0008a2000c1e1900 */
[----:B-1----:R-:W-:-:S06]  /*0a50*/  LOP3.LUT R113, R11, 0x7f, RZ, 0xc0, !PT ;  /* 0x0000007f0b717812 */ /* 0x002fcc00078ec0ff */
[----:B------:R-:W1:Y:S01]  /*0a60*/  LDC.64 R10, c[0x0][0x258] ;  /* 0x00009600ff0a7b82 */ /* 0x000e620000000a00 */
[----:B------:R-:W-:-:S05]  /*0a70*/  LEA.HI.SX32 R220, R220, R113, 0x1e ;  /* 0x00000071dcdc7211 */ /* 0x000fca00078ff2ff */
[----:B------:R-:W-:Y:S02]  /*0a80*/  VIADD R177, R220, 0x80 ;  /* 0x00000080dcb17836 */ /* 0x000fe40000000000 */
[----:B------:R-:W0:Y:S03]  /*0a90*/  LDC.64 R154, c[0x0][0x2b8] ;  /* 0x0000ae00ff9a7b82 */ /* 0x000e260000000a00 */
[----:B------:R-:W-:Y:S02]  /*0aa0*/  SHF.L.U32 R174, R177, 0x4, RZ ;  /* 0x00000004b1ae7819 */ /* 0x000fe400000006ff */
[----:B------:R-:W-:Y:S02]  /*0ab0*/  SHF.R.U32.HI R173, RZ, 0x1c, R177 ;  /* 0x0000001cffad7819 */ /* 0x000fe400000116b1 */
[----:B------:R-:W-:-:S04]  /*0ac0*/  IADD3 R112, P1, R174, UR14, RZ ;  /* 0x0000000eae707c10 */ /* 0x000fc8000ff3e0ff */
[----:B------:R-:W-:Y:S01]  /*0ad0*/  IADD3.X R113, R173, UR15, RZ, P1, !PT ;  /* 0x0000000fad717c10 */ /* 0x000fe20008ffe4ff */
[----:B----4-:R-:W-:-:S04]  /*0ae0*/  IMAD.WIDE.U32 R116, R177, 0x10, R150 ;  /* 0x00000010b1747825 */ /* 0x010fc800078e0096 */
[----:B-1----:R-:W-:Y:S01]  /*0af0*/  IMAD.WIDE R2, R166, 0x4, R10 ;  /* 0x00000004a6027825 */ /* 0x002fe200078e020a */
[----:B------:R-:W4:Y:S04]  /*0b00*/  LDG.E.128 R112, desc[UR4][R112.64] ;  /* 0x0000000470707981 */ /* 0x000f28000c1e1d00 */
[----:B------:R1:W3:Y:S04]  /*0b10*/  LDG.E R11, desc[UR4][R2.64] ;  /* 0x00000004020b7981 */ /* 0x0002e8000c1e1900 */
[----:B------:R-:W3:Y:S01]  /*0b20*/  LDG.E.128 R116, desc[UR4][R116.64] ;  /* 0x0000000474747981 */ /* 0x000ee2000c1e1d00 */
[----:B------:R-:W-:-:S04]  /*0b30*/  ISETP.NE.U32.AND P1, PT, R168, RZ, PT ;  /* 0x000000ffa800720c */ /* 0x000fc80003f25070 */
[----:B------:R-:W-:Y:S02]  /*0b40*/  ISETP.NE.AND.EX P1, PT, R169, RZ, PT, P1 ;  /* 0x000000ffa900720c */ /* 0x000fe40003f25310 */
[----:B------:R-:W-:-:S11]  /*0b50*/  IADD3 R181, R220, 0x100, RZ ;  /* 0x00000100dcb57810 */ /* 0x000fd60007ffe0ff */
[----:B------:R-:W0:Y:S08]  /*0b60*/  @P1 LDC.64 R142, c[0x0][0x248] ;  /* 0x00009200ff8e1b82 */ /* 0x000e300000000a00 */
[----:B------:R-:W0:Y:S01]  /*0b70*/  @P1 LDC.64 R140, c[0x0][0x248] ;  /* 0x00009200ff8c1b82 */ /* 0x000e220000000a00 */
[----:B------:R-:W-:-:S07]  /*0b80*/  IMAD.SHL.U32 R172, R181, 0x10, RZ ;  /* 0x00000010b5ac7824 */ /* 0x000fce00078e00ff */
[----:B-1----:R-:W1:Y:S01]  /*0b90*/  @P1 LDC.64 R2, c[0x0][0x248] ;  /* 0x00009200ff021b82 */ /* 0x002e620000000a00 */
[----:B------:R-:W-:Y:S02]  /*0ba0*/  SHF.R.U32.HI R171, RZ, 0x1c, R181 ;  /* 0x0000001cffab7819 */ /* 0x000fe400000116b5 */
[----:B------:R-:W-:-:S05]  /*0bb0*/  IADD3 R124, P2, R172, UR14, RZ ;  /* 0x0000000eac7c7c10 */ /* 0x000fca000ff5e0ff */
[----:B------:R-:W1:Y:S01]  /*0bc0*/  @P1 LDC.64 R148, c[0x0][0x248] ;  /* 0x00009200ff941b82 */ /* 0x000e620000000a00 */
[C---:B------:R-:W-:Y:S02]  /*0bd0*/  SHF.L.U32 R187, R220.reuse, 0x2, RZ ;  /* 0x00000002dcbb7819 */ /* 0x040fe400000006ff */
[----:B------:R-:W-:Y:S01]  /*0be0*/  IADD3.X R125, R171, UR15, RZ, P2, !PT ;  /* 0x0000000fab7d7c10 */ /* 0x000fe200097fe4ff */
[C---:B------:R-:W-:Y:S01]  /*0bf0*/  VIADD R180, R220.reuse, 0x180 ;  /* 0x00000180dcb47836 */ /* 0x040fe20000000000 */
[----:B------:R-:W-:Y:S02]  /*0c00*/  SHF.R.U32.HI R186, RZ, 0x1e, R220 ;  /* 0x0000001effba7819 */ /* 0x000fe400000116dc */
[----:B0-----:R-:W-:Y:S02]  /*0c10*/  @P1 IADD3 R142, P2, R187, R142, RZ ;  /* 0x0000008ebb8e1210 */ /* 0x001fe40007f5e0ff */
[----:B------:R-:W-:Y:S01]  /*0c20*/  IADD3 R183, R220, 0x200, RZ ;  /* 0x00000200dcb77810 */ /* 0x000fe20007ffe0ff */
[----:B------:R-:W-:Y:S01]  /*0c30*/  IMAD.WIDE.U32 R120, R177, 0x10, R154 ;  /* 0x00000010b1787825 */ /* 0x000fe200078e009a */
[----:B------:R-:W-:Y:S01]  /*0c40*/  SHF.L.U32 R184, R181, 0x2, RZ ;  /* 0x00000002b5b87819 */ /* 0x000fe200000006ff */
[----:B------:R-:W0:Y:S01]  /*0c50*/  @P1 LDC.64 R138, c[0x0][0x248] ;  /* 0x00009200ff8a1b82 */ /* 0x000e220000000a00 */
[----:B------:R-:W-:Y:S01]  /*0c60*/  @P1 IADD3.X R143, R186, R143, RZ, P2, !PT ;  /* 0x0000008fba8f1210 */ /* 0x000fe200017fe4ff */
[----:B------:R-:W-:Y:S01]  /*0c70*/  IMAD.SHL.U32 R188, R180, 0x4, RZ ;  /* 0x00000004b4bc7824 */ /* 0x000fe200078e00ff */
[----:B------:R-:W-:Y:S01]  /*0c80*/  SHF.R.U32.HI R170, RZ, 0x1e, R181 ;  /* 0x0000001effaa7819 */ /* 0x000fe200000116b5 */
[----:B------:R-:W-:Y:S01]  /*0c90*/  IMAD.SHL.U32 R191, R183, 0x4, RZ ;  /* 0x00000004b7bf7824 */ /* 0x000fe200078e00ff */
[----:B------:R-:W-:Y:S01]  /*0ca0*/  @P1 IADD3 R140, P2, R184, R140, RZ ;  /* 0x0000008cb88c1210 */ /* 0x000fe20007f5e0ff */
[----:B------:R-:W-:Y:S01]  /*0cb0*/  VIADD R217, R220, 0x280 ;  /* 0x00000280dcd97836 */ /* 0x000fe20000000000 */
[----:B------:R-:W-:Y:S01]  /*0cc0*/  SHF.R.U32.HI R189, RZ, 0x1e, R180 ;  /* 0x0000001effbd7819 */ /* 0x000fe200000116b4 */
[----:B-----5:R-:W5:Y:S01]  /*0cd0*/  @P1 LDG.E R8, desc[UR4][R142.64] ;  /* 0x000000048e081981 */ /* 0x020f62000c1e1900 */
[----:B------:R-:W-:-:S02]  /*0ce0*/  @P1 IADD3.X R141, R170, R141, RZ, P2, !PT ;  /* 0x0000008daa8d1210 */ /* 0x000fc400017fe4ff */
[----:B-1----:R-:W-:Y:S02]  /*0cf0*/  @P1 IADD3 R2, P2, R188, R2, RZ ;  /* 0x00000002bc021210 */ /* 0x002fe40007f5e0ff */
[----:B------:R-:W-:Y:S02]  /*0d00*/  SHF.L.U32 R185, R177, 0x2, RZ ;  /* 0x00000002b1b97819 */ /* 0x000fe400000006ff */
[----:B------:R-:W-:Y:S01]  /*0d10*/  SHF.R.U32.HI R167, RZ, 0x1e, R177 ;  /* 0x0000001effa77819 */ /* 0x000fe200000116b1 */
[----:B------:R-:W-:Y:S01]  /*0d20*/  IMAD.WIDE.U32 R152, R183, 0x10, R150 ;  /* 0x00000010b7987825 */ /* 0x000fe200078e0096 */
[----:B------:R-:W-:Y:S01]  /*0d30*/  @P1 IADD3.X R3, R189, R3, RZ, P2, !PT ;  /* 0x00000003bd031210 */ /* 0x000fe200017fe4ff */
[----:B------:R-:W3:Y:S01]  /*0d40*/  LDG.E.128 R124, desc[UR4][R124.64] ;  /* 0x000000047c7c7981 */ /* 0x000ee2000c1e1d00 */
[----:B------:R-:W-:Y:S02]  /*0d50*/  @P1 IADD3 R148, P2, R191, R148, RZ ;  /* 0x00000094bf941210 */ /* 0x000fe40007f5e0ff */
[----:B------:R-:W-:Y:S01]  /*0d60*/  SHF.R.U32.HI R190, RZ, 0x1e, R183 ;  /* 0x0000001effbe7819 */ /* 0x000fe200000116b7 */
[----:B------:R1:W5:Y:S03]  /*0d70*/  @P1 LDG.E R5, desc[UR4][R2.64] ;  /* 0x0000000402051981 */ /* 0x000366000c1e1900 */
[----:B------:R-:W-:Y:S01]  /*0d80*/  @P1 IADD3.X R149, R190, R149, RZ, P2, !PT ;  /* 0x00000095be951210 */ /* 0x000fe200017fe4ff */
[C---:B------:R-:W-:Y:S01]  /*0d90*/  IMAD.WIDE.U32 R156, R183.reuse, 0x10, R154 ;  /* 0x00000010b79c7825 */ /* 0x040fe200078e009a */
[----:B------:R-:W-:Y:S01]  /*0da0*/  SHF.L.U32 R10, R180, 0x4, RZ ;  /* 0x00000004b40a7819 */ /* 0x000fe200000006ff */
[----:B------:R-:W5:Y:S01]  /*0db0*/  @P1 LDG.E R6, desc[UR4][R140.64] ;  /* 0x000000048c061981 */ /* 0x000f62000c1e1900 */
[----:B-1----:R-:W-:-:S03]  /*0dc0*/  SHF.L.U32 R3, R183, 0x4, RZ ;  /* 0x00000004b7037819 */ /* 0x002fc600000006ff */
[----:B------:R1:W5:Y:S01]  /*0dd0*/  @P1 LDG.E R4, desc[UR4][R148.64] ;  /* 0x0000000494041981 */ /* 0x000362000c1e1900 */
[----:B------:R-:W-:Y:S01]  /*0de0*/  SHF.R.U32.HI R2, RZ, 0x1c, R183 ;  /* 0x0000001cff027819 */ /* 0x000fe200000116b7 */
[C---:B------:R-:W-:Y:S01]  /*0df0*/  IMAD.WIDE.U32 R142, R180.reuse, 0x10, R150 ;  /* 0x00000010b48e7825 */ /* 0x040fe200078e0096 */
[----:B------:R-:W-:Y:S01]  /*0e00*/  SHF.R.U32.HI R9, RZ, 0x1c, R180 ;  /* 0x0000001cff097819 */ /* 0x000fe200000116b4 */
[----:B------:R-:W3:Y:S02]  /*0e10*/  LDG.E.128 R120, desc[UR4][R120.64] ;  /* 0x0000000478787981 */ /* 0x000ee4000c1e1d00 */
[----:B------:R-:W-:Y:S01]  /*0e20*/  IMAD.WIDE.U32 R144, R180, 0x10, R154 ;  /* 0x00000010b4907825 */ /* 0x000fe200078e009a */
[----:B------:R-:W-:Y:S01]  /*0e30*/  SHF.L.U32 R193, R217, 0x2, RZ ;  /* 0x00000002d9c17819 */ /* 0x000fe200000006ff */
[----:B------:R-:W3:Y:S01]  /*0e40*/  LDG.E.128 R140, desc[UR4][R142.64] ;  /* 0x000000048e8c7981 */ /* 0x000ee2000c1e1d00 */
[----:B-1----:R-:W-:Y:S01]  /*0e50*/  IADD3 R148, P2, R3, UR14, RZ ;  /* 0x0000000e03947c10 */ /* 0x002fe2000ff5e0ff */
[----:B------:R-:W-:Y:S01]  /*0e60*/  IMAD.WIDE.U32 R128, R181, 0x10, R150 ;  /* 0x00000010b5807825 */ /* 0x000fe200078e0096 */
[----:B------:R-:W-:Y:S01]  /*0e70*/  SHF.R.U32.HI R192, RZ, 0x1e, R217 ;  /* 0x0000001effc07819 */ /* 0x000fe200000116d9 */
[----:B------:R-:W3:Y:S01]  /*0e80*/  LDG.E.128 R144, desc[UR4][R144.64] ;  /* 0x0000000490907981 */ /* 0x000ee2000c1e1d00 */
[----:B------:R-:W-:-:S02]  /*0e90*/  IADD3.X R149, R2, UR15, RZ, P2, !PT ;  /* 0x0000000f02957c10 */ /* 0x000fc400097fe4ff */
[----:B------:R-:W-:Y:S01]  /*0ea0*/  @P0 LEA R176, P2, R177, R178, 0x4 ;  /* 0x000000b2b1b00211 */ /* 0x000fe200078420ff */
[----:B------:R-:W-:Y:S01]  /*0eb0*/  IMAD.WIDE.U32 R132, R181, 0x10, R154 ;  /* 0x00000010b5847825 */ /* 0x000fe200078e009a */
[----:B0-----:R-:W-:Y:S01]  /*0ec0*/  @P1 IADD3 R138, P3, R185, R138, RZ ;  /* 0x0000008ab98a1210 */ /* 0x001fe20007f7e0ff */
[----:B------:R-:W3:Y:S01]  /*0ed0*/  LDG.E.128 R128, desc[UR4][R128.64] ;  /* 0x0000000480807981 */ /* 0x000ee2000c1e1d00 */
[----:B------:R-:W-:Y:S02]  /*0ee0*/  @P0 LEA.HI.X R177, R177, R179, RZ, 0x4, P2 ;  /* 0x000000b3b1b10211 */ /* 0x000fe400010f24ff */
[----:B------:R-:W-:Y:S01]  /*0ef0*/  LOP3.LUT P5, RZ, R175, 0xff, RZ, 0xc0, !PT ;  /* 0x000000ffafff7812 */ /* 0x000fe200078ac0ff */
[----:B------:R-:W3:Y:S04]  /*0f00*/  LDG.E.128 R132, desc[UR4][R132.64] ;  /* 0x0000000484847981 */ /* 0x000ee8000c1e1d00 */
[----:B------:R0:W5:Y:S04]  /*0f10*/  @P0 LDG.E.128 R80, desc[UR4][R176.64] ;  /* 0x00000004b0500981 */ /* 0x000168000c1e1d00 */
[----:B------:R-:W3:Y:S04]  /*0f20*/  LDG.E.128 R148, desc[UR4][R148.64] ;  /* 0x0000000494947981 */ /* 0x000ee8000c1e1d00 */
[----:B------:R-:W3:Y:S01]  /*0f30*/  LDG.E.128 R152, desc[UR4][R152.64] ;  /* 0x0000000498987981 */ /* 0x000ee2000c1e1d00 */
[----:B0-----:R-:W-:-:S03]  /*0f40*/  @P0 LEA R176, P2, R181, R178, 0x4 ;  /* 0x000000b2b5b00211 */ /* 0x001fc600078420ff */
[----:B------:R-:W3:Y:S01]  /*0f50*/  LDG.E.128 R156, desc[UR4][R156.64] ;  /* 0x000000049c9c7981 */ /* 0x000ee2000c1e1d00 */
[----:B------:R-:W-:-:S05]  /*0f60*/  @P0 LEA.HI.X R177, R181, R179, RZ, 0x4, P2 ;  /* 0x000000b3b5b10211 */ /* 0x000fca00010f24ff */
[----:B------:R0:W5:Y:S02]  /*0f70*/  @P0 LDG.E.128 R84, desc[UR4][R176.64] ;  /* 0x00000004b0540981 */ /* 0x000164000c1e1d00 */
[----:B0-----:R-:W-:-:S04]  /*0f80*/  @P0 LEA R176, P2, R220, R178, 0x4 ;  /* 0x000000b2dcb00211 */ /* 0x001fc800078420ff */
        /* <DEDUP_REMOVED lines=8> */
[----:B------:R-:W-:Y:S01]  /*1010*/  @P0 LEA R180, P2, R217, R178, 0x4 ;  /* 0x000000b2d9b40211 */ /* 0x000fe200078420ff */
[----:B------:R-:W-:Y:S02]  /*1020*/  @P1 IMAD.X R139, R167, 0x1, R139, P3 ;  /* 0x00000001a78b1824 */ /* 0x000fe400018e068b */
[----:B------:R1:W5:Y:S01]  /*1030*/  @P0 LDG.E.128 R96, desc[UR4][R182.64] ;  /* 0x00000004b6600981 */ /* 0x000362000c1e1d00 */
[----:B------:R-:W-:Y:S02]  /*1040*/  @P0 LEA.HI.X R181, R217, R179, RZ, 0x4, P2 ;  /* 0x000000b3d9b50211 */ /* 0x000fe400010f24ff */
[----:B------:R-:W-:Y:S01]  /*1050*/  IADD3 R136, P3, R10, UR14, RZ ;  /* 0x0000000e0a887c10 */ /* 0x000fe2000ff7e0ff */
[----:B------:R-:W5:Y:S01]  /*1060*/  @P1 LDG.E R7, desc[UR4][R138.64] ;  /* 0x000000048a071981 */ /* 0x000f62000c1e1900 */
[----:B0-----:R-:W-:-:S03]  /*1070*/  @P1 IADD3 R176, P2, R193, R176, RZ ;  /* 0x000000b0c1b01210 */ /* 0x001fc60007f5e0ff */
[----:B------:R0:W5:Y:S01]  /*1080*/  @P0 LDG.E.128 R100, desc[UR4][R180.64] ;  /* 0x00000004b4640981 */ /* 0x000162000c1e1d00 */
[----:B------:R-:W-:Y:S02]  /*1090*/  @P1 IADD3.X R177, R192, R177, RZ, P2, !PT ;  /* 0x000000b1c0b11210 */ /* 0x000fe400017fe4ff */
[----:B-1----:R-:W-:-:S03]  /*10a0*/  IADD3 R182, P2, R187, UR16, RZ ;  /* 0x00000010bbb67c10 */ /* 0x002fc6000ff5e0ff */
[----:B------:R1:W5:Y:S01]  /*10b0*/  @P1 LDG.E R0, desc[UR4][R176.64] ;  /* 0x00000004b0001981 */ /* 0x000362000c1e1900 */
[----:B------:R-:W-:Y:S02]  /*10c0*/  IADD3.X R183, R186, UR17, RZ, P2, !PT ;  /* 0x00000011bab77c10 */ /* 0x000fe400097fe4ff */
[----:B------:R-:W-:Y:S02]  /*10d0*/  IADD3.X R137, R9, UR15, RZ, P3, !PT ;  /* 0x0000000f09897c10 */ /* 0x000fe40009ffe4ff */
[----:B0-----:R-:W-:Y:S01]  /*10e0*/  IADD3 R180, P3, R184, UR16, RZ ;  /* 0x00000010b8b47c10 */ /* 0x001fe2000ff7e0ff */
[----:B------:R-:W5:Y:S01]  /*10f0*/  LDG.E R182, desc[UR4][R182.64] ;  /* 0x00000004b6b67981 */ /* 0x000f62000c1e1900 */
[----:B-1----:R-:W-:-:S03]  /*1100*/  IADD3 R176, P2, R185, UR16, RZ ;  /* 0x00000010b9b07c10 */ /* 0x002fc6000ff5e0ff */
[----:B------:R-:W3:Y:S01]  /*1110*/  LDG.E.128 R136, desc[UR4][R136.64] ;  /* 0x0000000488887981 */ /* 0x000ee2000c1e1d00 */
[----:B------:R-:W-:Y:S02]  /*1120*/  IADD3.X R181, R170, UR17, RZ, P3, !PT ;  /* 0x00000011aab57c10 */ /* 0x000fe40009ffe4ff */
[----:B------:R-:W-:-:S06]  /*1130*/  IADD3.X R177, R167, UR17, RZ, P2, !PT ;  /* 0x00000011a7b17c10 */ /* 0x000fcc00097fe4ff */
[----:B------:R-:W5:Y:S01]  /*1140*/  LDG.E R177, desc[UR4][R176.64] ;  /* 0x00000004b0b17981 */ /* 0x000f62000c1e1900 */
[----:B------:R-:W-:-:S03]  /*1150*/  IADD3 R184, P2, R188, UR16, RZ ;  /* 0x00000010bcb87c10 */ /* 0x000fc6000ff5e0ff */
[----:B------:R0:W5:Y:S01]  /*1160*/  LDG.E R176, desc[UR4][R180.64] ;  /* 0x00000004b4b07981 */ /* 0x000162000c1e1900 */
[----:B------:R-:W-:-:S05]  /*1170*/  IADD3.X R185, R189, UR17, RZ, P2, !PT ;  /* 0x00000011bdb97c10 */ /* 0x000fca00097fe4ff */
[----:B------:R-:W5:Y:S01]  /*1180*/  LDG.E R175, desc[UR4][R184.64] ;  /* 0x00000004b8af7981 */ /* 0x000f62000c1e1900 */
[----:B0-----:R-:W-:-:S04]  /*1190*/  IADD3 R180, P3, R191, UR16, RZ ;  /* 0x00000010bfb47c10 */ /* 0x001fc8000ff7e0ff */
[----:B------:R-:W-:Y:S02]  /*11a0*/  IADD3.X R181, R190, UR17, RZ, P3, !PT ;  /* 0x00000011beb57c10 */ /* 0x000fe40009ffe4ff */
[----:B------:R-:W-:-:S03]  /*11b0*/  ISETP.NE.AND P3, PT, RZ, UR11, PT ;  /* 0x0000000bff007c0c */ /* 0x000fc6000bf65270 */
[----:B------:R0:W5:Y:S01]  /*11c0*/  LDG.E R167, desc[UR4][R180.64] ;  /* 0x00000004b4a77981 */ /* 0x000162000c1e1900 */
[----:B--2---:R-:W-:Y:S02]  /*11d0*/  FSEL R201, R201, RZ, !P3 ;  /* 0x000000ffc9c97208 */ /* 0x004fe40005800000 */
[----:B0-----:R-:W-:-:S04]  /*11e0*/  IADD3 R180, P2, R193, UR16, RZ ;  /* 0x00000010c1b47c10 */ /* 0x001fc8000ff5e0ff */
[----:B------:R-:W-:-:S05]  /*11f0*/  IADD3.X R181, R192, UR17, RZ, P2, !PT ;  /* 0x00000011c0b57c10 */ /* 0x000fca00097fe4ff */
[----:B------:R3:W5:Y:S01]  /*1200*/  LDG.E R170, desc[UR4][R180.64] ;  /* 0x00000004b4aa7981 */ /* 0x000762000c1e1900 */
[----:B----4-:R-:W-:-:S04]  /*1210*/  FADD.FTZ R112, -R201, R112 ;  /* 0x00000070c9707221 */ /* 0x010fc80000010100 */
[----:B---3--:R-:W-:Y:S01]  /*1220*/  FMUL.FTZ R181, R11, R112 ;  /* 0x000000700bb57220 */ /* 0x008fe20000410000 */
[C---:B------:R-:W-:Y:S01]  /*1230*/  FADD.FTZ R114, -R201.reuse, R114 ;  /* 0x00000072c9727221 */ /* 0x040fe20000010100 */
[----:B------:R-:W-:Y:S01]  /*1240*/  FMUL.FTZ R180, R48, R116 ;  /* 0x0000007430b47220 */ /* 0x000fe20000410000 */
[C---:B------:R-:W-:Y:S01]  /*1250*/  FADD.FTZ R251, R116.reuse, R251 ;  /* 0x000000fb74fb7221 */ /* 0x040fe20000010000 */
[----:B------:R-:W-:Y:S02]  /*1260*/  FFMA.FTZ R245, R116, R181, R245 ;  /* 0x000000b574f57223 */ /* 0x000fe400000100f5 */
[----:B------:R-:W2:Y:S01]  /*1270*/  LDL.LU R116, [R1+0x30] ;  /* 0x0000300001747983 */ /* 0x000ea20000300800 */
[----:B------:R-:W-:Y:S01]  /*1280*/  FADD.FTZ R113, -R201, R113 ;  /* 0x00000071c9717221 */ /* 0x000fe20000010100 */
[----:B------:R-:W-:Y:S02]  /*1290*/  FADD.FTZ R196, R118, R196 ;  /* 0x000000c476c47221 */ /* 0x000fe40000010000 */
[----:B------:R-:W3:Y:S01]  /*12a0*/  LDL.LU R112, [R1+0x8] ;  /* 0x0000080001707983 */ /* 0x000ee20000300800 */
[C---:B------:R-:W-:Y:S01]  /*12b0*/  FMUL.FTZ R185, R11.reuse, R114 ;  /* 0x000000720bb97220 */ /* 0x040fe20000410000 */
[----:B------:R-:W-:-:S02]  /*12c0*/  FMUL.FTZ R183, R11, R113 ;  /* 0x000000710bb77220 */ /* 0x000fc40000410000 */
[----:B------:R-:W4:Y:S04]  /*12d0*/  LDL.LU R114, [R1+0x2c] ;  /* 0x00002c0001727983 */ /* 0x000f280000300800 */
[----:B------:R0:W-:Y:S04]  /*12e0*/  STL [R1], R196 ;  /* 0x000000c401007387 */ /* 0x0001e80000100800 */
[----:B------:R-:W4:Y:S01]  /*12f0*/  LDL.LU R113, [R1+0x4] ;  /* 0x0000040001717983 */ /* 0x000f220000300800 */
[----:B------:R-:W-:-:S04]  /*1300*/  FADD.FTZ R115, -R201, R115 ;  /* 0x00000073c9737221 */ /* 0x000fc80000010100 */
[----:B------:R-:W-:Y:S01]  /*1310*/  FMUL.FTZ R188, R11, R115 ;  /* 0x000000730bbc7220 */ /* 0x000fe20000410000 */
[----:B------:R-:W-:Y:S01]  /*1320*/  FMUL.FTZ R190, R51, R119 ;  /* 0x0000007733be7220 */ /* 0x000fe20000410000 */
[C---:B------:R-:W-:Y:S01]  /*1330*/  FADD.FTZ R252, R119.reuse, R252 ;  /* 0x000000fc77fc7221 */ /* 0x040fe20000010000 */
[----:B------:R-:W-:Y:S01]  /*1340*/  FMUL.FTZ R186, R50, R118 ;  /* 0x0000007632ba7220 */ /* 0x000fe20000410000 */
[----:B------:R-:W-:Y:S01]  /*1350*/  FFMA.FTZ R246, R119, R188, R246 ;  /* 0x000000bc77f67223 */ /* 0x000fe200000100f6 */
[----:B------:R-:W-:Y:S01]  /*1360*/  FFMA.FTZ R247, R118, R185, R247 ;  /* 0x000000b976f77223 */ /* 0x000fe200000100f7 */
[----:B------:R-:W-:Y:S01]  /*1370*/  FMUL.FTZ R184, R49, R117 ;  /* 0x0000007531b87220 */ /* 0x000fe20000410000 */
[C---:B------:R-:W-:Y:S01]  /*1380*/  FADD.FTZ R250, R117.reuse, R250 ;  /* 0x000000fa75fa7221 */ /* 0x040fe20000010000 */
[----:B------:R-:W-:Y:S01]  /*1390*/  FFMA.FTZ R244, R117, R183, R244 ;  /* 0x000000b775f47223 */ /* 0x000fe200000100f4 */
[C---:B------:R-:W-:Y:S01]  /*13a0*/  FADD.FTZ R126, -R201.reuse, R126 ;  /* 0x0000007ec97e7221 */ /* 0x040fe20000010100 */
[----:B0-----:R-:W-:-:S04]  /*13b0*/  FADD.FTZ R196, -R201, R127 ;  /* 0x0000007fc9c47221 */ /* 0x001fc80000010100 */
[----:B------:R-:W-:Y:S01]  /*13c0*/  FMUL.FTZ R196, R11, R196 ;  /* 0x000000c40bc47220 */ /* 0x000fe20000410000 */
[C---:B------:R-:W-:Y:S01]  /*13d0*/  FADD.FTZ R124, -R201.reuse, R124 ;  /* 0x0000007cc97c7221 */ /* 0x040fe20000010100 */
[----:B------:R-:W-:-:S03]  /*13e0*/  FADD.FTZ R125, -R201, R125 ;  /* 0x0000007dc97d7221 */ /* 0x000fc60000010100 */
[----:B------:R-:W-:Y:S01]  /*13f0*/  FMUL.FTZ R187, R11, R124 ;  /* 0x0000007c0bbb7220 */ /* 0x000fe20000410000 */
[----:B------:R-:W-:Y:S01]  /*1400*/  FADD.FTZ R195, R128, R195 ;  /* 0x000000c380c37221 */ /* 0x000fe20000010000 */
[----:B------:R-:W-:-:S04]  /*1410*/  FADD.FTZ R194, R129, R194 ;  /* 0x000000c281c27221 */ /* 0x000fc80000010000 */
[----:B------:R-:W-:Y:S04]  /*1420*/  STL [R1+0x28], R195 ;  /* 0x000028c301007387 */ /* 0x000fe80000100800 */
[----:B------:R0:W-:Y:S04]  /*1430*/  STL [R1+0x24], R194 ;  /* 0x000024c201007387 */ /* 0x0001e80000100800 */
[----:B------:R-:W4:Y:S04]  /*1440*/  LDL.LU R119, [R1+0x40] ;  /* 0x0000400001777983 */ /* 0x000f280000300800 */
[----:B------:R-:W4:Y:S01]  /*1450*/  LDL.LU R118, [R1+0x10] ;  /* 0x0000100001767983 */ /* 0x000f220000300800 */
[C---:B0-----:R-:W-:Y:S01]  /*1460*/  FMUL.FTZ R194, R11.reuse, R126 ;  /* 0x0000007e0bc27220 */ /* 0x041fe20000410000 */
[----:B------:R-:W-:Y:S01]  /*1470*/  FMUL.FTZ R191, R11, R125 ;  /* 0x0000007d0bbf7220 */ /* 0x000fe20000410000 */
[----:B--2---:R-:W-:-:S02]  /*1480*/  FADD.FTZ R116, R130, R116 ;  /* 0x0000007482747221 */ /* 0x004fc40000010000 */
[----:B---3--:R-:W-:-:S03]  /*1490*/  FFMA.FTZ R112, R130, R194, R112 ;  /* 0x000000c282707223 */ /* 0x008fc60000010070 */
[----:B------:R0:W-:Y:S01]  /*14a0*/  STL [R1+0x30], R116 ;  /* 0x0000307401007387 */ /* 0x0001e20000100800 */
[----:B----4-:R-:W-:-:S03]  /*14b0*/  FADD.FTZ R114, R131, R114 ;  /* 0x0000007283727221 */ /* 0x010fc60000010000 */
[----:B------:R-:W2:Y:S04]  /*14c0*/  LDL.LU R117, [R1+0x3c] ;  /* 0x00003c0001757983 */ /* 0x000ea80000300800 */
[----:B------:R-:W-:Y:S01]  /*14d0*/  STL [R1+0x8], R112 ;  /* 0x0000087001007387 */ /* 0x000fe20000100800 */
[----:B------:R-:W-:-:S03]  /*14e0*/  FFMA.FTZ R113, R131, R196, R113 ;  /* 0x000000c483717223 */ /* 0x000fc60000010071 */
[----:B0-----:R-:W3:Y:S04]  /*14f0*/  LDL.LU R116, [R1+0xc] ;  /* 0x00000c0001747983 */ /* 0x001ee80000300800 */
[----:B------:R-:W4:Y:S04]  /*1500*/  LDL.LU R115, [R1+0x48] ;  /* 0x0000480001737983 */ /* 0x000f280000300800 */
[----:B------:R0:W-:Y:S04]  /*1510*/  STL [R1+0x2c], R114 ;  /* 0x00002c7201007387 */ /* 0x0001e80000100800 */
[----:B0-----:R-:W4:Y:S04]  /*1520*/  LDL.LU R114, [R1+0x18] ;  /* 0x0000180001727983 */ /* 0x001f280000300800 */
[----:B------:R-:W4:Y:S04]  /*1530*/  LDL.LU R127, [R1+0x44] ;  /* 0x00004400017f7983 */ /* 0x000f280000300800 */
[----:B------:R0:W-:Y:S04]  /*1540*/  STL [R1+0x4], R113 ;  /* 0x0000047101007387 */ /* 0x0001e80000100800 */
[----:B------:R-:W4:Y:S04]  /*1550*/  LDL.LU R124, [R1+0x14] ;  /* 0x00001400017c7983 */ /* 0x000f280000300800 */
[----:B------:R-:W4:Y:S04]  /*1560*/  LDL.LU R126, [R1+0x50] ;  /* 0x00005000017e7983 */ /* 0x000f280000300800 */
[----:B------:R-:W4:Y:S01]  /*1570*/  LDL.LU R125, [R1+0x20] ;  /* 0x00002000017d7983 */ /* 0x000f220000300800 */
[----:B------:R-:W-:Y:S01]  /*1580*/  FMUL.FTZ R112, R47, R131 ;  /* 0x000000832f707220 */ /* 0x000fe20000410000 */
[C---:B------:R-:W-:Y:S01]  /*1590*/  FADD.FTZ R198, -R201.reuse, R137 ;  /* 0x00000089c9c67221 */ /* 0x040fe20000010100 */
[----:B------:R-:W-:-:S02]  /*15a0*/  FADD.FTZ R136, -R201, R136 ;  /* 0x00000088c9887221 */ /* 0x000fc40000010100 */
[----:B------:R-:W-:Y:S01]  /*15b0*/  FFMA.FTZ R197, R71, R135, R112 ;  /* 0x0000008747c57223 */ /* 0x000fe20000010070 */
[----:B------:R-:W-:Y:S01]  /*15c0*/  FMUL.FTZ R198, R11, R198 ;  /* 0x000000c60bc67220 */ /* 0x000fe20000410000 */
[----:B------:R-:W-:Y:S01]  /*15d0*/  FMUL.FTZ R112, R41, R141 ;  /* 0x0000008d29707220 */ /* 0x000fe20000410000 */
[----:B------:R-:W-:Y:S01]  /*15e0*/  FMUL.FTZ R189, R44, R128 ;  /* 0x000000802cbd7220 */ /* 0x000fe20000410000 */
[----:B------:R-:W-:Y:S01]  /*15f0*/  FMUL.FTZ R192, R45, R129 ;  /* 0x000000812dc07220 */ /* 0x000fe20000410000 */
[----:B------:R-:W-:Y:S01]  /*1600*/  FMUL.FTZ R193, R11, R136 ;  /* 0x000000880bc17220 */ /* 0x000fe20000410000 */
[----:B------:R-:W-:Y:S01]  /*1610*/  FADD.FTZ R138, -R201, R138 ;  /* 0x0000008ac98a7221 */ /* 0x000fe20000010100 */
[----:B------:R-:W-:Y:S01]  /*1620*/  FFMA.FTZ R249, R128, R187, R249 ;  /* 0x000000bb80f97223 */ /* 0x000fe200000100f9 */
[----:B------:R-:W-:Y:S01]  /*1630*/  FFMA.FTZ R248, R129, R191, R248 ;  /* 0x000000bf81f87223 */ /* 0x000fe200000100f8 */
[----:B------:R-:W-:Y:S01]  /*1640*/  FADD.FTZ R139, -R201, R139 ;  /* 0x0000008bc98b7221 */ /* 0x000fe20000010100 */
[----:B------:R-:W1:Y:S01]  /*1650*/  LDC.64 R128, c[0x0][0x2c0] ;  /* 0x0000b000ff807b82 */ /* 0x000e620000000a00 */
        /* <DEDUP_REMOVED lines=8> */
[----:B------:R-:W-:Y:S01]  /*16e0*/  FFMA.FTZ R192, R69, R133, R192 ;  /* 0x0000008545c07223 */ /* 0x000fe200000100c0 */
[C---:B------:R-:W-:Y:S01]  /*16f0*/  FMUL.FTZ R145, R11.reuse, R138 ;  /* 0x0000008a0b917220 */ /* 0x040fe20000410000 */
[----:B------:R-:W-:Y:S01]  /*1700*/  FMUL.FTZ R200, R11, R139 ;  /* 0x0000008b0bc87220 */ /* 0x000fe20000410000 */
[----:B------:R-:W4:Y:S01]  /*1710*/  LDC.64 R132, c[0x0][0x2b8] ;  /* 0x0000ae00ff847b82 */ /* 0x000f220000000a00 */
[----:B------:R-:W-:Y:S01]  /*1720*/  FADD.FTZ R136, -R201, R148 ;  /* 0x00000094c9887221 */ /* 0x000fe20000010100 */
[----:B0-----:R-:W-:-:S03]  /*1730*/  FMUL.FTZ R113, R40, R140 ;  /* 0x0000008c28717220 */ /* 0x001fc60000410000 */
[----:B------:R-:W-:Y:S01]  /*1740*/  FMUL.FTZ R136, R11, R136 ;  /* 0x000000880b887220 */ /* 0x000fe20000410000 */
[----:B------:R-:W-:Y:S02]  /*1750*/  IMAD.SHL.U32 R203, R220, 0x10, RZ ;  /* 0x00000010dccb7824 */ /* 0x000fe400078e00ff */
[C---:B------:R-:W-:Y:S01]  /*1760*/  FADD.FTZ R229, R144.reuse, R229 ;  /* 0x000000e590e57221 */ /* 0x040fe20000010000 */
[----:B------:R-:W-:Y:S01]  /*1770*/  FFMA.FTZ R207, R144, R193, R207 ;  /* 0x000000c190cf7223 */ /* 0x000fe200000100cf */
[----:B------:R-:W-:Y:S01]  /*1780*/  FFMA.FTZ R144, R64, R144, R113 ;  /* 0x0000009040907223 */ /* 0x000fe20000010071 */
[----:B------:R-:W-:Y:S01]  /*1790*/  FMUL.FTZ R113, R42, R142 ;  /* 0x0000008e2a717220 */ /* 0x000fe20000410000 */
[----:B------:R-:W-:Y:S02]  /*17a0*/  SHF.R.U32.HI R202, RZ, 0x1c, R220 ;  /* 0x0000001cffca7819 */ /* 0x000fe400000116dc */
[----:B------:R-:W-:Y:S01]  /*17b0*/  IADD3 R112, P2, R203, UR14, RZ ;  /* 0x0000000ecb707c10 */ /* 0x000fe2000ff5e0ff */
[C---:B------:R-:W-:Y:S01]  /*17c0*/  FADD.FTZ R231, R146.reuse, R231 ;  /* 0x000000e792e77221 */ /* 0x040fe20000010000 */
[----:B------:R-:W-:Y:S01]  /*17d0*/  FFMA.FTZ R209, R146, R145, R209 ;  /* 0x0000009192d17223 */ /* 0x000fe200000100d1 */
[----:B------:R-:W-:Y:S01]  /*17e0*/  FFMA.FTZ R146, R66, R146, R113 ;  /* 0x0000009242927223 */ /* 0x000fe20000010071 */
[C---:B------:R-:W-:Y:S01]  /*17f0*/  FADD.FTZ R119, R140.reuse, R119 ;  /* 0x000000778c777221 */ /* 0x040fe20000010000 */
[----:B------:R-:W-:-:S04]  /*1800*/  FFMA.FTZ R118, R140, R193, R118 ;  /* 0x000000c18c767223 */ /* 0x000fc80000010076 */
[----:B------:R-:W-:Y:S04]  /*1810*/  STL [R1+0x40], R119 ;  /* 0x0000407701007387 */ /* 0x000fe80000100800 */
[----:B------:R-:W-:Y:S01]  /*1820*/  STL [R1+0x10], R118 ;  /* 0x0000107601007387 */ /* 0x000fe20000100800 */
[----:B------:R-:W-:Y:S01]  /*1830*/  IADD3.X R113, R202, UR15, RZ, P2, !PT ;  /* 0x0000000fca717c10 */ /* 0x000fe200097fe4ff */
        /* <DEDUP_REMOVED lines=8> */
[----:B-1----:R-:W-:-:S04]  /*18c0*/  IMAD.WIDE.U32 R120, R220, 0x10, R128 ;  /* 0x00000010dc787825 */ /* 0x002fc800078e0080 */
[C---:B------:R-:W-:Y:S01]  /*18d0*/  FADD.FTZ R223, R122.reuse, R223 ;  /* 0x000000df7adf7221 */ /* 0x040fe20000010000 */
[----:B------:R-:W-:Y:S01]  /*18e0*/  FFMA.FTZ R19, R122, R185, R19 ;  /* 0x000000b97a137223 */ /* 0x000fe20000010013 */
[----:B------:R-:W-:Y:S01]  /*18f0*/  FFMA.FTZ R186, R74, R122, R186 ;  /* 0x0000007a4aba7223 */ /* 0x000fe200000100ba */
[C---:B------:R-:W-:Y:S01]  /*1900*/  FADD.FTZ R222, R123.reuse, R222 ;  /* 0x000000de7bde7221 */ /* 0x040fe20000010000 */
[----:B------:R-:W-:Y:S01]  /*1910*/  FFMA.FTZ R18, R123, R188, R18 ;  /* 0x000000bc7b127223 */ /* 0x000fe20000010012 */
[----:B------:R-:W-:Y:S01]  /*1920*/  FFMA.FTZ R190, R75, R123, R190 ;  /* 0x0000007b4bbe7223 */ /* 0x000fe200000100be */
[----:B------:R-:W-:Y:S01]  /*1930*/  SHF.L.U32 R137, R217, 0x4, RZ ;  /* 0x00000004d9897819 */ /* 0x000fe200000006ff */
[----:B------:R-:W4:Y:S01]  /*1940*/  LDG.E.128 R120, desc[UR4][R120.64] ;  /* 0x0000000478787981 */ /* 0x000f22000c1e1d00 */
[C---:B------:R-:W-:Y:S01]  /*1950*/  FADD.FTZ R233, R156.reuse, R233 ;  /* 0x000000e99ce97221 */ /* 0x040fe20000010000 */
[----:B------:R-:W-:Y:S01]  /*1960*/  FFMA.FTZ R211, R156, R136, R211 ;  /* 0x000000889cd37223 */ /* 0x000fe200000100d3 */
[----:B------:R-:W-:Y:S01]  /*1970*/  SHF.R.U32.HI R138, RZ, 0x1c, R217 ;  /* 0x0000001cff8a7819 */ /* 0x000fe200000116d9 */
[----:B------:R-:W-:-:S04]  /*1980*/  FADD.FTZ R139, -R201, R149 ;  /* 0x00000095c98b7221 */ /* 0x000fc80000010100 */
[----:B------:R-:W-:Y:S01]  /*1990*/  FMUL.FTZ R139, R11, R139 ;  /* 0x0000008b0b8b7220 */ /* 0x000fe20000410000 */
[----:B------:R-:W-:Y:S01]  /*19a0*/  FADD.FTZ R232, R157, R232 ;  /* 0x000000e89de87221 */ /* 0x000fe20000010000 */
[----:B------:R-:W-:-:S04]  /*19b0*/  IMAD.WIDE.U32 R128, R217, 0x10, R128 ;  /* 0x00000010d9807825 */ /* 0x000fc800078e0080 */
[----:B------:R-:W-:Y:S01]  /*19c0*/  FFMA.FTZ R210, R157, R139, R210 ;  /* 0x0000008b9dd27223 */ /* 0x000fe200000100d2 */
[----:B------:R-:W-:Y:S01]  /*19d0*/  FMUL.FTZ R195, R46, R130 ;  /* 0x000000822ec37220 */ /* 0x000fe20000410000 */
[C---:B------:R-:W-:Y:S01]  /*19e0*/  FADD.FTZ R227, R134.reuse, R227 ;  /* 0x000000e386e37221 */ /* 0x040fe20000010000 */
[----:B------:R-:W4:Y:S01]  /*19f0*/  LDG.E.128 R128, desc[UR4][R128.64] ;  /* 0x0000000480807981 */ /* 0x000f22000c1e1d00 */
[----:B------:R-:W-:Y:S01]  /*1a00*/  FFMA.FTZ R205, R134, R194, R205 ;  /* 0x000000c286cd7223 */ /* 0x000fe200000100cd */
[----:B------:R-:W-:Y:S01]  /*1a10*/  FFMA.FTZ R195, R70, R134, R195 ;  /* 0x0000008646c37223 */ /* 0x000fe200000100c3 */
[C---:B------:R-:W-:Y:S01]  /*1a20*/  FADD.FTZ R226, R135.reuse, R226 ;  /* 0x000000e287e27221 */ /* 0x040fe20000010000 */
[----:B------:R-:W-:Y:S01]  /*1a30*/  FFMA.FTZ R204, R135, R196, R204 ;  /* 0x000000c487cc7223 */ /* 0x000fe200000100cc */
[C---:B--2---:R-:W-:Y:S01]  /*1a40*/  FADD.FTZ R117, R141.reuse, R117 ;  /* 0x000000758d757221 */ /* 0x044fe20000010000 */
[----:B---3--:R-:W-:-:S04]  /*1a50*/  FFMA.FTZ R116, R141, R198, R116 ;  /* 0x000000c68d747223 */ /* 0x008fc80000010074 */
[----:B------:R-:W-:Y:S01]  /*1a60*/  STL [R1+0x3c], R117 ;  /* 0x00003c7501007387 */ /* 0x000fe20000100800 */
[----:B----4-:R-:W-:-:S03]  /*1a70*/  FADD.FTZ R115, R142, R115 ;  /* 0x000000738e737221 */ /* 0x010fc60000010000 */
[----:B------:R-:W-:Y:S04]  /*1a80*/  STL [R1+0xc], R116 ;  /* 0x00000c7401007387 */ /* 0x000fe80000100800 */
[----:B------:R-:W-:Y:S01]  /*1a90*/  STL [R1+0x48], R115 ;  /* 0x0000487301007387 */ /* 0x000fe20000100800 */
[----:B------:R-:W-:Y:S01]  /*1aa0*/  FFMA.FTZ R114, R142, R145, R114 ;  /* 0x000000918e727223 */ /* 0x000fe20000010072 */
[----:B------:R-:W-:-:S04]  /*1ab0*/  FADD.FTZ R127, R143, R127 ;  /* 0x0000007f8f7f7221 */ /* 0x000fc80000010000 */
[----:B------:R0:W-:Y:S01]  /*1ac0*/  STL [R1+0x18], R114 ;  /* 0x0000187201007387 */ /* 0x0001e20000100800 */
[----:B------:R-:W-:Y:S01]  /*1ad0*/  FFMA.FTZ R124, R143, R200, R124 ;  /* 0x000000c88f7c7223 */ /* 0x000fe2000001007c */
[----:B------:R-:W-:-:S04]  /*1ae0*/  FADD.FTZ R126, R152, R126 ;  /* 0x0000007e987e7221 */ /* 0x000fc80000010000 */
[----:B------:R1:W-:Y:S01]  /*1af0*/  STL [R1+0x14], R124 ;  /* 0x0000147c01007387 */ /* 0x0003e20000100800 */
[----:B------:R-:W-:-:S03]  /*1b00*/  FFMA.FTZ R125, R152, R136, R125 ;  /* 0x00000088987d7223 */ /* 0x000fc6000001007d */
[----:B------:R-:W-:Y:S04]  /*1b10*/  STL [R1+0x44], R127 ;  /* 0x0000447f01007387 */ /* 0x000fe80000100800 */
[----:B------:R2:W-:Y:S04]  /*1b20*/  STL [R1+0x50], R126 ;  /* 0x0000507e01007387 */ /* 0x0005e80000100800 */
[----:B------:R-:W3:Y:S01]  /*1b30*/  LDL.LU R148, [R1+0x4c] ;  /* 0x00004c0001947983 */ /* 0x000ee20000300800 */
[----:B0-----:R-:W-:-:S03]  /*1b40*/  FMUL.FTZ R114, R43, R143 ;  /* 0x0000008f2b727220 */ /* 0x001fc60000410000 */
[----:B------:R0:W-:Y:S04]  /*1b50*/  STL [R1+0x20], R125 ;  /* 0x0000207d01007387 */ /* 0x0001e80000100800 */
[----:B------:R-:W4:Y:S01]  /*1b60*/  LDL.LU R141, [R1+0x1c] ;  /* 0x00001c00018d7983 */ /* 0x000f220000300800 */
[----:B------:R-:W-:Y:S01]  /*1b70*/  FFMA.FTZ R147, R67, R147, R114 ;  /* 0x0000009343937223 */ /* 0x000fe20000010072 */
[----:B------:R-:W-:Y:S02]  /*1b80*/  IMAD.WIDE.U32 R116, R220, 0x10, R132 ;  /* 0x00000010dc747825 */ /* 0x000fe400078e0084 */
[----:B------:R-:W3:Y:S02]  /*1b90*/  LDG.E.128 R112, desc[UR4][R112.64] ;  /* 0x0000000470707981 */ /* 0x000ee4000c1e1d00 */
[----:B-1----:R-:W-:-:S02]  /*1ba0*/  FMUL.FTZ R124, R36, R152 ;  /* 0x00000098247c7220 */ /* 0x002fc40000410000 */
[----:B------:R-:W3:Y:S02]  /*1bb0*/  LDG.E.128 R116, desc[UR4][R116.64] ;  /* 0x0000000474747981 */ /* 0x000ee4000c1e1d00 */
[----:B------:R-:W-:Y:S01]  /*1bc0*/  FFMA.FTZ R156, R60, R156, R124 ;  /* 0x0000009c3c9c7223 */ /* 0x000fe2000001007c */
[----:B------:R-:W-:Y:S01]  /*1bd0*/  IADD3 R124, P2, R137, UR14, RZ ;  /* 0x0000000e897c7c10 */ /* 0x000fe2000ff5e0ff */
[----:B------:R-:W3:Y:S01]  /*1be0*/  LDL.LU R143, [R1+0x58] ;  /* 0x00005800018f7983 */ /* 0x000ee20000300800 */
[----:B--2---:R-:W-:Y:S02]  /*1bf0*/  FMUL.FTZ R126, R37, R153 ;  /* 0x00000099257e7220 */ /* 0x004fe40000410000 */
[----:B0-----:R-:W-:Y:S01]  /*1c00*/  IADD3.X R125, R138, UR15, RZ, P2, !PT ;  /* 0x0000000f8a7d7c10 */ /* 0x001fe200097fe4ff */
[----:B------:R-:W2:Y:S01]  /*1c10*/  LDL.LU R142, [R1+0x38] ;  /* 0x00003800018e7983 */ /* 0x000ea20000300800 */
[----:B------:R-:W-:Y:S01]  /*1c20*/  FFMA.FTZ R157, R61, R157, R126 ;  /* 0x0000009d3d9d7223 */ /* 0x000fe2000001007e */
[----:B------:R-:W-:-:S03]  /*1c30*/  IMAD.WIDE.U32 R132, R217, 0x10, R132 ;  /* 0x00000010d9847825 */ /* 0x000fc600078e0084 */
[----:B------:R-:W2:Y:S04]  /*1c40*/  LDG.E.128 R124, desc[UR4][R124.64] ;  /* 0x000000047c7c7981 */ /* 0x000ea8000c1e1d00 */
[----:B------:R-:W2:Y:S04]  /*1c50*/  LDG.E.128 R132, desc[UR4][R132.64] ;  /* 0x0000000484847981 */ /* 0x000ea8000c1e1d00 */
[----:B------:R-:W2:Y:S04]  /*1c60*/  LDL.LU R220, [R1+0x54] ;  /* 0x0000540001dc7983 */ /* 0x000ea80000300800 */
[----:B------:R-:W2:Y:S01]  /*1c70*/  LDL.LU R217, [R1+0x34] ;  /* 0x0000340001d97983 */ /* 0x000ea20000300800 */
[----:B------:R-:W-:-:S04]  /*1c80*/  FADD.FTZ R140, -R201, R150 ;  /* 0x00000096c98c7221 */ /* 0x000fc80000010100 */
[----:B------:R-:W-:Y:S01]  /*1c90*/  FMUL.FTZ R140, R11, R140 ;  /* 0x0000008c0b8c7220 */ /* 0x000fe20000410000 */
[----:B------:R-:W-:-:S03]  /*1ca0*/  FADD.FTZ R243, R158, R243 ;  /* 0x000000f39ef37221 */ /* 0x000fc60000010000 */
[----:B------:R-:W-:Y:S01]  /*1cb0*/  FFMA.FTZ R213, R158, R140, R213 ;  /* 0x0000008c9ed57223 */ /* 0x000fe200000100d5 */
[----:B------:R-:W-:Y:S01]  /*1cc0*/  FADD.FTZ R242, R159, R242 ;  /* 0x000000f29ff27221 */ /* 0x000fe20000010000 */
[----:B------:R-:W-:Y:S01]  /*1cd0*/  FADD.FTZ R239, R120, R239 ;  /* 0x000000ef78ef7221 */ /* 0x000fe20000010000 */
[----:B------:R-:W-:Y:S01]  /*1ce0*/  FADD.FTZ R238, R121, R238 ;  /* 0x000000ee79ee7221 */ /* 0x000fe20000010000 */
[----:B------:R-:W-:Y:S01]  /*1cf0*/  FADD.FTZ R241, R122, R241 ;  /* 0x000000f17af17221 */ /* 0x000fe20000010000 */
[----:B------:R-:W-:Y:S01]  /*1d00*/  FADD.FTZ R165, R130, R165 ;  /* 0x000000a582a57221 */ /* 0x000fe20000010000 */
[----:B------:R-:W0:Y:S01]  /*1d10*/  S2R R152, SR_TID.X ;  /* 0x0000000000987919 */ /* 0x000e220000002100 */
[----:B------:R-:W-:Y:S01]  /*1d20*/  FADD.FTZ R163, R128, R163 ;  /* 0x000000a380a37221 */ /* 0x000fe20000010000 */
[----:B------:R-:W-:Y:S01]  /*1d30*/  IADD3 R166, R166, UR12, RZ ;  /* 0x0000000ca6a67c10 */ /* 0x000fe2000fffe0ff */
[----:B------:R-:W-:-:S03]  /*1d40*/  UMOV UR6, 0xffffffff ;  /* 0xffffffff00067882 */ /* 0x000fc60000000000 */
[----:B------:R-:W-:Y:S01]  /*1d50*/  ISETP.GE.AND P4, PT, R166, UR13, PT ;  /* 0x0000000da6007c0c */ /* 0x000fe2000bf86270 */
[----:B------:R-:W-:Y:S01]  /*1d60*/  FADD.FTZ R164, R131, R164 ;  /* 0x000000a483a47221 */ /* 0x000fe20000010000 */
[----:B------:R-:W-:Y:S01]  /*1d70*/  FADD.FTZ R240, R123, R240 ;  /* 0x000000f07bf07221 */ /* 0x000fe20000010000 */
[----:B------:R-:W-:Y:S01]  /*1d80*/  FADD.FTZ R162, R129, R162 ;  /* 0x000000a281a27221 */ /* 0x000fe20000010000 */
[----:B0-----:R-:W-:Y:S01]  /*1d90*/  LOP3.LUT P2, RZ, R152, 0x1f, RZ, 0xc0, !PT ;  /* 0x0000001f98ff7812 */ /* 0x001fe2000784c0ff */
[----:B----4-:R-:W-:-:S05]  /*1da0*/  FFMA.FTZ R141, R153, R139, R141 ;  /* 0x0000008b998d7223 */ /* 0x010fca000001008d */
[----:B------:R0:W-:Y:S01]  /*1db0*/  STL [R1+0x1c], R141 ;  /* 0x00001c8d01007387 */ /* 0x0001e20000100800 */
[--C-:B---3--:R-:W-:Y:S01]  /*1dc0*/  FADD.FTZ R112, R112, -R201.reuse ;  /* 0x800000c970707221 */ /* 0x108fe20000010000 */
[----:B------:R-:W-:Y:S01]  /*1dd0*/  FADD.FTZ R113, R113, -R201 ;  /* 0x800000c971717221 */ /* 0x000fe20000010000 */
[----:B0-----:R-:W-:-:S04]  /*1de0*/  FMUL.FTZ R141, R38, R154 ;  /* 0x0000009a268d7220 */ /* 0x001fc80000410000 */
[----:B------:R-:W-:Y:S01]  /*1df0*/  FFMA.FTZ R158, R62, R158, R141 ;  /* 0x0000009e3e9e7223 */ /* 0x000fe2000001008d */
[----:B------:R-:W-:Y:S01]  /*1e00*/  FADD.FTZ R141, -R201, R151 ;  /* 0x00000097c98d7221 */ /* 0x000fe20000010100 */
[C---:B------:R-:W-:Y:S01]  /*1e10*/  FMUL.FTZ R151, R11.reuse, R112 ;  /* 0x000000700b977220 */ /* 0x040fe20000410000 */
[----:B------:R-:W-:Y:S01]  /*1e20*/  FMUL.FTZ R112, R52, R120 ;  /* 0x0000007834707220 */ /* 0x000fe20000410000 */
[C---:B------:R-:W-:Y:S02]  /*1e30*/  FADD.FTZ R215, R116.reuse, R215 ;  /* 0x000000d774d77221 */ /* 0x040fe40000010000 */
[-C--:B------:R-:W-:Y:S01]  /*1e40*/  FFMA.FTZ R13, R116, R151.reuse, R13 ;  /* 0x00000097740d7223 */ /* 0x080fe2000001000d */
[----:B------:R-:W-:Y:S01]  /*1e50*/  FFMA.FTZ R235, R120, R151, R235 ;  /* 0x0000009778eb7223 */ /* 0x000fe200000100eb */
[----:B------:R-:W-:Y:S01]  /*1e60*/  FFMA.FTZ R116, R76, R116, R112 ;  /* 0x000000744c747223 */ /* 0x000fe20000010070 */
[----:B------:R-:W-:Y:S01]  /*1e70*/  FMUL.FTZ R120, R11, R113 ;  /* 0x000000710b787220 */ /* 0x000fe20000410000 */
[----:B------:R-:W-:Y:S01]  /*1e80*/  FMUL.FTZ R112, R53, R121 ;  /* 0x0000007935707220 */ /* 0x000fe20000410000 */
[--C-:B------:R-:W-:Y:S01]  /*1e90*/  FADD.FTZ R114, R114, -R201.reuse ;  /* 0x800000c972727221 */ /* 0x100fe20000010000 */
[----:B------:R-:W-:Y:S01]  /*1ea0*/  FADD.FTZ R148, R153, R148 ;  /* 0x0000009499947221 */ /* 0x000fe20000010000 */
[----:B--2---:R-:W-:Y:S01]  /*1eb0*/  FFMA.FTZ R142, R154, R140, R142 ;  /* 0x0000008c9a8e7223 */ /* 0x004fe2000001008e */
[C---:B------:R-:W-:Y:S01]  /*1ec0*/  FADD.FTZ R214, R117.reuse, R214 ;  /* 0x000000d675d67221 */ /* 0x040fe20000010000 */
[-C--:B------:R-:W-:Y:S01]  /*1ed0*/  FFMA.FTZ R12, R117, R120.reuse, R12 ;  /* 0x00000078750c7223 */ /* 0x080fe2000001000c */
[----:B------:R-:W-:Y:S01]  /*1ee0*/  FFMA.FTZ R234, R121, R120, R234 ;  /* 0x0000007879ea7223 */ /* 0x000fe200000100ea */
[----:B------:R-:W-:Y:S01]  /*1ef0*/  FFMA.FTZ R117, R77, R117, R112 ;  /* 0x000000754d757223 */ /* 0x000fe20000010070 */
[----:B------:R-:W-:Y:S01]  /*1f00*/  FMUL.FTZ R121, R11, R114 ;  /* 0x000000720b797220 */ /* 0x000fe20000410000 */
[----:B------:R-:W-:Y:S01]  /*1f10*/  FMUL.FTZ R112, R54, R122 ;  /* 0x0000007a36707220 */ /* 0x000fe20000410000 */
[----:B------:R-:W-:Y:S01]  /*1f20*/  FADD.FTZ R115, R115, -R201 ;  /* 0x800000c973737221 */ /* 0x000fe20000010000 */
[----:B------:R-:W-:Y:S01]  /*1f30*/  STL [R1+0x4c], R148 ;  /* 0x00004c9401007387 */ /* 0x000fe20000100800 */
[C---:B------:R-:W-:Y:S01]  /*1f40*/  FMUL.FTZ R141, R11.reuse, R141 ;  /* 0x0000008d0b8d7220 */ /* 0x040fe20000410000 */
[C---:B------:R-:W-:Y:S01]  /*1f50*/  FADD.FTZ R218, R118.reuse, R218 ;  /* 0x000000da76da7221 */ /* 0x040fe20000010000 */
[-C--:B------:R-:W-:Y:S01]  /*1f60*/  FFMA.FTZ R15, R118, R121.reuse, R15 ;  /* 0x00000079760f7223 */ /* 0x080fe2000001000f */
[----:B------:R0:W-:Y:S01]  /*1f70*/  STL [R1+0x38], R142 ;  /* 0x0000388e01007387 */ /* 0x0001e20000100800 */
[----:B------:R-:W-:Y:S01]  /*1f80*/  FFMA.FTZ R237, R122, R121, R237 ;  /* 0x000000797aed7223 */ /* 0x000fe200000100ed */
[----:B------:R-:W-:Y:S01]  /*1f90*/  FFMA.FTZ R118, R78, R118, R112 ;  /* 0x000000764e767223 */ /* 0x000fe20000010070 */
[----:B------:R-:W-:Y:S01]  /*1fa0*/  FMUL.FTZ R122, R11, R115 ;  /* 0x000000730b7a7220 */ /* 0x000fe20000410000 */
[----:B------:R-:W-:Y:S01]  /*1fb0*/  FMUL.FTZ R112, R55, R123 ;  /* 0x0000007b37707220 */ /* 0x000fe20000410000 */
[----:B------:R-:W-:Y:S01]  /*1fc0*/  FADD.FTZ R124, -R201, R124 ;  /* 0x0000007cc97c7221 */ /* 0x000fe20000010100 */
[----:B------:R-:W-:Y:S01]  /*1fd0*/  FFMA.FTZ R212, R159, R141, R212 ;  /* 0x0000008d9fd47223 */ /* 0x000fe200000100d4 */
[----:B0-----:R-:W-:Y:S01]  /*1fe0*/  FMUL.FTZ R142, R39, R155 ;  /* 0x0000009b278e7220 */ /* 0x001fe20000410000 */
[----:B------:R-:W-:Y:S01]  /*1ff0*/  FADD.FTZ R143, R154, R143 ;  /* 0x0000008f9a8f7221 */ /* 0x000fe20000010000 */
[C---:B------:R-:W-:Y:S01]  /*2000*/  FADD.FTZ R216, R119.reuse, R216 ;  /* 0x000000d877d87221 */ /* 0x040fe20000010000 */
[----:B------:R-:W-:Y:S01]  /*2010*/  FFMA.FTZ R14, R119, R122, R14 ;  /* 0x0000007a770e7223 */ /* 0x000fe2000001000e */
[----:B------:R-:W-:Y:S01]  /*2020*/  FFMA.FTZ R159, R63, R159, R142 ;  /* 0x0000009f3f9f7223 */ /* 0x000fe2000001008e */
[----:B------:R-:W-:Y:S01]  /*2030*/  FFMA.FTZ R119, R79, R119, R112 ;  /* 0x000000774f777223 */ /* 0x000fe20000010070 */
[----:B------:R-:W-:Y:S01]  /*2040*/  FMUL.FTZ R142, R11, R124 ;  /* 0x0000007c0b8e7220 */ /* 0x000fe20000410000 */
[C---:B------:R-:W-:Y:S01]  /*2050*/  FADD.FTZ R125, -R201.reuse, R125 ;  /* 0x0000007dc97d7221 */ /* 0x040fe20000010100 */
[----:B------:R-:W-:Y:S01]  /*2060*/  FMUL.FTZ R112, R32, R128 ;  /* 0x0000008020707220 */ /* 0x000fe20000410000 */
[----:B------:R0:W-:Y:S01]  /*2070*/  STL [R1+0x58], R143 ;  /* 0x0000588f01007387 */ /* 0x0001e20000100800 */
[C---:B------:R-:W-:Y:S01]  /*2080*/  FADD.FTZ R27, R132.reuse, R27 ;  /* 0x0000001b841b7221 */ /* 0x040fe20000010000 */
[----:B------:R-:W-:Y:S01]  /*2090*/  FFMA.FTZ R23, R132, R142, R23 ;  /* 0x0000008e84177223 */ /* 0x000fe20000010017 */
[----:B------:R-:W-:Y:S01]  /*20a0*/  FFMA.FTZ R132, R56, R132, R112 ;  /* 0x0000008438847223 */ /* 0x000fe20000010070 */
[----:B------:R-:W-:Y:S01]  /*20b0*/  FADD.FTZ R126, -R201, R126 ;  /* 0x0000007ec97e7221 */ /* 0x000fe20000010100 */
[----:B------:R-:W-:Y:S01]  /*20c0*/  FMUL.FTZ R112, R33, R129 ;  /* 0x0000008121707220 */ /* 0x000fe20000410000 */
[----:B------:R-:W-:Y:S01]  /*20d0*/  FADD.FTZ R26, R133, R26 ;  /* 0x0000001a851a7221 */ /* 0x000fe20000010000 */
[C---:B0-----:R-:W-:Y:S01]  /*20e0*/  FMUL.FTZ R143, R11.reuse, R125 ;  /* 0x0000007d0b8f7220 */ /* 0x041fe20000410000 */
[----:B------:R-:W-:Y:S01]  /*20f0*/  FMUL.FTZ R148, R11, R126 ;  /* 0x0000007e0b947220 */ /* 0x000fe20000410000 */
[----:B------:R-:W-:-:S02]  /*2100*/  FADD.FTZ R127, -R201, R127 ;  /* 0x0000007fc97f7221 */ /* 0x000fc40000010100 */
[----:B------:R-:W-:Y:S01]  /*2110*/  FFMA.FTZ R22, R133, R143, R22 ;  /* 0x0000008f85167223 */ /* 0x000fe20000010016 */
[----:B------:R-:W-:Y:S01]  /*2120*/  FFMA.FTZ R133, R57, R133, R112 ;  /* 0x0000008539857223 */ /* 0x000fe20000010070 */
[----:B------:R-:W-:Y:S01]  /*2130*/  FMUL.FTZ R112, R34, R130 ;  /* 0x0000008222707220 */ /* 0x000fe20000410000 */
[C---:B------:R-:W-:Y:S01]  /*2140*/  FADD.FTZ R29, R134.reuse, R29 ;  /* 0x0000001d861d7221 */ /* 0x040fe20000010000 */
[-C--:B------:R-:W-:Y:S01]  /*2150*/  FFMA.FTZ R25, R134, R148.reuse, R25 ;  /* 0x0000009486197223 */ /* 0x080fe20000010019 */
[----:B------:R-:W-:Y:S01]  /*2160*/  FFMA.FTZ R161, R130, R148, R161 ;  /* 0x0000009482a17223 */ /* 0x000fe200000100a1 */
[----:B------:R-:W-:Y:S01]  /*2170*/  FFMA.FTZ R134, R58, R134, R112 ;  /* 0x000000863a867223 */ /* 0x000fe20000010070 */
[----:B------:R-:W-:Y:S01]  /*2180*/  FMUL.FTZ R130, R11, R127 ;  /* 0x0000007f0b827220 */ /* 0x000fe20000410000 */
[----:B------:R-:W-:Y:S01]  /*2190*/  FMUL.FTZ R112, R35, R131 ;  /* 0x0000008323707220 */ /* 0x000fe20000410000 */
[C---:B------:R-:W-:Y:S02]  /*21a0*/  FADD.FTZ R28, R135.reuse, R28 ;  /* 0x0000001c871c7221 */ /* 0x040fe40000010000 */
        /* <DEDUP_REMOVED lines=34> */
[C---:B------:R-:W-:Y:S02]  /*23d0*/  FADD.FTZ R220, R155.reuse, R220 ;  /* 0x000000dc9bdc7221 */ /* 0x040fe40000010000 */
        /* <DEDUP_REMOVED lines=8> */
[----:B------:R0:W-:Y:S02]  /*2460*/  STL [R1+0x34], R217 ;  /* 0x000034d901007387 */ /* 0x0001e40000100800 */
[----:B------:R-:W-:Y:S01]  /*2470*/  FADD.FTZ R112, R159, R112 ;  /* 0x000000709f707221 */ /* 0x000fe20000010000 */
[----:B------:R-:W-:Y:S01]  /*2480*/  FFMA.FTZ R113, R141, R159, R113 ;  /* 0x0000009f8d717223 */ /* 0x000fe20000010071 */
[----:B------:R-:W-:-:S02]  /*2490*/  FFMA.FTZ R31, R128, R142, R31 ;  /* 0x0000008e801f7223 */ /* 0x000fc4000001001f */
[----:B------:R-:W-:Y:S01]  /*24a0*/  FADD.FTZ R112, R132, R112 ;  /* 0x0000007084707221 */ /* 0x000fe20000010000 */
[----:B------:R-:W-:Y:S01]  /*24b0*/  FFMA.FTZ R113, R142, R132, R113 ;  /* 0x000000848e717223 */ /* 0x000fe20000010071 */
[----:B------:R-:W-:Y:S02]  /*24c0*/  SHF.R.U32.HI R128, RZ, 0x5, R152 ;  /* 0x00000005ff807819 */ /* 0x000fe40000011698 */
[----:B------:R-:W-:Y:S01]  /*24d0*/  FADD.FTZ R112, R112, R133 ;  /* 0x0000008570707221 */ /* 0x000fe20000010000 */
[----:B------:R-:W-:Y:S01]  /*24e0*/  FFMA.FTZ R113, R143, R133, R113 ;  /* 0x000000858f717223 */ /* 0x000fe20000010071 */
[----:B------:R-:W-:Y:S02]  /*24f0*/  LOP3.LUT R114, R128, 0x7fffffc, RZ, 0xc0, !PT ;  /* 0x07fffffc80727812 */ /* 0x000fe400078ec0ff */
[----:B------:R-:W-:Y:S01]  /*2500*/  FADD.FTZ R112, R112, R134 ;  /* 0x0000008670707221 */ /* 0x000fe20000010000 */
[----:B------:R-:W-:Y:S01]  /*2510*/  FFMA.FTZ R113, R148, R134, R113 ;  /* 0x0000008694717223 */ /* 0x000fe20000010071 */
[----:B------:R-:W-:Y:S01]  /*2520*/  FFMA.FTZ R160, R131, R130, R160 ;  /* 0x0000008283a07223 */ /* 0x000fe200000100a0 */
[----:B------:R-:W-:Y:S01]  /*2530*/  FFMA.FTZ R236, R123, R122, R236 ;  /* 0x0000007a7bec7223 */ /* 0x000fe200000100ec */
[----:B------:R-:W-:Y:S01]  /*2540*/  FFMA.FTZ R30, R129, R143, R30 ;  /* 0x0000008f811e7223 */ /* 0x000fe2000001001e */
[----:B------:R-:W-:Y:S01]  /*2550*/  P2R R131, PR, RZ, 0x10 ;  /* 0x00000010ff837803 */ /* 0x000fe20000000000 */
[----:B------:R-:W-:-:S02]  /*2560*/  @!P5 VIADD R114, R114, 0x4 ;  /* 0x000000047272d836 */ /* 0x000fc40000000000 */
        /* <DEDUP_REMOVED lines=21> */
.L_x_3036:
        /* <DEDUP_REMOVED lines=10> */
[----:B------:R-:W-:Y:S01]  /*2760*/  @!P2 LEA R123, R123, R115, 0x3 ;  /* 0x000000737b7ba211 */ /* 0x000fe200078e18ff */
[----:B------:R-:W-:-:S04]  /*2770*/  IMAD R124, R114, 0x8, R115 ;  /* 0x00000008727c7824 */ /* 0x000fc800078e0273 */
        /* <DEDUP_REMOVED lines=43> */
.L_x_3020:
[----:B0-----:R-:W-:Y:S01]  /*2a30*/  IADD3 R116, P6, R203, UR22, RZ ;  /* 0x00000016cb747c10 */ /* 0x001fe2000ffde0ff */
[----:B------:R-:W-:Y:S01]  /*2a40*/  FMUL.FTZ R125, R125, UR19 ;  /* 0x000000137d7d7c20 */ /* 0x000fe20008410000 */
[----:B------:R-:W-:Y:S01]  /*2a50*/  FMUL.FTZ R120, R120, UR19 ;  /* 0x0000001378787c20 */ /* 0x000fe20008410000 */
[----:B------:R-:W-:Y:S01]  /*2a60*/  SEL R151, RZ, 0x1, P5 ;  /* 0x00000001ff977807 */ /* 0x000fe20002800000 */
[----:B------:R-:W-:Y:S01]  /*2a70*/  FMUL.FTZ R119, R119, UR19 ;  /* 0x0000001377777c20 */ /* 0x000fe20008410000 */
[----:B------:R-:W-:Y:S01]  /*2a80*/  IADD3.X R117, R202, UR23, RZ, P6, !PT ;  /* 0x00000017ca757c10 */ /* 0x000fe2000b7fe4ff */
[-C--:B------:R-:W-:Y:S01]  /*2a90*/  FFMA.FTZ R183, R183, R150.reuse, R149 ;  /* 0x00000096b7b77223 */ /* 0x080fe20000010095 */
[----:B------:R-:W-:Y:S01]  /*2aa0*/  LOP3.LUT P6, RZ, R182, 0xff00, RZ, 0xc0, !PT ;  /* 0x0000ff00b6ff7812 */ /* 0x000fe200078cc0ff */
[----:B------:R-:W-:Y:S01]  /*2ab0*/  FMUL.FTZ R118, R118, UR19 ;  /* 0x0000001376767c20 */ /* 0x000fe20008410000 */
[----:B------:R-:W-:Y:S01]  /*2ac0*/  LOP3.LUT P5, RZ, R8, 0xff000000, RZ, 0xc0, !PT ;  /* 0xff00000008ff7812 */ /* 0x000fe200078ac0ff */
[----:B------:R-:W-:Y:S01]  /*2ad0*/  FADD.FTZ R152, R184, -R183 ;  /* 0x800000b7b8987221 */ /* 0x000fe20000010000 */
[----:B------:R-:W-:Y:S01]  /*2ae0*/  SEL R113, R125, RZ, P6 ;  /* 0x000000ff7d717207 */ /* 0x000fe20003000000 */
[----:B------:R-:W-:Y:S01]  /*2af0*/  FFMA.FTZ R121, R188, R150, R149 ;  /* 0x00000096bc797223 */ /* 0x000fe20000010095 */
        /* <DEDUP_REMOVED lines=8> */
[----:B------:R-:W-:Y:S01]  /*2b80*/  LOP3.LUT P6, RZ, R182, 0xff0000, RZ, 0xc0, !PT ;  /* 0x00ff0000b6ff7812 */ /* 0x000fe200078cc0ff */
[----:B------:R-:W-:Y:S01]  /*2b90*/  FMUL.FTZ R201, R11, R190 ;  /* 0x000000be0bc97220 */ /* 0x000fe20000410000 */
[----:B------:R-:W-:Y:S01]  /*2ba0*/  SEL R126, R119, RZ, P5 ;  /* 0x000000ff777e7207 */ /* 0x000fe20002800000 */
[----:B------:R-:W-:Y:S01]  /*2bb0*/  FADD.FTZ R153, R186, -R153 ;  /* 0x80000099ba997221 */ /* 0x000fe20000010000 */
[----:B------:R-:W-:Y:S01]  /*2bc0*/  LOP3.LUT P5, RZ, R8, 0xff00, RZ, 0xc0, !PT ;  /* 0x0000ff0008ff7812 */ /* 0x000fe200078ac0ff */
[-C--:B------:R-:W-:Y:S01]  /*2bd0*/  FFMA.FTZ R181, R181, R150.reuse, R149 ;  /* 0x00000096b5b57223 */ /* 0x080fe20000010095 */
[----:B------:R-:W-:Y:S01]  /*2be0*/  SEL R114, R119, RZ, P6 ;  /* 0x000000ff77727207 */ /* 0x000fe20003000000 */
[----:B------:R-:W-:Y:S01]  /*2bf0*/  @P2 FADD.FTZ R201, R83, R201 ;  /* 0x000000c953c92221 */ /* 0x000fe20000010000 */
[----:B------:R-:W-:Y:S01]  /*2c00*/  LOP3.LUT P6, RZ, R182, 0xff, RZ, 0xc0, !PT ;  /* 0x000000ffb6ff7812 */ /* 0x000fe200078cc0ff */
[----:B------:R-:W-:Y:S01]  /*2c10*/  FMUL.FTZ R153, R11, R153 ;  /* 0x000000990b997220 */ /* 0x000fe20000410000 */
[----:B------:R-:W-:Y:S01]  /*2c20*/  SEL R125, R125, RZ, P5 ;  /* 0x000000ff7d7d7207 */ /* 0x000fe20002800000 */
[----:B------:R-:W-:Y:S01]  /*2c30*/  FADD.FTZ R181, R180, -R181 ;  /* 0x800000b5b4b57221 */ /* 0x000fe20000010000 */
[----:B------:R-:W-:Y:S01]  /*2c40*/  LOP3.LUT P5, RZ, R8, 0xff, RZ, 0xc0, !PT ;  /* 0x000000ff08ff7812 */ /* 0x000fe200078ac0ff */
[----:B------:R-:W-:Y:S01]  /*2c50*/  @P2 FADD.FTZ R153, R82, R153 ;  /* 0x0000009952992221 */ /* 0x000fe20000010000 */
[C---:B------:R-:W-:Y:S01]  /*2c60*/  SEL R112, R118.reuse, RZ, P6 ;  /* 0x000000ff76707207 */ /* 0x040fe20003000000 */
[--C-:B------:R-:W-:Y:S01]  /*2c70*/  FFMA.FTZ R178, R191, R150, R149.reuse ;  /* 0x00000096bfb27223 */ /* 0x100fe20000010095 */
[----:B------:R-:W-:Y:S01]  /*2c80*/  SEL R124, R118, RZ, P5 ;  /* 0x000000ff767c7207 */ /* 0x000fe20002800000 */
[----:B------:R-:W-:Y:S01]  /*2c90*/  FMUL.FTZ R118, R201, UR19 ;  /* 0x00000013c9767c20 */ /* 0x000fe20008410000 */
[----:B------:R-:W-:Y:S01]  /*2ca0*/  @P1 IADD3 R128, P5, R203, R168, RZ ;  /* 0x000000a8cb801210 */ /* 0x000fe20007fbe0ff */
[----:B------:R0:W-:Y:S01]  /*2cb0*/  STG.E.128 desc[UR4][R116.64], R112 ;  /* 0x0000007074007986 */ /* 0x0001e2000c101d04 */
[----:B------:R-:W-:Y:S01]  /*2cc0*/  FADD.FTZ R178, R192, -R178 ;  /* 0x800000b2c0b27221 */ /* 0x000fe20000010000 */
[-CC-:B------:R-:W-:Y:S01]  /*2cd0*/  FFMA.FTZ R194, R194, R150.reuse, R149.reuse ;  /* 0x00000096c2c27223 */ /* 0x180fe20000010095 */
[----:B------:R-:W-:Y:S01]  /*2ce0*/  @P1 IADD3.X R129, R202, R169, RZ, P5, !PT ;  /* 0x000000a9ca811210 */ /* 0x000fe20002ffe4ff */
[----:B------:R-:W-:Y:S01]  /*2cf0*/  FMUL.FTZ R202, R11, R181 ;  /* 0x000000b50bca7220 */ /* 0x000fe20000410000 */
[----:B------:R-:W-:Y:S01]  /*2d00*/  LOP3.LUT P5, RZ, R177, 0xff00, RZ, 0xc0, !PT ;  /* 0x0000ff00b1ff7812 */ /* 0x000fe200078ac0ff */
[----:B------:R-:W-:Y:S01]  /*2d10*/  FADD.FTZ R179, R195, -R194 ;  /* 0x800000c2c3b37221 */ /* 0x000fe20000010000 */
[--C-:B------:R-:W-:Y:S01]  /*2d20*/  FFMA.FTZ R181, R196, R150, R149.reuse ;  /* 0x00000096c4b57223 */ /* 0x100fe20000010095 */
[----:B------:R-:W-:Y:S01]  /*2d30*/  @P2 FADD.FTZ R202, R80, R202 ;  /* 0x000000ca50ca2221 */ /* 0x000fe20000010000 */
[----:B------:R-:W-:Y:S01]  /*2d40*/  FMUL.FTZ R178, R11, R178 ;  /* 0x000000b20bb27220 */ /* 0x000fe20000410000 */
[----:B------:R-:W-:Y:S01]  /*2d50*/  FFMA.FTZ R182, R187, R150, R149 ;  /* 0x00000096bbb67223 */ /* 0x000fe20000010095 */
[----:B------:R-:W-:Y:S01]  /*2d60*/  FADD.FTZ R181, R197, -R181 ;  /* 0x800000b5c5b57221 */ /* 0x000fe20000010000 */
[----:B------:R-:W-:Y:S01]  /*2d70*/  FMUL.FTZ R190, R202, UR19 ;  /* 0x00000013cabe7c20 */ /* 0x000fe20008410000 */
[----:B------:R-:W-:Y:S01]  /*2d80*/  @P2 FADD.FTZ R178, R85, R178 ;  /* 0x000000b255b22221 */ /* 0x000fe20000010000 */
[C---:B------:R-:W-:Y:S01]  /*2d90*/  FMUL.FTZ R179, R11.reuse, R179 ;  /* 0x000000b30bb37220 */ /* 0x040fe20000410000 */
[----:B------:R-:W-:Y:S01]  /*2da0*/  FMUL.FTZ R181, R11, R181 ;  /* 0x000000b50bb57220 */ /* 0x000fe20000410000 */
[----:B------:R-:W-:Y:S01]  /*2db0*/  FADD.FTZ R182, R189, -R182 ;  /* 0x800000b6bdb67221 */ /* 0x000fe20000010000 */
[----:B------:R-:W-:Y:S01]  /*2dc0*/  FMUL.FTZ R185, R178, UR19 ;  /* 0x00000013b2b97c20 */ /* 0x000fe20008410000 */
[----:B0-----:R-:W-:Y:S01]  /*2dd0*/  FMUL.FTZ R116, R152, UR19 ;  /* 0x0000001398747c20 */ /* 0x001fe20008410000 */
[----:B------:R-:W-:Y:S01]  /*2de0*/  FMUL.FTZ R117, R153, UR19 ;  /* 0x0000001399757c20 */ /* 0x000fe20008410000 */
[----:B------:R-:W-:Y:S01]  /*2df0*/  @P2 FADD.FTZ R181, R87, R181 ;  /* 0x000000b557b52221 */ /* 0x000fe20000010000 */
[----:B------:R-:W-:Y:S01]  /*2e00*/  @P2 FADD.FTZ R179, R86, R179 ;  /* 0x000000b356b32221 */ /* 0x000fe20000010000 */
[----:B------:R-:W-:Y:S01]  /*2e10*/  FMUL.FTZ R182, R11, R182 ;  /* 0x000000b60bb67220 */ /* 0x000fe20000410000 */
[----:B------:R-:W-:Y:S01]  /*2e20*/  SEL R113, R116, RZ, P5 ;  /* 0x000000ff74717207 */ /* 0x000fe20002800000 */
[----:B------:R-:W-:Y:S01]  /*2e30*/  FMUL.FTZ R187, R181, UR19 ;  /* 0x00000013b5bb7c20 */ /* 0x000fe20008410000 */
[----:B------:R-:W-:Y:S01]  /*2e40*/  LOP3.LUT P5, RZ, R177, 0xff000000, RZ, 0xc0, !PT ;  /* 0xff000000b1ff7812 */ /* 0x000fe200078ac0ff */
[----:B------:R-:W-:Y:S01]  /*2e50*/  FMUL.FTZ R188, R179, UR19 ;  /* 0x00000013b3bc7c20 */ /* 0x000fe20008410000 */
[----:B------:R-:W-:Y:S01]  /*2e60*/  @P2 FADD.FTZ R182, R84, R182 ;  /* 0x000000b654b62221 */ /* 0x000fe20000010000 */
[-CC-:B------:R-:W-:Y:S01]  /*2e70*/  FFMA.FTZ R154, R198, R150.reuse, R149.reuse ;  /* 0x00000096c69a7223 */ /* 0x180fe20000010095 */
[----:B------:R-:W-:Y:S01]  /*2e80*/  SEL R115, R118, RZ, P5 ;  /* 0x000000ff76737207 */ /* 0x000fe20002800000 */
[-CC-:B------:R-:W-:Y:S01]  /*2e90*/  FFMA.FTZ R200, R200, R150.reuse, R149.reuse ;  /* 0x00000096c8c87223 */ /* 0x180fe20000010095 */
[----:B------:R-:W-:Y:S01]  /*2ea0*/  LOP3.LUT P5, RZ, R177, 0xff0000, RZ, 0xc0, !PT ;  /* 0x00ff0000b1ff7812 */ /* 0x000fe200078ac0ff */
[----:B------:R-:W-:Y:S01]  /*2eb0*/  FMUL.FTZ R183, R182, UR19 ;  /* 0x00000013b6b77c20 */ /* 0x000fe20008410000 */
[----:B------:R-:W-:Y:S01]  /*2ec0*/  FADD.FTZ R154, R199, -R154 ;  /* 0x8000009ac79a7221 */ /* 0x000fe20000010000 */
[----:B------:R-:W-:Y:S01]  /*2ed0*/  FADD.FTZ R147, R147, -R200 ;  /* 0x800000c893937221 */ /* 0x000fe20000010000 */
[----:B------:R-:W-:Y:S01]  /*2ee0*/  SEL R114, R117, RZ, P5 ;  /* 0x000000ff75727207 */ /* 0x000fe20002800000 */
[--C-:B------:R-:W-:Y:S01]  /*2ef0*/  FFMA.FTZ R193, R193, R150, R149.reuse ;  /* 0x00000096c1c17223 */ /* 0x100fe20000010095 */
[----:B------:R-:W-:Y:S01]  /*2f00*/  LOP3.LUT P5, RZ, R177, 0xff, RZ, 0xc0, !PT ;  /* 0x000000ffb1ff7812 */ /* 0x000fe200078ac0ff */
[----:B------:R-:W-:Y:S01]  /*2f10*/  FMUL.FTZ R154, R11, R154 ;  /* 0x0000009a0b9a7220 */ /* 0x000fe20000410000 */
[----:B------:R-:W-:Y:S01]  /*2f20*/  FFMA.FTZ R145, R145, R150, R149 ;  /* 0x0000009691917223 */ /* 0x000fe20000010095 */
[----:B------:R-:W-:Y:S01]  /*2f30*/  FADD.FTZ R193, R144, -R193 ;  /* 0x800000c190c17221 */ /* 0x000fe20000010000 */
        /* <DEDUP_REMOVED lines=10> */
[----:B------:R-:W-:Y:S01]  /*2fe0*/  LOP3.LUT P6, RZ, R175, 0xff0000, RZ, 0xc0, !PT ;  /* 0x00ff0000afff7812 */ /* 0x000fe200078cc0ff */
[----:B------:R-:W-:Y:S01]  /*2ff0*/  FMUL.FTZ R180, R177, UR19 ;  /* 0x00000013b1b47c20 */ /* 0x000fe20008410000 */
[----:B------:R-:W-:Y:S01]  /*3000*/  SEL R194, R117, RZ, P5 ;  /* 0x000000ff75c27207 */ /* 0x000fe20002800000 */
[----:B------:R-:W-:Y:S01]  /*3010*/  @P2 FADD.FTZ R155, R94, R155 ;  /* 0x0000009b5e9b2221 */ /* 0x000fe20000010000 */
[----:B------:R-:W-:-:S03]  /*3020*/  LOP3.LUT P5, RZ, R7, 0xff00, RZ, 0xc0, !PT ;  /* 0x0000ff0007ff7812 */ /* 0x000fc600078ac0ff */
[----:B------:R-:W-:Y:S01]  /*3030*/  FMUL.FTZ R186, R155, UR19 ;  /* 0x000000139bba7c20 */ /* 0x000fe20008410000 */
[----:B------:R-:W-:Y:S02]  /*3040*/  SEL R191, R116, RZ, P5 ;  /* 0x000000ff74bf7207 */ /* 0x000fe40002800000 */
[----:B------:R-:W-:Y:S02]  /*3050*/  LOP3.LUT P5, RZ, R7, 0xff, RZ, 0xc0, !PT ;  /* 0x000000ff07ff7812 */ /* 0x000fe400078ac0ff */
[----:B------:R-:W-:Y:S02]  /*3060*/  SEL R122, R186, RZ, P6 ;  /* 0x000000ffba7a7207 */ /* 0x000fe40003000000 */
[----:B------:R-:W-:Y:S02]  /*3070*/  SEL R190, R190, RZ, P5 ;  /* 0x000000ffbebe7207 */ /* 0x000fe40002800000 */
[----:B------:R-:W-:Y:S02]  /*3080*/  LOP3.LUT P5, RZ, R176, 0xff00, RZ, 0xc0, !PT ;  /* 0x0000ff00b0ff7812 */ /* 0x000fe400078ac0ff */
[----:B------:R-:W-:-:S02]  /*3090*/  IADD3 R146, P6, R174, UR22, RZ ;  /* 0x00000016ae927c10 */ /* 0x000fc4000ffde0ff */
[----:B------:R-:W-:Y:S02]  /*30a0*/  SEL R117, R185, RZ, P5 ;  /* 0x000000ffb9757207 */ /* 0x000fe40002800000 */
[----:B------:R-:W-:-:S04]  /*30b0*/  LOP3.LUT P5, RZ, R176, 0xff000000, RZ, 0xc0, !PT ;  /* 0xff000000b0ff7812 */ /* 0x000fc800078ac0ff */
[----:B------:R-:W-:Y:S02]  /*30c0*/  SEL R119, R187, RZ, P5 ;  /* 0x000000ffbb777207 */ /* 0x000fe40002800000 */
[----:B------:R-:W-:-:S04]  /*30d0*/  LOP3.LUT P5, RZ, R176, 0xff0000, RZ, 0xc0, !PT ;  /* 0x00ff0000b0ff7812 */ /* 0x000fc800078ac0ff */
[----:B------:R-:W-:Y:S02]  /*30e0*/  SEL R118, R188, RZ, P5 ;  /* 0x000000ffbc767207 */ /* 0x000fe40002800000 */
[----:B------:R-:W-:Y:S01]  /*30f0*/  LOP3.LUT P5, RZ, R176, 0xff, RZ, 0xc0, !PT ;  /* 0x000000ffb0ff7812 */ /* 0x000fe200078ac0ff */
[----:B------:R-:W-:Y:S01]  /*3100*/  FMUL.FTZ R176, R11, R147 ;  /* 0x000000930bb07220 */ /* 0x000fe20000410000 */
[----:B------:R-:W-:Y:S02]  /*3110*/  IADD3.X R147, R173, UR23, RZ, P6, !PT ;  /* 0x00000017ad937c10 */ /* 0x000fe4000b7fe4ff */
[----:B------:R-:W-:Y:S01]  /*3120*/  SEL R116, R183, RZ, P5 ;  /* 0x000000ffb7747207 */ /* 0x000fe20002800000 */
[----:B------:R-:W-:Y:S01]  /*3130*/  @P2 FADD.FTZ R176, R95, R176 ;  /* 0x000000b05fb02221 */ /* 0x000fe20000010000 */
[----:B------:R-:W-:Y:S02]  /*3140*/  LOP3.LUT P5, RZ, R6, 0xff000000, RZ, 0xc0, !PT ;  /* 0xff00000006ff7812 */ /* 0x000fe400078ac0ff */
[----:B------:R-:W-:Y:S01]  /*3150*/  @P1 IADD3 R144, P6, R174, R168, RZ ;  /* 0x000000a8ae901210 */ /* 0x000fe20007fde0ff */
[----:B------:R-:W-:Y:S01]  /*3160*/  FMUL.FTZ R189, R176, UR19 ;  /* 0x00000013b0bd7c20 */ /* 0x000fe20008410000 */
[----:B------:R-:W-:-:S02]  /*3170*/  SEL R187, R187, RZ, P5 ;  /* 0x000000ffbbbb7207 */ /* 0x000fc40002800000 */
[----:B------:R-:W-:Y:S02]  /*3180*/  LOP3.LUT P5, RZ, R6, 0xff0000, RZ, 0xc0, !PT ;  /* 0x00ff000006ff7812 */ /* 0x000fe400078ac0ff */
[----:B------:R-:W-:Y:S02]  /*3190*/  @P1 IADD3.X R145, R173, R169, RZ, P6, !PT ;  /* 0x000000a9ad911210 */ /* 0x000fe400037fe4ff */
        /* <DEDUP_REMOVED lines=19> */
[----:B------:R-:W-:-:S04]  /*32d0*/  ISETP.NE.U32.AND P5, PT, R168, RZ, PT ;  /* 0x000000ffa800720c */ /* 0x000fc80003fa5070 */
[----:B------:R-:W-:-:S04]  /*32e0*/  ISETP.NE.AND.EX P5, PT, R169, RZ, PT, P5 ;  /* 0x000000ffa900720c */ /* 0x000fc80003fa5350 */
[----:B------:R-:W-:Y:S02]  /*32f0*/  SEL R127, R127, R111, P5 ;  /* 0x0000006f7f7f7207 */ /* 0x000fe40002800000 */
[----:B------:R-:W-:Y:S02]  /*3300*/  SEL R126, R126, R110, P5 ;  /* 0x0000006e7e7e7207 */ /* 0x000fe40002800000 */
[----:B------:R-:W-:Y:S02]  /*3310*/  SEL R125, R125, R109, P5 ;  /* 0x0000006d7d7d7207 */ /* 0x000fe40002800000 */
[----:B------:R-:W-:-:S05]  /*3320*/  SEL R124, R124, R108, P5 ;  /* 0x0000006c7c7c7207 */ /* 0x000fca0002800000 */
[----:B------:R0:W-:Y:S01]  /*3330*/  @P1 STG.E.128 desc[UR4][R128.64], R124 ;  /* 0x0000007c80001986 */ /* 0x0001e2000c101d04 */
[----:B------:R-:W-:Y:S05]  /*3340*/  @!P4 BRA `(.L_x_3021) ;  /* 0x00000000001cc947 */ /* 0x000fea0003800000 */
[----:B------:R-:W-:Y:S02]  /*3350*/  IADD3 R174, P6, R174, UR20, RZ ;  /* 0x00000014aeae7c10 */ /* 0x000fe4000ffde0ff */
[----:B0-----:R-:W-:Y:S02]  /*3360*/  SEL R127, R201, R107, P3 ;  /* 0x0000006bc97f7207 */ /* 0x001fe40001800000 */
[----:B------:R-:W-:Y:S02]  /*3370*/  IADD3.X R175, R173, UR21, RZ, P6, !PT ;  /* 0x00000015adaf7c10 */ /* 0x000fe4000b7fe4ff */
[----:B------:R-:W-:Y:S02]  /*3380*/  SEL R126, R153, R106, P3 ;  /* 0x0000006a997e7207 */ /* 0x000fe40001800000 */
[----:B------:R-:W-:Y:S02]  /*3390*/  SEL R125, R152, R105, P3 ;  /* 0x00000069987d7207 */ /* 0x000fe40001800000 */
[----:B------:R-:W-:-:S05]  /*33a0*/  SEL R124, R202, R104, P3 ;  /* 0x00000068ca7c7207 */ /* 0x000fca0001800000 */
[----:B------:R1:W-:Y:S02]  /*33b0*/  STG.E.128 desc[UR4][R174.64], R124 ;  /* 0x0000007cae007986 */ /* 0x0003e4000c101d04 */
.L_x_3021:
[----:B------:R2:W-:Y:S01]  /*33c0*/  STG.E.128 desc[UR4][R146.64], R112 ;  /* 0x0000007092007986 */ /* 0x0005e2000c101d04 */
[----:B------:R-:W-:-:S04]  /*33d0*/  IADD3 R152, P6, R172, UR22, RZ ;  /* 0x00000016ac987c10 */ /* 0x000fc8000ffde0ff */
[----:B------:R-:W-:Y:S02]  /*33e0*/  IADD3.X R153, R171, UR23, RZ, P6, !PT ;  /* 0x00000017ab997c10 */ /* 0x000fe4000b7fe4ff */
[----:B0-----:R-:W-:-:S05]  /*33f0*/  @P1 IADD3 R128, P6, R172, R168, RZ ;  /* 0x000000a8ac801210 */ /* 0x001fca0007fde0ff */
[----:B------:R-:W-:Y:S01]  /*3400*/  @P1 IMAD.X R129, R171, 0x1, R169, P6 ;  /* 0x00000001ab811824 */ /* 0x000fe200030e06a9 */
[----:B-1----:R-:W-:-:S04]  /*3410*/  IADD3 R124, P6, R10, UR22, RZ ;  /* 0x000000160a7c7c10 */ /* 0x002fc8000ffde0ff */
        /* <DEDUP_REMOVED lines=9> */
[----:B------:R-:W-:Y:S02]  /*34b0*/  IADD3 R172, P6, R172, UR20, RZ ;  /* 0x00000014acac7c10 */ /* 0x000fe4000ffde0ff */
[----:B0-----:R-:W-:Y:S02]  /*34c0*/  SEL R115, R181, R107, P3 ;  /* 0x0000006bb5737207 */ /* 0x001fe40001800000 */
[----:B------:R-:W-:Y:S02]  /*34d0*/  IADD3.X R173, R171, UR21, RZ, P6, !PT ;  /* 0x00000015abad7c10 */ /* 0x000fe4000b7fe4ff */
[----:B------:R-:W-:Y:S02]  /*34e0*/  SEL R114, R179, R106, P3 ;  /* 0x0000006ab3727207 */ /* 0x000fe40001800000 */
[----:B------:R-:W-:Y:S02]  /*34f0*/  SEL R113, R178, R105, P3 ;  /* 0x00000069b2717207 */ /* 0x000fe40001800000 */
[----:B------:R-:W-:-:S05]  /*3500*/  SEL R112, R182, R104, P3 ;  /* 0x00000068b6707207 */ /* 0x000fca0001800000 */
[----:B------:R1:W-:Y:S02]  /*3510*/  STG.E.128 desc[UR4][R172.64], R112 ;  /* 0x00000070ac007986 */ /* 0x0003e4000c101d04 */
.L_x_3022:
        /* <DEDUP_REMOVED lines=18> */
.L_x_3023:
[----:B------:R2:W-:Y:S01]  /*3640*/  STG.E.128 desc[UR4][R124.64], R120 ;  /* 0x000000787c007986 */ /* 0x0005e2000c101d04 */
[-CC-:B------:R-:W-:Y:S01]  /*3650*/  FFMA.FTZ R9, R136, R150.reuse, R149.reuse ;  /* 0x0000009688097223 */ /* 0x180fe20000010095 */
[-CC-:B------:R-:W-:Y:S01]  /*3660*/  FFMA.FTZ R10, R139, R150.reuse, R149.reuse ;  /* 0x000000968b0a7223 */ /* 0x180fe20000010095 */
[-CC-:B01----:R-:W-:Y:S01]  /*3670*/  FFMA.FTZ R117, R140, R150.reuse, R149.reuse ;  /* 0x000000968c757223 */ /* 0x183fe20000010095 */
        /* <DEDUP_REMOVED lines=10> */
[----:B------:R-:W-:Y:S01]  /*3720*/  PRMT R175, R151, 0x7610, R175 ;  /* 0x0000761097af7816 */ /* 0x000fe200000000af */
[----:B------:R-:W-:Y:S01]  /*3730*/  @P2 FADD.FTZ R9, R96, R9 ;  /* 0x0000000960092221 */ /* 0x000fe20000010000 */
[----:B------:R-:W-:Y:S01]  /*3740*/  @P2 FADD.FTZ R10, R97, R10 ;  /* 0x0000000a610a2221 */ /* 0x000fe20000010000 */
[----:B------:R-:W-:Y:S01]  /*3750*/  @P2 FADD.FTZ R119, R98, R119 ;  /* 0x0000007762772221 */ /* 0x000fe20000010000 */
[----:B------:R-:W-:Y:S01]  /*3760*/  @P2 FADD.FTZ R118, R99, R118 ;  /* 0x0000007663762221 */ /* 0x000fe20000010000 */
[----:B------:R-:W-:Y:S06]  /*3770*/  @!P4 BRA `(.L_x_3024) ;  /* 0x00000000001cc947 */ /* 0x000fec0003800000 */
[----:B------:R-:W-:Y:S02]  /*3780*/  IADD3 R116, P6, R3, UR20, RZ ;  /* 0x0000001403747c10 */ /* 0x000fe4000ffde0ff */
[----:B--2---:R-:W-:Y:S02]  /*3790*/  SEL R115, R118, R107, P3 ;  /* 0x0000006b76737207 */ /* 0x004fe40001800000 */
[----:B------:R-:W-:Y:S02]  /*37a0*/  IADD3.X R117, R2, UR21, RZ, P6, !PT ;  /* 0x0000001502757c10 */ /* 0x000fe4000b7fe4ff */
[----:B------:R-:W-:Y:S02]  /*37b0*/  SEL R114, R119, R106, P3 ;  /* 0x0000006a77727207 */ /* 0x000fe40001800000 */
[----:B------:R-:W-:Y:S02]  /*37c0*/  SEL R113, R10, R105, P3 ;  /* 0x000000690a717207 */ /* 0x000fe40001800000 */
[----:B------:R-:W-:-:S05]  /*37d0*/  SEL R112, R9, R104, P3 ;  /* 0x0000006809707207 */ /* 0x000fca0001800000 */
[----:B------:R0:W-:Y:S02]  /*37e0*/  STG.E.128 desc[UR4][R116.64], R112 ;  /* 0x0000007074007986 */ /* 0x0001e4000c101d04 */
.L_x_3024:
[----:B--2---:R-:W-:Y:S01]  /*37f0*/  IADD3 R124, P6, R3, UR22, RZ ;  /* 0x00000016037c7c10 */ /* 0x004fe2000ffde0ff */
        /* <DEDUP_REMOVED lines=8> */
[-C--:B------:R-:W-:Y:S01]  /*3880*/  FFMA.FTZ R130, R130, R150.reuse, R149 ;  /* 0x0000009682827223 */ /* 0x080fe20000010095 */
[----:B------:R-:W-:Y:S01]  /*3890*/  @P1 IADD3.X R127, R2, R169, RZ, P6, !PT ;  /* 0x000000a9027f1210 */ /* 0x000fe200037fe4ff */
[----:B------:R-:W-:Y:S01]  /*38a0*/  FADD.FTZ R132, R132, -R3 ;  /* 0x8000000384847221 */ /* 0x000fe20000010000 */
[----:B------:R-:W-:Y:S01]  /*38b0*/  LOP3.LUT P6, RZ, R4, 0xff000000, RZ, 0xc0, !PT ;  /* 0xff00000004ff7812 */ /* 0x000fe200078cc0ff */
[----:B------:R-:W-:Y:S01]  /*38c0*/  FFMA.FTZ R2, R143, R150, R149 ;  /* 0x000000968f027223 */ /* 0x000fe20000010095 */
[----:B------:R-:W-:Y:S01]  /*38d0*/  FADD.FTZ R134, R134, -R121 ;  /* 0x8000007986867221 */ /* 0x000fe20000010000 */
[----:B------:R-:W-:Y:S01]  /*38e0*/  FMUL.FTZ R3, R11, R132 ;  /* 0x000000840b037220 */ /* 0x000fe20000410000 */
[----:B------:R-:W-:Y:S01]  /*38f0*/  SEL R120, R115, RZ, P6 ;  /* 0x000000ff73787207 */ /* 0x000fe20003000000 */
[----:B------:R-:W-:Y:S01]  /*3900*/  FADD.FTZ R2, R133, -R2 ;  /* 0x8000000285027221 */ /* 0x000fe20000010000 */
[----:B------:R-:W-:Y:S01]  /*3910*/  LOP3.LUT P6, RZ, R4, 0xff0000, RZ, 0xc0, !PT ;  /* 0x00ff000004ff7812 */ /* 0x000fe200078cc0ff */
[----:B------:R-:W-:Y:S01]  /*3920*/  @P2 FADD.FTZ R3, R100, R3 ;  /* 0x0000000364032221 */ /* 0x000fe20000010000 */
[C---:B------:R-:W-:Y:S01]  /*3930*/  FMUL.FTZ R121, R11.reuse, R134 ;  /* 0x000000860b797220 */ /* 0x040fe20000410000 */
[----:B------:R-:W-:Y:S01]  /*3940*/  FMUL.FTZ R2, R11, R2 ;  /* 0x000000020b027220 */ /* 0x000fe20000410000 */
[----:B------:R-:W-:Y:S01]  /*3950*/  SEL R119, R114, RZ, P6 ;  /* 0x000000ff72777207 */ /* 0x000fe20003000000 */
[----:B------:R-:W-:Y:S01]  /*3960*/  FMUL.FTZ R116, R3, UR19 ;  /* 0x0000001303747c20 */ /* 0x000fe20008410000 */
[----:B------:R-:W-:Y:S01]  /*3970*/  LOP3.LUT P6, RZ, R4, 0xff00, RZ, 0xc0, !PT ;  /* 0x0000ff0004ff7812 */ /* 0x000fe200078cc0ff */
[----:B------:R-:W-:Y:S01]  /*3980*/  @P2 FADD.FTZ R2, R101, R2 ;  /* 0x0000000265022221 */ /* 0x000fe20000010000 */
[----:B------:R-:W-:Y:S01]  /*3990*/  FADD.FTZ R130, R135, -R130 ;  /* 0x8000008287827221 */ /* 0x000fe20000010000 */
[----:B------:R-:W-:Y:S01]  /*39a0*/  @P2 FADD.FTZ R121, R102, R121 ;  /* 0x0000007966792221 */ /* 0x000fe20000010000 */
[----:B------:R-:W-:Y:S01]  /*39b0*/  SEL R128, R10, RZ, P6 ;  /* 0x000000ff0a807207 */ /* 0x000fe20003000000 */
[----:B------:R-:W-:Y:S01]  /*39c0*/  FMUL.FTZ R117, R2, UR19 ;  /* 0x0000001302757c20 */ /* 0x000fe20008410000 */
[----:B------:R-:W-:Y:S01]  /*39d0*/  LOP3.LUT P6, RZ, R4, 0xff, RZ, 0xc0, !PT ;  /* 0x000000ff04ff7812 */ /* 0x000fe200078cc0ff */
[----:B------:R-:W-:Y:S01]  /*39e0*/  FMUL.FTZ R130, R11, R130 ;  /* 0x000000820b827220 */ /* 0x000fe20000410000 */
[----:B------:R-:W-:-:S02]  /*39f0*/  SEL R104, R3, R104, P3 ;  /* 0x0000006803687207 */ /* 0x000fc40001800000 */
[----:B------:R-:W-:Y:S01]  /*3a00*/  SEL R129, R9, RZ, P6 ;  /* 0x000000ff09817207 */ /* 0x000fe20003000000 */
[----:B------:R-:W-:Y:S01]  /*3a10*/  @P2 FADD.FTZ R130, R103, R130 ;  /* 0x0000008267822221 */ /* 0x000fe20000010000 */
[----:B------:R-:W-:Y:S02]  /*3a20*/  LOP3.LUT P6, RZ, R167, 0xff00, RZ, 0xc0, !PT ;  /* 0x0000ff00a7ff7812 */ /* 0x000fe400078cc0ff */
[----:B------:R-:W-:Y:S01]  /*3a30*/  LOP3.LUT P2, RZ, R0, 0xff0000, RZ, 0xc0, !PT ;  /* 0x00ff000000ff7812 */ /* 0x000fe2000784c0ff */
[----:B------:R-:W-:Y:S01]  /*3a40*/  FMUL.FTZ R133, R130, UR19 ;  /* 0x0000001382857c20 */ /* 0x000fe20008410000 */
[----:B------:R-:W-:Y:S01]  /*3a50*/  SEL R113, R10, RZ, P6 ;  /* 0x000000ff0a717207 */ /* 0x000fe20003000000 */
[----:B------:R-:W-:Y:S01]  /*3a60*/  FMUL.FTZ R10, R121, UR19 ;  /* 0x00000013790a7c20 */ /* 0x000fe20008410000 */
[----:B------:R-:W-:Y:S02]  /*3a70*/  LOP3.LUT P6, RZ, R167, 0xff000000, RZ, 0xc0, !PT ;  /* 0xff000000a7ff7812 */ /* 0x000fe400078cc0ff */
[----:B------:R-:W-:-:S02]  /*3a80*/  SEL R107, R130, R107, P3 ;  /* 0x0000006b826b7207 */ /* 0x000fc40001800000 */
[----:B------:R-:W-:Y:S02]  /*3a90*/  SEL R115, R115, RZ, P6 ;  /* 0x000000ff73737207 */ /* 0x000fe40003000000 */
[C---:B------:R-:W-:Y:S02]  /*3aa0*/  LOP3.LUT P6, RZ, R167.reuse, 0xff0000, RZ, 0xc0, !PT ;  /* 0x00ff0000a7ff7812 */ /* 0x040fe400078cc0ff */
[----:B------:R-:W-:Y:S02]  /*3ab0*/  SEL R105, R2, R105, P3 ;  /* 0x0000006902697207 */ /* 0x000fe40001800000 */
[----:B------:R-:W-:Y:S02]  /*3ac0*/  SEL R114, R114, RZ, P6 ;  /* 0x000000ff72727207 */ /* 0x000fe40003000000 */
[----:B------:R-:W-:Y:S02]  /*3ad0*/  LOP3.LUT P6, RZ, R167, 0xff, RZ, 0xc0, !PT ;  /* 0x000000ffa7ff7812 */ /* 0x000fe400078cc0ff */
[----:B------:R-:W-:-:S02]  /*3ae0*/  SEL R106, R121, R106, P3 ;  /* 0x0000006a796a7207 */ /* 0x000fc40001800000 */
[----:B------:R-:W-:Y:S02]  /*3af0*/  SEL R112, R9, RZ, P6 ;  /* 0x000000ff09707207 */ /* 0x000fe40003000000 */
[----:B------:R-:W-:Y:S02]  /*3b00*/  LOP3.LUT P6, RZ, R0, 0xff, RZ, 0xc0, !PT ;  /* 0x000000ff00ff7812 */ /* 0x000fe400078cc0ff */
[----:B------:R-:W-:Y:S01]  /*3b10*/  @P4 IADD3 R2, P3, R137, UR20, RZ ;  /* 0x0000001489024c10 */ /* 0x000fe2000ff7e0ff */
[----:B------:R1:W-:Y:S01]  /*3b20*/  STG.E.128 desc[UR4][R124.64], R112 ;  /* 0x000000707c007986 */ /* 0x0003e2000c101d04 */
[----:B------:R-:W-:Y:S02]  /*3b30*/  SEL R9, R116, RZ, P6 ;  /* 0x000000ff74097207 */ /* 0x000fe40003000000 */
[----:B------:R-:W-:Y:S02]  /*3b40*/  LOP3.LUT P6, RZ, R0, 0xff00, RZ, 0xc0, !PT ;  /* 0x0000ff0000ff7812 */ /* 0x000fe400078cc0ff */
[----:B------:R-:W-:-:S02]  /*3b50*/  @P4 IADD3.X R3, R138, UR21, RZ, P3, !PT ;  /* 0x000000158a034c10 */ /* 0x000fc40009ffe4ff */
[----:B------:R-:W-:Y:S02]  /*3b60*/  SEL R132, R117, RZ, P6 ;  /* 0x000000ff75847207 */ /* 0x000fe40003000000 */
[C---:B------:R-:W-:Y:S02]  /*3b70*/  LOP3.LUT P6, RZ, R170.reuse, 0xff, RZ, 0xc0, !PT ;  /* 0x000000ffaaff7812 */ /* 0x040fe400078cc0ff */
[----:B------:R-:W-:Y:S02]  /*3b80*/  LOP3.LUT P3, RZ, R170, 0xff000000, RZ, 0xc0, !PT ;  /* 0xff000000aaff7812 */ /* 0x000fe4000786c0ff */
[----:B------:R-:W-:Y:S02]  /*3b90*/  SEL R116, R116, RZ, P6 ;  /* 0x000000ff74747207 */ /* 0x000fe40003000000 */
[----:B------:R-:W-:Y:S02]  /*3ba0*/  LOP3.LUT P6, RZ, R170, 0xff00, RZ, 0xc0, !PT ;  /* 0x0000ff00aaff7812 */ /* 0x000fe400078cc0ff */
[----:B------:R-:W-:-:S02]  /*3bb0*/  SEL R123, R120, R111, P5 ;  /* 0x0000006f787b7207 */ /* 0x000fc40002800000 */
[----:B------:R-:W-:Y:S02]  /*3bc0*/  SEL R117, R117, RZ, P6 ;  /* 0x000000ff75757207 */ /* 0x000fe40003000000 */
[----:B------:R-:W-:Y:S02]  /*3bd0*/  LOP3.LUT P6, RZ, R170, 0xff0000, RZ, 0xc0, !PT ;  /* 0x00ff0000aaff7812 */ /* 0x000fe400078cc0ff */
[----:B------:R-:W-:Y:S02]  /*3be0*/  SEL R122, R119, R110, P5 ;  /* 0x0000006e777a7207 */ /* 0x000fe40002800000 */
[C---:B------:R-:W-:Y:S02]  /*3bf0*/  SEL R118, R10.reuse, RZ, P6 ;  /* 0x000000ff0a767207 */ /* 0x040fe40003000000 */
[----:B------:R-:W-:Y:S02]  /*3c00*/  ISETP.NE.AND P6, PT, R131, RZ, PT ;  /* 0x000000ff8300720c */ /* 0x000fe40003fc5270 */
[----:B------:R-:W-:-:S02]  /*3c10*/  SEL R131, R10, RZ, P2 ;  /* 0x000000ff0a837207 */ /* 0x000fc40001000000 */
[----:B------:R-:W-:Y:S02]  /*3c20*/  LOP3.LUT P2, RZ, R0, 0xff000000, RZ, 0xc0, !PT ;  /* 0xff00000000ff7812 */ /* 0x000fe4000784c0ff */
[----:B------:R-:W-:Y:S02]  /*3c30*/  SEL R121, R128, R109, P5 ;  /* 0x0000006d80797207 */ /* 0x000fe40002800000 */
[----:B------:R-:W-:Y:S02]  /*3c40*/  SEL R130, R133, RZ, P2 ;  /* 0x000000ff85827207 */ /* 0x000fe40001000000 */
[----:B------:R-:W-:Y:S02]  /*3c50*/  IADD3 R10, P2, R137, UR22, RZ ;  /* 0x00000016890a7c10 */ /* 0x000fe4000ff5e0ff */
[----:B------:R-:W-:Y:S02]  /*3c60*/  SEL R120, R129, R108, P5 ;  /* 0x0000006c81787207 */ /* 0x000fe40002800000 */
[----:B------:R-:W-:-:S02]  /*3c70*/  IADD3.X R11, R138, UR23, RZ, P2, !PT ;  /* 0x000000178a0b7c10 */ /* 0x000fc400097fe4ff */
[----:B------:R-:W-:Y:S01]  /*3c80*/  @P1 IADD3 R168, P2, R137, R168, RZ ;  /* 0x000000a889a81210 */ /* 0x000fe20007f5e0ff */
[----:B------:R1:W-:Y:S01]  /*3c90*/  @P1 STG.E.128 desc[UR4][R126.64], R120 ;  /* 0x000000787e001986 */ /* 0x0003e2000c101d04 */
[----:B------:R-:W-:Y:S02]  /*3ca0*/  SEL R119, R133, RZ, P3 ;  /* 0x000000ff85777207 */ /* 0x000fe40001800000 */
[----:B------:R-:W-:Y:S01]  /*3cb0*/  SEL R108, R9, R108, P5 ;  /* 0x0000006c096c7207 */ /* 0x000fe20002800000 */
[----:B------:R-:W-:Y:S01]  /*3cc0*/  @P1 IMAD.X R169, R138, 0x1, R169, P2 ;  /* 0x000000018aa91824 */ /* 0x000fe200010e06a9 */
[----:B------:R-:W-:Y:S01]  /*3cd0*/  SEL R109, R132, R109, P5 ;  /* 0x0000006d846d7207 */ /* 0x000fe20002800000 */
[----:B------:R1:W-:Y:S01]  /*3ce0*/  @P4 STG.E.128 desc[UR4][R2.64], R104 ;  /* 0x0000006802004986 */ /* 0x0003e2000c101d04 */
[----:B------:R-:W-:Y:S02]  /*3cf0*/  SEL R110, R131, R110, P5 ;  /* 0x0000006e836e7207 */ /* 0x000fe40002800000 */
[----:B------:R-:W-:Y:S01]  /*3d00*/  SEL R111, R130, R111, P5 ;  /* 0x0000006f826f7207 */ /* 0x000fe20002800000 */
[----:B------:R1:W-:Y:S04]  /*3d10*/  STG.E.128 desc[UR4][R10.64], R116 ;  /* 0x000000740a007986 */ /* 0x0003e8000c101d04 */
[----:B------:R1:W-:Y:S01]  /*3d20*/  @P1 STG.E.128 desc[UR4][R168.64], R108 ;  /* 0x0000006ca8001986 */ /* 0x0003e2000c101d04 */
[----:B------:R-:W-:Y:S05]  /*3d30*/  @!P6 BRA `(.L_x_3025) ;  /* 0xffffffcc0010e947 */ /* 0x000fea000383ffff */
        /* <DEDUP_REMOVED lines=19> */
[----:B-1----:R-:W-:Y:S01]  /*3e70*/  MOV R10, R218 ;  /* 0x000000da000a7202 */ /* 0x002fe20000000f00 */
        /* <DEDUP_REMOVED lines=16> */
[----:B------:R0:W5:Y:S04]  /*3f80*/  LDL.LU R73, [R1+0xc] ;  /* 0x00000c0001497983 */ /* 0x0001680000300800 */
        /* <DEDUP_REMOVED lines=58> */
[----:B0-----:R-:W-:-:S07]  /*4330*/  MOV R107, R160 ;  /* 0x000000a0006b7202 */ /* 0x001fce0000000f00 */
.L_x_3018:
        /* <DEDUP_REMOVED lines=40> */
.L_x_3019:
[----:B------:R-:W-:Y:S01]  /*45c0*/  HFMA2.MMA R115, -RZ, RZ, 0, 9.5367431640625e-07 ;  /* 0x00000010ff737435 */ /* 0x000fe200000001ff */
[----:B------:R-:W-:Y:S01]  /*45d0*/  MOV R124, R112 ;  /* 0x00000070007c7202 */ /* 0x000fe20000000f00 */
[----:B------:R-:W-:Y:S01]  /*45e0*/  IMAD.MOV.U32 R126, RZ, RZ, -0x1 ;  /* 0xffffffffff7e7424 */ /* 0x000fe200078e00ff */
[----:B------:R-:W-:-:S08]  /*45f0*/  MOV R125, 0x1f ;  /* 0x0000001f007d7802 */ /* 0x000fd00000000f00 */
[----:B-----5:R-:W-:Y:S05]  /*4600*/  WARPSYNC.COLLECTIVE R126, `(.L_x_3026) ;  /* 0x000000007e087348 */ /* 0x020fea0003c00000 */
[----:B------:R0:W1:Y:S02]  /*4610*/  SHFL.DOWN P4, R127, R124, R115, R125 ;  /* 0x080000737c7f7389 */ /* 0x000064000008007d */
[----:B01---5:R-:W-:Y:S01]  /*4620*/  ENDCOLLECTIVE ;  /* 0x000000000000791b */ /* 0x023fe20003800000 */
.L_x_3026:
[----:B------:R-:W-:Y:S01]  /*4630*/  MOV R124, R113 ;  /* 0x00000071007c7202 */ /* 0x000fe20000000f00 */
[----:B------:R-:W-:-:S07]  /*4640*/  FADD.FTZ R112, R112, R127 ;  /* 0x0000007f70707221 */ /* 0x000fce0000010000 */
[----:B------:R-:W-:Y:S05]  /*4650*/  WARPSYNC.COLLECTIVE R126, `(.L_x_3027) ;  /* 0x000000007e087348 */ /* 0x000fea0003c00000 */
[----:B------:R0:W1:Y:S02]  /*4660*/  SHFL.DOWN P4, R127, R124, R115, R125 ;  /* 0x080000737c7f7389 */ /* 0x000064000008007d */
[----:B01----:R-:W-:Y:S01]  /*4670*/  ENDCOLLECTIVE ;  /* 0x000000000000791b */ /* 0x003fe20003800000 */
.L_x_3027:
[----:B------:R-:W-:Y:S01]  /*4680*/  HFMA2.MMA R115, -RZ, RZ, 0, 4.76837158203125e-07 ;  /* 0x00000008ff737435 */ /* 0x000fe200000001ff */
[----:B------:R-:W-:Y:S01]  /*4690*/  MOV R124, R112 ;  /* 0x00000070007c7202 */ /* 0x000fe20000000f00 */
[----:B------:R-:W-:-:S09]  /*46a0*/  FADD.FTZ R113, R113, R127 ;  /* 0x0000007f71717221 */ /* 0x000fd20000010000 */
[----:B------:R-:W-:Y:S05]  /*46b0*/  WARPSYNC.COLLECTIVE R126, `(.L_x_3028) ;  /* 0x000000007e087348 */ /* 0x000fea0003c00000 */
[----:B------:R0:W1:Y:S02]  /*46c0*/  SHFL.DOWN P4, R127, R124, R115, R125 ;  /* 0x080000737c7f7389 */ /* 0x000064000008007d */
[----:B01----:R-:W-:Y:S01]  /*46d0*/  ENDCOLLECTIVE ;  /* 0x000000000000791b */ /* 0x003fe20003800000 */
.L_x_3028:
[----:B------:R-:W-:Y:S02]  /*46e0*/  IMAD.MOV.U32 R124, RZ, RZ, R113 ;  /* 0x000000ffff7c7224 */ /* 0x000fe400078e0071 */
[----:B------:R-:W-:-:S07]  /*46f0*/  FADD.FTZ R112, R112, R127 ;  /* 0x0000007f70707221 */ /* 0x000fce0000010000 */
[----:B------:R-:W-:Y:S05]  /*4700*/  WARPSYNC.COLLECTIVE R126, `(.L_x_3029) ;  /* 0x000000007e087348 */ /* 0x000fea0003c00000 */
[----:B------:R0:W1:Y:S02]  /*4710*/  SHFL.DOWN P4, R127, R124, R115, R125 ;  /* 0x080000737c7f7389 */ /* 0x000064000008007d */
[----:B01----:R-:W-:Y:S01]  /*4720*/  ENDCOLLECTIVE ;  /* 0x000000000000791b */ /* 0x003fe20003800000 */
.L_x_3029:
[----:B------:R-:W-:Y:S01]  /*4730*/  HFMA2.MMA R115, -RZ, RZ, 0, 2.384185791015625e-07 ;  /* 0x00000004ff737435 */ /* 0x000fe200000001ff */
[----:B------:R-:W-:Y:S01]  /*4740*/  MOV R124, R112 ;  /* 0x00000070007c7202 */ /* 0x000fe20000000f00 */
[----:B------:R-:W-:-:S09]  /*4750*/  FADD.FTZ R113, R113, R127 ;  /* 0x0000007f71717221 */ /* 0x000fd20000010000 */
[----:B------:R-:W-:Y:S05]  /*4760*/  WARPSYNC.COLLECTIVE R126, `(.L_x_3030) ;  /* 0x000000007e087348 */ /* 0x000fea0003c00000 */
[----:B------:R0:W1:Y:S02]  /*4770*/  SHFL.DOWN P4, R127, R124, R115, R125 ;  /* 0x080000737c7f7389 */ /* 0x000064000008007d */
[----:B01----:R-:W-:Y:S01]  /*4780*/  ENDCOLLECTIVE ;  /* 0x000000000000791b */ /* 0x003fe20003800000 */
.L_x_3030:
[----:B------:R-:W-:Y:S01]  /*4790*/  MOV R124, R113 ;  /* 0x00000071007c7202 */ /* 0x000fe20000000f00 */
[----:B------:R-:W-:-:S07]  /*47a0*/  FADD.FTZ R112, R112, R127 ;  /* 0x0000007f70707221 */ /* 0x000fce0000010000 */
[----:B------:R-:W-:Y:S05]  /*47b0*/  WARPSYNC.COLLECTIVE R126, `(.L_x_3031) ;  /* 0x000000007e087348 */ /* 0x000fea0003c00000 */
[----:B------:R0:W1:Y:S02]  /*47c0*/  SHFL.DOWN P4, R127, R124, R115, R125 ;  /* 0x080000737c7f7389 */ /* 0x000064000008007d */
[----:B01----:R-:W-:Y:S01]  /*47d0*/  ENDCOLLECTIVE ;  /* 0x000000000000791b */ /* 0x003fe20003800000 */
.L_x_3031:
[----:B------:R-:W-:Y:S01]  /*47e0*/  HFMA2.MMA R115, -RZ, RZ, 0, 1.1920928955078125e-07 ;  /* 0x00000002ff737435 */ /* 0x000fe200000001ff */
[----:B------:R-:W-:Y:S02]  /*47f0*/  IMAD.MOV.U32 R124, RZ, RZ, R112 ;  /* 0x000000ffff7c7224 */ /* 0x000fe400078e0070 */
[----:B------:R-:W-:-:S08]  /*4800*/  FADD.FTZ R113, R113, R127 ;  /* 0x0000007f71717221 */ /* 0x000fd00000010000 */
[----:B------:R-:W-:Y:S05]  /*4810*/  WARPSYNC.COLLECTIVE R126, `(.L_x_3032) ;  /* 0x000000007e087348 */ /* 0x000fea0003c00000 */
[----:B------:R0:W1:Y:S02]  /*4820*/  SHFL.DOWN P4, R127, R124, R115, R125 ;  /* 0x080000737c7f7389 */ /* 0x000064000008007d */
[----:B01----:R-:W-:Y:S01]  /*4830*/  ENDCOLLECTIVE ;  /* 0x000000000000791b */ /* 0x003fe20003800000 */
.L_x_3032:
[----:B------:R-:W-:Y:S01]  /*4840*/  MOV R124, R113 ;  /* 0x00000071007c7202 */ /* 0x000fe20000000f00 */
[----:B------:R-:W-:-:S07]  /*4850*/  FADD.FTZ R112, R112, R127 ;  /* 0x0000007f70707221 */ /* 0x000fce0000010000 */
[----:B------:R-:W-:Y:S05]  /*4860*/  WARPSYNC.COLLECTIVE R126, `(.L_x_3033) ;  /* 0x000000007e087348 */ /* 0x000fea0003c00000 */
[----:B------:R0:W1:Y:S02]  /*4870*/  SHFL.DOWN P4, R127, R124, R115, R125 ;  /* 0x080000737c7f7389 */ /* 0x000064000008007d */
[----:B01----:R-:W-:Y:S01]  /*4880*/  ENDCOLLECTIVE ;  /* 0x000000000000791b */ /* 0x003fe20003800000 */
.L_x_3033:
[----:B------:R-:W-:Y:S01]  /*4890*/  MOV R124, R112 ;  /* 0x00000070007c7202 */ /* 0x000fe20000000f00 */
[----:B------:R-:W-:Y:S02]  /*48a0*/  IMAD.MOV.U32 R115, RZ, RZ, 0x1 ;  /* 0x00000001ff737424 */ /* 0x000fe400078e00ff */
[----:B------:R-:W-:-:S07]  /*48b0*/  FADD.FTZ R113, R113, R127 ;  /* 0x0000007f71717221 */ /* 0x000fce0000010000 */
[----:B------:R-:W-:Y:S05]  /*48c0*/  WARPSYNC.COLLECTIVE R126, `(.L_x_3034) ;  /* 0x000000007e087348 */ /* 0x000fea0003c00000 */
[----:B------:R0:W1:Y:S02]  /*48d0*/  SHFL.DOWN P4, R127, R124, R115, R125 ;  /* 0x080000737c7f7389 */ /* 0x000064000008007d */
[----:B01----:R-:W-:Y:S01]  /*48e0*/  ENDCOLLECTIVE ;  /* 0x000000000000791b */ /* 0x003fe20003800000 */
.L_x_3034:
[----:B------:R-:W-:Y:S02]  /*48f0*/  MOV R124, R113 ;  /* 0x00000071007c7202 */ /* 0x000fe40000000f00 */
[----:B------:R-:W-:-:S07]  /*4900*/  MOV R123, R127 ;  /* 0x0000007f007b7202 */ /* 0x000fce0000000f00 */
[----:B------:R-:W-:Y:S05]  /*4910*/  WARPSYNC.COLLECTIVE R126, `(.L_x_3035) ;  /* 0x000000007e087348 */ /* 0x000fea0003c00000 */
[----:B------:R0:W1:Y:S02]  /*4920*/  SHFL.DOWN P4, R127, R124, R115, R125 ;  /* 0x080000737c7f7389 */ /* 0x000064000008007d */
[----:B01----:R-:W-:Y:S01]  /*4930*/  ENDCOLLECTIVE ;  /* 0x000000000000791b */ /* 0x003fe20003800000 */
.L_x_3035:
[----:B------:R-:W-:Y:S01]  /*4940*/  MOV R115, R127 ;  /* 0x0000007f00737202 */ /* 0x000fe20000000f00 */
[----:B------:R-:W-:Y:S06]  /*4950*/  BRA `(.L_x_3036) ;  /* 0xffffffdc00587947 */ /* 0x000fec000383ffff */
.L_x_3037:
        /* <DEDUP_REMOVED lines=10> */
.L_x_3327:


//--------------------- .text._ZN10layer_norm22ln_bwd_finalize_kernelINS_22Kernel_traits_finalizeILj3072EfffffjLb0ELj1024ELj4ENS_18Kernel_traits_baseILj3072EfffffjLj1024EEEEELb0ELb0EEEvNS_9BwdParamsE --------------------------
	.section	.text._ZN10layer_norm22ln_bwd_finalize_kernelINS_22Kernel_traits_finalizeILj3072EfffffjLb0ELj1024ELj4ENS_18Kernel_traits_baseILj3072EfffffjLj1024EEEEELb0ELb0EEEvNS_9BwdParamsE,"ax",@progbits
	.align	128
        .global         _ZN10layer_norm22ln_bwd_finalize_kernelINS_22Kernel_traits_finalizeILj3072EfffffjLb0ELj1024ELj4ENS_18Kernel_traits_baseILj3072EfffffjLj1024EEEEELb0ELb0EEEvNS_9BwdParamsE
        .type           _ZN10layer_norm22ln_bwd_finalize_kernelINS_22Kernel_traits_finalizeILj3072EfffffjLb0ELj1024ELj4ENS_18Kernel_traits_baseILj3072EfffffjLj1024EEEEELb0ELb0EEEvNS_9BwdParamsE,@function
        .size           _ZN10layer_norm22ln_bwd_finalize_kernelINS_22Kernel_traits_finalizeILj3072EfffffjLb0ELj1024ELj4ENS_18Kernel_traits_baseILj3072EfffffjLj1024EEEEELb0ELb0EEEvNS_9BwdParamsE,(.L_x_3328 - _ZN10layer_norm22ln_bwd_finalize_kernelINS_22Kernel_traits_finalizeILj3072EfffffjLb0ELj1024ELj4ENS_18Kernel_traits_baseILj3072EfffffjLj1024EEEEELb0ELb0EEEvNS_9BwdParamsE)
        .other          _ZN10layer_norm22ln_bwd_finalize_kernelINS_22Kernel_traits_finalizeILj3072EfffffjLb0ELj1024ELj4ENS_18Kernel_traits_baseILj3072EfffffjLj1024EEEEELb0ELb0EEEvNS_9BwdParamsE,@"STO_CUDA_ENTRY STV_DEFAULT"
_ZN10layer_norm22ln_bwd_finalize_kernelINS_22Kernel_traits_finalizeILj3072EfffffjLb0ELj1024ELj4ENS_18Kernel_traits_baseILj3072EfffffjLj1024EEEEELb0ELb0EEEvNS_9BwdParamsE:
.text._ZN10layer_norm22ln_bwd_finalize_kernelINS_22Kernel_traits_finalizeILj3072EfffffjLb0ELj1024ELj4ENS_18Kernel_traits_baseILj3072EfffffjLj1024EEEEELb0ELb0EEEvNS_9BwdParamsE:
        /* <DEDUP_REMOVED lines=25> */
.L_x_3050:
        /* <DEDUP_REMOVED lines=30> */
.L_x_3042:
        /* <DEDUP_REMOVED lines=36> */
.L_x_3041:
[----:B------:R-:W-:Y:S05]  /*05b0*/  BSYNC B1 ;  /* 0x0000000000017941 */ /* 0x000fea0003800000 */
.L_x_3040:
        /* <DEDUP_REMOVED lines=24> */
.L_x_3044:
[----:B------:R-:W-:Y:S05]  /*0740*/  BSYNC B1 ;  /* 0x0000000000017941 */ /* 0x000fea0003800000 */
.L_x_3043:
        /* <DEDUP_REMOVED lines=12> */
.L_x_3045:
[----:B------:R-:W-:Y:S05]  /*0810*/  BSYNC B1 ;  /* 0x0000000000017941 */ /* 0x000fea0003800000 */
.L_x_3039:
[----:B------:R-:W-:Y:S05]  /*0820*/  BSYNC B0 ;  /* 0x0000000000007941 */ /* 0x000fea0003800000 */
.L_x_3038:
        /* <DEDUP_REMOVED lines=29> */
.L_x_3061:
[----:B---3--:R-:W-:Y:S01]  /*0a00*/  FADD.FTZ R9, R18, R9 ;  /* 0x0000000912097221 */ /* 0x008fe20000010000 */
[----:B--2---:R-:W-:-:S04]  /*0a10*/  FADD.FTZ R11, R10, R11 ;  /* 0x0000000b0a0b7221 */ /* 0x004fc80000010000 */
[----:B------:R2:W-:Y:S04]  /*0a20*/  @!P1 STS [R6+0x2000], R9 ;  /* 0x0020000906009388 */ /* 0x0005e80000000800 */
[----:B------:R2:W-:Y:S02]  /*0a30*/  @!P1 STS [R6+0x2080], R11 ;  /* 0x0020800b06009388 */ /* 0x0005e40000000800 */
.L_x_3046:
        /* <DEDUP_REMOVED lines=16> */
.L_x_3049:
[----:B------:R-:W-:Y:S05]  /*0b40*/  BSYNC B0 ;  /* 0x0000000000007941 */ /* 0x000fea0003800000 */
.L_x_3048:
[C---:B------:R-:W-:Y:S01]  /*0b50*/  ISETP.GT.U32.AND P1, PT, R3.reuse, -0xc01, PT ;  /* 0xfffff3ff0300780c */ /* 0x040fe20003f24070 */
[----:B------:R-:W-:Y:S01]  /*0b60*/  VIADD R4, R4, 0x600 ;  /* 0x0000060004047836 */ /* 0x000fe20000000000 */
[----:B------:R-:W-:-:S11]  /*0b70*/  IADD3 R3, R3, 0xc00, RZ ;  /* 0x00000c0003037810 */ /* 0x000fd60007ffe0ff */
[----:B------:R-:W-:Y:S05]  /*0b80*/  @P1 BRA `(.L_x_3050) ;  /* 0xfffffff400801947 */ /* 0x000fea000383ffff */
[----:B------:R-:W-:Y:S05]  /*0b90*/  EXIT ;  /* 0x000000000000794d */ /* 0x000fea0003800000 */
.L_x_3047:
[----:B------:R-:W-:Y:S01]  /*0ba0*/  HFMA2.MMA R21, -RZ, RZ, 0, 5.9604644775390625e-08 ;  /* 0x00000001ff157435 */ /* 0x000fe200000001ff */
[----:B0--3--:R-:W-:Y:S01]  /*0bb0*/  MOV R22, R10 ;  /* 0x0000000a00167202 */ /* 0x009fe20000000f00 */
[----:B------:R-:W-:Y:S01]  /*0bc0*/  IMAD.MOV.U32 R19, RZ, RZ, -0x1 ;  /* 0xffffffffff137424 */ /* 0x000fe200078e00ff */
[----:B------:R-:W-:-:S08]  /*0bd0*/  MOV R24, 0x1f ;  /* 0x0000001f00187802 */ /* 0x000fd00000000f00 */
[----:B-12---:R-:W-:Y:S05]  /*0be0*/  WARPSYNC.COLLECTIVE R19, `(.L_x_3051) ;  /* 0x0000000013087348 */ /* 0x006fea0003c00000 */
[----:B------:R0:W3:Y:S02]  /*0bf0*/  SHFL.BFLY P2, R20, R22, R21, R24 ;  /* 0x0c00001516147389 */ /* 0x0000e40000040018 */
[----:B0123--:R-:W-:Y:S01]  /*0c00*/  ENDCOLLECTIVE ;  /* 0x000000000000791b */ /* 0x00ffe20003800000 */
.L_x_3051:
[----:B------:R-:W-:Y:S01]  /*0c10*/  HFMA2.MMA R21, -RZ, RZ, 0, 1.1920928955078125e-07 ;  /* 0x00000002ff157435 */ /* 0x000fe200000001ff */
[----:B------:R-:W-:-:S05]  /*0c20*/  MOV R11, R20 ;  /* 0x00000014000b7202 */ /* 0x000fca0000000f00 */
[----:B------:R-:W-:-:S05]  /*0c30*/  FADD.FTZ R11, R10, R11 ;  /* 0x0000000b0a0b7221 */ /* 0x000fca0000010000 */
[----:B------:R-:W-:-:S07]  /*0c40*/  MOV R22, R11 ;  /* 0x0000000b00167202 */ /* 0x000fce0000000f00 */
[----:B------:R-:W-:Y:S05]  /*0c50*/  WARPSYNC.COLLECTIVE R19, `(.L_x_3052) ;  /* 0x0000000013087348 */ /* 0x000fea0003c00000 */
[----:B------:R0:W1:Y:S02]  /*0c60*/  SHFL.BFLY P2, R20, R22, R21, R24 ;  /* 0x0c00001516147389 */ /* 0x0000640000040018 */
[----:B01----:R-:W-:Y:S01]  /*0c70*/  ENDCOLLECTIVE ;  /* 0x000000000000791b */ /* 0x003fe20003800000 */
.L_x_3052:
[----:B------:R-:W-:Y:S01]  /*0c80*/  HFMA2.MMA R21, -RZ, RZ, 0, 2.384185791015625e-07 ;  /* 0x00000004ff157435 */ /* 0x000fe200000001ff */
[----:B------:R-:W-:-:S04]  /*0c90*/  IMAD.MOV.U32 R14, RZ, RZ, R20 ;  /* 0x000000ffff0e7224 */ /* 0x000fc800078e0014 */
[----:B------:R-:W-:-:S05]  /*0ca0*/  FADD.FTZ R14, R11, R14 ;  /* 0x0000000e0b0e7221 */ /* 0x000fca0000010000 */
[----:B------:R-:W-:-:S07]  /*0cb0*/  MOV R22, R14 ;  /* 0x0000000e00167202 */ /* 0x000fce0000000f00 */
[----:B------:R-:W-:Y:S05]  /*0cc0*/  WARPSYNC.COLLECTIVE R19, `(.L_x_3053) ;  /* 0x0000000013087348 */ /* 0x000fea0003c00000 */
[----:B------:R0:W1:Y:S02]  /*0cd0*/  SHFL.BFLY P2, R20, R22, R21, R24 ;  /* 0x0c00001516147389 */ /* 0x0000640000040018 */
[----:B01----:R-:W-:Y:S01]  /*0ce0*/  ENDCOLLECTIVE ;  /* 0x000000000000791b */ /* 0x003fe20003800000 */
.L_x_3053:
[----:B------:R-:W-:Y:S01]  /*0cf0*/  IMAD.MOV.U32 R21, RZ, RZ, 0x8 ;  /* 0x00000008ff157424 */ /* 0x000fe200078e00ff */
[----:B------:R-:W-:-:S05]  /*0d00*/  MOV R13, R20 ;  /* 0x00000014000d7202 */ /* 0x000fca0000000f00 */
[----:B------:R-:W-:-:S05]  /*0d10*/  FADD.FTZ R13, R14, R13 ;  /* 0x0000000d0e0d7221 */ /* 0x000fca0000010000 */
[----:B------:R-:W-:-:S07]  /*0d20*/  MOV R22, R13 ;  /* 0x0000000d00167202 */ /* 0x000fce0000000f00 */
[----:B------:R-:W-:Y:S05]  /*0d30*/  WARPSYNC.COLLECTIVE R19, `(.L_x_3054) ;  /* 0x0000000013087348 */ /* 0x000fea0003c00000 */
[----:B------:R0:W1:Y:S02]  /*0d40*/  SHFL.BFLY P2, R20, R22, R21, R24 ;  /* 0x0c00001516147389 */ /* 0x0000640000040018 */
[----:B01----:R-:W-:Y:S01]  /*0d50*/  ENDCOLLECTIVE ;  /* 0x000000000000791b */ /* 0x003fe20003800000 */
.L_x_3054:
[----:B------:R-:W-:Y:S01]  /*0d60*/  HFMA2.MMA R21, -RZ, RZ, 0, 9.5367431640625e-07 ;  /* 0x00000010ff157435 */ /* 0x000fe200000001ff */
[----:B------:R-:W-:-:S05]  /*0d70*/  MOV R10, R20 ;  /* 0x00000014000a7202 */ /* 0x000fca0000000f00 */
[----:B------:R-:W-:-:S05]  /*0d80*/  FADD.FTZ R10, R13, R10 ;  /* 0x0000000a0d0a7221 */ /* 0x000fca0000010000 */
[----:B------:R-:W-:-:S07]  /*0d90*/  MOV R22, R10 ;  /* 0x0000000a00167202 */ /* 0x000fce0000000f00 */
[----:B------:R-:W-:Y:S05]  /*0da0*/  WARPSYNC.COLLECTIVE R19, `(.L_x_3055) ;  /* 0x0000000013087348 */ /* 0x000fea0003c00000 */
[----:B------:R0:W1:Y:S02]  /*0db0*/  SHFL.BFLY P2, R20, R22, R21, R24 ;  /* 0x0c00001516147389 */ /* 0x0000640000040018 */
[----:B01----:R-:W-:Y:S01]  /*0dc0*/  ENDCOLLECTIVE ;  /* 0x000000000000791b */ /* 0x003fe20003800000 */
.L_x_3055:
[----:B------:R-:W-:Y:S01]  /*0dd0*/  HFMA2.MMA R21, -RZ, RZ, 0, 5.9604644775390625e-08 ;  /* 0x00000001ff157435 */ /* 0x000fe200000001ff */
[----:B------:R-:W-:Y:S01]  /*0de0*/  IMAD.MOV.U32 R22, RZ, RZ, R9 ;  /* 0x000000ffff167224 */ /* 0x000fe200078e0009 */
[----:B------:R-:W-:-:S09]  /*0df0*/  MOV R11, R20 ;  /* 0x00000014000b7202 */ /* 0x000fd20000000f00 */
[----:B------:R-:W-:Y:S05]  /*0e00*/  WARPSYNC.COLLECTIVE R19, `(.L_x_3056) ;  /* 0x0000000013087348 */ /* 0x000fea0003c00000 */
[----:B------:R0:W1:Y:S02]  /*0e10*/  SHFL.BFLY P2, R20, R22, R21, R24 ;  /* 0x0c00001516147389 */ /* 0x0000640000040018 */
[----:B01----:R-:W-:Y:S01]  /*0e20*/  ENDCOLLECTIVE ;  /* 0x000000000000791b */ /* 0x003fe20003800000 */
.L_x_3056:
[----:B------:R-:W-:Y:S01]  /*0e30*/  HFMA2.MMA R21, -RZ, RZ, 0, 1.1920928955078125e-07 ;  /* 0x00000002ff157435 */ /* 0x000fe200000001ff */
[----:B------:R-:W-:-:S05]  /*0e40*/  MOV R14, R20 ;  /* 0x00000014000e7202 */ /* 0x000fca0000000f00 */
[----:B------:R-:W-:-:S05]  /*0e50*/  FADD.FTZ R15, R9, R14 ;  /* 0x0000000e090f7221 */ /* 0x000fca0000010000 */
[----:B------:R-:W-:-:S07]  /*0e60*/  MOV R22, R15 ;  /* 0x0000000f00167202 */ /* 0x000fce0000000f00 */
[----:B------:R-:W-:Y:S05]  /*0e70*/  WARPSYNC.COLLECTIVE R19, `(.L_x_3057) ;  /* 0x0000000013087348 */ /* 0x000fea0003c00000 */
[----:B------:R0:W1:Y:S02]  /*0e80*/  SHFL.BFLY P2, R20, R22, R21, R24 ;  /* 0x0c00001516147389 */ /* 0x0000640000040018 */
[----:B01----:R-:W-:Y:S01]  /*0e90*/  ENDCOLLECTIVE ;  /* 0x000000000000791b */ /* 0x003fe20003800000 */
.L_x_3057:
[----:B------:R-:W-:Y:S01]  /*0ea0*/  HFMA2.MMA R21, -RZ, RZ, 0, 2.384185791015625e-07 ;  /* 0x00000004ff157435 */ /* 0x000fe200000001ff */
[----:B------:R-:W-:-:S04]  /*0eb0*/  IMAD.MOV.U32 R16, RZ, RZ, R20 ;  /* 0x000000ffff107224 */ /* 0x000fc800078e0014 */
[----:B------:R-:W-:-:S05]  /*0ec0*/  FADD.FTZ R16, R15, R16 ;  /* 0x000000100f107221 */ /* 0x000fca0000010000 */
[----:B------:R-:W-:-:S07]  /*0ed0*/  MOV R22, R16 ;  /* 0x0000001000167202 */ /* 0x000fce0000000f00 */
[----:B------:R-:W-:Y:S05]  /*0ee0*/  WARPSYNC.COLLECTIVE R19, `(.L_x_3058) ;  /* 0x0000000013087348 */ /* 0x000fea0003c00000 */
[----:B------:R0:W1:Y:S02]  /*0ef0*/  SHFL.BFLY P2, R20, R22, R21, R24 ;  /* 0x0c00001516147389 */ /* 0x0000640000040018 */
[----:B01----:R-:W-:Y:S01]  /*0f00*/  ENDCOLLECTIVE ;  /* 0x000000000000791b */ /* 0x003fe20003800000 */
.L_x_3058:
[----:B------:R-:W-:Y:S01]  /*0f10*/  IMAD.MOV.U32 R21, RZ, RZ, 0x8 ;  /* 0x00000008ff157424 */ /* 0x000fe200078e00ff */
[----:B------:R-:W-:-:S05]  /*0f20*/  MOV R17, R20 ;  /* 0x0000001400117202 */ /* 0x000fca0000000f00 */
[----:B------:R-:W-:-:S05]  /*0f30*/  FADD.FTZ R17, R16, R17 ;  /* 0x0000001110117221 */ /* 0x000fca0000010000 */
[----:B------:R-:W-:-:S07]  /*0f40*/  MOV R22, R17 ;  /* 0x0000001100167202 */ /* 0x000fce0000000f00 */
[----:B------:R-:W-:Y:S05]  /*0f50*/  WARPSYNC.COLLECTIVE R19, `(.L_x_3059) ;  /* 0x0000000013087348 */ /* 0x000fea0003c00000 */
[----:B------:R0:W1:Y:S02]  /*0f60*/  SHFL.BFLY P2, R20, R22, R21, R24 ;  /* 0x0c00001516147389 */ /* 0x0000640000040018 */
[----:B01----:R-:W-:Y:S01]  /*0f70*/  ENDCOLLECTIVE ;  /* 0x000000000000791b */ /* 0x003fe20003800000 */
.L_x_3059:
[----:B------:R-:W-:Y:S01]  /*0f80*/  HFMA2.MMA R21, -RZ, RZ, 0, 9.5367431640625e-07 ;  /* 0x00000010ff157435 */ /* 0x000fe200000001ff */
[----:B------:R-:W-:-:S05]  /*0f90*/  MOV R18, R20 ;  /* 0x0000001400127202 */ /* 0x000fca0000000f00 */
[----:B------:R-:W-:-:S05]  /*0fa0*/  FADD.FTZ R18, R17, R18 ;  /* 0x0000001211127221 */ /* 0x000fca0000010000 */
[----:B------:R-:W-:-:S07]  /*0fb0*/  MOV R22, R18 ;  /* 0x0000001200167202 */ /* 0x000fce0000000f00 */
[----:B------:R-:W-:Y:S05]  /*0fc0*/  WARPSYNC.COLLECTIVE R19, `(.L_x_3060) ;  /* 0x0000000013087348 */ /* 0x000fea0003c00000 */
[----:B------:R0:W1:Y:S02]  /*0fd0*/  SHFL.BFLY P2, R20, R22, R21, R24 ;  /* 0x0c00001516147389 */ /* 0x0000640000040018 */
[----:B01----:R-:W-:Y:S01]  /*0fe0*/  ENDCOLLECTIVE ;  /* 0x000000000000791b */ /* 0x003fe20003800000 */
.L_x_3060:
[----:B------:R-:W-:Y:S01]  /*0ff0*/  MOV R9, R20 ;  /* 0x0000001400097202 */ /* 0x000fe20000000f00 */
[----:B------:R-:W-:Y:S06]  /*1000*/  BRA `(.L_x_3061) ;  /* 0xfffffff8007c7947 */ /* 0x000fec000383ffff */
.L_x_3062:
        /* <DEDUP_REMOVED lines=15> */
.L_x_3328:


//--------------------- .text._ZN10layer_norm40ln_parallel_residual_bwd_finalize_kernelINS_22Kernel_traits_finalizeILj3072EfffffjLb0ELj1024ELj4ENS_18Kernel_traits_baseILj3072EfffffjLj1024EEEEELb0EEEvNS_9BwdParamsE --------------------------
	.section	.text._ZN10layer_norm40ln_parallel_residual_bwd_finalize_kernelINS_22Kernel_traits_finalizeILj3072EfffffjLb0ELj1024ELj4ENS_18Kernel_traits_baseILj3072EfffffjLj1024EEEEELb0EEEvNS_9BwdParamsE,"ax",@progbits
	.align	128
        .global         _ZN10layer_norm40ln_parallel_residual_bwd_finalize_kernelINS_22Kernel_traits_finalizeILj3072EfffffjLb0ELj1024ELj4ENS_18Kernel_traits_baseILj3072EfffffjLj1024EEEEELb0EEEvNS_9BwdParamsE
        .type           _ZN10layer_norm40ln_parallel_residual_bwd_finalize_kernelINS_22Kernel_traits_finalizeILj3072EfffffjLb0ELj1024ELj4ENS_18Kernel_traits_baseILj3072EfffffjLj1024EEEEELb0EEEvNS_9BwdParamsE,@function
        .size           _ZN10layer_norm40ln_parallel_residual_bwd_finalize_kernelINS_22Kernel_traits_finalizeILj3072EfffffjLb0ELj1024ELj4ENS_18Kernel_traits_baseILj3072EfffffjLj1024EEEEELb0EEEvNS_9BwdParamsE,(.L_x_3329 - _ZN10layer_norm40ln_parallel_residual_bwd_finalize_kernelINS_22Kernel_traits_finalizeILj3072EfffffjLb0ELj1024ELj4ENS_18Kernel_traits_baseILj3072EfffffjLj1024EEEEELb0EEEvNS_9BwdParamsE)
        .other          _ZN10layer_norm40ln_parallel_residual_bwd_finalize_kernelINS_22Kernel_traits_finalizeILj3072EfffffjLb0ELj1024ELj4ENS_18Kernel_traits_baseILj3072EfffffjLj1024EEEEELb0EEEvNS_9BwdParamsE,@"STO_CUDA_ENTRY STV_DEFAULT"
_ZN10layer_norm40ln_parallel_residual_bwd_finalize_kernelINS_22Kernel_traits_finalizeILj3072EfffffjLb0ELj1024ELj4ENS_18Kernel_traits_baseILj3072EfffffjLj1024EEEEELb0EEEvNS_9BwdParamsE:
.text._ZN10layer_norm40ln_parallel_residual_bwd_finalize_kernelINS_22Kernel_traits_finalizeILj3072EfffffjLb0ELj1024ELj4ENS_18Kernel_traits_baseILj3072EfffffjLj1024EEEEELb0EEEvNS_9BwdParamsE:
        /* <DEDUP_REMOVED lines=22> */
.L_x_3075:
        /* <DEDUP_REMOVED lines=42> */
.L_x_3067:
        /* <DEDUP_REMOVED lines=62> */
.L_x_3066:
[----:B------:R-:W-:Y:S05]  /*07e0*/  BSYNC B1 ;  /* 0x0000000000017941 */ /* 0x000fea0003800000 */
.L_x_3065:
        /* <DEDUP_REMOVED lines=38> */
.L_x_3069:
[----:B------:R-:W-:Y:S05]  /*0a50*/  BSYNC B1 ;  /* 0x0000000000017941 */ /* 0x000fea0003800000 */
.L_x_3068:
        /* <DEDUP_REMOVED lines=20> */
.L_x_3070:
[----:B------:R-:W-:Y:S05]  /*0ba0*/  BSYNC B1 ;  /* 0x0000000000017941 */ /* 0x000fea0003800000 */
.L_x_3064:
[----:B------:R-:W-:Y:S05]  /*0bb0*/  BSYNC B0 ;  /* 0x0000000000007941 */ /* 0x000fea0003800000 */
.L_x_3063:
        /* <DEDUP_REMOVED lines=54> */
.L_x_3096:
        /* <DEDUP_REMOVED lines=10> */
.L_x_3071:
        /* <DEDUP_REMOVED lines=24> */
.L_x_3074:
[----:B------:R-:W-:Y:S05]  /*1140*/  BSYNC B0 ;  /* 0x0000000000007941 */ /* 0x000fea0003800000 */
.L_x_3073:
[C---:B------:R-:W-:Y:S02]  /*1150*/  ISETP.GT.U32.AND P1, PT, R4.reuse, -0xc01, PT ;  /* 0xfffff3ff0400780c */ /* 0x040fe40003f24070 */
[----:B------:R-:W-:Y:S02]  /*1160*/  IADD3 R4, R4, 0xc00, RZ ;  /* 0x00000c0004047810 */ /* 0x000fe40007ffe0ff */
[----:B------:R-:W-:-:S09]  /*1170*/  IADD3 R5, R5, 0x600, RZ ;  /* 0x0000060005057810 */ /* 0x000fd20007ffe0ff */
[----:B------:R-:W-:Y:S05]  /*1180*/  @P1 BRA `(.L_x_3075) ;  /* 0xffffffec00f41947 */ /* 0x000fea000383ffff */
[----:B------:R-:W-:Y:S05]  /*1190*/  EXIT ;  /* 0x000000000000794d */ /* 0x000fea0003800000 */
.L_x_3072:
[----:B------:R-:W-:Y:S01]  /*11a0*/  HFMA2.MMA R14, -RZ, RZ, 0, 5.9604644775390625e-08 ;  /* 0x00000001ff0e7435 */ /* 0x000fe200000001ff */
[----:B----4-:R-:W-:Y:S02]  /*11b0*/  MOV R27, R10 ;  /* 0x0000000a001b7202 */ /* 0x010fe40000000f00 */
[----:B------:R-:W-:Y:S02]  /*11c0*/  MOV R13, 0x1f ;  /* 0x0000001f000d7802 */ /* 0x000fe40000000f00 */
[----:B------:R-:W-:-:S07]  /*11d0*/  MOV R12, 0xffffffff ;  /* 0xffffffff000c7802 */ /* 0x000fce0000000f00 */
[----:B0123--:R-:W-:Y:S05]  /*11e0*/  WARPSYNC.COLLECTIVE R12, `(.L_x_3076) ;  /* 0x000000000c087348 */ /* 0x00ffea0003c00000 */
[----:B------:R4:W0:Y:S02]  /*11f0*/  SHFL.BFLY P2, R17, R27, R14, R13 ;  /* 0x0c00000e1b117389 */ /* 0x000824000004000d */
[----:B01234-:R-:W-:Y:S01]  /*1200*/  ENDCOLLECTIVE ;  /* 0x000000000000791b */ /* 0x01ffe20003800000 */
.L_x_3076:
[----:B------:R-:W-:Y:S01]  /*1210*/  HFMA2.MMA R14, -RZ, RZ, 0, 1.1920928955078125e-07 ;  /* 0x00000002ff0e7435 */ /* 0x000fe200000001ff */
[----:B------:R-:W-:-:S05]  /*1220*/  FADD.FTZ R11, R10, R17 ;  /* 0x000000110a0b7221 */ /* 0x000fca0000010000 */
[----:B------:R-:W-:-:S07]  /*1230*/  MOV R27, R11 ;  /* 0x0000000b001b7202 */ /* 0x000fce0000000f00 */
[----:B------:R-:W-:Y:S05]  /*1240*/  WARPSYNC.COLLECTIVE R12, `(.L_x_3077) ;  /* 0x000000000c087348 */ /* 0x000fea0003c00000 */
[----:B------:R0:W1:Y:S02]  /*1250*/  SHFL.BFLY P2, R17, R27, R14, R13 ;  /* 0x0c00000e1b117389 */ /* 0x000064000004000d */
[----:B01----:R-:W-:Y:S01]  /*1260*/  ENDCOLLECTIVE ;  /* 0x000000000000791b */ /* 0x003fe20003800000 */
.L_x_3077:
[----:B------:R-:W-:Y:S01]  /*1270*/  HFMA2.MMA R14, -RZ, RZ, 0, 2.384185791015625e-07 ;  /* 0x00000004ff0e7435 */ /* 0x000fe200000001ff */
[----:B------:R-:W-:-:S05]  /*1280*/  FADD.FTZ R10, R11, R17 ;  /* 0x000000110b0a7221 */ /* 0x000fca0000010000 */
[----:B------:R-:W-:-:S07]  /*1290*/  MOV R27, R10 ;  /* 0x0000000a001b7202 */ /* 0x000fce0000000f00 */
[----:B------:R-:W-:Y:S05]  /*12a0*/  WARPSYNC.COLLECTIVE R12, `(.L_x_3078) ;  /* 0x000000000c087348 */ /* 0x000fea0003c00000 */
[----:B------:R0:W1:Y:S02]  /*12b0*/  SHFL.BFLY P2, R17, R27, R14, R13 ;  /* 0x0c00000e1b117389 */ /* 0x000064000004000d */
[----:B01----:R-:W-:Y:S01]  /*12c0*/  ENDCOLLECTIVE ;  /* 0x000000000000791b */ /* 0x003fe20003800000 */
.L_x_3078:
[----:B------:R-:W-:Y:S01]  /*12d0*/  HFMA2.MMA R14, -RZ, RZ, 0, 4.76837158203125e-07 ;  /* 0x00000008ff0e7435 */ /* 0x000fe200000001ff */
[----:B------:R-:W-:-:S05]  /*12e0*/  FADD.FTZ R19, R10, R17 ;  /* 0x000000110a137221 */ /* 0x000fca0000010000 */
[----:B------:R-:W-:-:S07]  /*12f0*/  MOV R27, R19 ;  /* 0x00000013001b7202 */ /* 0x000fce0000000f00 */
[----:B------:R-:W-:Y:S05]  /*1300*/  WARPSYNC.COLLECTIVE R12, `(.L_x_3079) ;  /* 0x000000000c087348 */ /* 0x000fea0003c00000 */
[----:B------:R0:W1:Y:S02]  /*1310*/  SHFL.BFLY P2, R17, R27, R14, R13 ;  /* 0x0c00000e1b117389 */ /* 0x000064000004000d */
[----:B01----:R-:W-:Y:S01]  /*1320*/  ENDCOLLECTIVE ;  /* 0x000000000000791b */ /* 0x003fe20003800000 */
.L_x_3079:
[----:B------:R-:W-:Y:S01]  /*1330*/  HFMA2.MMA R14, -RZ, RZ, 0, 9.5367431640625e-07 ;  /* 0x00000010ff0e7435 */ /* 0x000fe200000001ff */
[----:B------:R-:W-:-:S05]  /*1340*/  FADD.FTZ R11, R19, R17 ;  /* 0x00000011130b7221 */ /* 0x000fca0000010000 */
[----:B------:R-:W-:-:S07]  /*1350*/  MOV R27, R11 ;  /* 0x0000000b001b7202 */ /* 0x000fce0000000f00 */
[----:B------:R-:W-:Y:S05]  /*1360*/  WARPSYNC.COLLECTIVE R12, `(.L_x_3080) ;  /* 0x000000000c087348 */ /* 0x000fea0003c00000 */
[----:B------:R0:W1:Y:S02]  /*1370*/  SHFL.BFLY P2, R17, R27, R14, R13 ;  /* 0x0c00000e1b117389 */ /* 0x000064000004000d */
[----:B01----:R-:W-:Y:S01]  /*1380*/  ENDCOLLECTIVE ;  /* 0x000000000000791b */ /* 0x003fe20003800000 */
.L_x_3080:
[----:B------:R-:W-:Y:S01]  /*1390*/  HFMA2.MMA R14, -RZ, RZ, 0, 5.9604644775390625e-08 ;  /* 0x00000001ff0e7435 */ /* 0x000fe200000001ff */
[----:B------:R-:W-:Y:S01]  /*13a0*/  IMAD.MOV.U32 R27, RZ, RZ, R15 ;  /* 0x000000ffff1b7224 */ /* 0x000fe200078e000f */
[----:B------:R-:W-:-:S09]  /*13b0*/  MOV R10, R17 ;  /* 0x00000011000a7202 */ /* 0x000fd20000000f00 */
[----:B------:R-:W-:Y:S05]  /*13c0*/  WARPSYNC.COLLECTIVE R12, `(.L_x_3081) ;  /* 0x000000000c087348 */ /* 0x000fea0003c00000 */
[----:B------:R0:W1:Y:S02]  /*13d0*/  SHFL.BFLY P2, R17, R27, R14, R13 ;  /* 0x0c00000e1b117389 */ /* 0x000064000004000d */
[----:B01----:R-:W-:Y:S01]  /*13e0*/  ENDCOLLECTIVE ;  /* 0x000000000000791b */ /* 0x003fe20003800000 */
.L_x_3081:
[----:B------:R-:W-:Y:S01]  /*13f0*/  HFMA2.MMA R14, -RZ, RZ, 0, 1.1920928955078125e-07 ;  /* 0x00000002ff0e7435 */ /* 0x000fe200000001ff */
[----:B------:R-:W-:-:S05]  /*1400*/  MOV R16, R17 ;  /* 0x0000001100107202 */ /* 0x000fca0000000f00 */
[----:B------:R-:W-:-:S05]  /*1410*/  FADD.FTZ R16, R15, R16 ;  /* 0x000000100f107221 */ /* 0x000fca0000010000 */
[----:B------:R-:W-:-:S07]  /*1420*/  MOV R27, R16 ;  /* 0x00000010001b7202 */ /* 0x000fce0000000f00 */
[----:B------:R-:W-:Y:S05]  /*1430*/  WARPSYNC.COLLECTIVE R12, `(.L_x_3082) ;  /* 0x000000000c087348 */ /* 0x000fea0003c00000 */
[----:B------:R0:W1:Y:S02]  /*1440*/  SHFL.BFLY P2, R17, R27, R14, R13 ;  /* 0x0c00000e1b117389 */ /* 0x000064000004000d */
[----:B01----:R-:W-:Y:S01]  /*1450*/  ENDCOLLECTIVE ;  /* 0x000000000000791b */ /* 0x003fe20003800000 */
.L_x_3082:
[----:B------:R-:W-:Y:S01]  /*1460*/  HFMA2.MMA R14, -RZ, RZ, 0, 2.384185791015625e-07 ;  /* 0x00000004ff0e7435 */ /* 0x000fe200000001ff */
[----:B------:R-:W-:-:S05]  /*1470*/  MOV R19, R17 ;  /* 0x0000001100137202 */ /* 0x000fca0000000f00 */
[----:B------:R-:W-:-:S05]  /*1480*/  FADD.FTZ R15, R16, R19 ;  /* 0x00000013100f7221 */ /* 0x000fca0000010000 */
[----:B------:R-:W-:-:S07]  /*1490*/  MOV R27, R15 ;  /* 0x0000000f001b7202 */ /* 0x000fce0000000f00 */
[----:B------:R-:W-:Y:S05]  /*14a0*/  WARPSYNC.COLLECTIVE R12, `(.L_x_3083) ;  /* 0x000000000c087348 */ /* 0x000fea0003c00000 */
[----:B------:R0:W1:Y:S02]  /*14b0*/  SHFL.BFLY P2, R17, R27, R14, R13 ;  /* 0x0c00000e1b117389 */ /* 0x000064000004000d */
[----:B01----:R-:W-:Y:S01]  /*14c0*/  ENDCOLLECTIVE ;  /* 0x000000000000791b */ /* 0x003fe20003800000 */
.L_x_3083:
[----:B------:R-:W-:Y:S01]  /*14d0*/  HFMA2.MMA R14, -RZ, RZ, 0, 4.76837158203125e-07 ;  /* 0x00000008ff0e7435 */ /* 0x000fe200000001ff */
[----:B------:R-:W-:-:S05]  /*14e0*/  MOV R18, R17 ;  /* 0x0000001100127202 */ /* 0x000fca0000000f00 */
[----:B------:R-:W-:-:S05]  /*14f0*/  FADD.FTZ R20, R15, R18 ;  /* 0x000000120f147221 */ /* 0x000fca0000010000 */
[----:B------:R-:W-:-:S07]  /*1500*/  MOV R27, R20 ;  /* 0x00000014001b7202 */ /* 0x000fce0000000f00 */
[----:B------:R-:W-:Y:S05]  /*1510*/  WARPSYNC.COLLECTIVE R12, `(.L_x_3084) ;  /* 0x000000000c087348 */ /* 0x000fea0003c00000 */
[----:B------:R0:W1:Y:S02]  /*1520*/  SHFL.BFLY P2, R17, R27, R14, R13 ;  /* 0x0c00000e1b117389 */ /* 0x000064000004000d */
[----:B01----:R-:W-:Y:S01]  /*1530*/  ENDCOLLECTIVE ;  /* 0x000000000000791b */ /* 0x003fe20003800000 */
.L_x_3084:
[----:B------:R-:W-:Y:S01]  /*1540*/  HFMA2.MMA R14, -RZ, RZ, 0, 9.5367431640625e-07 ;  /* 0x00000010ff0e7435 */ /* 0x000fe200000001ff */
[----:B------:R-:W-:-:S05]  /*1550*/  MOV R21, R17 ;  /* 0x0000001100157202 */ /* 0x000fca0000000f00 */
[----:B------:R-:W-:-:S05]  /*1560*/  FADD.FTZ R16, R20, R21 ;  /* 0x0000001514107221 */ /* 0x000fca0000010000 */
[----:B------:R-:W-:-:S07]  /*1570*/  MOV R27, R16 ;  /* 0x00000010001b7202 */ /* 0x000fce0000000f00 */
[----:B------:R-:W-:Y:S05]  /*1580*/  WARPSYNC.COLLECTIVE R12, `(.L_x_3085) ;  /* 0x000000000c087348 */ /* 0x000fea0003c00000 */
[----:B------:R0:W1:Y:S02]  /*1590*/  SHFL.BFLY P2, R17, R27, R14, R13 ;  /* 0x0c00000e1b117389 */ /* 0x000064000004000d */
[----:B01----:R-:W-:Y:S01]  /*15a0*/  ENDCOLLECTIVE ;  /* 0x000000000000791b */ /* 0x003fe20003800000 */
.L_x_3085:
[----:B------:R-:W-:Y:S01]  /*15b0*/  HFMA2.MMA R14, -RZ, RZ, 0, 5.9604644775390625e-08 ;  /* 0x00000001ff0e7435 */ /* 0x000fe200000001ff */
[----:B------:R-:W-:Y:S02]  /*15c0*/  MOV R27, R9 ;  /* 0x00000009001b7202 */ /* 0x000fe40000000f00 */
[----:B------:R-:W-:-:S08]  /*15d0*/  MOV R15, R17 ;  /* 0x00000011000f7202 */ /* 0x000fd00000000f00 */
[----:B------:R-:W-:Y:S05]  /*15e0*/  WARPSYNC.COLLECTIVE R12, `(.L_x_3086) ;  /* 0x000000000c087348 */ /* 0x000fea0003c00000 */
[----:B------:R0:W1:Y:S02]  /*15f0*/  SHFL.BFLY P2, R17, R27, R14, R13 ;  /* 0x0c00000e1b117389 */ /* 0x000064000004000d */
[----:B01----:R-:W-:Y:S01]  /*1600*/  ENDCOLLECTIVE ;  /* 0x000000000000791b */ /* 0x003fe20003800000 */
.L_x_3086:
[----:B------:R-:W-:Y:S01]  /*1610*/  HFMA2.MMA R14, -RZ, RZ, 0, 1.1920928955078125e-07 ;  /* 0x00000002ff0e7435 */ /* 0x000fe200000001ff */
[----:B------:R-:W-:-:S05]  /*1620*/  MOV R18, R17 ;  /* 0x0000001100127202 */ /* 0x000fca0000000f00 */
[----:B------:R-:W-:-:S05]  /*1630*/  FADD.FTZ R20, R9, R18 ;  /* 0x0000001209147221 */ /* 0x000fca0000010000 */
[----:B------:R-:W-:-:S07]  /*1640*/  MOV R27, R20 ;  /* 0x00000014001b7202 */ /* 0x000fce0000000f00 */
[----:B------:R-:W-:Y:S05]  /*1650*/  WARPSYNC.COLLECTIVE R12, `(.L_x_3087) ;  /* 0x000000000c087348 */ /* 0x000fea0003c00000 */
[----:B------:R0:W1:Y:S02]  /*1660*/  SHFL.BFLY P2, R17, R27, R14, R13 ;  /* 0x0c00000e1b117389 */ /* 0x000064000004000d */
[----:B01----:R-:W-:Y:S01]  /*1670*/  ENDCOLLECTIVE ;  /* 0x000000000000791b */ /* 0x003fe20003800000 */
.L_x_3087:
[----:B------:R-:W-:Y:S01]  /*1680*/  IMAD.MOV.U32 R14, RZ, RZ, 0x4 ;  /* 0x00000004ff0e7424 */ /* 0x000fe200078e00ff */
[----:B------:R-:W-:-:S05]  /*1690*/  MOV R21, R17 ;  /* 0x0000001100157202 */ /* 0x000fca0000000f00 */
[----:B------:R-:W-:-:S05]  /*16a0*/  FADD.FTZ R9, R20, R21 ;  /* 0x0000001514097221 */ /* 0x000fca0000010000 */
[----:B------:R-:W-:-:S07]  /*16b0*/  MOV R27, R9 ;  /* 0x00000009001b7202 */ /* 0x000fce0000000f00 */
[----:B------:R-:W-:Y:S05]  /*16c0*/  WARPSYNC.COLLECTIVE R12, `(.L_x_3088) ;  /* 0x000000000c087348 */ /* 0x000fea0003c00000 */
[----:B------:R0:W1:Y:S02]  /*16d0*/  SHFL.BFLY P2, R17, R27, R14, R13 ;  /* 0x0c00000e1b117389 */ /* 0x000064000004000d */
[----:B01----:R-:W-:Y:S01]  /*16e0*/  ENDCOLLECTIVE ;  /* 0x000000000000791b */ /* 0x003fe20003800000 */
.L_x_3088:
[----:B------:R-:W-:Y:S01]  /*16f0*/  HFMA2.MMA R14, -RZ, RZ, 0, 4.76837158203125e-07 ;  /* 0x00000008ff0e7435 */ /* 0x000fe200000001ff */
[----:B------:R-:W-:-:S05]  /*1700*/  MOV R22, R17 ;  /* 0x0000001100167202 */ /* 0x000fca0000000f00 */
[----:B------:R-:W-:-:S05]  /*1710*/  FADD.FTZ R22, R9, R22 ;  /* 0x0000001609167221 */ /* 0x000fca0000010000 */
[----:B------:R-:W-:-:S07]  /*1720*/  MOV R27, R22 ;  /* 0x00000016001b7202 */ /* 0x000fce0000000f00 */
[----:B------:R-:W-:Y:S05]  /*1730*/  WARPSYNC.COLLECTIVE R12, `(.L_x_3089) ;  /* 0x000000000c087348 */ /* 0x000fea0003c00000 */
[----:B------:R0:W1:Y:S02]  /*1740*/  SHFL.BFLY P2, R17, R27, R14, R13 ;  /* 0x0c00000e1b117389 */ /* 0x000064000004000d */
[----:B01----:R-:W-:Y:S01]  /*1750*/  ENDCOLLECTIVE ;  /* 0x000000000000791b */ /* 0x003fe20003800000 */
.L_x_3089:
[----:B------:R-:W-:Y:S01]  /*1760*/  HFMA2.MMA R14, -RZ, RZ, 0, 9.5367431640625e-07 ;  /* 0x00000010ff0e7435 */ /* 0x000fe200000001ff */
[----:B------:R-:W-:-:S05]  /*1770*/  MOV R23, R17 ;  /* 0x0000001100177202 */ /* 0x000fca0000000f00 */
[----:B------:R-:W-:-:S05]  /*1780*/  FADD.FTZ R18, R22, R23 ;  /* 0x0000001716127221 */ /* 0x000fca0000010000 */
[----:B------:R-:W-:-:S07]  /*1790*/  MOV R27, R18 ;  /* 0x00000012001b7202 */ /* 0x000fce0000000f00 */
[----:B------:R-:W-:Y:S05]  /*17a0*/  WARPSYNC.COLLECTIVE R12, `(.L_x_3090) ;  /* 0x000000000c087348 */ /* 0x000fea0003c00000 */
[----:B------:R0:W1:Y:S02]  /*17b0*/  SHFL.BFLY P2, R17, R27, R14, R13 ;  /* 0x0c00000e1b117389 */ /* 0x000064000004000d */
[----:B01----:R-:W-:Y:S01]  /*17c0*/  ENDCOLLECTIVE ;  /* 0x000000000000791b */ /* 0x003fe20003800000 */
.L_x_3090:
[----:B------:R-:W-:Y:S01]  /*17d0*/  HFMA2.MMA R14, -RZ, RZ, 0, 5.9604644775390625e-08 ;  /* 0x00000001ff0e7435 */ /* 0x000fe200000001ff */
[----:B------:R-:W-:Y:S02]  /*17e0*/  MOV R27, R8 ;  /* 0x00000008001b7202 */ /* 0x000fe40000000f00 */
[----:B------:R-:W-:-:S08]  /*17f0*/  MOV R9, R17 ;  /* 0x0000001100097202 */ /* 0x000fd00000000f00 */
[----:B------:R-:W-:Y:S05]  /*1800*/  WARPSYNC.COLLECTIVE R12, `(.L_x_3091) ;  /* 0x000000000c087348 */ /* 0x000fea0003c00000 */
[----:B------:R0:W1:Y:S02]  /*1810*/  SHFL.BFLY P2, R17, R27, R14, R13 ;  /* 0x0c00000e1b117389 */ /* 0x000064000004000d */
[----:B01----:R-:W-:Y:S01]  /*1820*/  ENDCOLLECTIVE ;  /* 0x000000000000791b */ /* 0x003fe20003800000 */
.L_x_3091:
[----:B------:R-:W-:Y:S01]  /*1830*/  HFMA2.MMA R14, -RZ, RZ, 0, 1.1920928955078125e-07 ;  /* 0x00000002ff0e7435 */ /* 0x000fe200000001ff */
[----:B------:R-:W-:-:S05]  /*1840*/  MOV R19, R17 ;  /* 0x0000001100137202 */ /* 0x000fca0000000f00 */
[----:B------:R-:W-:-:S05]  /*1850*/  FADD.FTZ R23, R8, R19 ;  /* 0x0000001308177221 */ /* 0x000fca0000010000 */
[----:B------:R-:W-:-:S07]  /*1860*/  MOV R27, R23 ;  /* 0x00000017001b7202 */ /* 0x000fce0000000f00 */
[----:B------:R-:W-:Y:S05]  /*1870*/  WARPSYNC.COLLECTIVE R12, `(.L_x_3092) ;  /* 0x000000000c087348 */ /* 0x000fea0003c00000 */
[----:B------:R0:W1:Y:S02]  /*1880*/  SHFL.BFLY P2, R17, R27, R14, R13 ;  /* 0x0c00000e1b117389 */ /* 0x000064000004000d */
[----:B01----:R-:W-:Y:S01]  /*1890*/  ENDCOLLECTIVE ;  /* 0x000000000000791b */ /* 0x003fe20003800000 */
.L_x_3092:
[----:B------:R-:W-:Y:S01]  /*18a0*/  HFMA2.MMA R14, -RZ, RZ, 0, 2.384185791015625e-07 ;  /* 0x00000004ff0e7435 */ /* 0x000fe200000001ff */
[----:B------:R-:W-:-:S05]  /*18b0*/  MOV R22, R17 ;  /* 0x0000001100167202 */ /* 0x000fca0000000f00 */
[----:B------:R-:W-:-:S05]  /*18c0*/  FADD.FTZ R8, R23, R22 ;  /* 0x0000001617087221 */ /* 0x000fca0000010000 */
[----:B------:R-:W-:-:S07]  /*18d0*/  MOV R27, R8 ;  /* 0x00000008001b7202 */ /* 0x000fce0000000f00 */
[----:B------:R-:W-:Y:S05]  /*18e0*/  WARPSYNC.COLLECTIVE R12, `(.L_x_3093) ;  /* 0x000000000c087348 */ /* 0x000fea0003c00000 */
[----:B------:R0:W1:Y:S02]  /*18f0*/  SHFL.BFLY P2, R17, R27, R14, R13 ;  /* 0x0c00000e1b117389 */ /* 0x000064000004000d */
[----:B01----:R-:W-:Y:S01]  /*1900*/  ENDCOLLECTIVE ;  /* 0x000000000000791b */ /* 0x003fe20003800000 */
.L_x_3093:
[----:B------:R-:W-:Y:S01]  /*1910*/  HFMA2.MMA R14, -RZ, RZ, 0, 4.76837158203125e-07 ;  /* 0x00000008ff0e7435 */ /* 0x000fe200000001ff */
[----:B------:R-:W-:-:S05]  /*1920*/  MOV R21, R17 ;  /* 0x0000001100157202 */ /* 0x000fca0000000f00 */
[----:B------:R-:W-:-:S05]  /*1930*/  FADD.FTZ R24, R8, R21 ;  /* 0x0000001508187221 */ /* 0x000fca0000010000 */
[----:B------:R-:W-:-:S07]  /*1940*/  MOV R27, R24 ;  /* 0x00000018001b7202 */ /* 0x000fce0000000f00 */
[----:B------:R-:W-:Y:S05]  /*1950*/  WARPSYNC.COLLECTIVE R12, `(.L_x_3094) ;  /* 0x000000000c087348 */ /* 0x000fea0003c00000 */
[----:B------:R0:W1:Y:S02]  /*1960*/  SHFL.BFLY P2, R17, R27, R14, R13 ;  /* 0x0c00000e1b117389 */ /* 0x000064000004000d */
[----:B01----:R-:W-:Y:S01]  /*1970*/  ENDCOLLECTIVE ;  /* 0x000000000000791b */ /* 0x003fe20003800000 */
.L_x_3094:
[----:B------:R-:W-:Y:S01]  /*1980*/  HFMA2.MMA R14, -RZ, RZ, 0, 9.5367431640625e-07 ;  /* 0x00000010ff0e7435 */ /* 0x000fe200000001ff */
[----:B------:R-:W-:-:S05]  /*1990*/  MOV R25, R17 ;  /* 0x0000001100197202 */ /* 0x000fca0000000f00 */
[----:B------:R-:W-:-:S05]  /*19a0*/  FADD.FTZ R25, R24, R25 ;  /* 0x0000001918197221 */ /* 0x000fca0000010000 */
[----:B------:R-:W-:-:S07]  /*19b0*/  MOV R27, R25 ;  /* 0x00000019001b7202 */ /* 0x000fce0000000f00 */
[----:B------:R-:W-:Y:S05]  /*19c0*/  WARPSYNC.COLLECTIVE R12, `(.L_x_3095) ;  /* 0x000000000c087348 */ /* 0x000fea0003c00000 */
[----:B------:R0:W1:Y:S02]  /*19d0*/  SHFL.BFLY P2, R17, R27, R14, R13 ;  /* 0x0c00000e1b117389 */ /* 0x000064000004000d */
[----:B01----:R-:W-:Y:S01]  /*19e0*/  ENDCOLLECTIVE ;  /* 0x000000000000791b */ /* 0x003fe20003800000 */
.L_x_3095:
[----:B------:R-:W-:Y:S05]  /*19f0*/  BRA `(.L_x_3096) ;  /* 0xfffffff400487947 */ /* 0x000fea000383ffff */
.L_x_3097:
        /* <DEDUP_REMOVED lines=16> */
.L_x_3329:


//--------------------- .text._ZN10layer_norm31ln_parallel_residual_bwd_kernelINS_13Kernel_traitsIfffffjLj3072ELj1ELj1ELj4ELj16ENS_18Kernel_traits_baseILj3072EfffffjLj128EEEEELb1ELb1ELb0EEEvNS_9BwdParamsE --------------------------
	.section	.text._ZN10layer_norm31ln_parallel_residual_bwd_kernelINS_13Kernel_traitsIfffffjLj3072ELj1ELj1ELj4ELj16ENS_18Kernel_traits_baseILj3072EfffffjLj128EEEEELb1ELb1ELb0EEEvNS_9BwdParamsE,"ax",@progbits
	.align	128
        .global         _ZN10layer_norm31ln_parallel_residual_bwd_kernelINS_13Kernel_traitsIfffffjLj3072ELj1ELj1ELj4ELj16ENS_18Kernel_traits_baseILj3072EfffffjLj128EEEEELb1ELb1ELb0EEEvNS_9BwdParamsE
        .type           _ZN10layer_norm31ln_parallel_residual_bwd_kernelINS_13Kernel_traitsIfffffjLj3072ELj1ELj1ELj4ELj16ENS_18Kernel_traits_baseILj3072EfffffjLj128EEEEELb1ELb1ELb0EEEvNS_9BwdParamsE,@function
        .size           _ZN10layer_norm31ln_parallel_residual_bwd_kernelINS_13Kernel_traitsIfffffjLj3072ELj1ELj1ELj4ELj16ENS_18Kernel_traits_baseILj3072EfffffjLj128EEEEELb1ELb1ELb0EEEvNS_9BwdParamsE,(.L_x_3330 - _ZN10layer_norm31ln_parallel_residual_bwd_kernelINS_13Kernel_traitsIfffffjLj3072ELj1ELj1ELj4ELj16ENS_18Kernel_traits_baseILj3072EfffffjLj128EEEEELb1ELb1ELb0EEEvNS_9BwdParamsE)
        .other          _ZN10layer_norm31ln_parallel_residual_bwd_kernelINS_13Kernel_traitsIfffffjLj3072ELj1ELj1ELj4ELj16ENS_18Kernel_traits_baseILj3072EfffffjLj128EEEEELb1ELb1ELb0EEEvNS_9BwdParamsE,@"STO_CUDA_ENTRY STV_DEFAULT"
_ZN10layer_norm31ln_parallel_residual_bwd_kernelINS_13Kernel_traitsIfffffjLj3072ELj1ELj1ELj4ELj16ENS_18Kernel_traits_baseILj3072EfffffjLj128EEEEELb1ELb1ELb0EEEvNS_9BwdParamsE:
.text._ZN10layer_norm31ln_parallel_residual_bwd_kernelINS_13Kernel_traitsIfffffjLj3072ELj1ELj1ELj4ELj16ENS_18Kernel_traits_baseILj3072EfffffjLj128EEEEELb1ELb1ELb0EEEvNS_9BwdParamsE:
        /* <DEDUP_REMOVED lines=43> */
[----:B------:R-:W1:Y:S03]  /*02b0*/  @P4 LDC.64 R14, c[0x0][0x260] ;  /* 0x00009800ff0e4b82 */ /* 0x000e660000000a00 */
[----:B------:R-:W-:Y:S01]  /*02c0*/  @P1 VIADD R17, R17, 0x80 ;  /* 0x0000008011111836 */ /* 0x000fe20000000000 */
[----:B------:R0:W5:Y:S03]  /*02d0*/  @P1 LDG.E.128 R76, desc[UR4][R8.64] ;  /* 0x00000004084c1981 */ /* 0x000166000c1e1d00 */
[----:B---3--:R-:W-:-:S04]  /*02e0*/  @P2 IMAD.WIDE.U32 R10, R17, 0x10, R10 ;  /* 0x00000010110a2825 */ /* 0x008fc800078e000a */
[----:B------:R-:W-:Y:S01]  /*02f0*/  @P2 VIADD R17, R17, 0x80 ;  /* 0x0000008011112836 */ /* 0x000fe20000000000 */
[----:B------:R0:W5:Y:S03]  /*0300*/  @P2 LDG.E.128 R72, desc[UR4][R10.64] ;  /* 0x000000040a482981 */ /* 0x000166000c1e1d00 */
        /* <DEDUP_REMOVED lines=32> */
[----:B------:R-:W-:Y:S02]  /*0510*/  IMAD.MOV.U32 R181, RZ, RZ, 0x1 ;  /* 0x00000001ffb57424 */ /* 0x000fe400078e00ff */
[----:B------:R-:W-:-:S07]  /*0520*/  IMAD.MOV.U32 R61, RZ, RZ, RZ ;  /* 0x000000ffff3d7224 */ /* 0x000fce00078e00ff */
.L_x_3124:
        /* <DEDUP_REMOVED lines=13> */
[----:B------:R-:W-:-:S03]  /*0600*/  CS2R R186, SRZ ;  /* 0x0000000000ba7805 */ /* 0x000fc6000001ff00 */
[----:B------:R-:W-:Y:S01]  /*0610*/  IMAD.MOV.U32 R188, RZ, RZ, R121 ;  /* 0x000000ffffbc7224 */ /* 0x000fe200078e0079 */
[----:B-1----:R-:W-:Y:S06]  /*0620*/  @!P4 BRA `(.L_x_3100) ;  /* 0x0000000000d4c947 */ /* 0x002fec0003800000 */
[----:B------:R-:W-:Y:S02]  /*0630*/  ISETP.NE.U32.AND P4, PT, RZ, UR14, PT ;  /* 0x0000000eff007c0c */ /* 0x000fe4000bf85070 */
[C---:B------:R-:W-:Y:S02]  /*0640*/  SHF.L.U32 R185, R121.reuse, 0x2, RZ ;  /* 0x0000000279b97819 */ /* 0x040fe400000006ff */
[----:B------:R-:W-:Y:S02]  /*0650*/  ISETP.NE.AND.EX P4, PT, RZ, UR15, PT, P4 ;  /* 0x0000000fff007c0c */ /* 0x000fe4000bf85340 */
[----:B------:R-:W-:-:S11]  /*0660*/  SHF.L.U64.HI R108, R121, 0x2, RZ ;  /* 0x00000002796c7819 */ /* 0x000fd600000102ff */
[----:B------:R-:W1:Y:S02]  /*0670*/  @P4 LDC.64 R186, c[0x0][0x248] ;  /* 0x00009200ffba4b82 */ /* 0x000e640000000a00 */
[----:B-1----:R-:W-:-:S05]  /*0680*/  @P4 IADD3 R186, P5, R185, R186, RZ ;  /* 0x000000bab9ba4210 */ /* 0x002fca0007fbe0ff */
[----:B------:R-:W-:Y:S01]  /*0690*/  @P4 IMAD.X R187, R108, 0x1, R187, P5 ;  /* 0x000000016cbb4824 */ /* 0x000fe200028e06bb */
[----:B------:R-:W-:-:S04]  /*06a0*/  IADD3 R184, P5, R185, UR12, RZ ;  /* 0x0000000cb9b87c10 */ /* 0x000fc8000ffbe0ff */
[----:B------:R-:W-:Y:S01]  /*06b0*/  IADD3.X R185, R108, UR13, RZ, P5, !PT ;  /* 0x0000000d6cb97c10 */ /* 0x000fe2000affe4ff */
[----:B------:R1:W5:Y:S01]  /*06c0*/  @P4 LDG.E R177, desc[UR4][R186.64] ;  /* 0x00000004bab14981 */ /* 0x000362000c1e1900 */
[----:B------:R-:W2:Y:S01]  /*06d0*/  LDC.64 R108, c[0x0][0x2b8] ;  /* 0x0000ae00ff6c7b82 */ /* 0x000ea20000000a00 */
[C---:B------:R-:W-:Y:S02]  /*06e0*/  LEA R112, P4, R121.reuse, UR10, 0x4 ;  /* 0x0000000a79707c11 */ /* 0x040fe4000f8820ff */
[----:B------:R-:W5:Y:S02]  /*06f0*/  LDG.E R120, desc[UR4][R184.64] ;  /* 0x00000004b8787981 */ /* 0x000f64000c1e1900 */
[----:B------:R-:W-:Y:S02]  /*0700*/  LEA.HI.X R113, R121, UR11, RZ, 0x4, P4 ;  /* 0x0000000b79717c11 */ /* 0x000fe4000a0f24ff */
[----:B------:R-:W-:-:S04]  /*0710*/  ISETP.NE.U32.AND P4, PT, RZ, UR8, PT ;  /* 0x00000008ff007c0c */ /* 0x000fc8000bf85070 */
[----:B------:R-:W3:Y:S01]  /*0720*/  LDG.E.128 R112, desc[UR4][R112.64] ;  /* 0x0000000470707981 */ /* 0x000ee2000c1e1d00 */
[----:B------:R-:W-:Y:S01]  /*0730*/  ISETP.NE.AND.EX P4, PT, RZ, UR9, PT, P4 ;  /* 0x00000009ff007c0c */ /* 0x000fe2000bf85340 */
[----:B--2---:R-:W-:-:S12]  /*0740*/  IMAD.WIDE.U32 R108, R121, 0x10, R108 ;  /* 0x00000010796c7825 */ /* 0x004fd800078e006c */
[----:B------:R-:W-:-:S04]  /*0750*/  @P4 LEA R138, P5, R121, UR8, 0x4 ;  /* 0x00000008798a4c11 */ /* 0x000fc8000f8a20ff */
[----:B------:R-:W-:Y:S01]  /*0760*/  @P4 LEA.HI.X R139, R121, UR9, RZ, 0x4, P5 ;  /* 0x00000009798b4c11 */ /* 0x000fe2000a8f24ff */
[----:B------:R-:W2:Y:S04]  /*0770*/  LDG.E.128 R108, desc[UR4][R108.64] ;  /* 0x000000046c6c7981 */ /* 0x000ea8000c1e1d00 */
[----:B------:R4:W5:Y:S01]  /*0780*/  @P4 LDG.E.128 R12, desc[UR4][R138.64] ;  /* 0x000000048a0c4981 */ /* 0x000962000c1e1d00 */
[----:B0-----:R-:W-:-:S04]  /*0790*/  ISETP.NE.AND P4, PT, R179, RZ, PT ;  /* 0x000000ffb300720c */ /* 0x001fc80003f85270 */
[----:B-----5:R-:W-:Y:S02]  /*07a0*/  FSEL R126, R183, RZ, !P4 ;  /* 0x000000ffb77e7208 */ /* 0x020fe40006000000 */
[----:B------:R-:W-:-:S03]  /*07b0*/  IADD3 R188, R121, 0x80, RZ ;  /* 0x0000008079bc7810 */ /* 0x000fc60007ffe0ff */
[--C-:B---3--:R-:W-:Y:S01]  /*07c0*/  FADD.FTZ R3, R112, -R126.reuse ;  /* 0x8000007e70037221 */ /* 0x108fe20000010000 */
[--C-:B------:R-:W-:Y:S01]  /*07d0*/  FADD.FTZ R137, R113, -R126.reuse ;  /* 0x8000007e71897221 */ /* 0x100fe20000010000 */
[--C-:B-1----:R-:W-:Y:S01]  /*07e0*/  FADD.FTZ R187, R114, -R126.reuse ;  /* 0x8000007e72bb7221 */ /* 0x102fe20000010000 */
[----:B------:R-:W-:Y:S01]  /*07f0*/  FADD.FTZ R115, R115, -R126 ;  /* 0x8000007e73737221 */ /* 0x000fe20000010000 */
[C---:B------:R-:W-:Y:S01]  /*0800*/  FMUL.FTZ R3, R124.reuse, R3 ;  /* 0x000000037c037220 */ /* 0x040fe20000410000 */
[C---:B------:R-:W-:Y:S01]  /*0810*/  FMUL.FTZ R126, R124.reuse, R137 ;  /* 0x000000897c7e7220 */ /* 0x040fe20000410000 */
[----:B----4-:R-:W-:Y:S01]  /*0820*/  FMUL.FTZ R139, R124, R187 ;  /* 0x000000bb7c8b7220 */ /* 0x010fe20000410000 */
[----:B--2---:R-:W-:Y:S01]  /*0830*/  FMUL.FTZ R138, R84, R108 ;  /* 0x0000006c548a7220 */ /* 0x004fe20000410000 */
        /* <DEDUP_REMOVED lines=20> */
.L_x_3100:
[----:B------:R-:W-:Y:S05]  /*0980*/  BSYNC B0 ;  /* 0x0000000000007941 */ /* 0x000fea0003800000 */
.L_x_3099:
[----:B------:R-:W-:Y:S04]  /*0990*/  BSSY B0, `(.L_x_3101) ;  /* 0x0000037000007945 */ /* 0x000fe80003800000 */
[----:B------:R-:W-:Y:S05]  /*09a0*/  @!P0 BRA `(.L_x_3102) ;  /* 0x0000000000d48947 */ /* 0x000fea0003800000 */
[----:B------:R-:W-:Y:S01]  /*09b0*/  ISETP.NE.U32.AND P4, PT, RZ, UR14, PT ;  /* 0x0000000eff007c0c */ /* 0x000fe2000bf85070 */
[C---:B------:R-:W-:Y:S01]  /*09c0*/  IMAD.SHL.U32 R185, R188.reuse, 0x4, RZ ;  /* 0x00000004bcb97824 */ /* 0x040fe200078e00ff */
[----:B------:R-:W-:Y:S02]  /*09d0*/  SHF.L.U64.HI R108, R188, 0x2, RZ ;  /* 0x00000002bc6c7819 */ /* 0x000fe400000102ff */
[----:B------:R-:W-:-:S13]  /*09e0*/  ISETP.NE.AND.EX P4, PT, RZ, UR15, PT, P4 ;  /* 0x0000000fff007c0c */ /* 0x000fda000bf85340 */
[----:B------:R-:W1:Y:S02]  /*09f0*/  @P4 LDC.64 R190, c[0x0][0x248] ;  /* 0x00009200ffbe4b82 */ /* 0x000e640000000a00 */
[----:B-1----:R-:W-:-:S04]  /*0a00*/  @P4 IADD3 R190, P5, R185, R190, RZ ;  /* 0x000000beb9be4210 */ /* 0x002fc80007fbe0ff */
[----:B------:R-:W-:Y:S02]  /*0a10*/  @P4 IADD3.X R191, R108, R191, RZ, P5, !PT ;  /* 0x000000bf6cbf4210 */ /* 0x000fe40002ffe4ff */
[----:B------:R-:W-:-:S03]  /*0a20*/  IADD3 R184, P5, R185, UR12, RZ ;  /* 0x0000000cb9b87c10 */ /* 0x000fc6000ffbe0ff */
[----:B------:R-:W5:Y:S01]  /*0a30*/  @P4 LDG.E R176, desc[UR4][R190.64] ;  /* 0x00000004beb04981 */ /* 0x000f62000c1e1900 */
[----:B------:R-:W-:Y:S02]  /*0a40*/  IADD3.X R185, R108, UR13, RZ, P5, !PT ;  /* 0x0000000d6cb97c10 */ /* 0x000fe4000affe4ff */
[----:B------:R-:W1:Y:S01]  /*0a50*/  LDC.64 R108, c[0x0][0x2b8] ;  /* 0x0000ae00ff6c7b82 */ /* 0x000e620000000a00 */
[C---:B------:R-:W-:Y:S02]  /*0a60*/  LEA R112, P4, R188.reuse, UR10, 0x4 ;  /* 0x0000000abc707c11 */ /* 0x040fe4000f8820ff */
[----:B------:R-:W5:Y:S02]  /*0a70*/  LDG.E R119, desc[UR4][R184.64] ;  /* 0x00000004b8777981 */ /* 0x000f64000c1e1900 */
[----:B------:R-:W-:-:S06]  /*0a80*/  LEA.HI.X R113, R188, UR11, RZ, 0x4, P4 ;  /* 0x0000000bbc717c11 */ /* 0x000fcc000a0f24ff */
[----:B------:R-:W2:Y:S01]  /*0a90*/  LDG.E.128 R112, desc[UR4][R112.64] ;  /* 0x0000000470707981 */ /* 0x000ea2000c1e1d00 */
[----:B-1----:R-:W-:-:S06]  /*0aa0*/  IMAD.WIDE.U32 R108, R188, 0x10, R108 ;  /* 0x00000010bc6c7825 */ /* 0x002fcc00078e006c */
[----:B------:R-:W3:Y:S01]  /*0ab0*/  LDG.E.128 R108, desc[UR4][R108.64] ;  /* 0x000000046c6c7981 */ /* 0x000ee2000c1e1d00 */
[----:B------:R-:W-:-:S04]  /*0ac0*/  ISETP.NE.U32.AND P4, PT, RZ, UR8, PT ;  /* 0x00000008ff007c0c */ /* 0x000fc8000bf85070 */
[----:B------:R-:W-:-:S13]  /*0ad0*/  ISETP.NE.AND.EX P4, PT, RZ, UR9, PT, P4 ;  /* 0x00000009ff007c0c */ /* 0x000fda000bf85340 */
[----:B------:R-:W-:-:S04]  /*0ae0*/  @P4 LEA R140, P5, R188, UR8, 0x4 ;  /* 0x00000008bc8c4c11 */ /* 0x000fc8000f8a20ff */
[----:B------:R-:W-:-:S05]  /*0af0*/  @P4 LEA.HI.X R141, R188, UR9, RZ, 0x4, P5 ;  /* 0x00000009bc8d4c11 */ /* 0x000fca000a8f24ff */
[----:B------:R3:W5:Y:S01]  /*0b00*/  @P4 LDG.E.128 R8, desc[UR4][R140.64] ;  /* 0x000000048c084981 */ /* 0x000762000c1e1d00 */
[----:B0-----:R-:W-:-:S04]  /*0b10*/  ISETP.NE.AND P4, PT, R179, RZ, PT ;  /* 0x000000ffb300720c */ /* 0x001fc80003f85270 */
[----:B-----5:R-:W-:Y:S01]  /*0b20*/  FSEL R128, R183, RZ, !P4 ;  /* 0x000000ffb7807208 */ /* 0x020fe20006000000 */
[----:B------:R-:W-:-:S04]  /*0b30*/  VIADD R188, R188, 0x80 ;  /* 0x00000080bcbc7836 */ /* 0x000fc80000000000 */
        /* <DEDUP_REMOVED lines=28> */
.L_x_3102:
[----:B------:R-:W-:Y:S05]  /*0d00*/  BSYNC B0 ;  /* 0x0000000000007941 */ /* 0x000fea0003800000 */
.L_x_3101:
[----:B------:R-:W-:Y:S04]  /*0d10*/  BSSY B0, `(.L_x_3103) ;  /* 0x0000037000007945 */ /* 0x000fe80003800000 */
[----:B------:R-:W-:Y:S05]  /*0d20*/  @!P1 BRA `(.L_x_3104) ;  /* 0x0000000000d49947 */ /* 0x000fea0003800000 */
        /* <DEDUP_REMOVED lines=12> */
[----:B------:R1:W5:Y:S02]  /*0df0*/  LDG.E R118, desc[UR4][R184.64] ;  /* 0x00000004b8767981 */ /* 0x000364000c1e1900 */
        /* <DEDUP_REMOVED lines=12> */
[C---:B---3--:R-:W-:Y:S01]  /*0ec0*/  FADD.FTZ R129, -R130.reuse, R112 ;  /* 0x0000007082817221 */ /* 0x048fe20000010100 */
[C---:B------:R-:W-:Y:S01]  /*0ed0*/  FADD.FTZ R145, -R130.reuse, R113 ;  /* 0x0000007182917221 */ /* 0x040fe20000010100 */
[C---:B------:R-:W-:Y:S01]  /*0ee0*/  FADD.FTZ R147, -R130.reuse, R114 ;  /* 0x0000007282937221 */ /* 0x040fe20000010100 */
[----:B------:R-:W-:Y:S01]  /*0ef0*/  FADD.FTZ R115, -R130, R115 ;  /* 0x0000007382737221 */ /* 0x000fe20000010100 */
[C---:B------:R-:W-:Y:S01]  /*0f00*/  FMUL.FTZ R129, R124.reuse, R129 ;  /* 0x000000817c817220 */ /* 0x040fe20000410000 */
[C---:B------:R-:W-:Y:S01]  /*0f10*/  FMUL.FTZ R130, R124.reuse, R145 ;  /* 0x000000917c827220 */ /* 0x040fe20000410000 */
[----:B------:R-:W-:Y:S01]  /*0f20*/  FMUL.FTZ R147, R124, R147 ;  /* 0x000000937c937220 */ /* 0x000fe20000410000 */
[----:B--2---:R-:W-:Y:S01]  /*0f30*/  FMUL.FTZ R142, R76, R108 ;  /* 0x0000006c4c8e7220 */ /* 0x004fe20000410000 */
        /* <DEDUP_REMOVED lines=20> */
.L_x_3104:
[----:B------:R-:W-:Y:S05]  /*1080*/  BSYNC B0 ;  /* 0x0000000000007941 */ /* 0x000fea0003800000 */
.L_x_3103:
        /* <DEDUP_REMOVED lines=10> */
[----:B------:R1:W5:Y:S01]  /*1130*/  @P4 LDG.E R173, desc[UR4][R192.64] ;  /* 0x00000004c0ad4981 */ /* 0x000362000c1e1900 */
[----:B------:R-:W-:Y:S02]  /*1140*/  IADD3.X R185, R108, UR13, RZ, P5, !PT ;  /* 0x0000000d6cb97c10 */ /* 0x000fe4000affe4ff */
[----:B------:R-:W2:Y:S01]  /*1150*/  LDC.64 R108, c[0x0][0x2b8] ;  /* 0x0000ae00ff6c7b82 */ /* 0x000ea20000000a00 */
[C---:B------:R-:W-:Y:S02]  /*1160*/  LEA R112, P4, R188.reuse, UR10, 0x4 ;  /* 0x0000000abc707c11 */ /* 0x040fe4000f8820ff */
[----:B------:R1:W5:Y:S02]  /*1170*/  LDG.E R117, desc[UR4][R184.64] ;  /* 0x00000004b8757981 */ /* 0x000364000c1e1900 */
[----:B------:R-:W-:-:S06]  /*1180*/  LEA.HI.X R113, R188, UR11, RZ, 0x4, P4 ;  /* 0x0000000bbc717c11 */ /* 0x000fcc000a0f24ff */
[----:B------:R-:W3:Y:S01]  /*1190*/  LDG.E.128 R112, desc[UR4][R112.64] ;  /* 0x0000000470707981 */ /* 0x000ee2000c1e1d00 */
        /* <DEDUP_REMOVED lines=38> */
.L_x_3106:
[----:B------:R-:W-:Y:S05]  /*1400*/  BSYNC B0 ;  /* 0x0000000000007941 */ /* 0x000fea0003800000 */
.L_x_3105:
        /* <DEDUP_REMOVED lines=55> */
.L_x_3108:
[----:B------:R-:W-:Y:S05]  /*1780*/  BSYNC B0 ;  /* 0x0000000000007941 */ /* 0x000fea0003800000 */
.L_x_3107:
[----:B------:R-:W-:Y:S01]  /*1790*/  ISETP.NE.AND P4, PT, R169, RZ, PT ;  /* 0x000000ffa900720c */ /* 0x000fe20003f85270 */
[----:B------:R-:W-:-:S12]  /*17a0*/  BSSY B0, `(.L_x_3109) ;  /* 0x0000036000007945 */ /* 0x000fd80003800000 */
[----:B------:R-:W-:Y:S05]  /*17b0*/  @!P4 BRA `(.L_x_3110) ;  /* 0x0000000000d0c947 */ /* 0x000fea0003800000 */
[C---:B------:R-:W-:Y:S01]  /*17c0*/  LEA R112, P4, R188.reuse, UR10, 0x4 ;  /* 0x0000000abc707c11 */ /* 0x040fe2000f8820ff */
[----:B------:R-:W1:Y:S01]  /*17d0*/  LDC.64 R108, c[0x0][0x2b8] ;  /* 0x0000ae00ff6c7b82 */ /* 0x000e620000000a00 */
[C---:B------:R-:W-:Y:S01]  /*17e0*/  IMAD.SHL.U32 R191, R188.reuse, 0x4, RZ ;  /* 0x00000004bcbf7824 */ /* 0x040fe200078e00ff */
[----:B------:R-:W-:Y:S02]  /*17f0*/  SHF.R.U32.HI R2, RZ, 0x1e, R188 ;  /* 0x0000001eff027819 */ /* 0x000fe400000116bc */
[----:B------:R-:W-:Y:S02]  /*1800*/  LEA.HI.X R113, R188, UR11, RZ, 0x4, P4 ;  /* 0x0000000bbc717c11 */ /* 0x000fe4000a0f24ff */
[----:B------:R-:W-:-:S04]  /*1810*/  ISETP.NE.U32.AND P4, PT, RZ, UR8, PT ;  /* 0x00000008ff007c0c */ /* 0x000fc8000bf85070 */
[----:B------:R-:W-:Y:S01]  /*1820*/  ISETP.NE.AND.EX P4, PT, RZ, UR9, PT, P4 ;  /* 0x00000009ff007c0c */ /* 0x000fe2000bf85340 */
[----:B------:R-:W2:-:S12]  /*1830*/  LDG.E.128 R112, desc[UR4][R112.64] ;  /* 0x0000000470707981 */ /* 0x000e98000c1e1d00 */
[----:B------:R-:W-:-:S04]  /*1840*/  @P4 LEA R192, P5, R188, UR8, 0x4 ;  /* 0x00000008bcc04c11 */ /* 0x000fc8000f8a20ff */
[C---:B------:R-:W-:Y:S02]  /*1850*/  @P4 LEA.HI.X R193, R188.reuse, UR9, RZ, 0x4, P5 ;  /* 0x00000009bcc14c11 */ /* 0x040fe4000a8f24ff */
[----:B------:R-:W-:Y:S01]  /*1860*/  ISETP.NE.U32.AND P5, PT, RZ, UR14, PT ;  /* 0x0000000eff007c0c */ /* 0x000fe2000bfa5070 */
[----:B-1----:R-:W-:Y:S02]  /*1870*/  IMAD.WIDE.U32 R108, R188, 0x10, R108 ;  /* 0x00000010bc6c7825 */ /* 0x002fe400078e006c */
[----:B------:R1:W5:Y:S01]  /*1880*/  @P4 LDG.E.128 R96, desc[UR4][R192.64] ;  /* 0x00000004c0604981 */ /* 0x000362000c1e1d00 */
[----:B------:R-:W-:-:S03]  /*1890*/  ISETP.NE.AND.EX P5, PT, RZ, UR15, PT, P5 ;  /* 0x0000000fff007c0c */ /* 0x000fc6000bfa5350 */
[----:B------:R-:W3:Y:S10]  /*18a0*/  LDG.E.128 R108, desc[UR4][R108.64] ;  /* 0x000000046c6c7981 */ /* 0x000ef4000c1e1d00 */
[----:B------:R-:W4:Y:S01]  /*18b0*/  @P5 LDC.64 R184, c[0x0][0x248] ;  /* 0x00009200ffb85b82 */ /* 0x000f220000000a00 */
[----:B------:R-:W-:-:S02]  /*18c0*/  IADD3 R190, P4, R191, UR12, RZ ;  /* 0x0000000cbfbe7c10 */ /* 0x000fc4000ff9e0ff */
[----:B----4-:R-:W-:Y:S02]  /*18d0*/  @P5 IADD3 R184, P6, R191, R184, RZ ;  /* 0x000000b8bfb85210 */ /* 0x010fe40007fde0ff */
[C---:B------:R-:W-:Y:S02]  /*18e0*/  IADD3.X R191, R2.reuse, UR13, RZ, P4, !PT ;  /* 0x0000000d02bf7c10 */ /* 0x040fe4000a7fe4ff */
[----:B------:R-:W-:-:S03]  /*18f0*/  @P5 IADD3.X R185, R2, R185, RZ, P6, !PT ;  /* 0x000000b902b95210 */ /* 0x000fc600037fe4ff */
[----:B------:R1:W5:Y:S04]  /*1900*/  LDG.E R2, desc[UR4][R190.64] ;  /* 0x00000004be027981 */ /* 0x000368000c1e1900 */
[----:B------:R1:W5:Y:S01]  /*1910*/  @P5 LDG.E R0, desc[UR4][R184.64] ;  /* 0x00000004b8005981 */ /* 0x000362000c1e1900 */
[----:B0-----:R-:W-:-:S04]  /*1920*/  ISETP.NE.AND P4, PT, R179, RZ, PT ;  /* 0x000000ffb300720c */ /* 0x001fc80003f85270 */
[----:B-----5:R-:W-:-:S05]  /*1930*/  FSEL R183, R183, RZ, !P4 ;  /* 0x000000ffb7b77208 */ /* 0x020fca0006000000 */
[C---:B--2---:R-:W-:Y:S01]  /*1940*/  FADD.FTZ R135, -R183.reuse, R112 ;  /* 0x00000070b7877221 */ /* 0x044fe20000010100 */
[----:B------:R-:W-:-:S03]  /*1950*/  FADD.FTZ R157, -R183, R113 ;  /* 0x00000071b79d7221 */ /* 0x000fc60000010100 */
[C---:B------:R-:W-:Y:S01]  /*1960*/  FMUL.FTZ R135, R124.reuse, R135 ;  /* 0x000000877c877220 */ /* 0x040fe20000410000 */
[----:B------:R-:W-:Y:S01]  /*1970*/  FMUL.FTZ R136, R124, R157 ;  /* 0x0000009d7c887220 */ /* 0x000fe20000410000 */
[C---:B------:R-:W-:Y:S01]  /*1980*/  FADD.FTZ R159, -R183.reuse, R114 ;  /* 0x00000072b79f7221 */ /* 0x040fe20000010100 */
[----:B------:R-:W-:-:S03]  /*1990*/  FADD.FTZ R115, -R183, R115 ;  /* 0x00000073b7737221 */ /* 0x000fc60000010100 */
        /* <DEDUP_REMOVED lines=20> */
[----:B------:R-:W-:Y:S01]  /*1ae0*/  FADD.FTZ R187, R110, R167 ;  /* 0x000000a76ebb7221 */ /* 0x000fe20000010000 */
[----:B-1----:R-:W-:-:S07]  /*1af0*/  FFMA.FTZ R186, R182, R167, R109 ;  /* 0x000000a7b6ba7223 */ /* 0x002fce000001006d */
.L_x_3110:
[----:B------:R-:W-:Y:S05]  /*1b00*/  BSYNC B0 ;  /* 0x0000000000007941 */ /* 0x000fea0003800000 */
.L_x_3109:
[----:B------:R-:W-:Y:S01]  /*1b10*/  LOP3.LUT P4, RZ, R181, 0xff, RZ, 0xc0, !PT ;  /* 0x000000ffb5ff7812 */ /* 0x000fe2000788c0ff */
[----:B------:R-:W-:Y:S01]  /*1b20*/  UMOV UR20, 0xffffffff ;  /* 0xffffffff00147882 */ /* 0x000fe20000000000 */
[----:B------:R-:W-:Y:S02]  /*1b30*/  SHF.R.U32.HI R108, RZ, 0x5, R180 ;  /* 0x00000005ff6c7819 */ /* 0x000fe400000116b4 */
[----:B------:R-:W-:Y:S02]  /*1b40*/  LOP3.LUT P5, RZ, R180, 0x1f, RZ, 0xc0, !PT ;  /* 0x0000001fb4ff7812 */ /* 0x000fe400078ac0ff */
[----:B------:R-:W-:-:S07]  /*1b50*/  LOP3.LUT R109, R108, 0x7fffffc, RZ, 0xc0, !PT ;  /* 0x07fffffc6c6d7812 */ /* 0x000fce00078ec0ff */
[----:B------:R-:W-:Y:S01]  /*1b60*/  @!P4 VIADD R109, R109, 0x4 ;  /* 0x000000046d6dc836 */ /* 0x000fe20000000000 */
        /* <DEDUP_REMOVED lines=19> */
.L_x_3135:
        /* <DEDUP_REMOVED lines=8> */
[----:B------:R-:W-:-:S02]  /*1d20*/  ISETP.NE.AND P6, PT, R178, RZ, PT ;  /* 0x000000ffb200720c */ /* 0x000fc40003fc5270 */
[----:B----4-:R-:W-:-:S04]  /*1d30*/  LEA R111, R112, R111, 0x18 ;  /* 0x0000006f706f7211 */ /* 0x010fc800078ec0ff */
[----:B------:R-:W-:Y:S01]  /*1d40*/  LEA R186, R109, R111, 0x3 ;  /* 0x0000006f6dba7211 */ /* 0x000fe200078e18ff */
[----:B------:R-:W-:-:S05]  /*1d50*/  @!P5 IMAD R181, R108, 0x8, R111 ;  /* 0x000000086cb5d824 */ /* 0x000fca00078e026f */
[----:B------:R-:W-:Y:S01]  /*1d60*/  @!P5 STS.64 [R181+0x3000], R184 ;  /* 0x003000b8b500d388 */ /* 0x000fe20000000a00 */
[----:B------:R-:W-:Y:S06]  /*1d70*/  BAR.SYNC.DEFER_BLOCKING 0x0 ;  /* 0x0000000000007b1d */ /* 0x000fec0000010000 */
[----:B------:R-:W1:Y:S04]  /*1d80*/  LDS.128 R108, [R186+0x3000] ;  /* 0x00300000ba6c7984 */ /* 0x000e680000000c00 */
[----:B------:R-:W2:Y:S01]  /*1d90*/  LDS.128 R112, [R186+0x3010] ;  /* 0x00301000ba707984 */ /* 0x000ea20000000c00 */
[----:B-1---5:R-:W-:Y:S01]  /*1da0*/  FADD.FTZ R183, RZ, R108 ;  /* 0x0000006cffb77221 */ /* 0x022fe20000010000 */
        /* <DEDUP_REMOVED lines=10> */
[----:B0-----:R-:W-:-:S04]  /*1e50*/  ISETP.NE.AND P5, PT, R179, RZ, PT ;  /* 0x000000ffb300720c */ /* 0x001fc80003fa5270 */
        /* <DEDUP_REMOVED lines=59> */
[----:B0-----:R-:W-:-:S04]  /*2210*/  IMAD.WIDE.U32 R114, R121, 0x10, R114 ;  /* 0x0000001079727825 */ /* 0x001fc800078e0072 */
[----:B------:R-:W-:Y:S01]  /*2220*/  VIADD R121, R121, 0x80 ;  /* 0x0000008079797836 */ /* 0x000fe20000000000 */
[----:B------:R1:W-:Y:S04]  /*2230*/  STG.E.128 desc[UR4][R114.64], R108 ;  /* 0x0000006c72007986 */ /* 0x0003e8000c101d04 */
[----:B------:R1:W-:Y:S02]  /*2240*/  @P5 STG.E.128 desc[UR4][R112.64], R104 ;  /* 0x0000006870005986 */ /* 0x0003e4000c101d04 */
.L_x_3113:
[----:B------:R-:W-:Y:S05]  /*2250*/  BSYNC B0 ;  /* 0x0000000000007941 */ /* 0x000fea0003800000 */
.L_x_3112:
[----:B------:R-:W-:Y:S04]  /*2260*/  BSSY B0, `(.L_x_3114) ;  /* 0x0000042000007945 */ /* 0x000fe80003800000 */
[----:B------:R-:W-:Y:S05]  /*2270*/  @!P0 BRA `(.L_x_3115) ;  /* 0x0000000400008947 */ /* 0x000fea0003800000 */
[----:B0-----:R-:W-:-:S04]  /*2280*/  ISETP.NE.AND P5, PT, R179, RZ, PT ;  /* 0x000000ffb300720c */ /* 0x001fc80003fa5270 */
[----:B-1----:R-:W-:Y:S02]  /*2290*/  FSEL R110, R181, RZ, !P5 ;  /* 0x000000ffb56e7208 */ /* 0x002fe40006800000 */
        /* <DEDUP_REMOVED lines=58> */
[C---:B0-----:R-:W-:Y:S01]  /*2640*/  IMAD.WIDE.U32 R114, R121.reuse, 0x10, R114 ;  /* 0x0000001079727825 */ /* 0x041fe200078e0072 */
[----:B------:R-:W-:-:S04]  /*2650*/  IADD3 R121, R121, 0x80, RZ ;  /* 0x0000008079797810 */ /* 0x000fc80007ffe0ff */
[----:B------:R2:W-:Y:S04]  /*2660*/  STG.E.128 desc[UR4][R114.64], R108 ;  /* 0x0000006c72007986 */ /* 0x0005e8000c101d04 */
[----:B------:R2:W-:Y:S02]  /*2670*/  @P5 STG.E.128 desc[UR4][R112.64], R104 ;  /* 0x0000006870005986 */ /* 0x0005e4000c101d04 */
.L_x_3115:
[----:B------:R-:W-:Y:S05]  /*2680*/  BSYNC B0 ;  /* 0x0000000000007941 */ /* 0x000fea0003800000 */
.L_x_3114:
[----:B------:R-:W-:Y:S04]  /*2690*/  BSSY B0, `(.L_x_3116) ;  /* 0x0000042000007945 */ /* 0x000fe80003800000 */
[----:B------:R-:W-:Y:S05]  /*26a0*/  @!P1 BRA `(.L_x_3117) ;  /* 0x0000000400009947 */ /* 0x000fea0003800000 */
[----:B0-----:R-:W-:-:S04]  /*26b0*/  ISETP.NE.AND P5, PT, R179, RZ, PT ;  /* 0x000000ffb300720c */ /* 0x001fc80003fa5270 */
[----:B-12---:R-:W-:Y:S02]  /*26c0*/  FSEL R110, R181, RZ, !P5 ;  /* 0x000000ffb56e7208 */ /* 0x006fe40006800000 */
        /* <DEDUP_REMOVED lines=62> */
.L_x_3117:
[----:B------:R-:W-:Y:S05]  /*2ab0*/  BSYNC B0 ;  /* 0x0000000000007941 */ /* 0x000fea0003800000 */
.L_x_3116:
[----:B------:R-:W-:Y:S04]  /*2ac0*/  BSSY B0, `(.L_x_3118) ;  /* 0x0000042000007945 */ /* 0x000fe80003800000 */
[----:B------:R-:W-:Y:S05]  /*2ad0*/  @!P2 BRA `(.L_x_3119) ;  /* 0x000000040000a947 */ /* 0x000fea0003800000 */
[----:B0-----:R-:W-:-:S04]  /*2ae0*/  ISETP.NE.AND P5, PT, R179, RZ, PT ;  /* 0x000000ffb300720c */ /* 0x001fc80003fa5270 */
[----:B-123--:R-:W-:Y:S02]  /*2af0*/  FSEL R110, R181, RZ, !P5 ;  /* 0x000000ffb56e7208 */ /* 0x00efe40006800000 */
        /* <DEDUP_REMOVED lines=62> */
.L_x_3119:
[----:B------:R-:W-:Y:S05]  /*2ee0*/  BSYNC B0 ;  /* 0x0000000000007941 */ /* 0x000fea0003800000 */
.L_x_3118:
[----:B------:R-:W-:Y:S04]  /*2ef0*/  BSSY B0, `(.L_x_3120) ;  /* 0x0000042000007945 */ /* 0x000fe80003800000 */
[----:B------:R-:W-:Y:S05]  /*2f00*/  @!P3 BRA `(.L_x_3121) ;  /* 0x000000040000b947 */ /* 0x000fea0003800000 */
[----:B0-----:R-:W-:-:S04]  /*2f10*/  ISETP.NE.AND P5, PT, R179, RZ, PT ;  /* 0x000000ffb300720c */ /* 0x001fc80003fa5270 */
[----:B-1234-:R-:W-:Y:S02]  /*2f20*/  FSEL R110, R181, RZ, !P5 ;  /* 0x000000ffb56e7208 */ /* 0x01efe40006800000 */
        /* <DEDUP_REMOVED lines=62> */
.L_x_3121:
[----:B------:R-:W-:Y:S05]  /*3310*/  BSYNC B0 ;  /* 0x0000000000007941 */ /* 0x000fea0003800000 */
.L_x_3120:
[----:B------:R-:W-:Y:S01]  /*3320*/  ISETP.NE.AND P5, PT, R169, RZ, PT ;  /* 0x000000ffa900720c */ /* 0x000fe20003fa5270 */
[----:B------:R-:W-:-:S12]  /*3330*/  BSSY B0, `(.L_x_3122) ;  /* 0x0000041000007945 */ /* 0x000fd80003800000 */
        /* <DEDUP_REMOVED lines=25> */
[----:B------:R-:W-:Y:S02]  /*34d0*/  SEL R100, R111, R100, P5 ;  /* 0x000000646f647207 */ /* 0x000fe40002800000 */
[----:B------:R-:W-:Y:S02]  /*34e0*/  SEL R101, R110, R101, P5 ;  /* 0x000000656e657207 */ /* 0x000fe40002800000 */
        /* <DEDUP_REMOVED lines=37> */
.L_x_3123:
[----:B------:R-:W-:Y:S05]  /*3740*/  BSYNC B0 ;  /* 0x0000000000007941 */ /* 0x000fea0003800000 */
.L_x_3122:
[----:B------:R-:W-:Y:S02]  /*3750*/  IADD3 R122, R122, UR18, RZ ;  /* 0x000000127a7a7c10 */ /* 0x000fe4000fffe0ff */
[----:B------:R-:W-:Y:S02]  /*3760*/  SEL R181, RZ, 0x1, P4 ;  /* 0x00000001ffb57807 */ /* 0x000fe40002000000 */
[----:B------:R-:W-:-:S13]  /*3770*/  ISETP.GE.AND P4, PT, R122, UR19, PT ;  /* 0x000000137a007c0c */ /* 0x000fda000bf86270 */
[----:B------:R-:W-:Y:S05]  /*3780*/  @!P4 BRA `(.L_x_3124) ;  /* 0xffffffcc0068c947 */ /* 0x000fea000383ffff */
.L_x_3098:
        /* <DEDUP_REMOVED lines=23> */
[----:B-----5:R-:W0:Y:S01]  /*3900*/  @P2 LDC.64 R64, c[0x0][0x2d8] ;  /* 0x0000b600ff402b82 */ /* 0x020e220000000a00 */
        /* <DEDUP_REMOVED lines=27> */
.L_x_3111:
[----:B------:R-:W-:Y:S01]  /*3ac0*/  HFMA2.MMA R192, -RZ, RZ, 0, 1.847743988037109375e-06 ;  /* 0x0000001fffc07435 */ /* 0x000fe200000001ff */
[----:B------:R-:W-:Y:S01]  /*3ad0*/  MOV R190, R187 ;  /* 0x000000bb00be7202 */ /* 0x000fe20000000f00 */
[----:B------:R-:W-:Y:S02]  /*3ae0*/  IMAD.MOV.U32 R189, RZ, RZ, 0x10 ;  /* 0x00000010ffbd7424 */ /* 0x000fe400078e00ff */
[----:B-----5:R-:W-:-:S07]  /*3af0*/  IMAD.MOV.U32 R183, RZ, RZ, -0x1 ;  /* 0xffffffffffb77424 */ /* 0x020fce00078e00ff */
[----:B0-----:R-:W-:Y:S05]  /*3b00*/  WARPSYNC.COLLECTIVE R183, `(.L_x_3125) ;  /* 0x00000000b7087348 */ /* 0x001fea0003c00000 */
[----:B------:R1:W2:Y:S02]  /*3b10*/  SHFL.DOWN P6, R188, R190, R189, R192 ;  /* 0x080000bdbebc7389 */ /* 0x0002a400000c00c0 */
[----:B012---:R-:W-:Y:S01]  /*3b20*/  ENDCOLLECTIVE ;  /* 0x000000000000791b */ /* 0x007fe20003800000 */
.L_x_3125:
[----:B------:R-:W-:Y:S01]  /*3b30*/  IMAD.MOV.U32 R190, RZ, RZ, R186 ;  /* 0x000000ffffbe7224 */ /* 0x000fe200078e00ba */
[----:B------:R-:W-:-:S07]  /*3b40*/  MOV R110, R188 ;  /* 0x000000bc006e7202 */ /* 0x000fce0000000f00 */
[----:B------:R-:W-:Y:S05]  /*3b50*/  WARPSYNC.COLLECTIVE R183, `(.L_x_3126) ;  /* 0x00000000b7087348 */ /* 0x000fea0003c00000 */
[----:B------:R0:W1:Y:S02]  /*3b60*/  SHFL.DOWN P6, R188, R190, R189, R192 ;  /* 0x080000bdbebc7389 */ /* 0x00006400000c00c0 */
[----:B01----:R-:W-:Y:S01]  /*3b70*/  ENDCOLLECTIVE ;  /* 0x000000000000791b */ /* 0x003fe20003800000 */
.L_x_3126:
[----:B------:R-:W-:Y:S01]  /*3b80*/  FADD.FTZ R110, R110, R187 ;  /* 0x000000bb6e6e7221 */ /* 0x000fe20000010000 */
[----:B------:R-:W-:-:S03]  /*3b90*/  HFMA2.MMA R189, -RZ, RZ, 0, 4.76837158203125e-07 ;  /* 0x00000008ffbd7435 */ /* 0x000fc600000001ff */
[----:B------:R-:W-:Y:S01]  /*3ba0*/  IMAD.MOV.U32 R190, RZ, RZ, R110 ;  /* 0x000000ffffbe7224 */ /* 0x000fe200078e006e */
[----:B------:R-:W-:-:S07]  /*3bb0*/  MOV R111, R188 ;  /* 0x000000bc006f7202 */ /* 0x000fce0000000f00 */
[----:B------:R-:W-:Y:S05]  /*3bc0*/  WARPSYNC.COLLECTIVE R183, `(.L_x_3127) ;  /* 0x00000000b7087348 */ /* 0x000fea0003c00000 */
[----:B------:R0:W1:Y:S02]  /*3bd0*/  SHFL.DOWN P6, R188, R190, R189, R192 ;  /* 0x080000bdbebc7389 */ /* 0x00006400000c00c0 */
[----:B01----:R-:W-:Y:S01]  /*3be0*/  ENDCOLLECTIVE ;  /* 0x000000000000791b */ /* 0x003fe20003800000 */
.L_x_3127:
[----:B------:R-:W-:-:S05]  /*3bf0*/  FADD.FTZ R111, R111, R186 ;  /* 0x000000ba6f6f7221 */ /* 0x000fca0000010000 */
[----:B------:R-:W-:Y:S01]  /*3c00*/  MOV R190, R111 ;  /* 0x0000006f00be7202 */ /* 0x000fe20000000f00 */
[----:B------:R-:W-:-:S07]  /*3c10*/  IMAD.MOV.U32 R113, RZ, RZ, R188 ;  /* 0x000000ffff717224 */ /* 0x000fce00078e00bc */
[----:B------:R-:W-:Y:S05]  /*3c20*/  WARPSYNC.COLLECTIVE R183, `(.L_x_3128) ;  /* 0x00000000b7087348 */ /* 0x000fea0003c00000 */
[----:B------:R0:W1:Y:S02]  /*3c30*/  SHFL.DOWN P6, R188, R190, R189, R192 ;  /* 0x080000bdbebc7389 */ /* 0x00006400000c00c0 */
[----:B01----:R-:W-:Y:S01]  /*3c40*/  ENDCOLLECTIVE ;  /* 0x000000000000791b */ /* 0x003fe20003800000 */
.L_x_3128:
[----:B------:R-:W-:-:S05]  /*3c50*/  FADD.FTZ R113, R110, R113 ;  /* 0x000000716e717221 */ /* 0x000fca0000010000 */
[----:B------:R-:W-:Y:S01]  /*3c60*/  MOV R190, R113 ;  /* 0x0000007100be7202 */ /* 0x000fe20000000f00 */
[----:B------:R-:W-:Y:S02]  /*3c70*/  IMAD.MOV.U32 R189, RZ, RZ, 0x4 ;  /* 0x00000004ffbd7424 */ /* 0x000fe400078e00ff */
[----:B------:R-:W-:-:S07]  /*3c80*/  IMAD.MOV.U32 R112, RZ, RZ, R188 ;  /* 0x000000ffff707224 */ /* 0x000fce00078e00bc */
[----:B------:R-:W-:Y:S05]  /*3c90*/  WARPSYNC.COLLECTIVE R183, `(.L_x_3129) ;  /* 0x00000000b7087348 */ /* 0x000fea0003c00000 */
[----:B------:R0:W1:Y:S02]  /*3ca0*/  SHFL.DOWN P6, R188, R190, R189, R192 ;  /* 0x080000bdbebc7389 */ /* 0x00006400000c00c0 */
[----:B01----:R-:W-:Y:S01]  /*3cb0*/  ENDCOLLECTIVE ;  /* 0x000000000000791b */ /* 0x003fe20003800000 */
.L_x_3129:
[----:B------:R-:W-:-:S04]  /*3cc0*/  FADD.FTZ R112, R111, R112 ;  /* 0x000000706f707221 */ /* 0x000fc80000010000 */
[----:B------:R-:W-:Y:S01]  /*3cd0*/  IMAD.MOV.U32 R190, RZ, RZ, R112 ;  /* 0x000000ffffbe7224 */ /* 0x000fe200078e0070 */
[----:B------:R-:W-:-:S07]  /*3ce0*/  MOV R114, R188 ;  /* 0x000000bc00727202 */ /* 0x000fce0000000f00 */
[----:B------:R-:W-:Y:S05]  /*3cf0*/  WARPSYNC.COLLECTIVE R183, `(.L_x_3130) ;  /* 0x00000000b7087348 */ /* 0x000fea0003c00000 */
[----:B------:R0:W1:Y:S02]  /*3d00*/  SHFL.DOWN P6, R188, R190, R189, R192 ;  /* 0x080000bdbebc7389 */ /* 0x00006400000c00c0 */
[----:B01----:R-:W-:Y:S01]  /*3d10*/  ENDCOLLECTIVE ;  /* 0x000000000000791b */ /* 0x003fe20003800000 */
.L_x_3130:
[----:B------:R-:W-:Y:S01]  /*3d20*/  FADD.FTZ R114, R113, R114 ;  /* 0x0000007271727221 */ /* 0x000fe20000010000 */
[----:B------:R-:W-:-:S03]  /*3d30*/  HFMA2.MMA R189, -RZ, RZ, 0, 1.1920928955078125e-07 ;  /* 0x00000002ffbd7435 */ /* 0x000fc600000001ff */
[----:B------:R-:W-:Y:S01]  /*3d40*/  IMAD.MOV.U32 R190, RZ, RZ, R114 ;  /* 0x000000ffffbe7224 */ /* 0x000fe200078e0072 */
[----:B------:R-:W-:-:S07]  /*3d50*/  MOV R115, R188 ;  /* 0x000000bc00737202 */ /* 0x000fce0000000f00 */
[----:B------:R-:W-:Y:S05]  /*3d60*/  WARPSYNC.COLLECTIVE R183, `(.L_x_3131) ;  /* 0x00000000b7087348 */ /* 0x000fea0003c00000 */
[----:B------:R0:W1:Y:S02]  /*3d70*/  SHFL.DOWN P6, R188, R190, R189, R192 ;  /* 0x080000bdbebc7389 */ /* 0x00006400000c00c0 */
[----:B01----:R-:W-:Y:S01]  /*3d80*/  ENDCOLLECTIVE ;  /* 0x000000000000791b */ /* 0x003fe20003800000 */
.L_x_3131:
[----:B------:R-:W-:-:S05]  /*3d90*/  FADD.FTZ R115, R112, R115 ;  /* 0x0000007370737221 */ /* 0x000fca0000010000 */
[----:B------:R-:W-:Y:S01]  /*3da0*/  MOV R190, R115 ;  /* 0x0000007300be7202 */ /* 0x000fe20000000f00 */
[----:B------:R-:W-:-:S07]  /*3db0*/  IMAD.MOV.U32 R181, RZ, RZ, R188 ;  /* 0x000000ffffb57224 */ /* 0x000fce00078e00bc */
[----:B------:R-:W-:Y:S05]  /*3dc0*/  WARPSYNC.COLLECTIVE R183, `(.L_x_3132) ;  /* 0x00000000b7087348 */ /* 0x000fea0003c00000 */
[----:B------:R0:W1:Y:S02]  /*3dd0*/  SHFL.DOWN P6, R188, R190, R189, R192 ;  /* 0x080000bdbebc7389 */ /* 0x00006400000c00c0 */
[----:B01----:R-:W-:Y:S01]  /*3de0*/  ENDCOLLECTIVE ;  /* 0x000000000000791b */ /* 0x003fe20003800000 */
.L_x_3132:
[----:B------:R-:W-:-:S05]  /*3df0*/  FADD.FTZ R181, R114, R181 ;  /* 0x000000b572b57221 */ /* 0x000fca0000010000 */
[----:B------:R-:W-:Y:S01]  /*3e00*/  MOV R190, R181 ;  /* 0x000000b500be7202 */ /* 0x000fe20000000f00 */
[----:B------:R-:W-:Y:S02]  /*3e10*/  IMAD.MOV.U32 R189, RZ, RZ, 0x1 ;  /* 0x00000001ffbd7424 */ /* 0x000fe400078e00ff */
[----:B------:R-:W-:-:S07]  /*3e20*/  IMAD.MOV.U32 R184, RZ, RZ, R188 ;  /* 0x000000ffffb87224 */ /* 0x000fce00078e00bc */
[----:B------:R-:W-:Y:S05]  /*3e30*/  WARPSYNC.COLLECTIVE R183, `(.L_x_3133) ;  /* 0x00000000b7087348 */ /* 0x000fea0003c00000 */
[----:B------:R0:W1:Y:S02]  /*3e40*/  SHFL.DOWN P6, R188, R190, R189, R192 ;  /* 0x080000bdbebc7389 */ /* 0x00006400000c00c0 */
[----:B01----:R-:W-:Y:S01]  /*3e50*/  ENDCOLLECTIVE ;  /* 0x000000000000791b */ /* 0x003fe20003800000 */
.L_x_3133:
[----:B------:R-:W-:-:S04]  /*3e60*/  FADD.FTZ R185, R115, R184 ;  /* 0x000000b873b97221 */ /* 0x000fc80000010000 */
[----:B------:R-:W-:Y:S01]  /*3e70*/  IMAD.MOV.U32 R190, RZ, RZ, R185 ;  /* 0x000000ffffbe7224 */ /* 0x000fe200078e00b9 */
[----:B------:R-:W-:-:S07]  /*3e80*/  MOV R184, R188 ;  /* 0x000000bc00b87202 */ /* 0x000fce0000000f00 */
[----:B------:R-:W-:Y:S05]  /*3e90*/  WARPSYNC.COLLECTIVE R183, `(.L_x_3134) ;  /* 0x00000000b7087348 */ /* 0x000fea0003c00000 */
[----:B------:R0:W1:Y:S02]  /*3ea0*/  SHFL.DOWN P6, R188, R190, R189, R192 ;  /* 0x080000bdbebc7389 */ /* 0x00006400000c00c0 */
[----:B01----:R-:W-:Y:S01]  /*3eb0*/  ENDCOLLECTIVE ;  /* 0x000000000000791b */ /* 0x003fe20003800000 */
.L_x_3134:
[----:B------:R-:W-:Y:S01]  /*3ec0*/  MOV R110, R188 ;  /* 0x000000bc006e7202 */ /* 0x000fe20000000f00 */
[----:B------:R-:W-:Y:S06]  /*3ed0*/  BRA `(.L_x_3135) ;  /* 0xffffffdc00707947 */ /* 0x000fec000383ffff */
.L_x_3136:
        /* <DEDUP_REMOVED lines=10> */
.L_x_3330:


//--------------------- .text._ZN10layer_norm22ln_bwd_finalize_kernelINS_22Kernel_traits_finalizeILj3072EfffffjLb0ELj1024ELj4ENS_18Kernel_traits_baseILj3072EfffffjLj1024EEEEELb0ELb1EEEvNS_9BwdParamsE --------------------------
	.section	.text._ZN10layer_norm22ln_bwd_finalize_kernelINS_22Kernel_traits_finalizeILj3072EfffffjLb0ELj1024ELj4ENS_18Kernel_traits_baseILj3072EfffffjLj1024EEEEELb0ELb1EEEvNS_9BwdParamsE,"ax",@progbits
	.align	128
        .global         _ZN10layer_norm22ln_bwd_finalize_kernelINS_22Kernel_traits_finalizeILj3072EfffffjLb0ELj1024ELj4ENS_18Kernel_traits_baseILj3072EfffffjLj1024EEEEELb0ELb1EEEvNS_9BwdParamsE
        .type           _ZN10layer_norm22ln_bwd_finalize_kernelINS_22Kernel_traits_finalizeILj3072EfffffjLb0ELj1024ELj4ENS_18Kernel_traits_baseILj3072EfffffjLj1024EEEEELb0ELb1EEEvNS_9BwdParamsE,@function
        .size           _ZN10layer_norm22ln_bwd_finalize_kernelINS_22Kernel_traits_finalizeILj3072EfffffjLb0ELj1024ELj4ENS_18Kernel_traits_baseILj3072EfffffjLj1024EEEEELb0ELb1EEEvNS_9BwdParamsE,(.L_x_3331 - _ZN10layer_norm22ln_bwd_finalize_kernelINS_22Kernel_traits_finalizeILj3072EfffffjLb0ELj1024ELj4ENS_18Kernel_traits_baseILj3072EfffffjLj1024EEEEELb0ELb1EEEvNS_9BwdParamsE)
        .other          _ZN10layer_norm22ln_bwd_finalize_kernelINS_22Kernel_traits_finalizeILj3072EfffffjLb0ELj1024ELj4ENS_18Kernel_traits_baseILj3072EfffffjLj1024EEEEELb0ELb1EEEvNS_9BwdParamsE,@"STO_CUDA_ENTRY STV_DEFAULT"
_ZN10layer_norm22ln_bwd_finalize_kernelINS_22Kernel_traits_finalizeILj3072EfffffjLb0ELj1024ELj4ENS_18Kernel_traits_baseILj3072EfffffjLj1024EEEEELb0ELb1EEEvNS_9BwdParamsE:
.text._ZN10layer_norm22ln_bwd_finalize_kernelINS_22Kernel_traits_finalizeILj3072EfffffjLb0ELj1024ELj4ENS_18Kernel_traits_baseILj3072EfffffjLj1024EEEEELb0ELb1EEEvNS_9BwdParamsE:
        /* <DEDUP_REMOVED lines=26> */
.L_x_3146:
        /* <DEDUP_REMOVED lines=31> */
.L_x_3141:
        /* <DEDUP_REMOVED lines=34> */
.L_x_3140:
[----:B------:R-:W-:Y:S05]  /*05b0*/  BSYNC B1 ;  /* 0x0000000000017941 */ /* 0x000fea0003800000 */
.L_x_3139:
        /* <DEDUP_REMOVED lines=25> */
.L_x_3143:
[----:B------:R-:W-:Y:S05]  /*0750*/  BSYNC B1 ;  /* 0x0000000000017941 */ /* 0x000fea0003800000 */
.L_x_3142:
        /* <DEDUP_REMOVED lines=12> */
.L_x_3138:
[----:B------:R-:W-:Y:S05]  /*0820*/  BSYNC B0 ;  /* 0x0000000000007941 */ /* 0x000fea0003800000 */
.L_x_3137:
        /* <DEDUP_REMOVED lines=29> */
.L_x_3157:
[----:B------:R-:W-:Y:S01]  /*0a00*/  @!P1 SHF.R.U32.HI R12, RZ, 0x3, R0 ;  /* 0x00000003ff0c9819 */ /* 0x000fe20000011600 */
[----:B----4-:R-:W-:Y:S01]  /*0a10*/  FADD.FTZ R14, R9, R14 ;  /* 0x0000000e090e7221 */ /* 0x010fe20000010000 */
[----:B---3--:R-:W-:Y:S02]  /*0a20*/  FADD.FTZ R11, R10, R11 ;  /* 0x0000000b0a0b7221 */ /* 0x008fe40000010000 */
[----:B------:R-:W-:-:S05]  /*0a30*/  @!P1 LOP3.LUT R12, R12, 0x1ffffffc, RZ, 0xc0, !PT ;  /* 0x1ffffffc0c0c9812 */ /* 0x000fca00078ec0ff */
[----:B------:R3:W-:Y:S04]  /*0a40*/  @!P1 STS [R12+UR4+0x2000], R14 ;  /* 0x0020000e0c009988 */ /* 0x0007e80008000804 */
[----:B------:R3:W-:Y:S02]  /*0a50*/  @!P1 STS [R12+UR4+0x2080], R11 ;  /* 0x0020800b0c009988 */ /* 0x0007e40008000804 */
.L_x_3144:
        /* <DEDUP_REMOVED lines=15> */
.L_x_3145:
[----:B------:R-:W-:Y:S01]  /*0b50*/  HFMA2.MMA R19, -RZ, RZ, 0, 5.9604644775390625e-08 ;  /* 0x00000001ff137435 */ /* 0x000fe200000001ff */
[----:B0--3--:R-:W-:Y:S01]  /*0b60*/  MOV R20, R10 ;  /* 0x0000000a00147202 */ /* 0x009fe20000000f00 */
[----:B------:R-:W-:Y:S01]  /*0b70*/  IMAD.MOV.U32 R22, RZ, RZ, 0x1f ;  /* 0x0000001fff167424 */ /* 0x000fe200078e00ff */
[----:B------:R-:W-:-:S08]  /*0b80*/  MOV R17, 0xffffffff ;  /* 0xffffffff00117802 */ /* 0x000fd00000000f00 */
[----:B-12---:R-:W-:Y:S05]  /*0b90*/  WARPSYNC.COLLECTIVE R17, `(.L_x_3147) ;  /* 0x0000000011087348 */ /* 0x006fea0003c00000 */
[----:B------:R0:W3:Y:S02]  /*0ba0*/  SHFL.BFLY P2, R18, R20, R19, R22 ;  /* 0x0c00001314127389 */ /* 0x0000e40000040016 */
[----:B0123--:R-:W-:Y:S01]  /*0bb0*/  ENDCOLLECTIVE ;  /* 0x000000000000791b */ /* 0x00ffe20003800000 */
.L_x_3147:
[----:B------:R-:W-:Y:S01]  /*0bc0*/  HFMA2.MMA R19, -RZ, RZ, 0, 1.1920928955078125e-07 ;  /* 0x00000002ff137435 */ /* 0x000fe200000001ff */
[----:B------:R-:W-:-:S05]  /*0bd0*/  MOV R11, R18 ;  /* 0x00000012000b7202 */ /* 0x000fca0000000f00 */
[----:B------:R-:W-:-:S05]  /*0be0*/  FADD.FTZ R11, R10, R11 ;  /* 0x0000000b0a0b7221 */ /* 0x000fca0000010000 */
[----:B------:R-:W-:-:S07]  /*0bf0*/  MOV R20, R11 ;  /* 0x0000000b00147202 */ /* 0x000fce0000000f00 */
[----:B------:R-:W-:Y:S05]  /*0c00*/  WARPSYNC.COLLECTIVE R17, `(.L_x_3148) ;  /* 0x0000000011087348 */ /* 0x000fea0003c00000 */
[----:B------:R0:W1:Y:S02]  /*0c10*/  SHFL.BFLY P2, R18, R20, R19, R22 ;  /* 0x0c00001314127389 */ /* 0x0000640000040016 */
[----:B01----:R-:W-:Y:S01]  /*0c20*/  ENDCOLLECTIVE ;  /* 0x000000000000791b */ /* 0x003fe20003800000 */
.L_x_3148:
[----:B------:R-:W-:Y:S01]  /*0c30*/  HFMA2.MMA R19, -RZ, RZ, 0, 2.384185791015625e-07 ;  /* 0x00000004ff137435 */ /* 0x000fe200000001ff */
[----:B------:R-:W-:-:S04]  /*0c40*/  IMAD.MOV.U32 R12, RZ, RZ, R18 ;  /* 0x000000ffff0c7224 */ /* 0x000fc800078e0012 */
[----:B------:R-:W-:-:S05]  /*0c50*/  FADD.FTZ R12, R11, R12 ;  /* 0x0000000c0b0c7221 */ /* 0x000fca0000010000 */
[----:B------:R-:W-:-:S07]  /*0c60*/  MOV R20, R12 ;  /* 0x0000000c00147202 */ /* 0x000fce0000000f00 */
[----:B------:R-:W-:Y:S05]  /*0c70*/  WARPSYNC.COLLECTIVE R17, `(.L_x_3149) ;  /* 0x0000000011087348 */ /* 0x000fea0003c00000 */
[----:B------:R0:W1:Y:S02]  /*0c80*/  SHFL.BFLY P2, R18, R20, R19, R22 ;  /* 0x0c00001314127389 */ /* 0x0000640000040016 */
[----:B01----:R-:W-:Y:S01]  /*0c90*/  ENDCOLLECTIVE ;  /* 0x000000000000791b */ /* 0x003fe20003800000 */
.L_x_3149:
[----:B------:R-:W-:Y:S01]  /*0ca0*/  IMAD.MOV.U32 R19, RZ, RZ, 0x8 ;  /* 0x00000008ff137424 */ /* 0x000fe200078e00ff */
[----:B------:R-:W-:-:S05]  /*0cb0*/  MOV R13, R18 ;  /* 0x00000012000d7202 */ /* 0x000fca0000000f00 */
[----:B------:R-:W-:-:S05]  /*0cc0*/  FADD.FTZ R13, R12, R13 ;  /* 0x0000000d0c0d7221 */ /* 0x000fca0000010000 */
[----:B------:R-:W-:-:S07]  /*0cd0*/  MOV R20, R13 ;  /* 0x0000000d00147202 */ /* 0x000fce0000000f00 */
[----:B------:R-:W-:Y:S05]  /*0ce0*/  WARPSYNC.COLLECTIVE R17, `(.L_x_3150) ;  /* 0x0000000011087348 */ /* 0x000fea0003c00000 */
[----:B------:R0:W1:Y:S02]  /*0cf0*/  SHFL.BFLY P2, R18, R20, R19, R22 ;  /* 0x0c00001314127389 */ /* 0x0000640000040016 */
[----:B01----:R-:W-:Y:S01]  /*0d00*/  ENDCOLLECTIVE ;  /* 0x000000000000791b */ /* 0x003fe20003800000 */
.L_x_3150:
[----:B------:R-:W-:Y:S01]  /*0d10*/  HFMA2.MMA R19, -RZ, RZ, 0, 9.5367431640625e-07 ;  /* 0x00000010ff137435 */ /* 0x000fe200000001ff */
[----:B------:R-:W-:-:S05]  /*0d20*/  MOV R10, R18 ;  /* 0x00000012000a7202 */ /* 0x000fca0000000f00 */
[----:B------:R-:W-:-:S05]  /*0d30*/  FADD.FTZ R10, R13, R10 ;  /* 0x0000000a0d0a7221 */ /* 0x000fca0000010000 */
[----:B------:R-:W-:-:S07]  /*0d40*/  MOV R20, R10 ;  /* 0x0000000a00147202 */ /* 0x000fce0000000f00 */
[----:B------:R-:W-:Y:S05]  /*0d50*/  WARPSYNC.COLLECTIVE R17, `(.L_x_3151) ;  /* 0x0000000011087348 */ /* 0x000fea0003c00000 */
[----:B------:R0:W1:Y:S02]  /*0d60*/  SHFL.BFLY P2, R18, R20, R19, R22 ;  /* 0x0c00001314127389 */ /* 0x0000640000040016 */
[----:B01----:R-:W-:Y:S01]  /*0d70*/  ENDCOLLECTIVE ;  /* 0x000000000000791b */ /* 0x003fe20003800000 */
.L_x_3151:
[----:B------:R-:W-:Y:S01]  /*0d80*/  HFMA2.MMA R19, -RZ, RZ, 0, 5.9604644775390625e-08 ;  /* 0x00000001ff137435 */ /* 0x000fe200000001ff */
[----:B------:R-:W-:Y:S01]  /*0d90*/  IMAD.MOV.U32 R20, RZ, RZ, R9 ;  /* 0x000000ffff147224 */ /* 0x000fe200078e0009 */
[----:B------:R-:W-:-:S09]  /*0da0*/  MOV R11, R18 ;  /* 0x00000012000b7202 */ /* 0x000fd20000000f00 */
[----:B------:R-:W-:Y:S05]  /*0db0*/  WARPSYNC.COLLECTIVE R17, `(.L_x_3152) ;  /* 0x0000000011087348 */ /* 0x000fea0003c00000 */
[----:B------:R0:W1:Y:S02]  /*0dc0*/  SHFL.BFLY P2, R18, R20, R19, R22 ;  /* 0x0c00001314127389 */ /* 0x0000640000040016 */
[----:B01----:R-:W-:Y:S01]  /*0dd0*/  ENDCOLLECTIVE ;  /* 0x000000000000791b */ /* 0x003fe20003800000 */
.L_x_3152:
[----:B------:R-:W-:Y:S01]  /*0de0*/  HFMA2.MMA R19, -RZ, RZ, 0, 1.1920928955078125e-07 ;  /* 0x00000002ff137435 */ /* 0x000fe200000001ff */
[----:B------:R-:W-:-:S05]  /*0df0*/  MOV R12, R18 ;  /* 0x00000012000c7202 */ /* 0x000fca0000000f00 */
[----:B------:R-:W-:-:S05]  /*0e00*/  FADD.FTZ R14, R9, R12 ;  /* 0x0000000c090e7221 */ /* 0x000fca0000010000 */
[----:B------:R-:W-:-:S07]  /*0e10*/  MOV R20, R14 ;  /* 0x0000000e00147202 */ /* 0x000fce0000000f00 */
[----:B------:R-:W-:Y:S05]  /*0e20*/  WARPSYNC.COLLECTIVE R17, `(.L_x_3153) ;  /* 0x0000000011087348 */ /* 0x000fea0003c00000 */
[----:B------:R0:W1:Y:S02]  /*0e30*/  SHFL.BFLY P2, R18, R20, R19, R22 ;  /* 0x0c00001314127389 */ /* 0x0000640000040016 */
[----:B01----:R-:W-:Y:S01]  /*0e40*/  ENDCOLLECTIVE ;  /* 0x000000000000791b */ /* 0x003fe20003800000 */
.L_x_3153:
[----:B------:R-:W-:Y:S01]  /*0e50*/  HFMA2.MMA R19, -RZ, RZ, 0, 2.384185791015625e-07 ;  /* 0x00000004ff137435 */ /* 0x000fe200000001ff */
[----:B------:R-:W-:-:S04]  /*0e60*/  IMAD.MOV.U32 R13, RZ, RZ, R18 ;  /* 0x000000ffff0d7224 */ /* 0x000fc800078e0012 */
[----:B------:R-:W-:-:S05]  /*0e70*/  FADD.FTZ R15, R14, R13 ;  /* 0x0000000d0e0f7221 */ /* 0x000fca0000010000 */
[----:B------:R-:W-:-:S07]  /*0e80*/  MOV R20, R15 ;  /* 0x0000000f00147202 */ /* 0x000fce0000000f00 */
[----:B------:R-:W-:Y:S05]  /*0e90*/  WARPSYNC.COLLECTIVE R17, `(.L_x_3154) ;  /* 0x0000000011087348 */ /* 0x000fea0003c00000 */
[----:B------:R0:W1:Y:S02]  /*0ea0*/  SHFL.BFLY P2, R18, R20, R19, R22 ;  /* 0x0c00001314127389 */ /* 0x0000640000040016 */
[----:B01----:R-:W-:Y:S01]  /*0eb0*/  ENDCOLLECTIVE ;  /* 0x000000000000791b */ /* 0x003fe20003800000 */
.L_x_3154:
[----:B------:R-:W-:Y:S01]  /*0ec0*/  IMAD.MOV.U32 R19, RZ, RZ, 0x8 ;  /* 0x00000008ff137424 */ /* 0x000fe200078e00ff */
[----:B------:R-:W-:-:S05]  /*0ed0*/  MOV R16, R18 ;  /* 0x0000001200107202 */ /* 0x000fca0000000f00 */
[----:B------:R-:W-:-:S05]  /*0ee0*/  FADD.FTZ R16, R15, R16 ;  /* 0x000000100f107221 */ /* 0x000fca0000010000 */
[----:B------:R-:W-:-:S07]  /*0ef0*/  MOV R20, R16 ;  /* 0x0000001000147202 */ /* 0x000fce0000000f00 */
[----:B------:R-:W-:Y:S05]  /*0f00*/  WARPSYNC.COLLECTIVE R17, `(.L_x_3155) ;  /* 0x0000000011087348 */ /* 0x000fea0003c00000 */
[----:B------:R0:W1:Y:S02]  /*0f10*/  SHFL.BFLY P2, R18, R20, R19, R22 ;  /* 0x0c00001314127389 */ /* 0x0000640000040016 */
[----:B01----:R-:W-:Y:S01]  /*0f20*/  ENDCOLLECTIVE ;  /* 0x000000000000791b */ /* 0x003fe20003800000 */
.L_x_3155:
[----:B------:R-:W-:Y:S01]  /*0f30*/  HFMA2.MMA R19, -RZ, RZ, 0, 9.5367431640625e-07 ;  /* 0x00000010ff137435 */ /* 0x000fe200000001ff */
[----:B------:R-:W-:-:S05]  /*0f40*/  MOV R9, R18 ;  /* 0x0000001200097202 */ /* 0x000fca0000000f00 */
[----:B------:R-:W-:-:S05]  /*0f50*/  FADD.FTZ R9, R16, R9 ;  /* 0x0000000910097221 */ /* 0x000fca0000010000 */
[----:B------:R-:W-:-:S07]  /*0f60*/  MOV R20, R9 ;  /* 0x0000000900147202 */ /* 0x000fce0000000f00 */
[----:B------:R-:W-:Y:S05]  /*0f70*/  WARPSYNC.COLLECTIVE R17, `(.L_x_3156) ;  /* 0x0000000011087348 */ /* 0x000fea0003c00000 */
[----:B------:R0:W1:Y:S02]  /*0f80*/  SHFL.BFLY P2, R18, R20, R19, R22 ;  /* 0x0c00001314127389 */ /* 0x0000640000040016 */
[----:B01----:R-:W-:Y:S01]  /*0f90*/  ENDCOLLECTIVE ;  /* 0x000000000000791b */ /* 0x003fe20003800000 */
.L_x_3156:
[----:B------:R-:W-:Y:S01]  /*0fa0*/  MOV R14, R18 ;  /* 0x00000012000e7202 */ /* 0x000fe20000000f00 */
[----:B------:R-:W-:Y:S06]  /*0fb0*/  BRA `(.L_x_3157) ;  /* 0xfffffff800907947 */ /* 0x000fec000383ffff */
.L_x_3158:
        /* <DEDUP_REMOVED lines=12> */
.L_x_3331:


//--------------------- .text._ZN10layer_norm40ln_parallel_residual_bwd_finalize_kernelINS_22Kernel_traits_finalizeILj3072EfffffjLb0ELj1024ELj4ENS_18Kernel_traits_baseILj3072EfffffjLj1024EEEEELb1EEEvNS_9BwdParamsE --------------------------
	.section	.text._ZN10layer_norm40ln_parallel_residual_bwd_finalize_kernelINS_22Kernel_traits_finalizeILj3072EfffffjLb0ELj1024ELj4ENS_18Kernel_traits_baseILj3072EfffffjLj1024EEEEELb1EEEvNS_9BwdParamsE,"ax",@progbits
	.align	128
        .global         _ZN10layer_norm40ln_parallel_residual_bwd_finalize_kernelINS_22Kernel_traits_finalizeILj3072EfffffjLb0ELj1024ELj4ENS_18Kernel_traits_baseILj3072EfffffjLj1024EEEEELb1EEEvNS_9BwdParamsE
        .type           _ZN10layer_norm40ln_parallel_residual_bwd_finalize_kernelINS_22Kernel_traits_finalizeILj3072EfffffjLb0ELj1024ELj4ENS_18Kernel_traits_baseILj3072EfffffjLj1024EEEEELb1EEEvNS_9BwdParamsE,@function
        .size           _ZN10layer_norm40ln_parallel_residual_bwd_finalize_kernelINS_22Kernel_traits_finalizeILj3072EfffffjLb0ELj1024ELj4ENS_18Kernel_traits_baseILj3072EfffffjLj1024EEEEELb1EEEvNS_9BwdParamsE,(.L_x_3332 - _ZN10layer_norm40ln_parallel_residual_bwd_finalize_kernelINS_22Kernel_traits_finalizeILj3072EfffffjLb0ELj1024ELj4ENS_18Kernel_traits_baseILj3072EfffffjLj1024EEEEELb1EEEvNS_9BwdParamsE)
        .other          _ZN10layer_norm40ln_parallel_residual_bwd_finalize_kernelINS_22Kernel_traits_finalizeILj3072EfffffjLb0ELj1024ELj4ENS_18Kernel_traits_baseILj3072EfffffjLj1024EEEEELb1EEEvNS_9BwdParamsE,@"STO_CUDA_ENTRY STV_DEFAULT"
_ZN10layer_norm40ln_parallel_residual_bwd_finalize_kernelINS_22Kernel_traits_finalizeILj3072EfffffjLb0ELj1024ELj4ENS_18Kernel_traits_baseILj3072EfffffjLj1024EEEEELb1EEEvNS_9BwdParamsE:
.text._ZN10layer_norm40ln_parallel_residual_bwd_finalize_kernelINS_22Kernel_traits_finalizeILj3072EfffffjLb0ELj1024ELj4ENS_18Kernel_traits_baseILj3072EfffffjLj1024EEEEELb1EEEvNS_9BwdParamsE:
        /* <DEDUP_REMOVED lines=23> */
.L_x_3170:
        /* <DEDUP_REMOVED lines=41> */
.L_x_3163:
        /* <DEDUP_REMOVED lines=62> */
.L_x_3162:
[----:B------:R-:W-:Y:S05]  /*07e0*/  BSYNC B1 ;  /* 0x0000000000017941 */ /* 0x000fea0003800000 */
.L_x_3161:
        /* <DEDUP_REMOVED lines=39> */
.L_x_3165:
[----:B------:R-:W-:Y:S05]  /*0a60*/  BSYNC B1 ;  /* 0x0000000000017941 */ /* 0x000fea0003800000 */
.L_x_3164:
        /* <DEDUP_REMOVED lines=20> */
.L_x_3160:
[----:B------:R-:W-:Y:S05]  /*0bb0*/  BSYNC B0 ;  /* 0x0000000000007941 */ /* 0x000fea0003800000 */
.L_x_3159:
        /* <DEDUP_REMOVED lines=54> */
.L_x_3191:
        /* <DEDUP_REMOVED lines=10> */
.L_x_3166:
        /* <DEDUP_REMOVED lines=22> */
.L_x_3169:
[----:B------:R-:W-:Y:S05]  /*1120*/  BSYNC B0 ;  /* 0x0000000000007941 */ /* 0x000fea0003800000 */
.L_x_3168:
[C---:B------:R-:W-:Y:S02]  /*1130*/  ISETP.GT.U32.AND P1, PT, R4.reuse, -0xc01, PT ;  /* 0xfffff3ff0400780c */ /* 0x040fe40003f24070 */
[----:B------:R-:W-:Y:S02]  /*1140*/  IADD3 R4, R4, 0xc00, RZ ;  /* 0x00000c0004047810 */ /* 0x000fe40007ffe0ff */
[----:B------:R-:W-:-:S09]  /*1150*/  IADD3 R5, R5, 0x600, RZ ;  /* 0x0000060005057810 */ /* 0x000fd20007ffe0ff */
[----:B------:R-:W-:Y:S05]  /*1160*/  @P1 BRA `(.L_x_3170) ;  /* 0xfffffff000001947 */ /* 0x000fea000383ffff */
[----:B------:R-:W-:Y:S05]  /*1170*/  EXIT ;  /* 0x000000000000794d */ /* 0x000fea0003800000 */
.L_x_3167:
[----:B------:R-:W-:Y:S01]  /*1180*/  HFMA2.MMA R13, -RZ, RZ, 0, 5.9604644775390625e-08 ;  /* 0x00000001ff0d7435 */ /* 0x000fe200000001ff */
[----:B0-----:R-:W-:Y:S02]  /*1190*/  MOV R26, R9 ;  /* 0x00000009001a7202 */ /* 0x001fe40000000f00 */
[----:B------:R-:W-:Y:S02]  /*11a0*/  MOV R12, 0x1f ;  /* 0x0000001f000c7802 */ /* 0x000fe40000000f00 */
[----:B------:R-:W-:-:S07]  /*11b0*/  MOV R11, 0xffffffff ;  /* 0xffffffff000b7802 */ /* 0x000fce0000000f00 */
[----:B-1234-:R-:W-:Y:S05]  /*11c0*/  WARPSYNC.COLLECTIVE R11, `(.L_x_3171) ;  /* 0x000000000b087348 */ /* 0x01efea0003c00000 */
[----:B------:R0:W0:Y:S02]  /*11d0*/  SHFL.BFLY P2, R16, R26, R13, R12 ;  /* 0x0c00000d1a107389 */ /* 0x000024000004000c */
[----:B01234-:R-:W-:Y:S01]  /*11e0*/  ENDCOLLECTIVE ;  /* 0x000000000000791b */ /* 0x01ffe20003800000 */
.L_x_3171:
[----:B------:R-:W-:Y:S01]  /*11f0*/  HFMA2.MMA R13, -RZ, RZ, 0, 1.1920928955078125e-07 ;  /* 0x00000002ff0d7435 */ /* 0x000fe200000001ff */
[----:B------:R-:W-:-:S05]  /*1200*/  FADD.FTZ R10, R9, R16 ;  /* 0x00000010090a7221 */ /* 0x000fca0000010000 */
[----:B------:R-:W-:-:S07]  /*1210*/  MOV R26, R10 ;  /* 0x0000000a001a7202 */ /* 0x000fce0000000f00 */
[----:B------:R-:W-:Y:S05]  /*1220*/  WARPSYNC.COLLECTIVE R11, `(.L_x_3172) ;  /* 0x000000000b087348 */ /* 0x000fea0003c00000 */
[----:B------:R0:W1:Y:S02]  /*1230*/  SHFL.BFLY P2, R16, R26, R13, R12 ;  /* 0x0c00000d1a107389 */ /* 0x000064000004000c */
[----:B01----:R-:W-:Y:S01]  /*1240*/  ENDCOLLECTIVE ;  /* 0x000000000000791b */ /* 0x003fe20003800000 */
.L_x_3172:
[----:B------:R-:W-:Y:S01]  /*1250*/  HFMA2.MMA R13, -RZ, RZ, 0, 2.384185791015625e-07 ;  /* 0x00000004ff0d7435 */ /* 0x000fe200000001ff */
[----:B------:R-:W-:-:S05]  /*1260*/  FADD.FTZ R9, R10, R16 ;  /* 0x000000100a097221 */ /* 0x000fca0000010000 */
[----:B------:R-:W-:-:S07]  /*1270*/  MOV R26, R9 ;  /* 0x00000009001a7202 */ /* 0x000fce0000000f00 */
[----:B------:R-:W-:Y:S05]  /*1280*/  WARPSYNC.COLLECTIVE R11, `(.L_x_3173) ;  /* 0x000000000b087348 */ /* 0x000fea0003c00000 */
[----:B------:R0:W1:Y:S02]  /*1290*/  SHFL.BFLY P2, R16, R26, R13, R12 ;  /* 0x0c00000d1a107389 */ /* 0x000064000004000c */
[----:B01----:R-:W-:Y:S01]  /*12a0*/  ENDCOLLECTIVE ;  /* 0x000000000000791b */ /* 0x003fe20003800000 */
.L_x_3173:
[----:B------:R-:W-:Y:S01]  /*12b0*/  HFMA2.MMA R13, -RZ, RZ, 0, 4.76837158203125e-07 ;  /* 0x00000008ff0d7435 */ /* 0x000fe200000001ff */
[----:B------:R-:W-:-:S05]  /*12c0*/  FADD.FTZ R18, R9, R16 ;  /* 0x0000001009127221 */ /* 0x000fca0000010000 */
[----:B------:R-:W-:-:S07]  /*12d0*/  MOV R26, R18 ;  /* 0x00000012001a7202 */ /* 0x000fce0000000f00 */
[----:B------:R-:W-:Y:S05]  /*12e0*/  WARPSYNC.COLLECTIVE R11, `(.L_x_3174) ;  /* 0x000000000b087348 */ /* 0x000fea0003c00000 */
[----:B------:R0:W1:Y:S02]  /*12f0*/  SHFL.BFLY P2, R16, R26, R13, R12 ;  /* 0x0c00000d1a107389 */ /* 0x000064000004000c */
[----:B01----:R-:W-:Y:S01]  /*1300*/  ENDCOLLECTIVE ;  /* 0x000000000000791b */ /* 0x003fe20003800000 */
.L_x_3174:
[----:B------:R-:W-:Y:S01]  /*1310*/  HFMA2.MMA R13, -RZ, RZ, 0, 9.5367431640625e-07 ;  /* 0x00000010ff0d7435 */ /* 0x000fe200000001ff */
[----:B------:R-:W-:-:S05]  /*1320*/  FADD.FTZ R10, R18, R16 ;  /* 0x00000010120a7221 */ /* 0x000fca0000010000 */
[----:B------:R-:W-:-:S07]  /*1330*/  MOV R26, R10 ;  /* 0x0000000a001a7202 */ /* 0x000fce0000000f00 */
[----:B------:R-:W-:Y:S05]  /*1340*/  WARPSYNC.COLLECTIVE R11, `(.L_x_3175) ;  /* 0x000000000b087348 */ /* 0x000fea0003c00000 */
[----:B------:R0:W1:Y:S02]  /*1350*/  SHFL.BFLY P2, R16, R26, R13, R12 ;  /* 0x0c00000d1a107389 */ /* 0x000064000004000c */
[----:B01----:R-:W-:Y:S01]  /*1360*/  ENDCOLLECTIVE ;  /* 0x000000000000791b */ /* 0x003fe20003800000 */
.L_x_3175:
[----:B------:R-:W-:Y:S01]  /*1370*/  HFMA2.MMA R13, -RZ, RZ, 0, 5.9604644775390625e-08 ;  /* 0x00000001ff0d7435 */ /* 0x000fe200000001ff */
[----:B------:R-:W-:Y:S02]  /*1380*/  MOV R26, R14 ;  /* 0x0000000e001a7202 */ /* 0x000fe40000000f00 */
[----:B------:R-:W-:-:S08]  /*1390*/  MOV R9, R16 ;  /* 0x0000001000097202 */ /* 0x000fd00000000f00 */
[----:B------:R-:W-:Y:S05]  /*13a0*/  WARPSYNC.COLLECTIVE R11, `(.L_x_3176) ;  /* 0x000000000b087348 */ /* 0x000fea0003c00000 */
[----:B------:R0:W1:Y:S02]  /*13b0*/  SHFL.BFLY P2, R16, R26, R13, R12 ;  /* 0x0c00000d1a107389 */ /* 0x000064000004000c */
[----:B01----:R-:W-:Y:S01]  /*13c0*/  ENDCOLLECTIVE ;  /* 0x000000000000791b */ /* 0x003fe20003800000 */
.L_x_3176:
[----:B------:R-:W-:Y:S01]  /*13d0*/  HFMA2.MMA R13, -RZ, RZ, 0, 1.1920928955078125e-07 ;  /* 0x00000002ff0d7435 */ /* 0x000fe200000001ff */
[----:B------:R-:W-:-:S05]  /*13e0*/  MOV R15, R16 ;  /* 0x00000010000f7202 */ /* 0x000fca0000000f00 */
[----:B------:R-:W-:-:S05]  /*13f0*/  FADD.FTZ R15, R14, R15 ;  /* 0x0000000f0e0f7221 */ /* 0x000fca0000010000 */
[----:B------:R-:W-:-:S07]  /*1400*/  MOV R26, R15 ;  /* 0x0000000f001a7202 */ /* 0x000fce0000000f00 */
[----:B------:R-:W-:Y:S05]  /*1410*/  WARPSYNC.COLLECTIVE R11, `(.L_x_3177) ;  /* 0x000000000b087348 */ /* 0x000fea0003c00000 */
[----:B------:R0:W1:Y:S02]  /*1420*/  SHFL.BFLY P2, R16, R26, R13, R12 ;  /* 0x0c00000d1a107389 */ /* 0x000064000004000c */
[----:B01----:R-:W-:Y:S01]  /*1430*/  ENDCOLLECTIVE ;  /* 0x000000000000791b */ /* 0x003fe20003800000 */
.L_x_3177:
[----:B------:R-:W-:Y:S01]  /*1440*/  HFMA2.MMA R13, -RZ, RZ, 0, 2.384185791015625e-07 ;  /* 0x00000004ff0d7435 */ /* 0x000fe200000001ff */
[----:B------:R-:W-:-:S05]  /*1450*/  MOV R18, R16 ;  /* 0x0000001000127202 */ /* 0x000fca0000000f00 */
[----:B------:R-:W-:-:S05]  /*1460*/  FADD.FTZ R14, R15, R18 ;  /* 0x000000120f0e7221 */ /* 0x000fca0000010000 */
[----:B------:R-:W-:-:S07]  /*1470*/  MOV R26, R14 ;  /* 0x0000000e001a7202 */ /* 0x000fce0000000f00 */
[----:B------:R-:W-:Y:S05]  /*1480*/  WARPSYNC.COLLECTIVE R11, `(.L_x_3178) ;  /* 0x000000000b087348 */ /* 0x000fea0003c00000 */
[----:B------:R0:W1:Y:S02]  /*1490*/  SHFL.BFLY P2, R16, R26, R13, R12 ;  /* 0x0c00000d1a107389 */ /* 0x000064000004000c */
[----:B01----:R-:W-:Y:S01]  /*14a0*/  ENDCOLLECTIVE ;  /* 0x000000000000791b */ /* 0x003fe20003800000 */
.L_x_3178:
[----:B------:R-:W-:Y:S01]  /*14b0*/  HFMA2.MMA R13, -RZ, RZ, 0, 4.76837158203125e-07 ;  /* 0x00000008ff0d7435 */ /* 0x000fe200000001ff */
[----:B------:R-:W-:-:S05]  /*14c0*/  MOV R17, R16 ;  /* 0x0000001000117202 */ /* 0x000fca0000000f00 */
[----:B------:R-:W-:-:S05]  /*14d0*/  FADD.FTZ R19, R14, R17 ;  /* 0x000000110e137221 */ /* 0x000fca0000010000 */
[----:B------:R-:W-:-:S07]  /*14e0*/  MOV R26, R19 ;  /* 0x00000013001a7202 */ /* 0x000fce0000000f00 */
[----:B------:R-:W-:Y:S05]  /*14f0*/  WARPSYNC.COLLECTIVE R11, `(.L_x_3179) ;  /* 0x000000000b087348 */ /* 0x000fea0003c00000 */
[----:B------:R0:W1:Y:S02]  /*1500*/  SHFL.BFLY P2, R16, R26, R13, R12 ;  /* 0x0c00000d1a107389 */ /* 0x000064000004000c */
[----:B01----:R-:W-:Y:S01]  /*1510*/  ENDCOLLECTIVE ;  /* 0x000000000000791b */ /* 0x003fe20003800000 */
.L_x_3179:
[----:B------:R-:W-:Y:S01]  /*1520*/  HFMA2.MMA R13, -RZ, RZ, 0, 9.5367431640625e-07 ;  /* 0x00000010ff0d7435 */ /* 0x000fe200000001ff */
[----:B------:R-:W-:-:S05]  /*1530*/  MOV R20, R16 ;  /* 0x0000001000147202 */ /* 0x000fca0000000f00 */
[----:B------:R-:W-:-:S05]  /*1540*/  FADD.FTZ R15, R19, R20 ;  /* 0x00000014130f7221 */ /* 0x000fca0000010000 */
[----:B------:R-:W-:-:S07]  /*1550*/  MOV R26, R15 ;  /* 0x0000000f001a7202 */ /* 0x000fce0000000f00 */
[----:B------:R-:W-:Y:S05]  /*1560*/  WARPSYNC.COLLECTIVE R11, `(.L_x_3180) ;  /* 0x000000000b087348 */ /* 0x000fea0003c00000 */
[----:B------:R0:W1:Y:S02]  /*1570*/  SHFL.BFLY P2, R16, R26, R13, R12 ;  /* 0x0c00000d1a107389 */ /* 0x000064000004000c */
[----:B01----:R-:W-:Y:S01]  /*1580*/  ENDCOLLECTIVE ;  /* 0x000000000000791b */ /* 0x003fe20003800000 */
.L_x_3180:
[----:B------:R-:W-:Y:S01]  /*1590*/  HFMA2.MMA R13, -RZ, RZ, 0, 5.9604644775390625e-08 ;  /* 0x00000001ff0d7435 */ /* 0x000fe200000001ff */
[----:B------:R-:W-:Y:S02]  /*15a0*/  MOV R26, R8 ;  /* 0x00000008001a7202 */ /* 0x000fe40000000f00 */
[----:B------:R-:W-:-:S08]  /*15b0*/  MOV R14, R16 ;  /* 0x00000010000e7202 */ /* 0x000fd00000000f00 */
[----:B------:R-:W-:Y:S05]  /*15c0*/  WARPSYNC.COLLECTIVE R11, `(.L_x_3181) ;  /* 0x000000000b087348 */ /* 0x000fea0003c00000 */
[----:B------:R0:W1:Y:S02]  /*15d0*/  SHFL.BFLY P2, R16, R26, R13, R12 ;  /* 0x0c00000d1a107389 */ /* 0x000064000004000c */
[----:B01----:R-:W-:Y:S01]  /*15e0*/  ENDCOLLECTIVE ;  /* 0x000000000000791b */ /* 0x003fe20003800000 */
.L_x_3181:
[----:B------:R-:W-:Y:S01]  /*15f0*/  HFMA2.MMA R13, -RZ, RZ, 0, 1.1920928955078125e-07 ;  /* 0x00000002ff0d7435 */ /* 0x000fe200000001ff */
[----:B------:R-:W-:-:S05]  /*1600*/  MOV R17, R16 ;  /* 0x0000001000117202 */ /* 0x000fca0000000f00 */
[----:B------:R-:W-:-:S05]  /*1610*/  FADD.FTZ R19, R8, R17 ;  /* 0x0000001108137221 */ /* 0x000fca0000010000 */
[----:B------:R-:W-:-:S07]  /*1620*/  MOV R26, R19 ;  /* 0x00000013001a7202 */ /* 0x000fce0000000f00 */
[----:B------:R-:W-:Y:S05]  /*1630*/  WARPSYNC.COLLECTIVE R11, `(.L_x_3182) ;  /* 0x000000000b087348 */ /* 0x000fea0003c00000 */
[----:B------:R0:W1:Y:S02]  /*1640*/  SHFL.BFLY P2, R16, R26, R13, R12 ;  /* 0x0c00000d1a107389 */ /* 0x000064000004000c */
[----:B01----:R-:W-:Y:S01]  /*1650*/  ENDCOLLECTIVE ;  /* 0x000000000000791b */ /* 0x003fe20003800000 */
.L_x_3182:
[----:B------:R-:W-:Y:S01]  /*1660*/  HFMA2.MMA R13, -RZ, RZ, 0, 2.384185791015625e-07 ;  /* 0x00000004ff0d7435 */ /* 0x000fe200000001ff */
[----:B------:R-:W-:-:S05]  /*1670*/  MOV R20, R16 ;  /* 0x0000001000147202 */ /* 0x000fca0000000f00 */
[----:B------:R-:W-:-:S05]  /*1680*/  FADD.FTZ R8, R19, R20 ;  /* 0x0000001413087221 */ /* 0x000fca0000010000 */
[----:B------:R-:W-:-:S07]  /*1690*/  MOV R26, R8 ;  /* 0x00000008001a7202 */ /* 0x000fce0000000f00 */
[----:B------:R-:W-:Y:S05]  /*16a0*/  WARPSYNC.COLLECTIVE R11, `(.L_x_3183) ;  /* 0x000000000b087348 */ /* 0x000fea0003c00000 */
[----:B------:R0:W1:Y:S02]  /*16b0*/  SHFL.BFLY P2, R16, R26, R13, R12 ;  /* 0x0c00000d1a107389 */ /* 0x000064000004000c */
[----:B01----:R-:W-:Y:S01]  /*16c0*/  ENDCOLLECTIVE ;  /* 0x000000000000791b */ /* 0x003fe20003800000 */
.L_x_3183:
[----:B------:R-:W-:Y:S01]  /*16d0*/  HFMA2.MMA R13, -RZ, RZ, 0, 4.76837158203125e-07 ;  /* 0x00000008ff0d7435 */ /* 0x000fe200000001ff */
[----:B------:R-:W-:-:S05]  /*16e0*/  MOV R21, R16 ;  /* 0x0000001000157202 */ /* 0x000fca0000000f00 */
[----:B------:R-:W-:-:S05]  /*16f0*/  FADD.FTZ R21, R8, R21 ;  /* 0x0000001508157221 */ /* 0x000fca0000010000 */
[----:B------:R-:W-:-:S07]  /*1700*/  MOV R26, R21 ;  /* 0x00000015001a7202 */ /* 0x000fce0000000f00 */
[----:B------:R-:W-:Y:S05]  /*1710*/  WARPSYNC.COLLECTIVE R11, `(.L_x_3184) ;  /* 0x000000000b087348 */ /* 0x000fea0003c00000 */
[----:B------:R0:W1:Y:S02]  /*1720*/  SHFL.BFLY P2, R16, R26, R13, R12 ;  /* 0x0c00000d1a107389 */ /* 0x000064000004000c */
[----:B01----:R-:W-:Y:S01]  /*1730*/  ENDCOLLECTIVE ;  /* 0x000000000000791b */ /* 0x003fe20003800000 */
.L_x_3184:
[----:B------:R-:W-:Y:S01]  /*1740*/  HFMA2.MMA R13, -RZ, RZ, 0, 9.5367431640625e-07 ;  /* 0x00000010ff0d7435 */ /* 0x000fe200000001ff */
[----:B------:R-:W-:-:S05]  /*1750*/  MOV R22, R16 ;  /* 0x0000001000167202 */ /* 0x000fca0000000f00 */
[----:B------:R-:W-:-:S05]  /*1760*/  FADD.FTZ R17, R21, R22 ;  /* 0x0000001615117221 */ /* 0x000fca0000010000 */
[----:B------:R-:W-:-:S07]  /*1770*/  MOV R26, R17 ;  /* 0x00000011001a7202 */ /* 0x000fce0000000f00 */
[----:B------:R-:W-:Y:S05]  /*1780*/  WARPSYNC.COLLECTIVE R11, `(.L_x_3185) ;  /* 0x000000000b087348 */ /* 0x000fea0003c00000 */
[----:B------:R0:W1:Y:S02]  /*1790*/  SHFL.BFLY P2, R16, R26, R13, R12 ;  /* 0x0c00000d1a107389 */ /* 0x000064000004000c */
[----:B01----:R-:W-:Y:S01]  /*17a0*/  ENDCOLLECTIVE ;  /* 0x000000000000791b */ /* 0x003fe20003800000 */
.L_x_3185:
[----:B------:R-:W-:Y:S01]  /*17b0*/  HFMA2.MMA R13, -RZ, RZ, 0, 5.9604644775390625e-08 ;  /* 0x00000001ff0d7435 */ /* 0x000fe200000001ff */
[----:B------:R-:W-:Y:S02]  /*17c0*/  MOV R26, R7 ;  /* 0x00000007001a7202 */ /* 0x000fe40000000f00 */
[----:B------:R-:W-:-:S08]  /*17d0*/  MOV R8, R16 ;  /* 0x0000001000087202 */ /* 0x000fd00000000f00 */
[----:B------:R-:W-:Y:S05]  /*17e0*/  WARPSYNC.COLLECTIVE R11, `(.L_x_3186) ;  /* 0x000000000b087348 */ /* 0x000fea0003c00000 */
[----:B------:R0:W1:Y:S02]  /*17f0*/  SHFL.BFLY P2, R16, R26, R13, R12 ;  /* 0x0c00000d1a107389 */ /* 0x000064000004000c */
[----:B01----:R-:W-:Y:S01]  /*1800*/  ENDCOLLECTIVE ;  /* 0x000000000000791b */ /* 0x003fe20003800000 */
.L_x_3186:
[----:B------:R-:W-:Y:S01]  /*1810*/  HFMA2.MMA R13, -RZ, RZ, 0, 1.1920928955078125e-07 ;  /* 0x00000002ff0d7435 */ /* 0x000fe200000001ff */
[----:B------:R-:W-:-:S05]  /*1820*/  MOV R18, R16 ;  /* 0x0000001000127202 */ /* 0x000fca0000000f00 */
[----:B------:R-:W-:-:S05]  /*1830*/  FADD.FTZ R22, R7, R18 ;  /* 0x0000001207167221 */ /* 0x000fca0000010000 */
[----:B------:R-:W-:-:S07]  /*1840*/  MOV R26, R22 ;  /* 0x00000016001a7202 */ /* 0x000fce0000000f00 */
[----:B------:R-:W-:Y:S05]  /*1850*/  WARPSYNC.COLLECTIVE R11, `(.L_x_3187) ;  /* 0x000000000b087348 */ /* 0x000fea0003c00000 */
[----:B------:R0:W1:Y:S02]  /*1860*/  SHFL.BFLY P2, R16, R26, R13, R12 ;  /* 0x0c00000d1a107389 */ /* 0x000064000004000c */
[----:B01----:R-:W-:Y:S01]  /*1870*/  ENDCOLLECTIVE ;  /* 0x000000000000791b */ /* 0x003fe20003800000 */
.L_x_3187:
[----:B------:R-:W-:Y:S01]  /*1880*/  HFMA2.MMA R13, -RZ, RZ, 0, 2.384185791015625e-07 ;  /* 0x00000004ff0d7435 */ /* 0x000fe200000001ff */
[----:B------:R-:W-:-:S05]  /*1890*/  MOV R21, R16 ;  /* 0x0000001000157202 */ /* 0x000fca0000000f00 */
[----:B------:R-:W-:-:S05]  /*18a0*/  FADD.FTZ R7, R22, R21 ;  /* 0x0000001516077221 */ /* 0x000fca0000010000 */
[----:B------:R-:W-:-:S07]  /*18b0*/  MOV R26, R7 ;  /* 0x00000007001a7202 */ /* 0x000fce0000000f00 */
[----:B------:R-:W-:Y:S05]  /*18c0*/  WARPSYNC.COLLECTIVE R11, `(.L_x_3188) ;  /* 0x000000000b087348 */ /* 0x000fea0003c00000 */
[----:B------:R0:W1:Y:S02]  /*18d0*/  SHFL.BFLY P2, R16, R26, R13, R12 ;  /* 0x0c00000d1a107389 */ /* 0x000064000004000c */
[----:B01----:R-:W-:Y:S01]  /*18e0*/  ENDCOLLECTIVE ;  /* 0x000000000000791b */ /* 0x003fe20003800000 */
.L_x_3188:
[----:B------:R-:W-:Y:S01]  /*18f0*/  HFMA2.MMA R13, -RZ, RZ, 0, 4.76837158203125e-07 ;  /* 0x00000008ff0d7435 */ /* 0x000fe200000001ff */
[----:B------:R-:W-:-:S05]  /*1900*/  MOV R20, R16 ;  /* 0x0000001000147202 */ /* 0x000fca0000000f00 */
[----:B------:R-:W-:-:S05]  /*1910*/  FADD.FTZ R23, R7, R20 ;  /* 0x0000001407177221 */ /* 0x000fca0000010000 */
[----:B------:R-:W-:-:S07]  /*1920*/  MOV R26, R23 ;  /* 0x00000017001a7202 */ /* 0x000fce0000000f00 */
[----:B------:R-:W-:Y:S05]  /*1930*/  WARPSYNC.COLLECTIVE R11, `(.L_x_3189) ;  /* 0x000000000b087348 */ /* 0x000fea0003c00000 */
[----:B------:R0:W1:Y:S02]  /*1940*/  SHFL.BFLY P2, R16, R26, R13, R12 ;  /* 0x0c00000d1a107389 */ /* 0x000064000004000c */
[----:B01----:R-:W-:Y:S01]  /*1950*/  ENDCOLLECTIVE ;  /* 0x000000000000791b */ /* 0x003fe20003800000 */
.L_x_3189:
[----:B------:R-:W-:Y:S01]  /*1960*/  HFMA2.MMA R13, -RZ, RZ, 0, 9.5367431640625e-07 ;  /* 0x00000010ff0d7435 */ /* 0x000fe200000001ff */
[----:B------:R-:W-:-:S05]  /*1970*/  MOV R24, R16 ;  /* 0x0000001000187202 */ /* 0x000fca0000000f00 */
[----:B------:R-:W-:-:S05]  /*1980*/  FADD.FTZ R24, R23, R24 ;  /* 0x0000001817187221 */ /* 0x000fca0000010000 */
[----:B------:R-:W-:-:S07]  /*1990*/  MOV R26, R24 ;  /* 0x00000018001a7202 */ /* 0x000fce0000000f00 */
[----:B------:R-:W-:Y:S05]  /*19a0*/  WARPSYNC.COLLECTIVE R11, `(.L_x_3190) ;  /* 0x000000000b087348 */ /* 0x000fea0003c00000 */
[----:B------:R0:W1:Y:S02]  /*19b0*/  SHFL.BFLY P2, R16, R26, R13, R12 ;  /* 0x0c00000d1a107389 */ /* 0x000064000004000c */
[----:B01----:R-:W-:Y:S01]  /*19c0*/  ENDCOLLECTIVE ;  /* 0x000000000000791b */ /* 0x003fe20003800000 */
.L_x_3190:
[----:B------:R-:W-:Y:S05]  /*19d0*/  BRA `(.L_x_3191) ;  /* 0xfffffff400507947 */ /* 0x000fea000383ffff */
.L_x_3192:
        /* <DEDUP_REMOVED lines=10> */
.L_x_3332:


//--------------------- .text._ZN10layer_norm31ln_parallel_residual_bwd_kernelINS_13Kernel_traitsIfffffjLj3072ELj1ELj1ELj4ELj16ENS_18Kernel_traits_baseILj3072EfffffjLj128EEEEELb1ELb1ELb1EEEvNS_9BwdParamsE --------------------------
	.section	.text._ZN10layer_norm31ln_parallel_residual_bwd_kernelINS_13Kernel_traitsIfffffjLj3072ELj1ELj1ELj4ELj16ENS_18Kernel_traits_baseILj3072EfffffjLj128EEEEELb1ELb1ELb1EEEvNS_9BwdParamsE,"ax",@progbits
	.align	128
        .global         _ZN10layer_norm31ln_parallel_residual_bwd_kernelINS_13Kernel_traitsIfffffjLj3072ELj1ELj1ELj4ELj16ENS_18Kernel_traits_baseILj3072EfffffjLj128EEEEELb1ELb1ELb1EEEvNS_9BwdParamsE
        .type           _ZN10layer_norm31ln_parallel_residual_bwd_kernelINS_13Kernel_traitsIfffffjLj3072ELj1ELj1ELj4ELj16ENS_18Kernel_traits_baseILj3072EfffffjLj128EEEEELb1ELb1ELb1EEEvNS_9BwdParamsE,@function
        .size           _ZN10layer_norm31ln_parallel_residual_bwd_kernelINS_13Kernel_traitsIfffffjLj3072ELj1ELj1ELj4ELj16ENS_18Kernel_traits_baseILj3072EfffffjLj128EEEEELb1ELb1ELb1EEEvNS_9BwdParamsE,(.L_x_3333 - _ZN10layer_norm31ln_parallel_residual_bwd_kernelINS_13Kernel_traitsIfffffjLj3072ELj1ELj1ELj4ELj16ENS_18Kernel_traits_baseILj3072EfffffjLj128EEEEELb1ELb1ELb1EEEvNS_9BwdParamsE)
        .other          _ZN10layer_norm31ln_parallel_residual_bwd_kernelINS_13Kernel_traitsIfffffjLj3072ELj1ELj1ELj4ELj16ENS_18Kernel_traits_baseILj3072EfffffjLj128EEEEELb1ELb1ELb1EEEvNS_9BwdParamsE,@"STO_CUDA_ENTRY STV_DEFAULT"
_ZN10layer_norm31ln_parallel_residual_bwd_kernelINS_13Kernel_traitsIfffffjLj3072ELj1ELj1ELj4ELj16ENS_18Kernel_traits_baseILj3072EfffffjLj128EEEEELb1ELb1ELb1EEEvNS_9BwdParamsE:
.text._ZN10layer_norm31ln_parallel_residual_bwd_kernelINS_13Kernel_traitsIfffffjLj3072ELj1ELj1ELj4ELj16ENS_18Kernel_traits_baseILj3072EfffffjLj128EEEEELb1ELb1ELb1EEEvNS_9BwdParamsE:
        /* <DEDUP_REMOVED lines=42> */
.L_x_3193:
[----:B------:R-:W-:Y:S01]  /*02a0*/  SHF.L.U32 R0, R2, 0x4, RZ ;  /* 0x0000000402007819 */ /* 0x000fe200000006ff */
[----:B------:R-:W-:-:S03]  /*02b0*/  ULDC.64 UR6, c[0x0][0x260] ;  /* 0x0000980000067ab9 */ /* 0x000fc60000000a00 */
[----:B------:R-:W-:-:S04]  /*02c0*/  LOP3.LUT R0, R0, 0x7f0, RZ, 0xc0, !PT ;  /* 0x000007f000007812 */ /* 0x000fc800078ec0ff */
[----:B------:R-:W-:-:S05]  /*02d0*/  IADD3 R4, P0, R0, UR6, RZ ;  /* 0x0000000600047c10 */ /* 0x000fca000ff1e0ff */
[----:B------:R-:W-:Y:S01]  /*02e0*/  IMAD.X R5, RZ, RZ, UR7, P0 ;  /* 0x00000007ff057e24 */ /* 0x000fe200080e06ff */
[----:B------:R-:W-:Y:S02]  /*02f0*/  ULDC.64 UR6, c[0x0][0x2c8] ;  /* 0x0000b20000067ab9 */ /* 0x000fe40000000a00 */
[----:B------:R-:W-:Y:S01]  /*0300*/  ISETP.NE.U32.AND P5, PT, RZ, UR6, PT ;  /* 0x00000006ff007c0c */ /* 0x000fe2000bfa5070 */
[----:B------:R-:W-:Y:S01]  /*0310*/  HFMA2.MMA R200, -RZ, RZ, 0, 5.9604644775390625e-08 ;  /* 0x00000001ffc87435 */ /* 0x000fe200000001ff */
[----:B------:R-:W5:Y:S01]  /*0320*/  LDG.E.128 R60, desc[UR4][R4.64] ;  /* 0x00000004043c7981 */ /* 0x000f62000c1e1d00 */
[----:B------:R-:W-:Y:S01]  /*0330*/  HFMA2.MMA R3, -RZ, RZ, 0, 0 ;  /* 0x00000000ff037435 */ /* 0x000fe200000001ff */
[----:B------:R-:W-:Y:S02]  /*0340*/  ISETP.NE.AND.EX P5, PT, RZ, UR7, PT, P5 ;  /* 0x00000007ff007c0c */ /* 0x000fe4000bfa5350 */
[----:B------:R-:W-:Y:S01]  /*0350*/  CS2R R160, SRZ ;  /* 0x0000000000a07805 */ /* 0x000fe2000001ff00 */
[----:B------:R-:W5:Y:S01]  /*0360*/  LDG.E.128 R56, desc[UR4][R4.64+0x800] ;  /* 0x0008000404387981 */ /* 0x000f62000c1e1d00 */
[----:B------:R-:W-:Y:S01]  /*0370*/  IMAD.MOV.U32 R162, RZ, RZ, RZ ;  /* 0x000000ffffa27224 */ /* 0x000fe200078e00ff */
        /* <DEDUP_REMOVED lines=14> */
[----:B------:R0:W5:Y:S01]  /*0460*/  LDG.E.128 R40, desc[UR4][R4.64+0x2800] ;  /* 0x0028000404287981 */ /* 0x000162000c1e1d00 */
        /* <DEDUP_REMOVED lines=9> */
[----:B------:R-:W-:Y:S01]  /*0500*/  MOV R164, RZ ;  /* 0x000000ff00a47202 */ /* 0x000fe20000000f00 */
[----:B------:R-:W-:Y:S01]  /*0510*/  IMAD.MOV.U32 R155, RZ, RZ, RZ ;  /* 0x000000ffff9b7224 */ /* 0x000fe200078e00ff */
[----:B0-----:R-:W-:Y:S02]  /*0520*/  CS2R R4, SRZ ;  /* 0x0000000000047805 */ /* 0x001fe4000001ff00 */
[----:B------:R-:W-:-:S07]  /*0530*/  LOP3.LUT R14, R2, 0x7f, RZ, 0xc0, !PT ;  /* 0x0000007f020e7812 */ /* 0x000fce00078ec0ff */
.L_x_3201:
[----:B0-----:R-:W0:Y:S01]  /*0540*/  LDC.64 R202, c[0x0][0x250] ;  /* 0x00009400ffca7b82 */ /* 0x001e220000000a00 */
[----:B------:R-:W-:-:S05]  /*0550*/  IMAD R96, R154, UR8, RZ ;  /* 0x000000089a607c24 */ /* 0x000fca000f8e02ff */
[----:B------:R-:W-:Y:S02]  /*0560*/  SHF.R.S32.HI R97, RZ, 0x1f, R96 ;  /* 0x0000001fff617819 */ /* 0x000fe40000011460 */
[----:B------:R-:W1:Y:S02]  /*0570*/  LDC.64 R112, c[0x0][0x258] ;  /* 0x00009600ff707b82 */ /* 0x000e640000000a00 */
[----:B------:R-:W-:-:S04]  /*0580*/  LEA.HI R97, R97, R96, RZ, 0x2 ;  /* 0x0000006061617211 */ /* 0x000fc800078f10ff */
[----:B------:R-:W-:Y:S02]  /*0590*/  LEA.HI.SX32 R209, R97, R14, 0x1e ;  /* 0x0000000e61d17211 */ /* 0x000fe400078ff2ff */
[----:B------:R-:W2:Y:S02]  /*05a0*/  LDC.64 R140, c[0x0][0x2b8] ;  /* 0x0000ae00ff8c7b82 */ /* 0x000ea40000000a00 */
[C---:B------:R-:W-:Y:S01]  /*05b0*/  IADD3 R205, R209.reuse, 0x80, RZ ;  /* 0x00000080d1cd7810 */ /* 0x040fe20007ffe0ff */
[----:B------:R-:W-:Y:S01]  /*05c0*/  IMAD.SHL.U32 R195, R209, 0x10, RZ ;  /* 0x00000010d1c37824 */ /* 0x000fe200078e00ff */
[----:B------:R-:W-:Y:S01]  /*05d0*/  SHF.R.U32.HI R196, RZ, 0x1c, R209 ;  /* 0x0000001cffc47819 */ /* 0x000fe200000116d1 */
[----:B0-----:R-:W-:-:S03]  /*05e0*/  IMAD.WIDE R202, R154, 0x4, R202 ;  /* 0x000000049aca7825 */ /* 0x001fc600078e02ca */
[----:B------:R-:W-:Y:S01]  /*05f0*/  IADD3 R96, P0, R195, UR12, RZ ;  /* 0x0000000cc3607c10 */ /* 0x000fe2000ff1e0ff */
[----:B------:R-:W0:Y:S01]  /*0600*/  LDC.64 R150, c[0x0][0x300] ;  /* 0x0000c000ff967b82 */ /* 0x000e220000000a00 */
[----:B------:R-:W-:Y:S02]  /*0610*/  IMAD.SHL.U32 R193, R205, 0x10, RZ ;  /* 0x00000010cdc17824 */ /* 0x000fe400078e00ff */
[----:B------:R-:W-:Y:S01]  /*0620*/  IADD3.X R97, R196, UR13, RZ, P0, !PT ;  /* 0x0000000dc4617c10 */ /* 0x000fe200087fe4ff */
[----:B------:R3:W4:Y:S01]  /*0630*/  LDG.E R202, desc[UR4][R202.64] ;  /* 0x00000004caca7981 */ /* 0x000722000c1e1900 */
[----:B------:R-:W-:Y:S01]  /*0640*/  SHF.R.U32.HI R194, RZ, 0x1c, R205 ;  /* 0x0000001cffc27819 */ /* 0x000fe200000116cd */
[----:B-1----:R-:W-:Y:S01]  /*0650*/  IMAD.WIDE R112, R154, 0x4, R112 ;  /* 0x000000049a707825 */ /* 0x002fe200078e0270 */
[----:B------:R-:W-:Y:S02]  /*0660*/  IADD3 R104, P0, R193, UR12, RZ ;  /* 0x0000000cc1687c10 */ /* 0x000fe4000ff1e0ff */
[C---:B------:R-:W-:Y:S01]  /*0670*/  IADD3 R207, R209.reuse, 0x180, RZ ;  /* 0x00000180d1cf7810 */ /* 0x040fe20007ffe0ff */
[----:B------:R-:W4:Y:S01]  /*0680*/  LDG.E.128 R96, desc[UR4][R96.64] ;  /* 0x0000000460607981 */ /* 0x000f22000c1e1d00 */
[----:B---3--:R-:W-:-:S03]  /*0690*/  IADD3 R203, R209, 0x100, RZ ;  /* 0x00000100d1cb7810 */ /* 0x008fc60007ffe0ff */
[----:B------:R1:W3:Y:S01]  /*06a0*/  LDG.E R167, desc[UR4][R112.64] ;  /* 0x0000000470a77981 */ /* 0x0002e2000c1e1900 */
[----:B--2---:R-:W-:-:S04]  /*06b0*/  IMAD.WIDE.U32 R100, R209, 0x10, R140 ;  /* 0x00000010d1647825 */ /* 0x004fc800078e008c */
[----:B------:R-:W-:Y:S01]  /*06c0*/  IMAD.SHL.U32 R189, R203, 0x10, RZ ;  /* 0x00000010cbbd7824 */ /* 0x000fe200078e00ff */
[----:B------:R-:W-:Y:S01]  /*06d0*/  IADD3.X R105, R194, UR13, RZ, P0, !PT ;  /* 0x0000000dc2697c10 */ /* 0x000fe200087fe4ff */
[----:B------:R-:W-:Y:S01]  /*06e0*/  IMAD.SHL.U32 R171, R207, 0x10, RZ ;  /* 0x00000010cfab7824 */ /* 0x000fe200078e00ff */
[----:B------:R-:W-:Y:S01]  /*06f0*/  SHF.R.U32.HI R192, RZ, 0x1c, R203 ;  /* 0x0000001cffc07819 */ /* 0x000fe200000116cb */
[----:B------:R-:W-:Y:S01]  /*0700*/  IMAD.WIDE.U32 R108, R205, 0x10, R140 ;  /* 0x00000010cd6c7825 */ /* 0x000fe200078e008c */
[----:B-1----:R-:W-:Y:S01]  /*0710*/  IADD3 R112, P0, R189, UR12, RZ ;  /* 0x0000000cbd707c10 */ /* 0x002fe2000ff1e0ff */
[----:B------:R-:W2:Y:S03]  /*0720*/  LDG.E.128 R100, desc[UR4][R100.64] ;  /* 0x0000000464647981 */ /* 0x000ea6000c1e1d00 */
[----:B------:R-:W-:Y:S01]  /*0730*/  IADD3.X R113, R192, UR13, RZ, P0, !PT ;  /* 0x0000000dc0717c10 */ /* 0x000fe200087fe4ff */
[----:B------:R-:W2:Y:S01]  /*0740*/  LDG.E.128 R104, desc[UR4][R104.64] ;  /* 0x0000000468687981 */ /* 0x000ea2000c1e1d00 */
[----:B------:R-:W-:-:S02]  /*0750*/  SHF.R.U32.HI R188, RZ, 0x1c, R207 ;  /* 0x0000001cffbc7819 */ /* 0x000fc400000116cf */
[----:B------:R-:W-:Y:S01]  /*0760*/  IADD3 R120, P0, R171, UR12, RZ ;  /* 0x0000000cab787c10 */ /* 0x000fe2000ff1e0ff */
[--C-:B------:R-:W-:Y:S01]  /*0770*/  IMAD.WIDE.U32 R116, R203, 0x10, R140.reuse ;  /* 0x00000010cb747825 */ /* 0x100fe200078e008c */
[----:B------:R-:W2:Y:S02]  /*0780*/  LDG.E.128 R112, desc[UR4][R112.64] ;  /* 0x0000000470707981 */ /* 0x000ea4000c1e1d00 */
[----:B------:R-:W-:Y:S02]  /*0790*/  IADD3.X R121, R188, UR13, RZ, P0, !PT ;  /* 0x0000000dbc797c10 */ /* 0x000fe400087fe4ff */
[----:B------:R-:W2:Y:S01]  /*07a0*/  LDG.E.128 R108, desc[UR4][R108.64] ;  /* 0x000000046c6c7981 */ /* 0x000ea2000c1e1d00 */
[----:B------:R-:W-:-:S03]  /*07b0*/  IMAD.WIDE.U32 R124, R207, 0x10, R140 ;  /* 0x00000010cf7c7825 */ /* 0x000fc600078e008c */
[----:B------:R-:W2:Y:S04]  /*07c0*/  LDG.E.128 R116, desc[UR4][R116.64] ;  /* 0x0000000474747981 */ /* 0x000ea8000c1e1d00 */
[----:B------:R-:W2:Y:S04]  /*07d0*/  LDG.E.128 R120, desc[UR4][R120.64] ;  /* 0x0000000478787981 */ /* 0x000ea8000c1e1d00 */
[----:B------:R-:W2:Y:S01]  /*07e0*/  LDG.E.128 R124, desc[UR4][R124.64] ;  /* 0x000000047c7c7981 */ /* 0x000ea2000c1e1d00 */
[----:B------:R-:W-:-:S05]  /*07f0*/  IADD3 R211, R209, 0x200, RZ ;  /* 0x00000200d1d37810 */ /* 0x000fca0007ffe0ff */
[----:B------:R-:W-:Y:S01]  /*0800*/  IMAD.SHL.U32 R169, R211, 0x10, RZ ;  /* 0x00000010d3a97824 */ /* 0x000fe200078e00ff */
[----:B------:R-:W-:Y:S02]  /*0810*/  SHF.R.U32.HI R170, RZ, 0x1c, R211 ;  /* 0x0000001cffaa7819 */ /* 0x000fe400000116d3 */
[----:B------:R-:W-:Y:S02]  /*0820*/  SHF.L.U32 R163, R209, 0x2, RZ ;  /* 0x00000002d1a37819 */ /* 0x000fe400000006ff */
[----:B------:R-:W-:Y:S01]  /*0830*/  IADD3 R128, P0, R169, UR12, RZ ;  /* 0x0000000ca9807c10 */ /* 0x000fe2000ff1e0ff */
[----:B------:R-:W-:Y:S01]  /*0840*/  IMAD.SHL.U32 R213, R205, 0x4, RZ ;  /* 0x00000004cdd57824 */ /* 0x000fe200078e00ff */
[----:B------:R-:W-:Y:S02]  /*0850*/  SHF.R.U32.HI R204, RZ, 0x1e, R209 ;  /* 0x0000001effcc7819 */ /* 0x000fe400000116d1 */
[----:B------:R-:W-:Y:S02]  /*0860*/  IADD3.X R129, R170, UR13, RZ, P0, !PT ;  /* 0x0000000daa817c10 */ /* 0x000fe400087fe4ff */
[----:B------:R-:W-:Y:S01]  /*0870*/  IADD3 R172, P0, R163, UR14, RZ ;  /* 0x0000000ea3ac7c10 */ /* 0x000fe2000ff1e0ff */
[----:B------:R-:W-:Y:S01]  /*0880*/  IMAD.SHL.U32 R217, R207, 0x4, RZ ;  /* 0x00000004cfd97824 */ /* 0x000fe200078e00ff */
[----:B------:R-:W-:-:S02]  /*0890*/  SHF.R.U32.HI R206, RZ, 0x1e, R205 ;  /* 0x0000001effce7819 */ /* 0x000fc400000116cd */
[----:B------:R-:W-:Y:S02]  /*08a0*/  IADD3.X R173, R204, UR15, RZ, P0, !PT ;  /* 0x0000000fccad7c10 */ /* 0x000fe400087fe4ff */
[----:B------:R-:W-:Y:S02]  /*08b0*/  IADD3 R221, R209, 0x280, RZ ;  /* 0x00000280d1dd7810 */ /* 0x000fe40007ffe0ff */
[----:B------:R-:W-:Y:S01]  /*08c0*/  SHF.R.U32.HI R210, RZ, 0x1e, R207 ;  /* 0x0000001effd27819 */ /* 0x000fe200000116cf */
[----:B------:R-:W-:Y:S01]  /*08d0*/  IMAD.WIDE.U32 R132, R211, 0x10, R140 ;  /* 0x00000010d3847825 */ /* 0x000fe200078e008c */
[----:B------:R-:W-:Y:S01]  /*08e0*/  IADD3 R136, P0, R213, UR14, RZ ;  /* 0x0000000ed5887c10 */ /* 0x000fe2000ff1e0ff */
[----:B------:R-:W2:Y:S02]  /*08f0*/  LDG.E.128 R128, desc[UR4][R128.64] ;  /* 0x0000000480807981 */ /* 0x000ea4000c1e1d00 */
[----:B------:R-:W-:Y:S01]  /*0900*/  IMAD.SHL.U32 R165, R221, 0x10, RZ ;  /* 0x00000010dda57824 */ /* 0x000fe200078e00ff */
[----:B------:R-:W-:Y:S01]  /*0910*/  IADD3.X R137, R206, UR15, RZ, P0, !PT ;  /* 0x0000000fce897c10 */ /* 0x000fe200087fe4ff */
[----:B------:R-:W2:Y:S01]  /*0920*/  LDG.E.128 R132, desc[UR4][R132.64] ;  /* 0x0000000484847981 */ /* 0x000ea2000c1e1d00 */
[----:B------:R-:W-:-:S02]  /*0930*/  IADD3 R138, P0, R217, UR14, RZ ;  /* 0x0000000ed98a7c10 */ /* 0x000fc4000ff1e0ff */
[----:B------:R-:W-:Y:S01]  /*0940*/  SHF.R.U32.HI R166, RZ, 0x1c, R221 ;  /* 0x0000001cffa67819 */ /* 0x000fe200000116dd */
[----:B-----5:R1:W5:Y:S01]  /*0950*/  LDG.E R199, desc[UR4][R136.64] ;  /* 0x0000000488c77981 */ /* 0x020362000c1e1900 */
[----:B------:R-:W-:Y:S02]  /*0960*/  IADD3.X R139, R210, UR15, RZ, P0, !PT ;  /* 0x0000000fd28b7c10 */ /* 0x000fe400087fe4ff */
[----:B------:R-:W-:Y:S01]  /*0970*/  SHF.L.U32 R215, R203, 0x2, RZ ;  /* 0x00000002cbd77819 */ /* 0x000fe200000006ff */
[----:B------:R0:W5:Y:S01]  /*0980*/  LDG.E R201, desc[UR4][R172.64] ;  /* 0x00000004acc97981 */ /* 0x000162000c1e1900 */
[----:B-1----:R-:W-:-:S03]  /*0990*/  IADD3 R136, P0, R165, UR12, RZ ;  /* 0x0000000ca5887c10 */ /* 0x002fc6000ff1e0ff */
[----:B------:R-:W5:Y:S01]  /*09a0*/  LDG.E R197, desc[UR4][R138.64] ;  /* 0x000000048ac57981 */ /* 0x000f62000c1e1900 */
[----:B------:R-:W-:Y:S02]  /*09b0*/  IADD3.X R137, R166, UR13, RZ, P0, !PT ;  /* 0x0000000da6897c10 */ /* 0x000fe400087fe4ff */
[----:B------:R-:W-:Y:S01]  /*09c0*/  SHF.R.U32.HI R208, RZ, 0x1e, R203 ;  /* 0x0000001effd07819 */ /* 0x000fe200000116cb */
[----:B------:R-:W-:Y:S01]  /*09d0*/  IMAD.WIDE.U32 R140, R221, 0x10, R140 ;  /* 0x00000010dd8c7825 */ /* 0x000fe200078e008c */
[----:B------:R-:W-:Y:S01]  /*09e0*/  IADD3 R142, P1, R215, UR14, RZ ;  /* 0x0000000ed78e7c10 */ /* 0x000fe2000ff3e0ff */
[----:B0-----:R-:W0:Y:S01]  /*09f0*/  LDC.64 R172, c[0x0][0x2c8] ;  /* 0x0000b200ffac7b82 */ /* 0x001e220000000a00 */
[----:B------:R-:W2:Y:S02]  /*0a00*/  LDG.E.128 R136, desc[UR4][R136.64] ;  /* 0x0000000488887981 */ /* 0x000ea4000c1e1d00 */
[----:B------:R-:W-:-:S05]  /*0a10*/  IADD3.X R143, R208, UR15, RZ, P1, !PT ;  /* 0x0000000fd08f7c10 */ /* 0x000fca0008ffe4ff */
[----:B------:R-:W5:Y:S04]  /*0a20*/  LDG.E R198, desc[UR4][R142.64] ;  /* 0x000000048ec67981 */ /* 0x000f68000c1e1900 */
[----:B------:R-:W2:Y:S01]  /*0a30*/  LDG.E.128 R140, desc[UR4][R140.64] ;  /* 0x000000048c8c7981 */ /* 0x000ea2000c1e1d00 */
[----:B------:R-:W-:-:S04]  /*0a40*/  ISETP.NE.U32.AND P4, PT, R150, RZ, PT ;  /* 0x000000ff9600720c */ /* 0x000fc80003f85070 */
[----:B------:R-:W-:-:S13]  /*0a50*/  ISETP.NE.AND.EX P4, PT, R151, RZ, PT, P4 ;  /* 0x000000ff9700720c */ /* 0x000fda0003f85340 */
[----:B------:R-:W1:Y:S08]  /*0a60*/  @P4 LDC.64 R182, c[0x0][0x248] ;  /* 0x00009200ffb64b82 */ /* 0x000e700000000a00 */
[----:B------:R-:W0:Y:S08]  /*0a70*/  @P4 LDC.64 R184, c[0x0][0x248] ;  /* 0x00009200ffb84b82 */ /* 0x000e300000000a00 */
[----:B------:R-:W0:Y:S08]  /*0a80*/  @P4 LDC.64 R174, c[0x0][0x248] ;  /* 0x00009200ffae4b82 */ /* 0x000e300000000a00 */
[----:B------:R-:W0:Y:S01]  /*0a90*/  @P4 LDC.64 R178, c[0x0][0x248] ;  /* 0x00009200ffb24b82 */ /* 0x000e220000000a00 */
[----:B------:R-:W-:Y:S01]  /*0aa0*/  IMAD.SHL.U32 R223, R221, 0x4, RZ ;  /* 0x00000004dddf7824 */ /* 0x000fe200078e00ff */
[----:B------:R-:W-:-:S06]  /*0ab0*/  SHF.L.U32 R219, R211, 0x2, RZ ;  /* 0x00000002d3db7819 */ /* 0x000fcc00000006ff */
[----:B------:R-:W0:Y:S08]  /*0ac0*/  @P4 LDC.64 R176, c[0x0][0x248] ;  /* 0x00009200ffb04b82 */ /* 0x000e300000000a00 */
[----:B------:R-:W0:Y:S01]  /*0ad0*/  @P4 LDC.64 R180, c[0x0][0x248] ;  /* 0x00009200ffb44b82 */ /* 0x000e220000000a00 */
[----:B------:R-:W-:Y:S02]  /*0ae0*/  SHF.R.U32.HI R214, RZ, 0x1e, R221 ;  /* 0x0000001effd67819 */ /* 0x000fe400000116dd */
[----:B------:R-:W-:-:S02]  /*0af0*/  IADD3 R186, P1, R223, UR14, RZ ;  /* 0x0000000edfba7c10 */ /* 0x000fc4000ff3e0ff */
[----:B------:R-:W-:Y:S02]  /*0b00*/  SHF.R.U32.HI R212, RZ, 0x1e, R211 ;  /* 0x0000001effd47819 */ /* 0x000fe400000116d3 */
[----:B------:R-:W-:Y:S02]  /*0b10*/  IADD3 R190, P0, R219, UR14, RZ ;  /* 0x0000000edbbe7c10 */ /* 0x000fe4000ff1e0ff */
[----:B------:R-:W-:Y:S02]  /*0b20*/  IADD3.X R187, R214, UR15, RZ, P1, !PT ;  /* 0x0000000fd6bb7c10 */ /* 0x000fe40008ffe4ff */
[----:B------:R-:W-:Y:S02]  /*0b30*/  IADD3.X R191, R212, UR15, RZ, P0, !PT ;  /* 0x0000000fd4bf7c10 */ /* 0x000fe400087fe4ff */
[----:B-1----:R-:W-:Y:S02]  /*0b40*/  @P4 IADD3 R182, P1, R213, R182, RZ ;  /* 0x000000b6d5b64210 */ /* 0x002fe40007f3e0ff */
[----:B0-----:R-:W-:Y:S01]  /*0b50*/  @P4 IADD3 R184, P0, R163, R184, RZ ;  /* 0x000000b8a3b84210 */ /* 0x001fe20007f1e0ff */
[----:B------:R-:W5:Y:S02]  /*0b60*/  LDG.E R168, desc[UR4][R190.64] ;  /* 0x00000004bea87981 */ /* 0x000f64000c1e1900 */
[----:B------:R-:W-:Y:S01]  /*0b70*/  @P4 IMAD.X R183, R206, 0x1, R183, P1 ;  /* 0x00000001ceb74824 */ /* 0x000fe200008e06b7 */
[----:B------:R-:W-:Y:S01]  /*0b80*/  @P4 IADD3.X R185, R204, R185, RZ, P0, !PT ;  /* 0x000000b9ccb94210 */ /* 0x000fe200007fe4ff */
[----:B------:R0:W5:Y:S01]  /*0b90*/  LDG.E R163, desc[UR4][R186.64] ;  /* 0x00000004baa37981 */ /* 0x000162000c1e1900 */
[----:B------:R-:W-:-:S02]  /*0ba0*/  @P4 IADD3 R174, P0, R215, R174, RZ ;  /* 0x000000aed7ae4210 */ /* 0x000fc40007f1e0ff */
[----:B------:R-:W-:Y:S01]  /*0bb0*/  @P4 IADD3 R178, P1, R219, R178, RZ ;  /* 0x000000b2dbb24210 */ /* 0x000fe20007f3e0ff */
[----:B------:R1:W5:Y:S01]  /*0bc0*/  @P4 LDG.E R0, desc[UR4][R184.64] ;  /* 0x00000004b8004981 */ /* 0x000362000c1e1900 */
[----:B------:R-:W-:Y:S02]  /*0bd0*/  @P4 IADD3.X R175, R208, R175, RZ, P0, !PT ;  /* 0x000000afd0af4210 */ /* 0x000fe400007fe4ff */
[----:B------:R-:W-:Y:S01]  /*0be0*/  @P4 IADD3.X R179, R212, R179, RZ, P1, !PT ;  /* 0x000000b3d4b34210 */ /* 0x000fe20000ffe4ff */
[----:B------:R-:W5:Y:S01]  /*0bf0*/  @P4 LDG.E R15, desc[UR4][R182.64] ;  /* 0x00000004b60f4981 */ /* 0x000f62000c1e1900 */
[----:B------:R-:W-:Y:S02]  /*0c00*/  @P4 IADD3 R176, P0, R217, R176, RZ ;  /* 0x000000b0d9b04210 */ /* 0x000fe40007f1e0ff */
[----:B------:R-:W-:Y:S01]  /*0c10*/  @P4 IADD3 R180, P1, R223, R180, RZ ;  /* 0x000000b4dfb44210 */ /* 0x000fe20007f3e0ff */
[----:B------:R-:W5:Y:S02]  /*0c20*/  @P4 LDG.E R18, desc[UR4][R178.64] ;  /* 0x00000004b2124981 */ /* 0x000f64000c1e1900 */
[----:B------:R-:W-:-:S02]  /*0c30*/  @P4 IMAD.X R177, R210, 0x1, R177, P0 ;  /* 0x00000001d2b14824 */ /* 0x000fc400000e06b1 */
[----:B------:R-:W-:Y:S01]  /*0c40*/  @P4 IMAD.X R181, R214, 0x1, R181, P1 ;  /* 0x00000001d6b54824 */ /* 0x000fe200008e06b5 */
[-C--:B0-----:R-:W-:Y:S01]  /*0c50*/  @P5 LEA R186, P1, R203, R172.reuse, 0x4 ;  /* 0x000000accbba5211 */ /* 0x081fe200078220ff */
[----:B------:R-:W5:Y:S01]  /*0c60*/  @P4 LDG.E R16, desc[UR4][R174.64] ;  /* 0x00000004ae104981 */ /* 0x000f62000c1e1900 */
[----:B-1----:R-:W-:Y:S02]  /*0c70*/  @P5 LEA R184, P0, R209, R172, 0x4 ;  /* 0x000000acd1b85211 */ /* 0x002fe400078020ff */
[-C--:B------:R-:W-:Y:S01]  /*0c80*/  @P5 LEA.HI.X R187, R203, R173.reuse, RZ, 0x4, P1 ;  /* 0x000000adcbbb5211 */ /* 0x080fe200008f24ff */
[----:B------:R0:W5:Y:S01]  /*0c90*/  @P4 LDG.E R17, desc[UR4][R176.64] ;  /* 0x00000004b0114981 */ /* 0x000162000c1e1900 */
[----:B------:R-:W-:-:S03]  /*0ca0*/  @P5 LEA.HI.X R185, R209, R173, RZ, 0x4, P0 ;  /* 0x000000add1b95211 */ /* 0x000fc600000f24ff */
[----:B------:R-:W5:Y:S04]  /*0cb0*/  @P5 LDG.E.128 R72, desc[UR4][R186.64] ;  /* 0x00000004ba485981 */ /* 0x000f68000c1e1d00 */
[----:B------:R-:W5:Y:S01]  /*0cc0*/  @P4 LDG.E R19, desc[UR4][R180.64] ;  /* 0x00000004b4134981 */ /* 0x000f62000c1e1900 */
[-C--:B0-----:R-:W-:Y:S02]  /*0cd0*/  @P5 LEA R176, P1, R221, R172.reuse, 0x4 ;  /* 0x000000acddb05211 */ /* 0x081fe400078220ff */
[----:B------:R-:W-:Y:S01]  /*0ce0*/  @P5 LEA R182, P0, R205, R172, 0x4 ;  /* 0x000000accdb65211 */ /* 0x000fe200078020ff */
[----:B------:R4:W5:Y:S01]  /*0cf0*/  @P5 LDG.E.128 R64, desc[UR4][R184.64] ;  /* 0x00000004b8405981 */ /* 0x000962000c1e1d00 */
[----:B------:R-:W-:Y:S02]  /*0d00*/  @P5 LEA.HI.X R177, R221, R173, RZ, 0x4, P1 ;  /* 0x000000adddb15211 */ /* 0x000fe400008f24ff */
[----:B------:R-:W-:-:S02]  /*0d10*/  ISETP.NE.AND P1, PT, RZ, UR9, PT ;  /* 0x00000009ff007c0c */ /* 0x000fc4000bf25270 */
[-C--:B------:R-:W-:Y:S01]  /*0d20*/  @P5 LEA.HI.X R183, R205, R173.reuse, RZ, 0x4, P0 ;  /* 0x000000adcdb75211 */ /* 0x080fe200000f24ff */
[----:B------:R-:W5:Y:S01]  /*0d30*/  @P5 LDG.E.128 R84, desc[UR4][R176.64] ;  /* 0x00000004b0545981 */ /* 0x000f62000c1e1d00 */
[-C--:B------:R-:W-:Y:S02]  /*0d40*/  @P5 LEA R190, P0, R207, R172.reuse, 0x4 ;  /* 0x000000accfbe5211 */ /* 0x080fe400078020ff */
[----:B------:R-:W-:Y:S01]  /*0d50*/  @P5 LEA R174, P2, R211, R172, 0x4 ;  /* 0x000000acd3ae5211 */ /* 0x000fe200078420ff */
[----:B------:R-:W5:Y:S01]  /*0d60*/  @P5 LDG.E.128 R68, desc[UR4][R182.64] ;  /* 0x00000004b6445981 */ /* 0x000f62000c1e1d00 */
[----:B------:R-:W-:-:S05]  /*0d70*/  @P5 LEA.HI.X R191, R207, R173, RZ, 0x4, P0 ;  /* 0x000000adcfbf5211 */ /* 0x000fca00000f24ff */
[----:B------:R0:W5:Y:S01]  /*0d80*/  @P5 LDG.E.128 R76, desc[UR4][R190.64] ;  /* 0x00000004be4c5981 */ /* 0x000162000c1e1d00 */
[----:B------:R-:W-:Y:S02]  /*0d90*/  LOP3.LUT P0, RZ, R200, 0xff, RZ, 0xc0, !PT ;  /* 0x000000ffc8ff7812 */ /* 0x000fe4000780c0ff */
[----:B----4-:R-:W-:-:S05]  /*0da0*/  FSEL R184, R202, RZ, !P1 ;  /* 0x000000ffcab87208 */ /* 0x010fca0004800000 */
[----:B------:R-:W-:-:S04]  /*0db0*/  FADD.FTZ R96, R96, -R184 ;  /* 0x800000b860607221 */ /* 0x000fc80000010000 */
[----:B---3--:R-:W-:Y:S01]  /*0dc0*/  FMUL.FTZ R178, R167, R96 ;  /* 0x00000060a7b27220 */ /* 0x008fe20000410000 */
[----:B------:R-:W-:-:S04]  /*0dd0*/  FADD.FTZ R96, R99, -R184 ;  /* 0x800000b863607221 */ /* 0x000fc80000010000 */
[----:B0-----:R-:W-:Y:S01]  /*0de0*/  FMUL.FTZ R190, R167, R96 ;  /* 0x00000060a7be7220 */ /* 0x001fe20000410000 */
[C---:B--2---:R-:W-:Y:S01]  /*0df0*/  FADD.FTZ R104, -R184.reuse, R104 ;  /* 0x00000068b8687221 */ /* 0x044fe20000010100 */
[----:B------:R-:W-:-:S03]  /*0e00*/  FADD.FTZ R96, -R184, R107 ;  /* 0x0000006bb8607221 */ /* 0x000fc60000010100 */
[C---:B------:R-:W-:Y:S01]  /*0e10*/  FMUL.FTZ R202, R167.reuse, R104 ;  /* 0x00000068a7ca7220 */ /* 0x040fe20000410000 */
[C---:B------:R-:W-:Y:S01]  /*0e20*/  FADD.FTZ R114, -R184.reuse, R114 ;  /* 0x00000072b8727221 */ /* 0x040fe20000010100 */
[C---:B------:R-:W-:Y:S01]  /*0e30*/  FADD.FTZ R112, -R184.reuse, R112 ;  /* 0x00000070b8707221 */ /* 0x040fe20000010100 */
[----:B------:R-:W-:Y:S02]  /*0e40*/  FADD.FTZ R106, -R184, R106 ;  /* 0x0000006ab86a7221 */ /* 0x000fe40000010100 */
[C---:B------:R-:W-:Y:S01]  /*0e50*/  FMUL.FTZ R114, R167.reuse, R114 ;  /* 0x00000072a7727220 */ /* 0x040fe20000410000 */
[C---:B------:R-:W-:Y:S01]  /*0e60*/  FADD.FTZ R11, R108.reuse, R11 ;  /* 0x0000000b6c0b7221 */ /* 0x040fe20000010000 */
[----:B------:R-:W-:Y:S01]  /*0e70*/  FFMA.FTZ R27, R108, R202, R27 ;  /* 0x000000ca6c1b7223 */ /* 0x000fe2000001001b */
[----:B------:R-:W-:Y:S01]  /*0e80*/  FMUL.FTZ R205, R56, R108 ;  /* 0x0000006c38cd7220 */ /* 0x000fe20000410000 */
[C---:B------:R-:W-:Y:S01]  /*0e90*/  FMUL.FTZ R108, R167.reuse, R96 ;  /* 0x00000060a76c7220 */ /* 0x040fe20000410000 */
[----:B------:R-:W-:Y:S01]  /*0ea0*/  FADD.FTZ R96, -R184, R115 ;  /* 0x00000073b8607221 */ /* 0x000fe20000010100 */
[C---:B------:R-:W-:Y:S01]  /*0eb0*/  FMUL.FTZ R112, R167.reuse, R112 ;  /* 0x00000070a7707220 */ /* 0x040fe20000410000 */
[C---:B------:R-:W-:Y:S01]  /*0ec0*/  FADD.FTZ R35, R118.reuse, R35 ;  /* 0x0000002376237221 */ /* 0x040fe20000010000 */
[----:B------:R-:W-:Y:S01]  /*0ed0*/  FFMA.FTZ R37, R118, R114, R37 ;  /* 0x0000007276257223 */ /* 0x000fe20000010025 */
[----:B------:R-:W-:Y:S01]  /*0ee0*/  FMUL.FTZ R115, R54, R118 ;  /* 0x0000007636737220 */ /* 0x000fe20000410000 */
[C---:B------:R-:W-:Y:S01]  /*0ef0*/  FADD.FTZ R118, -R184.reuse, R120 ;  /* 0x00000078b8767221 */ /* 0x040fe20000010100 */
[C---:B------:R-:W-:Y:S01]  /*0f00*/  FMUL.FTZ R206, R167.reuse, R106 ;  /* 0x0000006aa7ce7220 */ /* 0x040fe20000410000 */
[----:B------:R-:W-:Y:S01]  /*0f10*/  FADD.FTZ R106, -R184, R113 ;  /* 0x00000071b86a7221 */ /* 0x000fe20000010100 */
[C---:B------:R-:W-:Y:S01]  /*0f20*/  FADD.FTZ R9, R116.reuse, R9 ;  /* 0x0000000974097221 */ /* 0x040fe20000010000 */
[----:B------:R-:W-:Y:S01]  /*0f30*/  FFMA.FTZ R33, R116, R112, R33 ;  /* 0x0000007074217223 */ /* 0x000fe20000010021 */
[----:B------:R-:W-:Y:S01]  /*0f40*/  FMUL.FTZ R113, R52, R116 ;  /* 0x0000007434717220 */ /* 0x000fe20000410000 */
[C---:B------:R-:W-:Y:S01]  /*0f50*/  FMUL.FTZ R116, R167.reuse, R96 ;  /* 0x00000060a7747220 */ /* 0x040fe20000410000 */
[----:B------:R-:W-:Y:S01]  /*0f60*/  FMUL.FTZ R118, R167, R118 ;  /* 0x00000076a7767220 */ /* 0x000fe20000410000 */
[----:B------:R-:W-:Y:S01]  /*0f70*/  FADD.FTZ R96, -R184, R123 ;  /* 0x0000007bb8607221 */ /* 0x000fe20000010100 */
[----:B------:R-:W-:Y:S01]  /*0f80*/  FMUL.FTZ R185, R60, R100 ;  /* 0x000000643cb97220 */ /* 0x000fe20000410000 */
[--C-:B------:R-:W-:Y:S01]  /*0f90*/  FADD.FTZ R200, R97, -R184.reuse ;  /* 0x800000b861c87221 */ /* 0x100fe20000010000 */
[----:B------:R-:W-:Y:S01]  /*0fa0*/  FADD.FTZ R120, -R184, R121 ;  /* 0x00000079b8787221 */ /* 0x000fe20000010100 */
[C---:B------:R-:W-:Y:S01]  /*0fb0*/  FADD.FTZ R7, R124.reuse, R7 ;  /* 0x000000077c077221 */ /* 0x040fe20000010000 */
[----:B------:R-:W-:Y:S01]  /*0fc0*/  FFMA.FTZ R39, R124, R118, R39 ;  /* 0x000000767c277223 */ /* 0x000fe20000010027 */
[----:B------:R-:W-:Y:S01]  /*0fd0*/  FMUL.FTZ R121, R48, R124 ;  /* 0x0000007c30797220 */ /* 0x000fe20000410000 */
[----:B------:R-:W-:Y:S01]  /*0fe0*/  FMUL.FTZ R124, R167, R96 ;  /* 0x00000060a77c7220 */ /* 0x000fe20000410000 */
[----:B------:R-:W-:Y:S01]  /*0ff0*/  FMUL.FTZ R203, R61, R101 ;  /* 0x000000653dcb7220 */ /* 0x000fe20000410000 */
[----:B------:R-:W-:Y:S01]  /*1000*/  FADD.FTZ R96, RZ, R185 ;  /* 0x000000b9ff607221 */ /* 0x000fe20000010000 */
[----:B------:R-:W-:Y:S01]  /*1010*/  FADD.FTZ R98, R98, -R184 ;  /* 0x800000b862627221 */ /* 0x000fe20000010000 */
[C---:B------:R-:W-:Y:S01]  /*1020*/  FMUL.FTZ R200, R167.reuse, R200 ;  /* 0x000000c8a7c87220 */ /* 0x040fe20000410000 */
[----:B------:R-:W-:Y:S01]  /*1030*/  FFMA.FTZ R97, R178, R185, RZ ;  /* 0x000000b9b2617223 */ /* 0x000fe200000100ff */
[----:B------:R-:W-:Y:S01]  /*1040*/  FMUL.FTZ R187, R62, R102 ;  /* 0x000000663ebb7220 */ /* 0x000fe20000410000 */
[----:B------:R-:W-:Y:S01]  /*1050*/  FADD.FTZ R96, R96, R203 ;  /* 0x000000cb60607221 */ /* 0x000fe20000010000 */
[----:B------:R-:W-:Y:S01]  /*1060*/  FMUL.FTZ R186, R167, R98 ;  /* 0x00000062a7ba7220 */ /* 0x000fe20000410000 */
[----:B------:R-:W-:Y:S01]  /*1070*/  FFMA.FTZ R97, R200, R203, R97 ;  /* 0x000000cbc8617223 */ /* 0x000fe20000010061 */
[----:B------:R-:W-:Y:S01]  /*1080*/  FMUL.FTZ R191, R63, R103 ;  /* 0x000000673fbf7220 */ /* 0x000fe20000410000 */
[----:B------:R-:W-:-:S02]  /*1090*/  FADD.FTZ R96, R96, R187 ;  /* 0x000000bb60607221 */ /* 0x000fc40000010000 */
[----:B------:R-:W-:Y:S01]  /*10a0*/  FFMA.FTZ R97, R186, R187, R97 ;  /* 0x000000bbba617223 */ /* 0x000fe20000010061 */
[----:B------:R-:W-:Y:S01]  /*10b0*/  FADD.FTZ R204, -R184, R105 ;  /* 0x00000069b8cc7221 */ /* 0x000fe20000010100 */
[----:B------:R-:W-:Y:S02]  /*10c0*/  FADD.FTZ R96, R96, R191 ;  /* 0x000000bf60607221 */ /* 0x000fe40000010000 */
[----:B------:R-:W-:Y:S01]  /*10d0*/  FFMA.FTZ R97, R190, R191, R97 ;  /* 0x000000bfbe617223 */ /* 0x000fe20000010061 */
[----:B------:R-:W-:Y:S01]  /*10e0*/  FMUL.FTZ R209, R57, R109 ;  /* 0x0000006d39d17220 */ /* 0x000fe20000410000 */
[----:B------:R-:W-:Y:S01]  /*10f0*/  FADD.FTZ R96, R96, R205 ;  /* 0x000000cd60607221 */ /* 0x000fe20000010000 */
[----:B------:R-:W-:Y:S01]  /*1100*/  FMUL.FTZ R204, R167, R204 ;  /* 0x000000cca7cc7220 */ /* 0x000fe20000410000 */
[----:B------:R-:W-:Y:S01]  /*1110*/  FFMA.FTZ R97, R202, R205, R97 ;  /* 0x000000cdca617223 */ /* 0x000fe20000010061 */
[----:B------:R-:W-:Y:S01]  /*1120*/  FMUL.FTZ R207, R58, R110 ;  /* 0x0000006e3acf7220 */ /* 0x000fe20000410000 */
[----:B------:R-:W-:-:S02]  /*1130*/  FADD.FTZ R96, R96, R209 ;  /* 0x000000d160607221 */ /* 0x000fc40000010000 */
        /* <DEDUP_REMOVED lines=34> */
[----:B------:R-:W-:Y:S01]  /*1360*/  @P5 LEA.HI.X R175, R211, R173, RZ, 0x4, P2 ;  /* 0x000000add3af5211 */ /* 0x000fe200010f24ff */
[C---:B------:R-:W-:Y:S01]  /*1370*/  FADD.FTZ R148, R127.reuse, R148 ;  /* 0x000000947f947221 */ /* 0x040fe20000010000 */
[----:B------:R-:W-:Y:S01]  /*1380*/  FFMA.FTZ R6, R127, R124, R6 ;  /* 0x0000007c7f067223 */ /* 0x000fe20000010006 */
[----:B------:R-:W-:Y:S01]  /*1390*/  FMUL.FTZ R127, R51, R127 ;  /* 0x0000007f337f7220 */ /* 0x000fe20000410000 */
[----:B------:R-:W-:Y:S01]  /*13a0*/  FADD.FTZ R98, R98, R117 ;  /* 0x0000007562627221 */ /* 0x000fe20000010000 */
[----:B------:R-:W-:Y:S01]  /*13b0*/  FADD.FTZ R128, -R184, R128 ;  /* 0x00000080b8807221 */ /* 0x000fe20000010100 */
[----:B------:R-:W-:Y:S01]  /*13c0*/  FFMA.FTZ R97, R122, R117, R97 ;  /* 0x000000757a617223 */ /* 0x000fe20000010061 */
[----:B------:R0:W5:Y:S01]  /*13d0*/  @P5 LDG.E.128 R80, desc[UR4][R174.64] ;  /* 0x00000004ae505981 */ /* 0x000162000c1e1d00 */
[----:B------:R-:W-:Y:S01]  /*13e0*/  FMUL.FTZ R177, R44, R132 ;  /* 0x000000842cb17220 */ /* 0x000fe20000410000 */
[----:B------:R-:W-:Y:S01]  /*13f0*/  FADD.FTZ R98, R98, R127 ;  /* 0x0000007f62627221 */ /* 0x000fe20000010000 */
[----:B------:R-:W-:Y:S01]  /*1400*/  FADD.FTZ R176, -R184, R129 ;  /* 0x00000081b8b07221 */ /* 0x000fe20000010100 */
[----:B------:R-:W-:Y:S01]  /*1410*/  FFMA.FTZ R97, R124, R127, R97 ;  /* 0x0000007f7c617223 */ /* 0x000fe20000010061 */
[----:B------:R-:W-:Y:S01]  /*1420*/  FMUL.FTZ R179, R45, R133 ;  /* 0x000000852db37220 */ /* 0x000fe20000410000 */
[----:B------:R-:W-:Y:S01]  /*1430*/  FADD.FTZ R98, R98, R177 ;  /* 0x000000b162627221 */ /* 0x000fe20000010000 */
[C---:B0-----:R-:W-:Y:S01]  /*1440*/  FMUL.FTZ R174, R167.reuse, R128 ;  /* 0x00000080a7ae7220 */ /* 0x041fe20000410000 */
[C---:B------:R-:W-:Y:S01]  /*1450*/  FADD.FTZ R130, -R184.reuse, R130 ;  /* 0x00000082b8827221 */ /* 0x040fe20000010100 */
[C---:B------:R-:W-:Y:S01]  /*1460*/  FMUL.FTZ R176, R167.reuse, R176 ;  /* 0x000000b0a7b07220 */ /* 0x040fe20000410000 */
[----:B------:R-:W-:Y:S01]  /*1470*/  FADD.FTZ R136, -R184, R136 ;  /* 0x00000088b8887221 */ /* 0x000fe20000010100 */
[----:B------:R-:W-:Y:S01]  /*1480*/  FFMA.FTZ R97, R174, R177, R97 ;  /* 0x000000b1ae617223 */ /* 0x000fe20000010061 */
[----:B------:R-:W-:Y:S01]  /*1490*/  FMUL.FTZ R181, R46, R134 ;  /* 0x000000862eb57220 */ /* 0x000fe20000410000 */
[----:B------:R-:W-:Y:S01]  /*14a0*/  FADD.FTZ R98, R98, R179 ;  /* 0x000000b362627221 */ /* 0x000fe20000010000 */
[----:B------:R-:W-:Y:S01]  /*14b0*/  FADD.FTZ R182, -R184, R131 ;  /* 0x00000083b8b67221 */ /* 0x000fe20000010100 */
[C---:B------:R-:W-:Y:S01]  /*14c0*/  FMUL.FTZ R180, R167.reuse, R130 ;  /* 0x00000082a7b47220 */ /* 0x040fe20000410000 */
[----:B------:R-:W-:Y:S01]  /*14d0*/  FFMA.FTZ R97, R176, R179, R97 ;  /* 0x000000b3b0617223 */ /* 0x000fe20000010061 */
[C---:B------:R-:W-:Y:S01]  /*14e0*/  FADD.FTZ R13, R100.reuse, R13 ;  /* 0x0000000d640d7221 */ /* 0x040fe20000010000 */
[----:B------:R-:W-:Y:S01]  /*14f0*/  FFMA.FTZ R21, R100, R178, R21 ;  /* 0x000000b264157223 */ /* 0x000fe20000010015 */
[----:B------:R-:W-:Y:S01]  /*1500*/  FMUL.FTZ R136, R167, R136 ;  /* 0x00000088a7887220 */ /* 0x000fe20000410000 */
[----:B------:R-:W-:Y:S01]  /*1510*/  FADD.FTZ R100, -R184, R137 ;  /* 0x00000089b8647221 */ /* 0x000fe20000010100 */
        /* <DEDUP_REMOVED lines=8> */
[----:B------:R-:W-:Y:S01]  /*15a0*/  FADD.FTZ R138, -R184, R138 ;  /* 0x0000008ab88a7221 */ /* 0x000fe20000010100 */
[----:B------:R-:W-:Y:S01]  /*15b0*/  FADD.FTZ R98, R98, R183 ;  /* 0x000000b762627221 */ /* 0x000fe20000010000 */
        /* <DEDUP_REMOVED lines=11> */
[----:B------:R-:W-:Y:S01]  /*1670*/  SHF.R.U32.HI R101, RZ, 0x5, R2 ;  /* 0x00000005ff657819 */ /* 0x000fe20000011602 */
[C---:B------:R-:W-:Y:S01]  /*1680*/  FADD.FTZ R161, R142.reuse, R161 ;  /* 0x000000a18ea17221 */ /* 0x040fe20000010000 */
[----:B------:R-:W-:Y:S01]  /*1690*/  FFMA.FTZ R159, R142, R137, R159 ;  /* 0x000000898e9f7223 */ /* 0x000fe2000001009f */
[----:B------:R-:W-:Y:S01]  /*16a0*/  FADD.FTZ R99, R98, R141 ;  /* 0x0000008d62637221 */ /* 0x000fe20000010000 */
[----:B------:R-:W-:Y:S01]  /*16b0*/  FADD.FTZ R102, -R184, R139 ;  /* 0x0000008bb8667221 */ /* 0x000fe20000010100 */
[----:B------:R-:W-:Y:S01]  /*16c0*/  IADD3 R154, R154, UR10, RZ ;  /* 0x0000000a9a9a7c10 */ /* 0x000fe2000fffe0ff */
[----:B------:R-:W-:Y:S01]  /*16d0*/  FMUL.FTZ R142, R42, R142 ;  /* 0x0000008e2a8e7220 */ /* 0x000fe20000410000 */
[----:B------:R-:W-:Y:S01]  /*16e0*/  FFMA.FTZ R98, R140, R141, R97 ;  /* 0x0000008d8c627223 */ /* 0x000fe20000010061 */
[----:B------:R-:W-:Y:S01]  /*16f0*/  LOP3.LUT R96, R101, 0x7fffffc, RZ, 0xc0, !PT ;  /* 0x07fffffc65607812 */ /* 0x000fe200078ec0ff */
[----:B------:R-:W-:Y:S01]  /*1700*/  UMOV UR6, 0xffffffff ;  /* 0xffffffff00067882 */ /* 0x000fe20000000000 */
[----:B------:R-:W-:Y:S01]  /*1710*/  ISETP.GE.AND P3, PT, R154, UR11, PT ;  /* 0x0000000b9a007c0c */ /* 0x000fe2000bf66270 */
        /* <DEDUP_REMOVED lines=24> */
[----:B------:R-:W-:-:S02]  /*18a0*/  @!P0 VIADD R96, R96, 0x4 ;  /* 0x0000000460608836 */ /* 0x000fc40000000000 */
        /* <DEDUP_REMOVED lines=21> */
.L_x_3212:
[----:B------:R-:W3:Y:S01]  /*1a00*/  S2R R103, SR_CgaCtaId ;  /* 0x0000000000677919 */ /* 0x000ee20000008800 */
[----:B------:R-:W-:Y:S01]  /*1a10*/  MOV R102, 0x400 ;  /* 0x0000040000667802 */ /* 0x000fe20000000f00 */
[----:B-1----:R-:W-:Y:S01]  /*1a20*/  FADD.FTZ R104, R100, R99 ;  /* 0x0000006364687221 */ /* 0x002fe20000010000 */
[----:B------:R-:W-:Y:S01]  /*1a30*/  @!P2 LOP3.LUT R101, R101, 0x3, RZ, 0xc0, !PT ;  /* 0x000000036565a812 */ /* 0x000fe200078ec0ff */
[----:B--2---:R-:W-:Y:S01]  /*1a40*/  FADD.FTZ R105, R97, R98 ;  /* 0x0000006261697221 */ /* 0x004fe20000010000 */
[----:B------:R-:W-:Y:S05]  /*1a50*/  WARPSYNC.ALL ;  /* 0x0000000000007948 */ /* 0x000fea0003800000 */
[----:B------:R-:W-:-:S02]  /*1a60*/  @!P2 IADD3 R101, R96, R101, RZ ;  /* 0x000000656065a210 */ /* 0x000fc40007ffe0ff */
[----:B------:R-:W-:-:S04]  /*1a70*/  ISETP.NE.U32.AND P3, PT, R172, RZ, PT ;  /* 0x000000ffac00720c */ /* 0x000fc80003f65070 */
[----:B------:R-:W-:Y:S02]  /*1a80*/  ISETP.NE.AND.EX P3, PT, R173, RZ, PT, P3 ;  /* 0x000000ffad00720c */ /* 0x000fe40003f65330 */
[----:B---3--:R-:W-:-:S04]  /*1a90*/  LEA R102, R103, R102, 0x18 ;  /* 0x0000006667667211 */ /* 0x008fc800078ec0ff */
[----:B------:R-:W-:Y:S01]  /*1aa0*/  LEA R110, R96, R102, 0x3 ;  /* 0x00000066606e7211 */ /* 0x000fe200078e18ff */
[----:B------:R-:W-:-:S05]  /*1ab0*/  @!P2 IMAD R109, R101, 0x8, R102 ;  /* 0x00000008656da824 */ /* 0x000fca00078e0266 */
[----:B------:R-:W-:Y:S01]  /*1ac0*/  @!P2 STS.64 [R109+0x3000], R104 ;  /* 0x003000686d00a388 */ /* 0x000fe20000000a00 */
[----:B------:R-:W-:Y:S01]  /*1ad0*/  BAR.SYNC.DEFER_BLOCKING 0x0 ;  /* 0x0000000000007b1d */ /* 0x000fe20000010000 */
[----:B------:R-:W-:-:S04]  /*1ae0*/  IADD3 R134, P2, R195, UR20, RZ ;  /* 0x00000014c3867c10 */ /* 0x000fc8000ff5e0ff */
[----:B------:R-:W-:Y:S02]  /*1af0*/  IADD3.X R135, R196, UR21, RZ, P2, !PT ;  /* 0x00000015c4877c10 */ /* 0x000fe400097fe4ff */
[----:B-----5:R-:W-:Y:S01]  /*1b00*/  LOP3.LUT P2, RZ, R201, 0xff0000, RZ, 0xc0, !PT ;  /* 0x00ff0000c9ff7812 */ /* 0x020fe2000784c0ff */
        /* <DEDUP_REMOVED lines=17> */
[--C-:B------:R-:W-:Y:S01]  /*1c20*/  FFMA.FTZ R178, R178, R172, R143.reuse ;  /* 0x000000acb2b27223 */ /* 0x100fe2000001008f */
[----:B------:R-:W-:Y:S01]  /*1c30*/  FADD.FTZ R200, R203, -R200 ;  /* 0x800000c8cbc87221 */ /* 0x000fe20000010000 */
[----:B------:R-:W-:Y:S01]  /*1c40*/  FADD.FTZ R186, R187, -R186 ;  /* 0x800000babbba7221 */ /* 0x000fe20000010000 */
[----:B------:R-:W-:Y:S01]  /*1c50*/  FADD.FTZ R190, R191, -R190 ;  /* 0x800000bebfbe7221 */ /* 0x000fe20000010000 */
[----:B------:R-:W-:Y:S01]  /*1c60*/  FADD.FTZ R178, R185, -R178 ;  /* 0x800000b2b9b27221 */ /* 0x000fe20000010000 */
[C---:B------:R-:W-:Y:S01]  /*1c70*/  FMUL.FTZ R208, R167.reuse, R200 ;  /* 0x000000c8a7d07220 */ /* 0x040fe20000410000 */
[----:B------:R-:W-:Y:S01]  /*1c80*/  FMUL.FTZ R191, R167, R186 ;  /* 0x000000baa7bf7220 */ /* 0x000fe20000410000 */
[-C--:B------:R-:W-:Y:S01]  /*1c90*/  FFMA.FTZ R204, R204, R172.reuse, R143 ;  /* 0x000000accccc7223 */ /* 0x080fe2000001008f */
[----:B------:R-:W-:Y:S01]  /*1ca0*/  SEL R200, RZ, 0x1, P0 ;  /* 0x00000001ffc87807 */ /* 0x000fe20000000000 */
[----:B------:R-:W-:Y:S01]  /*1cb0*/  @P3 FADD.FTZ R208, R65, R208 ;  /* 0x000000d041d03221 */ /* 0x000fe20000010000 */
[----:B------:R-:W-:Y:S01]  /*1cc0*/  @P3 FADD.FTZ R191, R66, R191 ;  /* 0x000000bf42bf3221 */ /* 0x000fe20000010000 */
[--C-:B------:R-:W-:Y:S01]  /*1cd0*/  FFMA.FTZ R202, R202, R172, R143.reuse ;  /* 0x000000accaca7223 */ /* 0x100fe2000001008f */
[----:B------:R-:W-:Y:S01]  /*1ce0*/  FADD.FTZ R100, R209, -R204 ;  /* 0x800000ccd1647221 */ /* 0x000fe20000010000 */
[----:B------:R-:W-:Y:S01]  /*1cf0*/  FMUL.FTZ R96, R208, UR17 ;  /* 0x00000011d0607c20 */ /* 0x000fe20008410000 */
[----:B------:R-:W-:Y:S01]  /*1d00*/  FMUL.FTZ R173, R167, R178 ;  /* 0x000000b2a7ad7220 */ /* 0x000fe20000410000 */
[----:B------:R-:W-:Y:S01]  /*1d10*/  LOP3.LUT P0, RZ, R201, 0xff, RZ, 0xc0, !PT ;  /* 0x000000ffc9ff7812 */ /* 0x000fe2000780c0ff */
[----:B------:R-:W-:Y:S01]  /*1d20*/  FMUL.FTZ R190, R167, R190 ;  /* 0x000000bea7be7220 */ /* 0x000fe20000410000 */
[----:B------:R-:W-:Y:S01]  /*1d30*/  FFMA.FTZ R108, R108, R172, R143 ;  /* 0x000000ac6c6c7223 */ /* 0x000fe2000001008f */
[----:B------:R-:W-:Y:S01]  /*1d40*/  SEL R109, R96, RZ, P1 ;  /* 0x000000ff606d7207 */ /* 0x000fe20000800000 */
[----:B------:R-:W-:Y:S01]  /*1d50*/  FADD.FTZ R98, R205, -R202 ;  /* 0x800000cacd627221 */ /* 0x000fe20000010000 */
[----:B------:R-:W-:Y:S01]  /*1d60*/  LOP3.LUT P1, RZ, R201, 0xff000000, RZ, 0xc0, !PT ;  /* 0xff000000c9ff7812 */ /* 0x000fe2000782c0ff */
[----:B------:R-:W-:Y:S01]  /*1d70*/  FMUL.FTZ R201, R191, UR17 ;  /* 0x00000011bfc97c20 */ /* 0x000fe20008410000 */
[----:B------:R-:W-:Y:S01]  /*1d80*/  @P3 FADD.FTZ R173, R64, R173 ;  /* 0x000000ad40ad3221 */ /* 0x000fe20000010000 */
[----:B------:R-:W-:Y:S01]  /*1d90*/  FMUL.FTZ R178, R167, R100 ;  /* 0x00000064a7b27220 */ /* 0x000fe20000410000 */
[----:B------:R-:W-:Y:S01]  /*1da0*/  @P3 FADD.FTZ R190, R67, R190 ;  /* 0x000000be43be3221 */ /* 0x000fe20000010000 */
[----:B------:R-:W-:Y:S01]  /*1db0*/  FADD.FTZ R202, R111, -R108 ;  /* 0x8000006c6fca7221 */ /* 0x000fe20000010000 */
[----:B------:R-:W-:Y:S01]  /*1dc0*/  SEL R110, R201, RZ, P2 ;  /* 0x000000ffc96e7207 */ /* 0x000fe20001000000 */
[----:B------:R-:W-:Y:S01]  /*1dd0*/  FMUL.FTZ R203, R173, UR17 ;  /* 0x00000011adcb7c20 */ /* 0x000fe20008410000 */
[----:B------:R-:W-:Y:S01]  /*1de0*/  LOP3.LUT P2, RZ, R0, 0xff0000, RZ, 0xc0, !PT ;  /* 0x00ff000000ff7812 */ /* 0x000fe2000784c0ff */
[----:B------:R-:W-:Y:S01]  /*1df0*/  @P3 FADD.FTZ R178, R69, R178 ;  /* 0x000000b245b23221 */ /* 0x000fe20000010000 */
[----:B------:R-:W-:Y:S01]  /*1e00*/  FMUL.FTZ R204, R190, UR17 ;  /* 0x00000011becc7c20 */ /* 0x000fe20008410000 */
[----:B------:R-:W-:Y:S01]  /*1e10*/  FMUL.FTZ R202, R167, R202 ;  /* 0x000000caa7ca7220 */ /* 0x000fe20000410000 */
[-CC-:B------:R-:W-:Y:S01]  /*1e20*/  FFMA.FTZ R206, R206, R172.reuse, R143.reuse ;  /* 0x000000accece7223 */ /* 0x180fe2000001008f */
[----:B------:R-:W-:Y:S01]  /*1e30*/  SEL R201, R201, RZ, P2 ;  /* 0x000000ffc9c97207 */ /* 0x000fe20001000000 */
[----:B------:R-:W-:Y:S01]  /*1e40*/  FMUL.FTZ R212, R178, UR17 ;  /* 0x00000011b2d47c20 */ /* 0x000fe20008410000 */
[----:B------:R-:W-:Y:S01]  /*1e50*/  SEL R108, R203, RZ, P0 ;  /* 0x000000ffcb6c7207 */ /* 0x000fe20000000000 */
[----:B------:R-:W-:Y:S01]  /*1e60*/  @P3 FADD.FTZ R202, R71, R202 ;  /* 0x000000ca47ca3221 */ /* 0x000fe20000010000 */
[----:B------:R-:W-:Y:S01]  /*1e70*/  LOP3.LUT P2, RZ, R199, 0xff00, RZ, 0xc0, !PT ;  /* 0x0000ff00c7ff7812 */ /* 0x000fe2000784c0ff */
[----:B------:R-:W-:Y:S01]  /*1e80*/  FADD.FTZ R102, R207, -R206 ;  /* 0x800000cecf667221 */ /* 0x000fe20000010000 */
[----:B------:R-:W-:Y:S01]  /*1e90*/  SEL R111, R204, RZ, P1 ;  /* 0x000000ffcc6f7207 */ /* 0x000fe20000800000 */
[--C-:B------:R-:W-:Y:S01]  /*1ea0*/  FFMA.FTZ R106, R106, R172, R143.reuse ;  /* 0x000000ac6a6a7223 */ /* 0x100fe2000001008f */
[----:B------:R-:W-:Y:S01]  /*1eb0*/  LOP3.LUT P0, RZ, R0, 0xff00, RZ, 0xc0, !PT ;  /* 0x0000ff0000ff7812 */ /* 0x000fe2000780c0ff */
[----:B------:R-:W-:Y:S01]  /*1ec0*/  FMUL.FTZ R210, R202, UR17 ;  /* 0x00000011cad27c20 */ /* 0x000fe20008410000 */
[----:B------:R-:W-:Y:S01]  /*1ed0*/  LOP3.LUT P1, RZ, R0, 0xff000000, RZ, 0xc0, !PT ;  /* 0xff00000000ff7812 */ /* 0x000fe2000782c0ff */
[C---:B------:R-:W-:Y:S01]  /*1ee0*/  FMUL.FTZ R185, R167.reuse, R102 ;  /* 0x00000066a7b97220 */ /* 0x040fe20000410000 */
[----:B------:R-:W-:Y:S01]  /*1ef0*/  SEL R105, R212, RZ, P2 ;  /* 0x000000ffd4697207 */ /* 0x000fe20001000000 */
[----:B------:R-:W-:Y:S01]  /*1f00*/  FMUL.FTZ R187, R167, R98 ;  /* 0x00000062a7bb7220 */ /* 0x000fe20000410000 */
[----:B------:R-:W-:Y:S01]  /*1f10*/  SEL R206, R96, RZ, P0 ;  /* 0x000000ff60ce7207 */ /* 0x000fe20000000000 */
[----:B------:R-:W-:Y:S01]  /*1f20*/  FADD.FTZ R186, R107, -R106 ;  /* 0x8000006a6bba7221 */ /* 0x000fe20000010000 */
[----:B------:R-:W-:Y:S01]  /*1f30*/  LOP3.LUT P2, RZ, R199, 0xff000000, RZ, 0xc0, !PT ;  /* 0xff000000c7ff7812 */ /* 0x000fe2000784c0ff */
[----:B------:R-:W-:Y:S01]  /*1f40*/  FFMA.FTZ R116, R116, R172, R143 ;  /* 0x000000ac74747223 */ /* 0x000fe2000001008f */
[----:B------:R-:W-:Y:S01]  /*1f50*/  SEL R204, R204, RZ, P1 ;  /* 0x000000ffcccc7207 */ /* 0x000fe20000800000 */
[----:B------:R-:W-:Y:S01]  /*1f60*/  @P3 FADD.FTZ R185, R70, R185 ;  /* 0x000000b946b93221 */ /* 0x000fe20000010000 */
[----:B------:R-:W-:Y:S01]  /*1f70*/  @P4 IADD3 R132, P0, R195, R150, RZ ;  /* 0x00000096c3844210 */ /* 0x000fe20007f1e0ff */
[----:B------:R-:W-:Y:S01]  /*1f80*/  @P3 FADD.FTZ R187, R68, R187 ;  /* 0x000000bb44bb3221 */ /* 0x000fe20000010000 */
[----:B------:R-:W-:Y:S01]  /*1f90*/  LOP3.LUT P1, RZ, R0, 0xff, RZ, 0xc0, !PT ;  /* 0x000000ff00ff7812 */ /* 0x000fe2000782c0ff */
[----:B------:R-:W-:Y:S01]  /*1fa0*/  FMUL.FTZ R186, R167, R186 ;  /* 0x000000baa7ba7220 */ /* 0x000fe20000410000 */
[----:B------:R-:W-:Y:S01]  /*1fb0*/  SEL R107, R210, RZ, P2 ;  /* 0x000000ffd26b7207 */ /* 0x000fe20001000000 */
[----:B------:R-:W-:Y:S01]  /*1fc0*/  @P4 IMAD.X R133, R196, 0x1, R151, P0 ;  /* 0x00000001c4854824 */ /* 0x000fe200000e0697 */
[----:B------:R-:W-:Y:S01]  /*1fd0*/  IADD3 R128, P2, R193, UR20, RZ ;  /* 0x00000014c1807c10 */ /* 0x000fe2000ff5e0ff */
[----:B------:R-:W-:Y:S01]  /*1fe0*/  FADD.FTZ R116, R119, -R116 ;  /* 0x8000007477747221 */ /* 0x000fe20000010000 */
[----:B------:R-:W-:Y:S01]  /*1ff0*/  SEL R203, R203, RZ, P1 ;  /* 0x000000ffcbcb7207 */ /* 0x000fe20000800000 */
[----:B------:R-:W-:Y:S01]  /*2000*/  FMUL.FTZ R205, R187, UR17 ;  /* 0x00000011bbcd7c20 */ /* 0x000fe20008410000 */
[----:B------:R-:W-:Y:S01]  /*2010*/  LOP3.LUT P1, RZ, R199, 0xff, RZ, 0xc0, !PT ;  /* 0x000000ffc7ff7812 */ /* 0x000fe2000782c0ff */
[----:B------:R-:W-:Y:S01]  /*2020*/  @P3 FADD.FTZ R186, R73, R186 ;  /* 0x000000ba49ba3221 */ /* 0x000fe20000010000 */
[----:B------:R-:W-:Y:S01]  /*2030*/  LOP3.LUT P0, RZ, R199, 0xff0000, RZ, 0xc0, !PT ;  /* 0x00ff0000c7ff7812 */ /* 0x000fe2000780c0ff */
[----:B------:R-:W-:Y:S01]  /*2040*/  FMUL.FTZ R199, R185, UR17 ;  /* 0x00000011b9c77c20 */ /* 0x000fe20008410000 */
[----:B------:R-:W-:Y:S01]  /*2050*/  IADD3.X R129, R194, UR21, RZ, P2, !PT ;  /* 0x00000015c2817c10 */ /* 0x000fe200097fe4ff */
[----:B------:R-:W-:Y:S01]  /*2060*/  FMUL.FTZ R214, R167, R116 ;  /* 0x00000074a7d67220 */ /* 0x000fe20000410000 */
[----:B------:R-:W-:Y:S01]  /*2070*/  LOP3.LUT P2, RZ, R15, 0xff0000, RZ, 0xc0, !PT ;  /* 0x00ff00000fff7812 */ /* 0x000fe2000784c0ff */
[-CC-:B------:R-:W-:Y:S01]  /*2080*/  FFMA.FTZ R112, R112, R172.reuse, R143.reuse ;  /* 0x000000ac70707223 */ /* 0x180fe2000001008f */
[----:B------:R-:W-:Y:S01]  /*2090*/  SEL R106, R199, RZ, P0 ;  /* 0x000000ffc76a7207 */ /* 0x000fe20000000000 */
[-CC-:B------:R-:W-:Y:S01]  /*20a0*/  FFMA.FTZ R114, R114, R172.reuse, R143.reuse ;  /* 0x000000ac72727223 */ /* 0x180fe2000001008f */
[----:B------:R-:W-:Y:S01]  /*20b0*/  SEL R104, R205, RZ, P1 ;  /* 0x000000ffcd687207 */ /* 0x000fe20000800000 */
[----:B------:R-:W-:Y:S01]  /*20c0*/  FMUL.FTZ R97, R186, UR17 ;  /* 0x00000011ba617c20 */ /* 0x000fe20008410000 */
[----:B------:R-:W-:Y:S01]  /*20d0*/  SEL R199, R199, RZ, P2 ;  /* 0x000000ffc7c77207 */ /* 0x000fe20001000000 */
[----:B------:R-:W-:Y:S01]  /*20e0*/  @P3 FADD.FTZ R214, R75, R214 ;  /* 0x000000d64bd63221 */ /* 0x000fe20000010000 */
[----:B------:R-:W-:Y:S01]  /*20f0*/  LOP3.LUT P0, RZ, R15, 0xff000000, RZ, 0xc0, !PT ;  /* 0xff0000000fff7812 */ /* 0x000fe2000780c0ff */
[----:B------:R-:W-:Y:S01]  /*2100*/  FADD.FTZ R112, R113, -R112 ;  /* 0x8000007071707221 */ /* 0x000fe20000010000 */
[----:B------:R-:W-:Y:S01]  /*2110*/  LOP3.LUT P1, RZ, R15, 0xff00, RZ, 0xc0, !PT ;  /* 0x0000ff000fff7812 */ /* 0x000fe2000782c0ff */
[----:B------:R-:W-:Y:S01]  /*2120*/  FADD.FTZ R114, R115, -R114 ;  /* 0x8000007273727221 */ /* 0x000fe20000010000 */
[----:B------:R-:W-:Y:S01]  /*2130*/  LOP3.LUT P2, RZ, R198, 0xff00, RZ, 0xc0, !PT ;  /* 0x0000ff00c6ff7812 */ /* 0x000fe2000784c0ff */
[--C-:B------:R-:W-:Y:S01]  /*2140*/  FFMA.FTZ R120, R120, R172, R143.reuse ;  /* 0x000000ac78787223 */ /* 0x100fe2000001008f */
[----:B------:R-:W-:Y:S01]  /*2150*/  SEL R210, R210, RZ, P0 ;  /* 0x000000ffd2d27207 */ /* 0x000fe20000000000 */
[----:B------:R-:W-:Y:S01]  /*2160*/  FMUL.FTZ R99, R214, UR17 ;  /* 0x00000011d6637c20 */ /* 0x000fe20008410000 */
[----:B------:R-:W-:Y:S01]  /*2170*/  SEL R212, R212, RZ, P1 ;  /* 0x000000ffd4d47207 */ /* 0x000fe20000800000 */
[----:B------:R-:W-:Y:S01]  /*2180*/  FMUL.FTZ R211, R167, R112 ;  /* 0x00000070a7d37220 */ /* 0x000fe20000410000 */
[----:B------:R-:W-:Y:S01]  /*2190*/  SEL R101, R97, RZ, P2 ;  /* 0x000000ff61657207 */ /* 0x000fe20001000000 */
[----:B------:R-:W-:Y:S01]  /*21a0*/  FMUL.FTZ R213, R167, R114 ;  /* 0x00000072a7d57220 */ /* 0x000fe20000410000 */
[----:B------:R-:W-:Y:S01]  /*21b0*/  LOP3.LUT P0, RZ, R15, 0xff, RZ, 0xc0, !PT ;  /* 0x000000ff0fff7812 */ /* 0x000fe2000780c0ff */
[----:B------:R-:W-:Y:S01]  /*21c0*/  FADD.FTZ R120, R125, -R120 ;  /* 0x800000787d787221 */ /* 0x000fe20000010000 */
[----:B------:R-:W-:Y:S01]  /*21d0*/  @P4 IADD3 R130, P1, R193, R150, RZ ;  /* 0x00000096c1824210 */ /* 0x000fe20007f3e0ff */
[-CC-:B------:R-:W-:Y:S01]  /*21e0*/  FFMA.FTZ R122, R122, R172.reuse, R143.reuse ;  /* 0x000000ac7a7a7223 */ /* 0x180fe2000001008f */
[----:B------:R-:W-:Y:S01]  /*21f0*/  LOP3.LUT P2, RZ, R198, 0xff000000, RZ, 0xc0, !PT ;  /* 0xff000000c6ff7812 */ /* 0x000fe2000784c0ff */
[----:B------:R-:W-:Y:S01]  /*2200*/  FFMA.FTZ R124, R124, R172, R143 ;  /* 0x000000ac7c7c7223 */ /* 0x000fe2000001008f */
[----:B------:R-:W-:Y:S01]  /*2210*/  SEL R205, R205, RZ, P0 ;  /* 0x000000ffcdcd7207 */ /* 0x000fe20000000000 */
[----:B------:R-:W-:Y:S01]  /*2220*/  @P3 FADD.FTZ R211, R72, R211 ;  /* 0x000000d348d33221 */ /* 0x000fe20000010000 */
[----:B------:R-:W-:Y:S01]  /*2230*/  @P4 IADD3.X R131, R194, R151, RZ, P1, !PT ;  /* 0x00000097c2834210 */ /* 0x000fe20000ffe4ff */
[----:B------:R-:W-:Y:S01]  /*2240*/  @P3 FADD.FTZ R213, R74, R213 ;  /* 0x000000d54ad53221 */ /* 0x000fe20000010000 */
[----:B------:R-:W-:Y:S01]  /*2250*/  SEL R103, R99, RZ, P2 ;  /* 0x000000ff63677207 */ /* 0x000fe20001000000 */
[----:B------:R-:W-:Y:S01]  /*2260*/  FADD.FTZ R122, R117, -R122 ;  /* 0x8000007a757a7221 */ /* 0x000fe20000010000 */
[C---:B------:R-:W-:Y:S01]  /*2270*/  LOP3.LUT P0, RZ, R198.reuse, 0xff, RZ, 0xc0, !PT ;  /* 0x000000ffc6ff7812 */ /* 0x040fe2000780c0ff */
[----:B------:R-:W-:Y:S01]  /*2280*/  FADD.FTZ R216, R127, -R124 ;  /* 0x8000007c7fd87221 */ /* 0x000fe20000010000 */
[----:B------:R-:W-:Y:S01]  /*2290*/  LOP3.LUT P1, RZ, R198, 0xff0000, RZ, 0xc0, !PT ;  /* 0x00ff0000c6ff7812 */ /* 0x000fe2000782c0ff */
[----:B------:R-:W-:Y:S01]  /*22a0*/  FMUL.FTZ R198, R167, R120 ;  /* 0x00000078a7c67220 */ /* 0x000fe20000410000 */
[----:B------:R-:W-:Y:S01]  /*22b0*/  IADD3 R126, P2, R189, UR20, RZ ;  /* 0x00000014bd7e7c10 */ /* 0x000fe2000ff5e0ff */
[----:B------:R-:W-:Y:S01]  /*22c0*/  FMUL.FTZ R96, R211, UR17 ;  /* 0x00000011d3607c20 */ /* 0x000fe20008410000 */
[----:B------:R-:W-:Y:S01]  /*22d0*/  FMUL.FTZ R98, R213, UR17 ;  /* 0x00000011d5627c20 */ /* 0x000fe20008410000 */
[----:B------:R-:W-:Y:S01]  /*22e0*/  @P3 FADD.FTZ R198, R77, R198 ;  /* 0x000000c64dc63221 */ /* 0x000fe20000010000 */
[----:B------:R-:W-:Y:S01]  /*22f0*/  IADD3.X R127, R192, UR21, RZ, P2, !PT ;  /* 0x00000015c07f7c10 */ /* 0x000fe200097fe4ff */
[C---:B------:R-:W-:Y:S01]  /*2300*/  FMUL.FTZ R209, R167.reuse, R122 ;  /* 0x0000007aa7d17220 */ /* 0x040fe20000410000 */
[----:B------:R-:W-:Y:S01]  /*2310*/  LOP3.LUT P2, RZ, R16, 0xff0000, RZ, 0xc0, !PT ;  /* 0x00ff000010ff7812 */ /* 0x000fe2000784c0ff */
[----:B------:R-:W-:Y:S01]  /*2320*/  FFMA.FTZ R118, R118, R172, R143 ;  /* 0x000000ac76767223 */ /* 0x000fe2000001008f */
[----:B------:R-:W-:Y:S01]  /*2330*/  SEL R100, R96, RZ, P0 ;  /* 0x000000ff60647207 */ /* 0x000fe20000000000 */
[----:B------:R-:W-:Y:S01]  /*2340*/  FMUL.FTZ R113, R198, UR17 ;  /* 0x00000011c6717c20 */ /* 0x000fe20008410000 */
[----:B------:R-:W-:Y:S01]  /*2350*/  LOP3.LUT P0, RZ, R16, 0xff00, RZ, 0xc0, !PT ;  /* 0x0000ff0010ff7812 */ /* 0x000fe2000780c0ff */
[----:B------:R-:W-:Y:S01]  /*2360*/  @P3 FADD.FTZ R209, R78, R209 ;  /* 0x000000d14ed13221 */ /* 0x000fe20000010000 */
[C---:B------:R-:W-:Y:S01]  /*2370*/  SEL R215, R98.reuse, RZ, P2 ;  /* 0x000000ff62d77207 */ /* 0x040fe20001000000 */
[----:B------:R-:W-:Y:S01]  /*2380*/  FMUL.FTZ R216, R167, R216 ;  /* 0x000000d8a7d87220 */ /* 0x000fe20000410000 */
[----:B------:R-:W-:Y:S01]  /*2390*/  LOP3.LUT P2, RZ, R197, 0xff00, RZ, 0xc0, !PT ;  /* 0x0000ff00c5ff7812 */ /* 0x000fe2000784c0ff */
[----:B------:R-:W-:Y:S01]  /*23a0*/  FADD.FTZ R118, R121, -R118 ;  /* 0x8000007679767221 */ /* 0x000fe20000010000 */
[----:B------:R-:W-:Y:S01]  /*23b0*/  SEL R220, R97, RZ, P0 ;  /* 0x000000ff61dc7207 */ /* 0x000fe20000000000 */
[----:B------:R-:W-:Y:S01]  /*23c0*/  FMUL.FTZ R114, R209, UR17 ;  /* 0x00000011d1727c20 */ /* 0x000fe20008410000 */
[----:B------:R-:W-:Y:S01]  /*23d0*/  SEL R102, R98, RZ, P1 ;  /* 0x000000ff62667207 */ /* 0x000fe20000800000 */
[----:B------:R-:W-:Y:S01]  /*23e0*/  @P3 FADD.FTZ R216, R79, R216 ;  /* 0x000000d84fd83221 */ /* 0x000fe20000010000 */
[----:B------:R-:W-:Y:S01]  /*23f0*/  SEL R97, R113, RZ, P2 ;  /* 0x000000ff71617207 */ /* 0x000fe20001000000 */
[----:B------:R-:W-:Y:S01]  /*2400*/  FMUL.FTZ R207, R167, R118 ;  /* 0x00000076a7cf7220 */ /* 0x000fe20000410000 */
[----:B------:R-:W-:Y:S01]  /*2410*/  LOP3.LUT P1, RZ, R16, 0xff000000, RZ, 0xc0, !PT ;  /* 0xff00000010ff7812 */ /* 0x000fe2000782c0ff */
[----:B------:R-:W-:Y:S01]  /*2420*/  FMUL.FTZ R115, R216, UR17 ;  /* 0x00000011d8737c20 */ /* 0x000fe20008410000 */
[----:B------:R-:W-:Y:S01]  /*2430*/  LOP3.LUT P2, RZ, R197, 0xff0000, RZ, 0xc0, !PT ;  /* 0x00ff0000c5ff7812 */ /* 0x000fe2000784c0ff */
[----:B------:R-:W-:Y:S01]  /*2440*/  @P3 FADD.FTZ R207, R76, R207 ;  /* 0x000000cf4ccf3221 */ /* 0x000fe20000010000 */
[----:B------:R-:W-:-:S02]  /*2450*/  @P4 IADD3 R124, P0, R189, R150, RZ ;  /* 0x00000096bd7c4210 */ /* 0x000fc40007f1e0ff */
[----:B------:R-:W-:Y:S01]  /*2460*/  SEL R218, R99, RZ, P1 ;  /* 0x000000ff63da7207 */ /* 0x000fe20000800000 */
[----:B------:R-:W-:Y:S01]  /*2470*/  FMUL.FTZ R112, R207, UR17 ;  /* 0x00000011cf707c20 */ /* 0x000fe20008410000 */
[----:B------:R-:W-:Y:S01]  /*2480*/  SEL R98, R114, RZ, P2 ;  /* 0x000000ff72627207 */ /* 0x000fe20001000000 */
[----:B------:R-:W-:Y:S01]  /*2490*/  @P4 IMAD.X R125, R192, 0x1, R151, P0 ;  /* 0x00000001c07d4824 */ /* 0x000fe200000e0697 */
[----:B------:R-:W-:Y:S02]  /*24a0*/  LOP3.LUT P1, RZ, R16, 0xff, RZ, 0xc0, !PT ;  /* 0x000000ff10ff7812 */ /* 0x000fe4000782c0ff */
[----:B------:R-:W-:Y:S02]  /*24b0*/  LOP3.LUT P2, RZ, R17, 0xff000000, RZ, 0xc0, !PT ;  /* 0xff00000011ff7812 */ /* 0x000fe4000784c0ff */
[----:B------:R-:W-:Y:S02]  /*24c0*/  SEL R217, R96, RZ, P1 ;  /* 0x000000ff60d97207 */ /* 0x000fe40000800000 */
[----:B------:R-:W-:-:S02]  /*24d0*/  LOP3.LUT P0, RZ, R197, 0xff000000, RZ, 0xc0, !PT ;  /* 0xff000000c5ff7812 */ /* 0x000fc4000780c0ff */
[----:B------:R-:W-:Y:S02]  /*24e0*/  SEL R222, R115, RZ, P2 ;  /* 0x000000ff73de7207 */ /* 0x000fe40001000000 */
[----:B------:R-:W-:Y:S02]  /*24f0*/  LOP3.LUT P1, RZ, R197, 0xff, RZ, 0xc0, !PT ;  /* 0x000000ffc5ff7812 */ /* 0x000fe4000782c0ff */
[----:B------:R-:W-:Y:S02]  /*2500*/  ISETP.NE.U32.AND P2, PT, RZ, UR18, PT ;  /* 0x00000012ff007c0c */ /* 0x000fe4000bf45070 */
[----:B------:R-:W-:Y:S02]  /*2510*/  SEL R99, R115, RZ, P0 ;  /* 0x000000ff73637207 */ /* 0x000fe40000000000 */
[----:B------:R-:W-:Y:S02]  /*2520*/  IADD3 R122, P0, R171, UR20, RZ ;  /* 0x00000014ab7a7c10 */ /* 0x000fe4000ff1e0ff */
[----:B------:R-:W-:-:S02]  /*2530*/  SEL R96, R112, RZ, P1 ;  /* 0x000000ff70607207 */ /* 0x000fc40000800000 */
[----:B------:R-:W-:Y:S02]  /*2540*/  ISETP.NE.AND.EX P2, PT, RZ, UR19, PT, P2 ;  /* 0x00000013ff007c0c */ /* 0x000fe4000bf45320 */
[C---:B------:R-:W-:Y:S02]  /*2550*/  LOP3.LUT P1, RZ, R17.reuse, 0xff00, RZ, 0xc0, !PT ;  /* 0x0000ff0011ff7812 */ /* 0x040fe4000782c0ff */
[----:B------:R-:W-:Y:S02]  /*2560*/  IADD3.X R123, R188, UR21, RZ, P0, !PT ;  /* 0x00000015bc7b7c10 */ /* 0x000fe400087fe4ff */
[----:B------:R-:W-:Y:S02]  /*2570*/  LOP3.LUT P0, RZ, R17, 0xff0000, RZ, 0xc0, !PT ;  /* 0x00ff000011ff7812 */ /* 0x000fe4000780c0ff */
[----:B------:R-:W-:Y:S02]  /*2580*/  SEL R224, R113, RZ, P1 ;  /* 0x000000ff71e07207 */ /* 0x000fe40000800000 */
[----:B------:R-:W-:-:S02]  /*2590*/  @P4 IADD3 R120, P1, R171, R150, RZ ;  /* 0x00000096ab784210 */ /* 0x000fc40007f3e0ff */
[----:B------:R-:W-:Y:S02]  /*25a0*/  SEL R197, R114, RZ, P0 ;  /* 0x000000ff72c57207 */ /* 0x000fe40000000000 */
[----:B------:R-:W-:Y:S02]  /*25b0*/  LOP3.LUT P0, RZ, R17, 0xff, RZ, 0xc0, !PT ;  /* 0x000000ff11ff7812 */ /* 0x000fe4000780c0ff */
[----:B------:R-:W-:Y:S02]  /*25c0*/  @P4 IADD3.X R121, R188, R151, RZ, P1, !PT ;  /* 0x00000097bc794210 */ /* 0x000fe40000ffe4ff */
[----:B------:R-:W-:Y:S02]  /*25d0*/  ISETP.NE.U32.AND P1, PT, RZ, UR18, PT ;  /* 0x00000012ff007c0c */ /* 0x000fe4000bf25070 */
[----:B------:R-:W-:Y:S02]  /*25e0*/  SEL R219, R112, RZ, P0 ;  /* 0x000000ff70db7207 */ /* 0x000fe40000000000 */
[----:B------:R-:W-:-:S02]  /*25f0*/  ISETP.NE.U32.AND P0, PT, R150, RZ, PT ;  /* 0x000000ff9600720c */ /* 0x000fc40003f05070 */
        /* <DEDUP_REMOVED lines=9> */
.L_x_3196:
        /* <DEDUP_REMOVED lines=19> */
.L_x_3197:
        /* <DEDUP_REMOVED lines=10> */
.L_x_3198:
        /* <DEDUP_REMOVED lines=18> */
.L_x_3199:
        /* <DEDUP_REMOVED lines=26> */
.L_x_3200:
        /* <DEDUP_REMOVED lines=64> */
[----:B------:R-:W-:Y:S02]  /*2f20*/  @P2 IADD3.X R113, R166, UR19, RZ, P1, !PT ;  /* 0x00000013a6712c10 */ /* 0x000fe40008ffe4ff */
        /* <DEDUP_REMOVED lines=68> */
.L_x_3194:
        /* <DEDUP_REMOVED lines=23> */
.L_x_3195:
[----:B------:R-:W-:Y:S01]  /*34e0*/  HFMA2.MMA R123, -RZ, RZ, 0, 9.5367431640625e-07 ;  /* 0x00000010ff7b7435 */ /* 0x000fe200000001ff */
[----:B------:R-:W-:Y:S01]  /*34f0*/  IMAD.MOV.U32 R126, RZ, RZ, R100 ;  /* 0x000000ffff7e7224 */ /* 0x000fe200078e0064 */
[----:B------:R-:W-:Y:S01]  /*3500*/  MOV R128, 0x1f ;  /* 0x0000001f00807802 */ /* 0x000fe20000000f00 */
[----:B------:R-:W-:-:S08]  /*3510*/  IMAD.MOV.U32 R109, RZ, RZ, -0x1 ;  /* 0xffffffffff6d7424 */ /* 0x000fd000078e00ff */
[----:B-----5:R-:W-:Y:S05]  /*3520*/  WARPSYNC.COLLECTIVE R109, `(.L_x_3202) ;  /* 0x000000006d087348 */ /* 0x020fea0003c00000 */
[----:B------:R0:W1:Y:S02]  /*3530*/  SHFL.DOWN P3, R110, R126, R123, R128 ;  /* 0x0800007b7e6e7389 */ /* 0x0000640000060080 */
[----:B01---5:R-:W-:Y:S01]  /*3540*/  ENDCOLLECTIVE ;  /* 0x000000000000791b */ /* 0x023fe20003800000 */
.L_x_3202:
[----:B------:R-:W-:Y:S02]  /*3550*/  MOV R126, R97 ;  /* 0x00000061007e7202 */ /* 0x000fe40000000f00 */
[----:B------:R-:W-:-:S07]  /*3560*/  MOV R99, R110 ;  /* 0x0000006e00637202 */ /* 0x000fce0000000f00 */
[----:B------:R-:W-:Y:S05]  /*3570*/  WARPSYNC.COLLECTIVE R109, `(.L_x_3203) ;  /* 0x000000006d087348 */ /* 0x000fea0003c00000 */
[----:B------:R0:W1:Y:S02]  /*3580*/  SHFL.DOWN P3, R110, R126, R123, R128 ;  /* 0x0800007b7e6e7389 */ /* 0x0000640000060080 */
[----:B01----:R-:W-:Y:S01]  /*3590*/  ENDCOLLECTIVE ;  /* 0x000000000000791b */ /* 0x003fe20003800000 */
.L_x_3203:
[----:B------:R-:W-:Y:S01]  /*35a0*/  FADD.FTZ R99, R100, R99 ;  /* 0x0000006364637221 */ /* 0x000fe20000010000 */
[----:B------:R-:W-:-:S04]  /*35b0*/  HFMA2.MMA R123, -RZ, RZ, 0, 4.76837158203125e-07 ;  /* 0x00000008ff7b7435 */ /* 0x000fc800000001ff */
[----:B------:R-:W-:Y:S01]  /*35c0*/  MOV R126, R99 ;  /* 0x00000063007e7202 */ /* 0x000fe20000000f00 */
[----:B------:R-:W-:-:S07]  /*35d0*/  IMAD.MOV.U32 R98, RZ, RZ, R110 ;  /* 0x000000ffff627224 */ /* 0x000fce00078e006e */
[----:B------:R-:W-:Y:S05]  /*35e0*/  WARPSYNC.COLLECTIVE R109, `(.L_x_3204) ;  /* 0x000000006d087348 */ /* 0x000fea0003c00000 */
[----:B------:R0:W1:Y:S02]  /*35f0*/  SHFL.DOWN P3, R110, R126, R123, R128 ;  /* 0x0800007b7e6e7389 */ /* 0x0000640000060080 */
[----:B01----:R-:W-:Y:S01]  /*3600*/  ENDCOLLECTIVE ;  /* 0x000000000000791b */ /* 0x003fe20003800000 */
.L_x_3204:
[----:B------:R-:W-:-:S05]  /*3610*/  FADD.FTZ R98, R97, R98 ;  /* 0x0000006261627221 */ /* 0x000fca0000010000 */
[----:B------:R-:W-:Y:S01]  /*3620*/  MOV R126, R98 ;  /* 0x00000062007e7202 */ /* 0x000fe20000000f00 */
[----:B------:R-:W-:-:S07]  /*3630*/  IMAD.MOV.U32 R102, RZ, RZ, R110 ;  /* 0x000000ffff667224 */ /* 0x000fce00078e006e */
[----:B------:R-:W-:Y:S05]  /*3640*/  WARPSYNC.COLLECTIVE R109, `(.L_x_3205) ;  /* 0x000000006d087348 */ /* 0x000fea0003c00000 */
[----:B------:R0:W1:Y:S02]  /*3650*/  SHFL.DOWN P3, R110, R126, R123, R128 ;  /* 0x0800007b7e6e7389 */ /* 0x0000640000060080 */
[----:B01----:R-:W-:Y:S01]  /*3660*/  ENDCOLLECTIVE ;  /* 0x000000000000791b */ /* 0x003fe20003800000 */
.L_x_3205:
[----:B------:R-:W-:Y:S01]  /*3670*/  FADD.FTZ R102, R99, R102 ;  /* 0x0000006663667221 */ /* 0x000fe20000010000 */
[----:B------:R-:W-:-:S03]  /*3680*/  HFMA2.MMA R123, -RZ, RZ, 0, 2.384185791015625e-07 ;  /* 0x00000004ff7b7435 */ /* 0x000fc600000001ff */
[----:B------:R-:W-:Y:S01]  /*3690*/  IMAD.MOV.U32 R126, RZ, RZ, R102 ;  /* 0x000000ffff7e7224 */ /* 0x000fe200078e0066 */
[----:B------:R-:W-:-:S07]  /*36a0*/  MOV R103, R110 ;  /* 0x0000006e00677202 */ /* 0x000fce0000000f00 */
[----:B------:R-:W-:Y:S05]  /*36b0*/  WARPSYNC.COLLECTIVE R109, `(.L_x_3206) ;  /* 0x000000006d087348 */ /* 0x000fea0003c00000 */
[----:B------:R0:W1:Y:S02]  /*36c0*/  SHFL.DOWN P3, R110, R126, R123, R128 ;  /* 0x0800007b7e6e7389 */ /* 0x0000640000060080 */
[----:B01----:R-:W-:Y:S01]  /*36d0*/  ENDCOLLECTIVE ;  /* 0x000000000000791b */ /* 0x003fe20003800000 */
.L_x_3206:
[----:B------:R-:W-:-:S04]  /*36e0*/  FADD.FTZ R103, R98, R103 ;  /* 0x0000006762677221 */ /* 0x000fc80000010000 */
[----:B------:R-:W-:Y:S01]  /*36f0*/  IMAD.MOV.U32 R126, RZ, RZ, R103 ;  /* 0x000000ffff7e7224 */ /* 0x000fe200078e0067 */
[----:B------:R-:W-:-:S07]  /*3700*/  MOV R105, R110 ;  /* 0x0000006e00697202 */ /* 0x000fce0000000f00 */
[----:B------:R-:W-:Y:S05]  /*3710*/  WARPSYNC.COLLECTIVE R109, `(.L_x_3207) ;  /* 0x000000006d087348 */ /* 0x000fea0003c00000 */
[----:B------:R0:W1:Y:S02]  /*3720*/  SHFL.DOWN P3, R110, R126, R123, R128 ;  /* 0x0800007b7e6e7389 */ /* 0x0000640000060080 */
[----:B01----:R-:W-:Y:S01]  /*3730*/  ENDCOLLECTIVE ;  /* 0x000000000000791b */ /* 0x003fe20003800000 */
.L_x_3207:
[----:B------:R-:W-:-:S05]  /*3740*/  FADD.FTZ R105, R102, R105 ;  /* 0x0000006966697221 */ /* 0x000fca0000010000 */
[----:B------:R-:W-:Y:S01]  /*3750*/  MOV R126, R105 ;  /* 0x00000069007e7202 */ /* 0x000fe20000000f00 */
[----:B------:R-:W-:Y:S01]  /*3760*/  IMAD.MOV.U32 R123, RZ, RZ, 0x2 ;  /* 0x00000002ff7b7424 */ /* 0x000fe200078e00ff */
[----:B------:R-:W-:-:S07]  /*3770*/  MOV R104, R110 ;  /* 0x0000006e00687202 */ /* 0x000fce0000000f00 */
[----:B------:R-:W-:Y:S05]  /*3780*/  WARPSYNC.COLLECTIVE R109, `(.L_x_3208) ;  /* 0x000000006d087348 */ /* 0x000fea0003c00000 */
[----:B------:R0:W1:Y:S02]  /*3790*/  SHFL.DOWN P3, R110, R126, R123, R128 ;  /* 0x0800007b7e6e7389 */ /* 0x0000640000060080 */
[----:B01----:R-:W-:Y:S01]  /*37a0*/  ENDCOLLECTIVE ;  /* 0x000000000000791b */ /* 0x003fe20003800000 */
.L_x_3208:
[----:B------:R-:W-:-:S05]  /*37b0*/  FADD.FTZ R104, R103, R104 ;  /* 0x0000006867687221 */ /* 0x000fca0000010000 */
[----:B------:R-:W-:Y:S02]  /*37c0*/  MOV R126, R104 ;  /* 0x00000068007e7202 */ /* 0x000fe40000000f00 */
[----:B------:R-:W-:-:S07]  /*37d0*/  MOV R100, R110 ;  /* 0x0000006e00647202 */ /* 0x000fce0000000f00 */
[----:B------:R-:W-:Y:S05]  /*37e0*/  WARPSYNC.COLLECTIVE R109, `(.L_x_3209) ;  /* 0x000000006d087348 */ /* 0x000fea0003c00000 */
[----:B------:R0:W1:Y:S02]  /*37f0*/  SHFL.DOWN P3, R110, R126, R123, R128 ;  /* 0x0800007b7e6e7389 */ /* 0x0000640000060080 */
[----:B01----:R-:W-:Y:S01]  /*3800*/  ENDCOLLECTIVE ;  /* 0x000000000000791b */ /* 0x003fe20003800000 */
.L_x_3209:
[----:B------:R-:W-:Y:S01]  /*3810*/  FADD.FTZ R100, R105, R100 ;  /* 0x0000006469647221 */ /* 0x000fe20000010000 */
[----:B------:R-:W-:-:S04]  /*3820*/  HFMA2.MMA R123, -RZ, RZ, 0, 5.9604644775390625e-08 ;  /* 0x00000001ff7b7435 */ /* 0x000fc800000001ff */
[----:B------:R-:W-:Y:S01]  /*3830*/  MOV R126, R100 ;  /* 0x00000064007e7202 */ /* 0x000fe20000000f00 */
[----:B------:R-:W-:-:S07]  /*3840*/  IMAD.MOV.U32 R97, RZ, RZ, R110 ;  /* 0x000000ffff617224 */ /* 0x000fce00078e006e */
[----:B------:R-:W-:Y:S05]  /*3850*/  WARPSYNC.COLLECTIVE R109, `(.L_x_3210) ;  /* 0x000000006d087348 */ /* 0x000fea0003c00000 */
[----:B------:R0:W1:Y:S02]  /*3860*/  SHFL.DOWN P3, R110, R126, R123, R128 ;  /* 0x0800007b7e6e7389 */ /* 0x0000640000060080 */
[----:B01----:R-:W-:Y:S01]  /*3870*/  ENDCOLLECTIVE ;  /* 0x000000000000791b */ /* 0x003fe20003800000 */
.L_x_3210:
[----:B------:R-:W-:-:S05]  /*3880*/  FADD.FTZ R97, R104, R97 ;  /* 0x0000006168617221 */ /* 0x000fca0000010000 */
[----:B------:R-:W-:Y:S01]  /*3890*/  MOV R126, R97 ;  /* 0x00000061007e7202 */ /* 0x000fe20000000f00 */
[----:B------:R-:W-:-:S07]  /*38a0*/  IMAD.MOV.U32 R99, RZ, RZ, R110 ;  /* 0x000000ffff637224 */ /* 0x000fce00078e006e */
[----:B------:R-:W-:Y:S05]  /*38b0*/  WARPSYNC.COLLECTIVE R109, `(.L_x_3211) ;  /* 0x000000006d087348 */ /* 0x000fea0003c00000 */
[----:B------:R0:W1:Y:S02]  /*38c0*/  SHFL.DOWN P3, R110, R126, R123, R128 ;  /* 0x0800007b7e6e7389 */ /* 0x0000640000060080 */
[----:B01----:R-:W-:Y:S01]  /*38d0*/  ENDCOLLECTIVE ;  /* 0x000000000000791b */ /* 0x003fe20003800000 */
.L_x_3211:
[----:B------:R-:W-:Y:S01]  /*38e0*/  MOV R98, R110 ;  /* 0x0000006e00627202 */ /* 0x000fe20000000f00 */
[----:B------:R-:W-:Y:S06]  /*38f0*/  BRA `(.L_x_3212) ;  /* 0xffffffe000407947 */ /* 0x000fec000383ffff */
.L_x_3213:
        /* <DEDUP_REMOVED lines=16> */
.L_x_3333:


//--------------------- .nv.shared._ZN10layer_norm31ln_parallel_residual_bwd_kernelINS_13Kernel_traitsI13__nv_bfloat16S2_S2_S2_fjLj3072ELj1ELj1ELj4ELj16ENS_18Kernel_traits_baseILj3072ES2_S2_S2_S2_fjLj128EEEEELb0ELb0ELb0EEEvNS_9BwdParamsE --------------------------
	.section	.nv.shared._ZN10layer_norm31ln_parallel_residual_bwd_kernelINS_13Kernel_traitsI13__nv_bfloat16S2_S2_S2_fjLj3072ELj1ELj1ELj4ELj16ENS_18Kernel_traits_baseILj3072ES2_S2_S2_S2_fjLj128EEEEELb0ELb0ELb0EEEvNS_9BwdParamsE,"aw",@nobits
	.sectionflags	@""
	.align	16
	.zero		1024


//--------------------- .nv.shared.reserved.0     --------------------------
	.section	.nv.shared.reserved.0,"aw",@nobits
	.weak		__nv_reservedSMEM_offset_0_alias
	.size		__nv_reservedSMEM_offset_0_alias, 0, 0
	.other		__nv_reservedSMEM_offset_0_alias,@"STO_CUDA_RESERVED_SHARED STV_DEFAULT"
__nv_reservedSMEM_offset_0_alias:
	.zero		0


//--------------------- .nv.shared._ZN10layer_norm31ln_parallel_residual_bwd_kernelINS_13Kernel_traitsI13__nv_bfloat16S2_S2_S2_fjLj3072ELj1ELj1ELj4ELj16ENS_18Kernel_traits_baseILj3072ES2_S2_S2_S2_fjLj128EEEEELb0ELb0ELb1EEEvNS_9BwdParamsE --------------------------
	.section	.nv.shared._ZN10layer_norm31ln_parallel_residual_bwd_kernelINS_13Kernel_traitsI13__nv_bfloat16S2_S2_S2_fjLj3072ELj1ELj1ELj4ELj16ENS_18Kernel_traits_baseILj3072ES2_S2_S2_S2_fjLj128EEEEELb0ELb0ELb1EEEvNS_9BwdParamsE,"aw",@nobits
	.sectionflags	@""
	.align	16
	.zero		1024


//--------------------- .nv.shared._ZN10layer_norm31ln_parallel_residual_bwd_kernelINS_13Kernel_traitsI13__nv_bfloat16S2_S2_S2_fjLj3072ELj1ELj1ELj4ELj16ENS_18Kernel_traits_baseILj3072ES2_S2_S2_S2_fjLj128EEEEELb0ELb1ELb0EEEvNS_9BwdParamsE --------------------------
	.section	.nv.shared._ZN10layer_norm31ln_parallel_residual_bwd_kernelINS_13Kernel_traitsI13__nv_bfloat16S2_S2_S2_fjLj3072ELj1ELj1ELj4ELj16ENS_18Kernel_traits_baseILj3072ES2_S2_S2_S2_fjLj128EEEEELb0ELb1ELb0EEEvNS_9BwdParamsE,"aw",@nobits
	.sectionflags	@""
	.align	16
	.zero		1024


//--------------------- .nv.shared._ZN10layer_norm31ln_parallel_residual_bwd_kernelINS_13Kernel_traitsI13__nv_bfloat16S2_S2_S2_fjLj3072ELj1ELj1ELj4ELj16ENS_18Kernel_traits_baseILj3072ES2_S2_S2_S2_fjLj128EEEEELb0ELb1ELb1EEEvNS_9BwdParamsE --------------------------
	.section	.nv.shared._ZN10layer_norm31ln_parallel_residual_bwd_kernelINS_13Kernel_traitsI13__nv_bfloat16S2_S2_S2_fjLj3072ELj1ELj1ELj4ELj16ENS_18Kernel_traits_baseILj3072ES2_S2_S2_S2_fjLj128EEEEELb0ELb1ELb1EEEvNS_9BwdParamsE,"aw",@nobits
	.sectionflags	@""
	.align	16
	.zero		1024


//--------------------- .nv.shared._ZN10layer_norm31ln_parallel_residual_bwd_kernelINS_13Kernel_traitsI13__nv_bfloat16S2_S2_S2_fjLj3072ELj1ELj1ELj4ELj16ENS_18Kernel_traits_baseILj3072ES2_S2_S2_S2_fjLj128EEEEELb1ELb0ELb0EEEvNS_9BwdParamsE --------------------------
	.section	.nv.shared._ZN10layer_norm31ln_parallel_residual_bwd_kernelINS_13Kernel_traitsI13__nv_bfloat16S2_S2_S2_fjLj3072ELj1ELj1ELj4ELj16ENS_18Kernel_traits_baseILj3072ES2_S2_S2_S2_fjLj128EEEEELb1ELb0ELb0EEEvNS_9BwdParamsE,"aw",@nobits
	.sectionflags	@""
	.align	16
	.zero		1024


//--------------------- .nv.shared._ZN10layer_norm31ln_parallel_residual_bwd_kernelINS_13Kernel_traitsI13__nv_bfloat16S2_S2_S2_fjLj3072ELj1ELj1ELj4ELj16ENS_18Kernel_traits_baseILj3072ES2_S2_S2_S2_fjLj128EEEEELb1ELb0ELb1EEEvNS_9BwdParamsE --------------------------
	.section	.nv.shared._ZN10layer_norm31ln_parallel_residual_bwd_kernelINS_13Kernel_traitsI13__nv_bfloat16S2_S2_S2_fjLj3072ELj1ELj1ELj4ELj16ENS_18Kernel_traits_baseILj3072ES2_S2_S2_S2_fjLj128EEEEELb1ELb0ELb1EEEvNS_9BwdParamsE,"aw",@nobits
	.sectionflags	@""
	.align	16
	.zero		1024


//--------------------- .nv.shared._ZN10layer_norm22ln_bwd_finalize_kernelINS_22Kernel_traits_finalizeILj3072E13__nv_bfloat16S2_S2_S2_fjLb0ELj1024ELj4ENS_18Kernel_traits_baseILj3072ES2_S2_S2_S2_fjLj1024EEEEELb0ELb0EEEvNS_9BwdParamsE --------------------------
	.section	.nv.shared._ZN10layer_norm22ln_bwd_finalize_kernelINS_22Kernel_traits_finalizeILj3072E13__nv_bfloat16S2_S2_S2_fjLb0ELj1024ELj4ENS_18Kernel_traits_baseILj3072ES2_S2_S2_S2_fjLj1024EEEEELb0ELb0EEEvNS_9BwdParamsE,"aw",@nobits
	.sectionflags	@""
	.align	16
.nv.shared._ZN10layer_norm22ln_bwd_finalize_kernelINS_22Kernel_traits_finalizeILj3072E13__nv_bfloat16S2_S2_S2_fjLb0ELj1024ELj4ENS_18Kernel_traits_baseILj3072ES2_S2_S2_S2_fjLj1024EEEEELb0ELb0EEEvNS_9BwdParamsE:
	.zero		9472


//--------------------- .nv.shared._ZN10layer_norm40ln_parallel_residual_bwd_finalize_kernelINS_22Kernel_traits_finalizeILj3072E13__nv_bfloat16S2_S2_S2_fjLb0ELj1024ELj4ENS_18Kernel_traits_baseILj3072ES2_S2_S2_S2_fjLj1024EEEEELb0EEEvNS_9BwdParamsE --------------------------
	.section	.nv.shared._ZN10layer_norm40ln_parallel_residual_bwd_finalize_kernelINS_22Kernel_traits_finalizeILj3072E13__nv_bfloat16S2_S2_S2_fjLb0ELj1024ELj4ENS_18Kernel_traits_baseILj3072ES2_S2_S2_S2_fjLj1024EEEEELb0EEEvNS_9BwdParamsE,"aw",@nobits
	.sectionflags	@""
	.align	16
.nv.shared._ZN10layer_norm40ln_parallel_residual_bwd_finalize_kernelINS_22Kernel_traits_finalizeILj3072E13__nv_bfloat16S2_S2_S2_fjLb0ELj1024ELj4ENS_18Kernel_traits_baseILj3072ES2_S2_S2_S2_fjLj1024EEEEELb0EEEvNS_9BwdParamsE:
	.zero		17920


//--------------------- .nv.shared._ZN10layer_norm31ln_parallel_residual_bwd_kernelINS_13Kernel_traitsI13__nv_bfloat16S2_S2_S2_fjLj3072ELj1ELj1ELj4ELj16ENS_18Kernel_traits_baseILj3072ES2_S2_S2_S2_fjLj128EEEEELb1ELb1ELb0EEEvNS_9BwdParamsE --------------------------
	.section	.nv.shared._ZN10layer_norm31ln_parallel_residual_bwd_kernelINS_13Kernel_traitsI13__nv_bfloat16S2_S2_S2_fjLj3072ELj1ELj1ELj4ELj16ENS_18Kernel_traits_baseILj3072ES2_S2_S2_S2_fjLj128EEEEELb1ELb1ELb0EEEvNS_9BwdParamsE,"aw",@nobits
	.sectionflags	@""
	.align	16
	.zero		1024


//--------------------- .nv.shared._ZN10layer_norm22ln_bwd_finalize_kernelINS_22Kernel_traits_finalizeILj3072E13__nv_bfloat16S2_S2_S2_fjLb0ELj1024ELj4ENS_18Kernel_traits_baseILj3072ES2_S2_S2_S2_fjLj1024EEEEELb0ELb1EEEvNS_9BwdParamsE --------------------------
	.section	.nv.shared._ZN10layer_norm22ln_bwd_finalize_kernelINS_22Kernel_traits_finalizeILj3072E13__nv_bfloat16S2_S2_S2_fjLb0ELj1024ELj4ENS_18Kernel_traits_baseILj3072ES2_S2_S2_S2_fjLj1024EEEEELb0ELb1EEEvNS_9BwdParamsE,"aw",@nobits
	.sectionflags	@""
	.align	16
.nv.shared._ZN10layer_norm22ln_bwd_finalize_kernelINS_22Kernel_traits_finalizeILj3072E13__nv_bfloat16S2_S2_S2_fjLb0ELj1024ELj4ENS_18Kernel_traits_baseILj3072ES2_S2_S2_S2_fjLj1024EEEEELb0ELb1EEEvNS_9BwdParamsE:
	.zero		9472


//--------------------- .nv.shared._ZN10layer_norm40ln_parallel_residual_bwd_finalize_kernelINS_22Kernel_traits_finalizeILj3072E13__nv_bfloat16S2_S2_S2_fjLb0ELj1024ELj4ENS_18Kernel_traits_baseILj3072ES2_S2_S2_S2_fjLj1024EEEEELb1EEEvNS_9BwdParamsE --------------------------
	.section	.nv.shared._ZN10layer_norm40ln_parallel_residual_bwd_finalize_kernelINS_22Kernel_traits_finalizeILj3072E13__nv_bfloat16S2_S2_S2_fjLb0ELj1024ELj4ENS_18Kernel_traits_baseILj3072ES2_S2_S2_S2_fjLj1024EEEEELb1EEEvNS_9BwdParamsE,"aw",@nobits
	.sectionflags	@""
	.align	16
.nv.shared._ZN10layer_norm40ln_parallel_residual_bwd_finalize_kernelINS_22Kernel_traits_finalizeILj3072E13__nv_bfloat16S2_S2_S2_fjLb0ELj1024ELj4ENS_18Kernel_traits_baseILj3072ES2_S2_S2_S2_fjLj1024EEEEELb1EEEvNS_9BwdParamsE:
	.zero		17920


//--------------------- .nv.shared._ZN10layer_norm31ln_parallel_residual_bwd_kernelINS_13Kernel_traitsI13__nv_bfloat16S2_S2_S2_fjLj3072ELj1ELj1ELj4ELj16ENS_18Kernel_traits_baseILj3072ES2_S2_S2_S2_fjLj128EEEEELb1ELb1ELb1EEEvNS_9BwdParamsE --------------------------
	.section	.nv.shared._ZN10layer_norm31ln_parallel_residual_bwd_kernelINS_13Kernel_traitsI13__nv_bfloat16S2_S2_S2_fjLj3072ELj1ELj1ELj4ELj16ENS_18Kernel_traits_baseILj3072ES2_S2_S2_S2_fjLj128EEEEELb1ELb1ELb1EEEvNS_9BwdParamsE,"aw",@nobits
	.sectionflags	@""
	.align	16
	.zero		1024


//--------------------- .nv.shared._ZN10layer_norm31ln_parallel_residual_bwd_kernelINS_13Kernel_traitsI6__halfS2_S2_S2_fjLj3072ELj1ELj1ELj4ELj16ENS_18Kernel_traits_baseILj3072ES2_S2_S2_S2_fjLj128EEEEELb0ELb0ELb0EEEvNS_9BwdParamsE --------------------------
	.section	.nv.shared._ZN10layer_norm31ln_parallel_residual_bwd_kernelINS_13Kernel_traitsI6__halfS2_S2_S2_fjLj3072ELj1ELj1ELj4ELj16ENS_18Kernel_traits_baseILj3072ES2_S2_S2_S2_fjLj128EEEEELb0ELb0ELb0EEEvNS_9BwdParamsE,"aw",@nobits
	.sectionflags	@""
	.align	16
	.zero		1024


//--------------------- .nv.shared._ZN10layer_norm31ln_parallel_residual_bwd_kernelINS_13Kernel_traitsI6__halfS2_S2_S2_fjLj3072ELj1ELj1ELj4ELj16ENS_18Kernel_traits_baseILj3072ES2_S2_S2_S2_fjLj128EEEEELb0ELb0ELb1EEEvNS_9BwdParamsE --------------------------
	.section	.nv.shared._ZN10layer_norm31ln_parallel_residual_bwd_kernelINS_13Kernel_traitsI6__halfS2_S2_S2_fjLj3072ELj1ELj1ELj4ELj16ENS_18Kernel_traits_baseILj3072ES2_S2_S2_S2_fjLj128EEEEELb0ELb0ELb1EEEvNS_9BwdParamsE,"aw",@nobits
	.sectionflags	@""
	.align	16
	.zero		1024


//--------------------- .nv.shared._ZN10layer_norm31ln_parallel_residual_bwd_kernelINS_13Kernel_traitsI6__halfS2_S2_S2_fjLj3072ELj1ELj1ELj4ELj16ENS_18Kernel_traits_baseILj3072ES2_S2_S2_S2_fjLj128EEEEELb0ELb1ELb0EEEvNS_9BwdParamsE --------------------------
	.section	.nv.shared._ZN10layer_norm31ln_parallel_residual_bwd_kernelINS_13Kernel_traitsI6__halfS2_S2_S2_fjLj3072ELj1ELj1ELj4ELj16ENS_18Kernel_traits_baseILj3072ES2_S2_S2_S2_fjLj128EEEEELb0ELb1ELb0EEEvNS_9BwdParamsE,"aw",@nobits
	.sectionflags	@""
	.align	16
	.zero		1024


//--------------------- .nv.shared._ZN10layer_norm31ln_parallel_residual_bwd_kernelINS_13Kernel_traitsI6__halfS2_S2_S2_fjLj3072ELj1ELj1ELj4ELj16ENS_18Kernel_traits_baseILj3072ES2_S2_S2_S2_fjLj128EEEEELb0ELb1ELb1EEEvNS_9BwdParamsE --------------------------
	.section	.nv.shared._ZN10layer_norm31ln_parallel_residual_bwd_kernelINS_13Kernel_traitsI6__halfS2_S2_S2_fjLj3072ELj1ELj1ELj4ELj16ENS_18Kernel_traits_baseILj3072ES2_S2_S2_S2_fjLj128EEEEELb0ELb1ELb1EEEvNS_9BwdParamsE,"aw",@nobits
	.sectionflags	@""
	.align	16
	.zero		1024


//--------------------- .nv.shared._ZN10layer_norm31ln_parallel_residual_bwd_kernelINS_13Kernel_traitsI6__halfS2_S2_S2_fjLj3072ELj1ELj1ELj4ELj16ENS_18Kernel_traits_baseILj3072ES2_S2_S2_S2_fjLj128EEEEELb1ELb0ELb0EEEvNS_9BwdParamsE --------------------------
	.section	.nv.shared._ZN10layer_norm31ln_parallel_residual_bwd_kernelINS_13Kernel_traitsI6__halfS2_S2_S2_fjLj3072ELj1ELj1ELj4ELj16ENS_18Kernel_traits_baseILj3072ES2_S2_S2_S2_fjLj128EEEEELb1ELb0ELb0EEEvNS_9BwdParamsE,"aw",@nobits
	.sectionflags	@""
	.align	16
	.zero		1024


//--------------------- .nv.shared._ZN10layer_norm31ln_parallel_residual_bwd_kernelINS_13Kernel_traitsI6__halfS2_S2_S2_fjLj3072ELj1ELj1ELj4ELj16ENS_18Kernel_traits_baseILj3072ES2_S2_S2_S2_fjLj128EEEEELb1ELb0ELb1EEEvNS_9BwdParamsE --------------------------
	.section	.nv.shared._ZN10layer_norm31ln_parallel_residual_bwd_kernelINS_13Kernel_traitsI6__halfS2_S2_S2_fjLj3072ELj1ELj1ELj4ELj16ENS_18Kernel_traits_baseILj3072ES2_S2_S2_S2_fjLj128EEEEELb1ELb0ELb1EEEvNS_9BwdParamsE,"aw",@nobits
	.sectionflags	@""
	.align	16
	.zero		1024


//--------------------- .nv.shared._ZN10layer_norm22ln_bwd_finalize_kernelINS_22Kernel_traits_finalizeILj3072E6__halfS2_S2_S2_fjLb0ELj1024ELj4ENS_18Kernel_traits_baseILj3072ES2_S2_S2_S2_fjLj1024EEEEELb0ELb0EEEvNS_9BwdParamsE --------------------------
	.section	.nv.shared._ZN10layer_norm22ln_bwd_finalize_kernelINS_22Kernel_traits_finalizeILj3072E6__halfS2_S2_S2_fjLb0ELj1024ELj4ENS_18Kernel_traits_baseILj3072ES2_S2_S2_S2_fjLj1024EEEEELb0ELb0EEEvNS_9BwdParamsE,"aw",@nobits
	.sectionflags	@""
	.align	16
.nv.shared._ZN10layer_norm22ln_bwd_finalize_kernelINS_22Kernel_traits_finalizeILj3072E6__halfS2_S2_S2_fjLb0ELj1024ELj4ENS_18Kernel_traits_baseILj3072ES2_S2_S2_S2_fjLj1024EEEEELb0ELb0EEEvNS_9BwdParamsE:
	.zero		9472


//--------------------- .nv.shared._ZN10layer_norm40ln_parallel_residual_bwd_finalize_kernelINS_22Kernel_traits_finalizeILj3072E6__halfS2_S2_S2_fjLb0ELj1024ELj4ENS_18Kernel_traits_baseILj3072ES2_S2_S2_S2_fjLj1024EEEEELb0EEEvNS_9BwdParamsE --------------------------
	.section	.nv.shared._ZN10layer_norm40ln_parallel_residual_bwd_finalize_kernelINS_22Kernel_traits_finalizeILj3072E6__halfS2_S2_S2_fjLb0ELj1024ELj4ENS_18Kernel_traits_baseILj3072ES2_S2_S2_S2_fjLj1024EEEEELb0EEEvNS_9BwdParamsE,"aw",@nobits
	.sectionflags	@""
	.align	16
.nv.shared._ZN10layer_norm40ln_parallel_residual_bwd_finalize_kernelINS_22Kernel_traits_finalizeILj3072E6__halfS2_S2_S2_fjLb0ELj1024ELj4ENS_18Kernel_traits_baseILj3072ES2_S2_S2_S2_fjLj1024EEEEELb0EEEvNS_9BwdParamsE:
	.zero		17920


//--------------------- .nv.shared._ZN10layer_norm31ln_parallel_residual_bwd_kernelINS_13Kernel_traitsI6__halfS2_S2_S2_fjLj3072ELj1ELj1ELj4ELj16ENS_18Kernel_traits_baseILj3072ES2_S2_S2_S2_fjLj128EEEEELb1ELb1ELb0EEEvNS_9BwdParamsE --------------------------
	.section	.nv.shared._ZN10layer_norm31ln_parallel_residual_bwd_kernelINS_13Kernel_traitsI6__halfS2_S2_S2_fjLj3072ELj1ELj1ELj4ELj16ENS_18Kernel_traits_baseILj3072ES2_S2_S2_S2_fjLj128EEEEELb1ELb1ELb0EEEvNS_9BwdParamsE,"aw",@nobits
	.sectionflags	@""
	.align	16
	.zero		1024


//--------------------- .nv.shared._ZN10layer_norm22ln_bwd_finalize_kernelINS_22Kernel_traits_finalizeILj3072E6__halfS2_S2_S2_fjLb0ELj1024ELj4ENS_18Kernel_traits_baseILj3072ES2_S2_S2_S2_fjLj1024EEEEELb0ELb1EEEvNS_9BwdParamsE --------------------------
	.section	.nv.shared._ZN10layer_norm22ln_bwd_finalize_kernelINS_22Kernel_traits_finalizeILj3072E6__halfS2_S2_S2_fjLb0ELj1024ELj4ENS_18Kernel_traits_baseILj3072ES2_S2_S2_S2_fjLj1024EEEEELb0ELb1EEEvNS_9BwdParamsE,"aw",@nobits
	.sectionflags	@""
	.align	16
.nv.shared._ZN10layer_norm22ln_bwd_finalize_kernelINS_22Kernel_traits_finalizeILj3072E6__halfS2_S2_S2_fjLb0ELj1024ELj4ENS_18Kernel_traits_baseILj3072ES2_S2_S2_S2_fjLj1024EEEEELb0ELb1EEEvNS_9BwdParamsE:
	.zero		9472


//--------------------- .nv.shared._ZN10layer_norm40ln_parallel_residual_bwd_finalize_kernelINS_22Kernel_traits_finalizeILj3072E6__halfS2_S2_S2_fjLb0ELj1024ELj4ENS_18Kernel_traits_baseILj3072ES2_S2_S2_S2_fjLj1024EEEEELb1EEEvNS_9BwdParamsE --------------------------
	.section	.nv.shared._ZN10layer_norm40ln_parallel_residual_bwd_finalize_kernelINS_22Kernel_traits_finalizeILj3072E6__halfS2_S2_S2_fjLb0ELj1024ELj4ENS_18Kernel_traits_baseILj3072ES2_S2_S2_S2_fjLj1024EEEEELb1EEEvNS_9BwdParamsE,"aw",@nobits
	.sectionflags	@""
	.align	16
.nv.shared._ZN10layer_norm40ln_parallel_residual_bwd_finalize_kernelINS_22Kernel_traits_finalizeILj3072E6__halfS2_S2_S2_fjLb0ELj1024ELj4ENS_18Kernel_traits_baseILj3072ES2_S2_S2_S2_fjLj1024EEEEELb1EEEvNS_9BwdParamsE:
	.zero		17920


//--------------------- .nv.shared._ZN10layer_norm31ln_parallel_residual_bwd_kernelINS_13Kernel_traitsI6__halfS2_S2_S2_fjLj3072ELj1ELj1ELj4ELj16ENS_18Kernel_traits_baseILj3072ES2_S2_S2_S2_fjLj128EEEEELb1ELb1ELb1EEEvNS_9BwdParamsE --------------------------
	.section	.nv.shared._ZN10layer_norm31ln_parallel_residual_bwd_kernelINS_13Kernel_traitsI6__halfS2_S2_S2_fjLj3072ELj1ELj1ELj4ELj16ENS_18Kernel_traits_baseILj3072ES2_S2_S2_S2_fjLj128EEEEELb1ELb1ELb1EEEvNS_9BwdParamsE,"aw",@nobits
	.sectionflags	@""
	.align	16
	.zero		1024


//--------------------- .nv.shared._ZN10layer_norm31ln_parallel_residual_bwd_kernelINS_13Kernel_traitsIf13__nv_bfloat16S2_S2_fjLj3072ELj1ELj1ELj4ELj16ENS_18Kernel_traits_baseILj3072EfS2_S2_S2_fjLj128EEEEELb0ELb0ELb0EEEvNS_9BwdParamsE --------------------------
	.section	.nv.shared._ZN10layer_norm31ln_parallel_residual_bwd_kernelINS_13Kernel_traitsIf13__nv_bfloat16S2_S2_fjLj3072ELj1ELj1ELj4ELj16ENS_18Kernel_traits_baseILj3072EfS2_S2_S2_fjLj128EEEEELb0ELb0ELb0EEEvNS_9BwdParamsE,"aw",@nobits
	.sectionflags	@""
	.align	16
	.zero		1024


//--------------------- .nv.shared._ZN10layer_norm31ln_parallel_residual_bwd_kernelINS_13Kernel_traitsIf13__nv_bfloat16S2_S2_fjLj3072ELj1ELj1ELj4ELj16ENS_18Kernel_traits_baseILj3072EfS2_S2_S2_fjLj128EEEEELb0ELb0ELb1EEEvNS_9BwdParamsE --------------------------
	.section	.nv.shared._ZN10layer_norm31ln_parallel_residual_bwd_kernelINS_13Kernel_traitsIf13__nv_bfloat16S2_S2_fjLj3072ELj1ELj1ELj4ELj16ENS_18Kernel_traits_baseILj3072EfS2_S2_S2_fjLj128EEEEELb0ELb0ELb1EEEvNS_9BwdParamsE,"aw",@nobits
	.sectionflags	@""
	.align	16
	.zero		1024


//--------------------- .nv.shared._ZN10layer_norm31ln_parallel_residual_bwd_kernelINS_13Kernel_traitsIf13__nv_bfloat16S2_S2_fjLj3072ELj1ELj1ELj4ELj16ENS_18Kernel_traits_baseILj3072EfS2_S2_S2_fjLj128EEEEELb0ELb1ELb0EEEvNS_9BwdParamsE --------------------------
	.section	.nv.shared._ZN10layer_norm31ln_parallel_residual_bwd_kernelINS_13Kernel_traitsIf13__nv_bfloat16S2_S2_fjLj3072ELj1ELj1ELj4ELj16ENS_18Kernel_traits_baseILj3072EfS2_S2_S2_fjLj128EEEEELb0ELb1ELb0EEEvNS_9BwdParamsE,"aw",@nobits
	.sectionflags	@""
	.align	16
	.zero		1024


//--------------------- .nv.shared._ZN10layer_norm31ln_parallel_residual_bwd_kernelINS_13Kernel_traitsIf13__nv_bfloat16S2_S2_fjLj3072ELj1ELj1ELj4ELj16ENS_18Kernel_traits_baseILj3072EfS2_S2_S2_fjLj128EEEEELb0ELb1ELb1EEEvNS_9BwdParamsE --------------------------
	.section	.nv.shared._ZN10layer_norm31ln_parallel_residual_bwd_kernelINS_13Kernel_traitsIf13__nv_bfloat16S2_S2_fjLj3072ELj1ELj1ELj4ELj16ENS_18Kernel_traits_baseILj3072EfS2_S2_S2_fjLj128EEEEELb0ELb1ELb1EEEvNS_9BwdParamsE,"aw",@nobits
	.sectionflags	@""
	.align	16
	.zero		1024


//--------------------- .nv.shared._ZN10layer_norm31ln_parallel_residual_bwd_kernelINS_13Kernel_traitsIf13__nv_bfloat16S2_S2_fjLj3072ELj1ELj1ELj4ELj16ENS_18Kernel_traits_baseILj3072EfS2_S2_S2_fjLj128EEEEELb1ELb0ELb0EEEvNS_9BwdParamsE --------------------------
	.section	.nv.shared._ZN10layer_norm31ln_parallel_residual_bwd_kernelINS_13Kernel_traitsIf13__nv_bfloat16S2_S2_fjLj3072ELj1ELj1ELj4ELj16ENS_18Kernel_traits_baseILj3072EfS2_S2_S2_fjLj128EEEEELb1ELb0ELb0EEEvNS_9BwdParamsE,"aw",@nobits
	.sectionflags	@""
	.align	16
	.zero		1024


//--------------------- .nv.shared._ZN10layer_norm31ln_parallel_residual_bwd_kernelINS_13Kernel_traitsIf13__nv_bfloat16S2_S2_fjLj3072ELj1ELj1ELj4ELj16ENS_18Kernel_traits_baseILj3072EfS2_S2_S2_fjLj128EEEEELb1ELb0ELb1EEEvNS_9BwdParamsE --------------------------
	.section	.nv.shared._ZN10layer_norm31ln_parallel_residual_bwd_kernelINS_13Kernel_traitsIf13__nv_bfloat16S2_S2_fjLj3072ELj1ELj1ELj4ELj16ENS_18Kernel_traits_baseILj3072EfS2_S2_S2_fjLj128EEEEELb1ELb0ELb1EEEvNS_9BwdParamsE,"aw",@nobits
	.sectionflags	@""
	.align	16
	.zero		1024


//--------------------- .nv.shared._ZN10layer_norm22ln_bwd_finalize_kernelINS_22Kernel_traits_finalizeILj3072Ef13__nv_bfloat16S2_S2_fjLb0ELj1024ELj4ENS_18Kernel_traits_baseILj3072EfS2_S2_S2_fjLj1024EEEEELb0ELb0EEEvNS_9BwdParamsE --------------------------
	.section	.nv.shared._ZN10layer_norm22ln_bwd_finalize_kernelINS_22Kernel_traits_finalizeILj3072Ef13__nv_bfloat16S2_S2_fjLb0ELj1024ELj4ENS_18Kernel_traits_baseILj3072EfS2_S2_S2_fjLj1024EEEEELb0ELb0EEEvNS_9BwdParamsE,"aw",@nobits
	.sectionflags	@""
	.align	16
.nv.shared._ZN10layer_norm22ln_bwd_finalize_kernelINS_22Kernel_traits_finalizeILj3072Ef13__nv_bfloat16S2_S2_fjLb0ELj1024ELj4ENS_18Kernel_traits_baseILj3072EfS2_S2_S2_fjLj1024EEEEELb0ELb0EEEvNS_9BwdParamsE:
	.zero		9472


//--------------------- .nv.shared._ZN10layer_norm40ln_parallel_residual_bwd_finalize_kernelINS_22Kernel_traits_finalizeILj3072Ef13__nv_bfloat16S2_S2_fjLb0ELj1024ELj4ENS_18Kernel_traits_baseILj3072EfS2_S2_S2_fjLj1024EEEEELb0EEEvNS_9BwdParamsE --------------------------
	.section	.nv.shared._ZN10layer_norm40ln_parallel_residual_bwd_finalize_kernelINS_22Kernel_traits_finalizeILj3072Ef13__nv_bfloat16S2_S2_fjLb0ELj1024ELj4ENS_18Kernel_traits_baseILj3072EfS2_S2_S2_fjLj1024EEEEELb0EEEvNS_9BwdParamsE,"aw",@nobits
	.sectionflags	@""
	.align	16
.nv.shared._ZN10layer_norm40ln_parallel_residual_bwd_finalize_kernelINS_22Kernel_traits_finalizeILj3072Ef13__nv_bfloat16S2_S2_fjLb0ELj1024ELj4ENS_18Kernel_traits_baseILj3072EfS2_S2_S2_fjLj1024EEEEELb0EEEvNS_9BwdParamsE:
	.zero		17920


//--------------------- .nv.shared._ZN10layer_norm31ln_parallel_residual_bwd_kernelINS_13Kernel_traitsIf13__nv_bfloat16S2_S2_fjLj3072ELj1ELj1ELj4ELj16ENS_18Kernel_traits_baseILj3072EfS2_S2_S2_fjLj128EEEEELb1ELb1ELb0EEEvNS_9BwdParamsE --------------------------
	.section	.nv.shared._ZN10layer_norm31ln_parallel_residual_bwd_kernelINS_13Kernel_traitsIf13__nv_bfloat16S2_S2_fjLj3072ELj1ELj1ELj4ELj16ENS_18Kernel_traits_baseILj3072EfS2_S2_S2_fjLj128EEEEELb1ELb1ELb0EEEvNS_9BwdParamsE,"aw",@nobits
	.sectionflags	@""
	.align	16
	.zero		1024


//--------------------- .nv.shared._ZN10layer_norm22ln_bwd_finalize_kernelINS_22Kernel_traits_finalizeILj3072Ef13__nv_bfloat16S2_S2_fjLb0ELj1024ELj4ENS_18Kernel_traits_baseILj3072EfS2_S2_S2_fjLj1024EEEEELb0ELb1EEEvNS_9BwdParamsE --------------------------
	.section	.nv.shared._ZN10layer_norm22ln_bwd_finalize_kernelINS_22Kernel_traits_finalizeILj3072Ef13__nv_bfloat16S2_S2_fjLb0ELj1024ELj4ENS_18Kernel_traits_baseILj3072EfS2_S2_S2_fjLj1024EEEEELb0ELb1EEEvNS_9BwdParamsE,"aw",@nobits
	.sectionflags	@""
	.align	16
.nv.shared._ZN10layer_norm22ln_bwd_finalize_kernelINS_22Kernel_traits_finalizeILj3072Ef13__nv_bfloat16S2_S2_fjLb0ELj1024ELj4ENS_18Kernel_traits_baseILj3072EfS2_S2_S2_fjLj1024EEEEELb0ELb1EEEvNS_9BwdParamsE:
	.zero		9472


//--------------------- .nv.shared._ZN10layer_norm40ln_parallel_residual_bwd_finalize_kernelINS_22Kernel_traits_finalizeILj3072Ef13__nv_bfloat16S2_S2_fjLb0ELj1024ELj4ENS_18Kernel_traits_baseILj3072EfS2_S2_S2_fjLj1024EEEEELb1EEEvNS_9BwdParamsE --------------------------
	.section	.nv.shared._ZN10layer_norm40ln_parallel_residual_bwd_finalize_kernelINS_22Kernel_traits_finalizeILj3072Ef13__nv_bfloat16S2_S2_fjLb0ELj1024ELj4ENS_18Kernel_traits_baseILj3072EfS2_S2_S2_fjLj1024EEEEELb1EEEvNS_9BwdParamsE,"aw",@nobits
	.sectionflags	@""
	.align	16
.nv.shared._ZN10layer_norm40ln_parallel_residual_bwd_finalize_kernelINS_22Kernel_traits_finalizeILj3072Ef13__nv_bfloat16S2_S2_fjLb0ELj1024ELj4ENS_18Kernel_traits_baseILj3072EfS2_S2_S2_fjLj1024EEEEELb1EEEvNS_9BwdParamsE:
	.zero		17920


//--------------------- .nv.shared._ZN10layer_norm31ln_parallel_residual_bwd_kernelINS_13Kernel_traitsIf13__nv_bfloat16S2_S2_fjLj3072ELj1ELj1ELj4ELj16ENS_18Kernel_traits_baseILj3072EfS2_S2_S2_fjLj128EEEEELb1ELb1ELb1EEEvNS_9BwdParamsE --------------------------
	.section	.nv.shared._ZN10layer_norm31ln_parallel_residual_bwd_kernelINS_13Kernel_traitsIf13__nv_bfloat16S2_S2_fjLj3072ELj1ELj1ELj4ELj16ENS_18Kernel_traits_baseILj3072EfS2_S2_S2_fjLj128EEEEELb1ELb1ELb1EEEvNS_9BwdParamsE,"aw",@nobits
	.sectionflags	@""
	.align	16
	.zero		1024


//--------------------- .nv.shared._ZN10layer_norm31ln_parallel_residual_bwd_kernelINS_13Kernel_traitsI13__nv_bfloat16S2_fS2_fjLj3072ELj1ELj1ELj4ELj16ENS_18Kernel_traits_baseILj3072ES2_S2_fS2_fjLj128EEEEELb0ELb0ELb0EEEvNS_9BwdParamsE --------------------------
	.section	.nv.shared._ZN10layer_norm31ln_parallel_residual_bwd_kernelINS_13Kernel_traitsI13__nv_bfloat16S2_fS2_fjLj3072ELj1ELj1ELj4ELj16ENS_18Kernel_traits_baseILj3072ES2_S2_fS2_fjLj128EEEEELb0ELb0ELb0EEEvNS_9BwdParamsE,"aw",@nobits
	.sectionflags	@""
	.align	16
	.zero		1024


//--------------------- .nv.shared._ZN10layer_norm31ln_parallel_residual_bwd_kernelINS_13Kernel_traitsI13__nv_bfloat16S2_fS2_fjLj3072ELj1ELj1ELj4ELj16ENS_18Kernel_traits_baseILj3072ES2_S2_fS2_fjLj128EEEEELb0ELb0ELb1EEEvNS_9BwdParamsE --------------------------
	.section	.nv.shared._ZN10layer_norm31ln_parallel_residual_bwd_kernelINS_13Kernel_traitsI13__nv_bfloat16S2_fS2_fjLj3072ELj1ELj1ELj4ELj16ENS_18Kernel_traits_baseILj3072ES2_S2_fS2_fjLj128EEEEELb0ELb0ELb1EEEvNS_9BwdParamsE,"aw",@nobits
	.sectionflags	@""
	.align	16
	.zero		1024


//--------------------- .nv.shared._ZN10layer_norm31ln_parallel_residual_bwd_kernelINS_13Kernel_traitsI13__nv_bfloat16S2_fS2_fjLj3072ELj1ELj1ELj4ELj16ENS_18Kernel_traits_baseILj3072ES2_S2_fS2_fjLj128EEEEELb0ELb1ELb0EEEvNS_9BwdParamsE --------------------------
	.section	.nv.shared._ZN10layer_norm31ln_parallel_residual_bwd_kernelINS_13Kernel_traitsI13__nv_bfloat16S2_fS2_fjLj3072ELj1ELj1ELj4ELj16ENS_18Kernel_traits_baseILj3072ES2_S2_fS2_fjLj128EEEEELb0ELb1ELb0EEEvNS_9BwdParamsE,"aw",@nobits
	.sectionflags	@""
	.align	16
	.zero		1024


//--------------------- .nv.shared._ZN10layer_norm31ln_parallel_residual_bwd_kernelINS_13Kernel_traitsI13__nv_bfloat16S2_fS2_fjLj3072ELj1ELj1ELj4ELj16ENS_18Kernel_traits_baseILj3072ES2_S2_fS2_fjLj128EEEEELb0ELb1ELb1EEEvNS_9BwdParamsE --------------------------
	.section	.nv.shared._ZN10layer_norm31ln_parallel_residual_bwd_kernelINS_13Kernel_traitsI13__nv_bfloat16S2_fS2_fjLj3072ELj1ELj1ELj4ELj16ENS_18Kernel_traits_baseILj3072ES2_S2_fS2_fjLj128EEEEELb0ELb1ELb1EEEvNS_9BwdParamsE,"aw",@nobits
	.sectionflags	@""
	.align	16
	.zero		1024


//--------------------- .nv.shared._ZN10layer_norm31ln_parallel_residual_bwd_kernelINS_13Kernel_traitsI13__nv_bfloat16S2_fS2_fjLj3072ELj1ELj1ELj4ELj16ENS_18Kernel_traits_baseILj3072ES2_S2_fS2_fjLj128EEEEELb1ELb0ELb0EEEvNS_9BwdParamsE --------------------------
	.section	.nv.shared._ZN10layer_norm31ln_parallel_residual_bwd_kernelINS_13Kernel_traitsI13__nv_bfloat16S2_fS2_fjLj3072ELj1ELj1ELj4ELj16ENS_18Kernel_traits_baseILj3072ES2_S2_fS2_fjLj128EEEEELb1ELb0ELb0EEEvNS_9BwdParamsE,"aw",@nobits
	.sectionflags	@""
	.align	16
	.zero		1024


//--------------------- .nv.shared._ZN10layer_norm31ln_parallel_residual_bwd_kernelINS_13Kernel_traitsI13__nv_bfloat16S2_fS2_fjLj3072ELj1ELj1ELj4ELj16ENS_18Kernel_traits_baseILj3072ES2_S2_fS2_fjLj128EEEEELb1ELb0ELb1EEEvNS_9BwdParamsE --------------------------
	.section	.nv.shared._ZN10layer_norm31ln_parallel_residual_bwd_kernelINS_13Kernel_traitsI13__nv_bfloat16S2_fS2_fjLj3072ELj1ELj1ELj4ELj16ENS_18Kernel_traits_baseILj3072ES2_S2_fS2_fjLj128EEEEELb1ELb0ELb1EEEvNS_9BwdParamsE,"aw",@nobits
	.sectionflags	@""
	.align	16
	.zero		1024


//--------------------- .nv.shared._ZN10layer_norm22ln_bwd_finalize_kernelINS_22Kernel_traits_finalizeILj3072E13__nv_bfloat16S2_fS2_fjLb0ELj1024ELj4ENS_18Kernel_traits_baseILj3072ES2_S2_fS2_fjLj1024EEEEELb0ELb0EEEvNS_9BwdParamsE --------------------------
	.section	.nv.shared._ZN10layer_norm22ln_bwd_finalize_kernelINS_22Kernel_traits_finalizeILj3072E13__nv_bfloat16S2_fS2_fjLb0ELj1024ELj4ENS_18Kernel_traits_baseILj3072ES2_S2_fS2_fjLj1024EEEEELb0ELb0EEEvNS_9BwdParamsE,"aw",@nobits
	.sectionflags	@""
	.align	16
.nv.shared._ZN10layer_norm22ln_bwd_finalize_kernelINS_22Kernel_traits_finalizeILj3072E13__nv_bfloat16S2_fS2_fjLb0ELj1024ELj4ENS_18Kernel_traits_baseILj3072ES2_S2_fS2_fjLj1024EEEEELb0ELb0EEEvNS_9BwdParamsE:
	.zero		9472


//--------------------- .nv.shared._ZN10layer_norm40ln_parallel_residual_bwd_finalize_kernelINS_22Kernel_traits_finalizeILj3072E13__nv_bfloat16S2_fS2_fjLb0ELj1024ELj4ENS_18Kernel_traits_baseILj3072ES2_S2_fS2_fjLj1024EEEEELb0EEEvNS_9BwdParamsE --------------------------
	.section	.nv.shared._ZN10layer_norm40ln_parallel_residual_bwd_finalize_kernelINS_22Kernel_traits_finalizeILj3072E13__nv_bfloat16S2_fS2_fjLb0ELj1024ELj4ENS_18Kernel_traits_baseILj3072ES2_S2_fS2_fjLj1024EEEEELb0EEEvNS_9BwdParamsE,"aw",@nobits
	.sectionflags	@""
	.align	16
.nv.shared._ZN10layer_norm40ln_parallel_residual_bwd_finalize_kernelINS_22Kernel_traits_finalizeILj3072E13__nv_bfloat16S2_fS2_fjLb0ELj1024ELj4ENS_18Kernel_traits_baseILj3072ES2_S2_fS2_fjLj1024EEEEELb0EEEvNS_9BwdParamsE:
	.zero		17920


//--------------------- .nv.shared._ZN10layer_norm31ln_parallel_residual_bwd_kernelINS_13Kernel_traitsI13__nv_bfloat16S2_fS2_fjLj3072ELj1ELj1ELj4ELj16ENS_18Kernel_traits_baseILj3072ES2_S2_fS2_fjLj128EEEEELb1ELb1ELb0EEEvNS_9BwdParamsE --------------------------
	.section	.nv.shared._ZN10layer_norm31ln_parallel_residual_bwd_kernelINS_13Kernel_traitsI13__nv_bfloat16S2_fS2_fjLj3072ELj1ELj1ELj4ELj16ENS_18Kernel_traits_baseILj3072ES2_S2_fS2_fjLj128EEEEELb1ELb1ELb0EEEvNS_9BwdParamsE,"aw",@nobits
	.sectionflags	@""
	.align	16
	.zero		1024


//--------------------- .nv.shared._ZN10layer_norm22ln_bwd_finalize_kernelINS_22Kernel_traits_finalizeILj3072E13__nv_bfloat16S2_fS2_fjLb0ELj1024ELj4ENS_18Kernel_traits_baseILj3072ES2_S2_fS2_fjLj1024EEEEELb0ELb1EEEvNS_9BwdParamsE --------------------------
	.section	.nv.shared._ZN10layer_norm22ln_bwd_finalize_kernelINS_22Kernel_traits_finalizeILj3072E13__nv_bfloat16S2_fS2_fjLb0ELj1024ELj4ENS_18Kernel_traits_baseILj3072ES2_S2_fS2_fjLj1024EEEEELb0ELb1EEEvNS_9BwdParamsE,"aw",@nobits
	.sectionflags	@""
	.align	16
.nv.shared._ZN10layer_norm22ln_bwd_finalize_kernelINS_22Kernel_traits_finalizeILj3072E13__nv_bfloat16S2_fS2_fjLb0ELj1024ELj4ENS_18Kernel_traits_baseILj3072ES2_S2_fS2_fjLj1024EEEEELb0ELb1EEEvNS_9BwdParamsE:
	.zero		9472


//--------------------- .nv.shared._ZN10layer_norm40ln_parallel_residual_bwd_finalize_kernelINS_22Kernel_traits_finalizeILj3072E13__nv_bfloat16S2_fS2_fjLb0ELj1024ELj4ENS_18Kernel_traits_baseILj3072ES2_S2_fS2_fjLj1024EEEEELb1EEEvNS_9BwdParamsE --------------------------
	.section	.nv.shared._ZN10layer_norm40ln_parallel_residual_bwd_finalize_kernelINS_22Kernel_traits_finalizeILj3072E13__nv_bfloat16S2_fS2_fjLb0ELj1024ELj4ENS_18Kernel_traits_baseILj3072ES2_S2_fS2_fjLj1024EEEEELb1EEEvNS_9BwdParamsE,"aw",@nobits
	.sectionflags	@""
	.align	16
.nv.shared._ZN10layer_norm40ln_parallel_residual_bwd_finalize_kernelINS_22Kernel_traits_finalizeILj3072E13__nv_bfloat16S2_fS2_fjLb0ELj1024ELj4ENS_18Kernel_traits_baseILj3072ES2_S2_fS2_fjLj1024EEEEELb1EEEvNS_9BwdParamsE:
	.zero		17920


//--------------------- .nv.shared._ZN10layer_norm31ln_parallel_residual_bwd_kernelINS_13Kernel_traitsI13__nv_bfloat16S2_fS2_fjLj3072ELj1ELj1ELj4ELj16ENS_18Kernel_traits_baseILj3072ES2_S2_fS2_fjLj128EEEEELb1ELb1ELb1EEEvNS_9BwdParamsE --------------------------
	.section	.nv.shared._ZN10layer_norm31ln_parallel_residual_bwd_kernelINS_13Kernel_traitsI13__nv_bfloat16S2_fS2_fjLj3072ELj1ELj1ELj4ELj16ENS_18Kernel_traits_baseILj3072ES2_S2_fS2_fjLj128EEEEELb1ELb1ELb1EEEvNS_9BwdParamsE,"aw",@nobits
	.sectionflags	@""
	.align	16
	.zero		1024


//--------------------- .nv.shared._ZN10layer_norm31ln_parallel_residual_bwd_kernelINS_13Kernel_traitsIf13__nv_bfloat16fS2_fjLj3072ELj1ELj1ELj4ELj16ENS_18Kernel_traits_baseILj3072EfS2_fS2_fjLj128EEEEELb0ELb0ELb0EEEvNS_9BwdParamsE --------------------------
	.section	.nv.shared._ZN10layer_norm31ln_parallel_residual_bwd_kernelINS_13Kernel_traitsIf13__nv_bfloat16fS2_fjLj3072ELj1ELj1ELj4ELj16ENS_18Kernel_traits_baseILj3072EfS2_fS2_fjLj128EEEEELb0ELb0ELb0EEEvNS_9BwdParamsE,"aw",@nobits
	.sectionflags	@""
	.align	16
	.zero		1024


//--------------------- .nv.shared._ZN10layer_norm31ln_parallel_residual_bwd_kernelINS_13Kernel_traitsIf13__nv_bfloat16fS2_fjLj3072ELj1ELj1ELj4ELj16ENS_18Kernel_traits_baseILj3072EfS2_fS2_fjLj128EEEEELb0ELb0ELb1EEEvNS_9BwdParamsE --------------------------
	.section	.nv.shared._ZN10layer_norm31ln_parallel_residual_bwd_kernelINS_13Kernel_traitsIf13__nv_bfloat16fS2_fjLj3072ELj1ELj1ELj4ELj16ENS_18Kernel_traits_baseILj3072EfS2_fS2_fjLj128EEEEELb0ELb0ELb1EEEvNS_9BwdParamsE,"aw",@nobits
	.sectionflags	@""
	.align	16
	.zero		1024


//--------------------- .nv.shared._ZN10layer_norm31ln_parallel_residual_bwd_kernelINS_13Kernel_traitsIf13__nv_bfloat16fS2_fjLj3072ELj1ELj1ELj4ELj16ENS_18Kernel_traits_baseILj3072EfS2_fS2_fjLj128EEEEELb0ELb1ELb0EEEvNS_9BwdParamsE --------------------------
	.section	.nv.shared._ZN10layer_norm31ln_parallel_residual_bwd_kernelINS_13Kernel_traitsIf13__nv_bfloat16fS2_fjLj3072ELj1ELj1ELj4ELj16ENS_18Kernel_traits_baseILj3072EfS2_fS2_fjLj128EEEEELb0ELb1ELb0EEEvNS_9BwdParamsE,"aw",@nobits
	.sectionflags	@""
	.align	16
	.zero		1024


//--------------------- .nv.shared._ZN10layer_norm31ln_parallel_residual_bwd_kernelINS_13Kernel_traitsIf13__nv_bfloat16fS2_fjLj3072ELj1ELj1ELj4ELj16ENS_18Kernel_traits_baseILj3072EfS2_fS2_fjLj128EEEEELb0ELb1ELb1EEEvNS_9BwdParamsE --------------------------
	.section	.nv.shared._ZN10layer_norm31ln_parallel_residual_bwd_kernelINS_13Kernel_traitsIf13__nv_bfloat16fS2_fjLj3072ELj1ELj1ELj4ELj16ENS_18Kernel_traits_baseILj3072EfS2_fS2_fjLj128EEEEELb0ELb1ELb1EEEvNS_9BwdParamsE,"aw",@nobits
	.sectionflags	@""
	.align	16
	.zero		1024


//--------------------- .nv.shared._ZN10layer_norm31ln_parallel_residual_bwd_kernelINS_13Kernel_traitsIf13__nv_bfloat16fS2_fjLj3072ELj1ELj1ELj4ELj16ENS_18Kernel_traits_baseILj3072EfS2_fS2_fjLj128EEEEELb1ELb0ELb0EEEvNS_9BwdParamsE --------------------------
	.section	.nv.shared._ZN10layer_norm31ln_parallel_residual_bwd_kernelINS_13Kernel_traitsIf13__nv_bfloat16fS2_fjLj3072ELj1ELj1ELj4ELj16ENS_18Kernel_traits_baseILj3072EfS2_fS2_fjLj128EEEEELb1ELb0ELb0EEEvNS_9BwdParamsE,"aw",@nobits
	.sectionflags	@""
	.align	16
	.zero		1024


//--------------------- .nv.shared._ZN10layer_norm31ln_parallel_residual_bwd_kernelINS_13Kernel_traitsIf13__nv_bfloat16fS2_fjLj3072ELj1ELj1ELj4ELj16ENS_18Kernel_traits_baseILj3072EfS2_fS2_fjLj128EEEEELb1ELb0ELb1EEEvNS_9BwdParamsE --------------------------
	.section	.nv.shared._ZN10layer_norm31ln_parallel_residual_bwd_kernelINS_13Kernel_traitsIf13__nv_bfloat16fS2_fjLj3072ELj1ELj1ELj4ELj16ENS_18Kernel_traits_baseILj3072EfS2_fS2_fjLj128EEEEELb1ELb0ELb1EEEvNS_9BwdParamsE,"aw",@nobits
	.sectionflags	@""
	.align	16
	.zero		1024


//--------------------- .nv.shared._ZN10layer_norm22ln_bwd_finalize_kernelINS_22Kernel_traits_finalizeILj3072Ef13__nv_bfloat16fS2_fjLb0ELj1024ELj4ENS_18Kernel_traits_baseILj3072EfS2_fS2_fjLj1024EEEEELb0ELb0EEEvNS_9BwdParamsE --------------------------
	.section	.nv.shared._ZN10layer_norm22ln_bwd_finalize_kernelINS_22Kernel_traits_finalizeILj3072Ef13__nv_bfloat16fS2_fjLb0ELj1024ELj4ENS_18Kernel_traits_baseILj3072EfS2_fS2_fjLj1024EEEEELb0ELb0EEEvNS_9BwdParamsE,"aw",@nobits
	.sectionflags	@""
	.align	16
.nv.shared._ZN10layer_norm22ln_bwd_finalize_kernelINS_22Kernel_traits_finalizeILj3072Ef13__nv_bfloat16fS2_fjLb0ELj1024ELj4ENS_18Kernel_traits_baseILj3072EfS2_fS2_fjLj1024EEEEELb0ELb0EEEvNS_9BwdParamsE:
	.zero		9472


//--------------------- .nv.shared._ZN10layer_norm40ln_parallel_residual_bwd_finalize_kernelINS_22Kernel_traits_finalizeILj3072Ef13__nv_bfloat16fS2_fjLb0ELj1024ELj4ENS_18Kernel_traits_baseILj3072EfS2_fS2_fjLj1024EEEEELb0EEEvNS_9BwdParamsE --------------------------
	.section	.nv.shared._ZN10layer_norm40ln_parallel_residual_bwd_finalize_kernelINS_22Kernel_traits_finalizeILj3072Ef13__nv_bfloat16fS2_fjLb0ELj1024ELj4ENS_18Kernel_traits_baseILj3072EfS2_fS2_fjLj1024EEEEELb0EEEvNS_9BwdParamsE,"aw",@nobits
	.sectionflags	@""
	.align	16
.nv.shared._ZN10layer_norm40ln_parallel_residual_bwd_finalize_kernelINS_22Kernel_traits_finalizeILj3072Ef13__nv_bfloat16fS2_fjLb0ELj1024ELj4ENS_18Kernel_traits_baseILj3072EfS2_fS2_fjLj1024EEEEELb0EEEvNS_9BwdParamsE:
	.zero		17920


//--------------------- .nv.shared._ZN10layer_norm31ln_parallel_residual_bwd_kernelINS_13Kernel_traitsIf13__nv_bfloat16fS2_fjLj3072ELj1ELj1ELj4ELj16ENS_18Kernel_traits_baseILj3072EfS2_fS2_fjLj128EEEEELb1ELb1ELb0EEEvNS_9BwdParamsE --------------------------
	.section	.nv.shared._ZN10layer_norm31ln_parallel_residual_bwd_kernelINS_13Kernel_traitsIf13__nv_bfloat16fS2_fjLj3072ELj1ELj1ELj4ELj16ENS_18Kernel_traits_baseILj3072EfS2_fS2_fjLj128EEEEELb1ELb1ELb0EEEvNS_9BwdParamsE,"aw",@nobits
	.sectionflags	@""
	.align	16
	.zero		1024


//--------------------- .nv.shared._ZN10layer_norm22ln_bwd_finalize_kernelINS_22Kernel_traits_finalizeILj3072Ef13__nv_bfloat16fS2_fjLb0ELj1024ELj4ENS_18Kernel_traits_baseILj3072EfS2_fS2_fjLj1024EEEEELb0ELb1EEEvNS_9BwdParamsE --------------------------
	.section	.nv.shared._ZN10layer_norm22ln_bwd_finalize_kernelINS_22Kernel_traits_finalizeILj3072Ef13__nv_bfloat16fS2_fjLb0ELj1024ELj4ENS_18Kernel_traits_baseILj3072EfS2_fS2_fjLj1024EEEEELb0ELb1EEEvNS_9BwdParamsE,"aw",@nobits
	.sectionflags	@""
	.align	16
.nv.shared._ZN10layer_norm22ln_bwd_finalize_kernelINS_22Kernel_traits_finalizeILj3072Ef13__nv_bfloat16fS2_fjLb0ELj1024ELj4ENS_18Kernel_traits_baseILj3072EfS2_fS2_fjLj1024EEEEELb0ELb1EEEvNS_9BwdParamsE:
	.zero		9472


//--------------------- .nv.shared._ZN10layer_norm40ln_parallel_residual_bwd_finalize_kernelINS_22Kernel_traits_finalizeILj3072Ef13__nv_bfloat16fS2_fjLb0ELj1024ELj4ENS_18Kernel_traits_baseILj3072EfS2_fS2_fjLj1024EEEEELb1EEEvNS_9BwdParamsE --------------------------
	.section	.nv.shared._ZN10layer_norm40ln_parallel_residual_bwd_finalize_kernelINS_22Kernel_traits_finalizeILj3072Ef13__nv_bfloat16fS2_fjLb0ELj1024ELj4ENS_18Kernel_traits_baseILj3072EfS2_fS2_fjLj1024EEEEELb1EEEvNS_9BwdParamsE,"aw",@nobits
	.sectionflags	@""
	.align	16
.nv.shared._ZN10layer_norm40ln_parallel_residual_bwd_finalize_kernelINS_22Kernel_traits_finalizeILj3072Ef13__nv_bfloat16fS2_fjLb0ELj1024ELj4ENS_18Kernel_traits_baseILj3072EfS2_fS2_fjLj1024EEEEELb1EEEvNS_9BwdParamsE:
	.zero		17920


//--------------------- .nv.shared._ZN10layer_norm31ln_parallel_residual_bwd_kernelINS_13Kernel_traitsIf13__nv_bfloat16fS2_fjLj3072ELj1ELj1ELj4ELj16ENS_18Kernel_traits_baseILj3072EfS2_fS2_fjLj128EEEEELb1ELb1ELb1EEEvNS_9BwdParamsE --------------------------
	.section	.nv.shared._ZN10layer_norm31ln_parallel_residual_bwd_kernelINS_13Kernel_traitsIf13__nv_bfloat16fS2_fjLj3072ELj1ELj1ELj4ELj16ENS_18Kernel_traits_baseILj3072EfS2_fS2_fjLj128EEEEELb1ELb1ELb1EEEvNS_9BwdParamsE,"aw",@nobits
	.sectionflags	@""
	.align	16
	.zero		1024


//--------------------- .nv.shared._ZN10layer_norm31ln_parallel_residual_bwd_kernelINS_13Kernel_traitsIf6__halfS2_S2_fjLj3072ELj1ELj1ELj4ELj16ENS_18Kernel_traits_baseILj3072EfS2_S2_S2_fjLj128EEEEELb0ELb0ELb0EEEvNS_9BwdParamsE --------------------------
	.section	.nv.shared._ZN10layer_norm31ln_parallel_residual_bwd_kernelINS_13Kernel_traitsIf6__halfS2_S2_fjLj3072ELj1ELj1ELj4ELj16ENS_18Kernel_traits_baseILj3072EfS2_S2_S2_fjLj128EEEEELb0ELb0ELb0EEEvNS_9BwdParamsE,"aw",@nobits
	.sectionflags	@""
	.align	16
	.zero		1024


//--------------------- .nv.shared._ZN10layer_norm31ln_parallel_residual_bwd_kernelINS_13Kernel_traitsIf6__halfS2_S2_fjLj3072ELj1ELj1ELj4ELj16ENS_18Kernel_traits_baseILj3072EfS2_S2_S2_fjLj128EEEEELb0ELb0ELb1EEEvNS_9BwdParamsE --------------------------
	.section	.nv.shared._ZN10layer_norm31ln_parallel_residual_bwd_kernelINS_13Kernel_traitsIf6__halfS2_S2_fjLj3072ELj1ELj1ELj4ELj16ENS_18Kernel_traits_baseILj3072EfS2_S2_S2_fjLj128EEEEELb0ELb0ELb1EEEvNS_9BwdParamsE,"aw",@nobits
	.sectionflags	@""
	.align	16
	.zero		1024


//--------------------- .nv.shared._ZN10layer_norm31ln_parallel_residual_bwd_kernelINS_13Kernel_traitsIf6__halfS2_S2_fjLj3072ELj1ELj1ELj4ELj16ENS_18Kernel_traits_baseILj3072EfS2_S2_S2_fjLj128EEEEELb0ELb1ELb0EEEvNS_9BwdParamsE --------------------------
	.section	.nv.shared._ZN10layer_norm31ln_parallel_residual_bwd_kernelINS_13Kernel_traitsIf6__halfS2_S2_fjLj3072ELj1ELj1ELj4ELj16ENS_18Kernel_traits_baseILj3072EfS2_S2_S2_fjLj128EEEEELb0ELb1ELb0EEEvNS_9BwdParamsE,"aw",@nobits
	.sectionflags	@""
	.align	16
	.zero		1024


//--------------------- .nv.shared._ZN10layer_norm31ln_parallel_residual_bwd_kernelINS_13Kernel_traitsIf6__halfS2_S2_fjLj3072ELj1ELj1ELj4ELj16ENS_18Kernel_traits_baseILj3072EfS2_S2_S2_fjLj128EEEEELb0ELb1ELb1EEEvNS_9BwdParamsE --------------------------
	.section	.nv.shared._ZN10layer_norm31ln_parallel_residual_bwd_kernelINS_13Kernel_traitsIf6__halfS2_S2_fjLj3072ELj1ELj1ELj4ELj16ENS_18Kernel_traits_baseILj3072EfS2_S2_S2_fjLj128EEEEELb0ELb1ELb1EEEvNS_9BwdParamsE,"aw",@nobits
	.sectionflags	@""
	.align	16
	.zero		1024


//--------------------- .nv.shared._ZN10layer_norm31ln_parallel_residual_bwd_kernelINS_13Kernel_traitsIf6__halfS2_S2_fjLj3072ELj1ELj1ELj4ELj16ENS_18Kernel_traits_baseILj3072EfS2_S2_S2_fjLj128EEEEELb1ELb0ELb0EEEvNS_9BwdParamsE --------------------------
	.section	.nv.shared._ZN10layer_norm31ln_parallel_residual_bwd_kernelINS_13Kernel_traitsIf6__halfS2_S2_fjLj3072ELj1ELj1ELj4ELj16ENS_18Kernel_traits_baseILj3072EfS2_S2_S2_fjLj128EEEEELb1ELb0ELb0EEEvNS_9BwdParamsE,"aw",@nobits
	.sectionflags	@""
	.align	16
	.zero		1024


//--------------------- .nv.shared._ZN10layer_norm31ln_parallel_residual_bwd_kernelINS_13Kernel_traitsIf6__halfS2_S2_fjLj3072ELj1ELj1ELj4ELj16ENS_18Kernel_traits_baseILj3072EfS2_S2_S2_fjLj128EEEEELb1ELb0ELb1EEEvNS_9BwdParamsE --------------------------
	.section	.nv.shared._ZN10layer_norm31ln_parallel_residual_bwd_kernelINS_13Kernel_traitsIf6__halfS2_S2_fjLj3072ELj1ELj1ELj4ELj16ENS_18Kernel_traits_baseILj3072EfS2_S2_S2_fjLj128EEEEELb1ELb0ELb1EEEvNS_9BwdParamsE,"aw",@nobits
	.sectionflags	@""
	.align	16
	.zero		1024


//--------------------- .nv.shared._ZN10layer_norm22ln_bwd_finalize_kernelINS_22Kernel_traits_finalizeILj3072Ef6__halfS2_S2_fjLb0ELj1024ELj4ENS_18Kernel_traits_baseILj3072EfS2_S2_S2_fjLj1024EEEEELb0ELb0EEEvNS_9BwdParamsE --------------------------
	.section	.nv.shared._ZN10layer_norm22ln_bwd_finalize_kernelINS_22Kernel_traits_finalizeILj3072Ef6__halfS2_S2_fjLb0ELj1024ELj4ENS_18Kernel_traits_baseILj3072EfS2_S2_S2_fjLj1024EEEEELb0ELb0EEEvNS_9BwdParamsE,"aw",@nobits
	.sectionflags	@""
	.align	16
.nv.shared._ZN10layer_norm22ln_bwd_finalize_kernelINS_22Kernel_traits_finalizeILj3072Ef6__halfS2_S2_fjLb0ELj1024ELj4ENS_18Kernel_traits_baseILj3072EfS2_S2_S2_fjLj1024EEEEELb0ELb0EEEvNS_9BwdParamsE:
	.zero		9472


//--------------------- .nv.shared._ZN10layer_norm40ln_parallel_residual_bwd_finalize_kernelINS_22Kernel_traits_finalizeILj3072Ef6__halfS2_S2_fjLb0ELj1024ELj4ENS_18Kernel_traits_baseILj3072EfS2_S2_S2_fjLj1024EEEEELb0EEEvNS_9BwdParamsE --------------------------
	.section	.nv.shared._ZN10layer_norm40ln_parallel_residual_bwd_finalize_kernelINS_22Kernel_traits_finalizeILj3072Ef6__halfS2_S2_fjLb0ELj1024ELj4ENS_18Kernel_traits_baseILj3072EfS2_S2_S2_fjLj1024EEEEELb0EEEvNS_9BwdParamsE,"aw",@nobits
	.sectionflags	@""
	.align	16
.nv.shared._ZN10layer_norm40ln_parallel_residual_bwd_finalize_kernelINS_22Kernel_traits_finalizeILj3072Ef6__halfS2_S2_fjLb0ELj1024ELj4ENS_18Kernel_traits_baseILj3072EfS2_S2_S2_fjLj1024EEEEELb0EEEvNS_9BwdParamsE:
	.zero		17920


//--------------------- .nv.shared._ZN10layer_norm31ln_parallel_residual_bwd_kernelINS_13Kernel_traitsIf6__halfS2_S2_fjLj3072ELj1ELj1ELj4ELj16ENS_18Kernel_traits_baseILj3072EfS2_S2_S2_fjLj128EEEEELb1ELb1ELb0EEEvNS_9BwdParamsE --------------------------
	.section	.nv.shared._ZN10layer_norm31ln_parallel_residual_bwd_kernelINS_13Kernel_traitsIf6__halfS2_S2_fjLj3072ELj1ELj1ELj4ELj16ENS_18Kernel_traits_baseILj3072EfS2_S2_S2_fjLj128EEEEELb1ELb1ELb0EEEvNS_9BwdParamsE,"aw",@nobits
	.sectionflags	@""
	.align	16
	.zero		1024


//--------------------- .nv.shared._ZN10layer_norm22ln_bwd_finalize_kernelINS_22Kernel_traits_finalizeILj3072Ef6__halfS2_S2_fjLb0ELj1024ELj4ENS_18Kernel_traits_baseILj3072EfS2_S2_S2_fjLj1024EEEEELb0ELb1EEEvNS_9BwdParamsE --------------------------
	.section	.nv.shared._ZN10layer_norm22ln_bwd_finalize_kernelINS_22Kernel_traits_finalizeILj3072Ef6__halfS2_S2_fjLb0ELj1024ELj4ENS_18Kernel_traits_baseILj3072EfS2_S2_S2_fjLj1024EEEEELb0ELb1EEEvNS_9BwdParamsE,"aw",@nobits
	.sectionflags	@""
	.align	16
.nv.shared._ZN10layer_norm22ln_bwd_finalize_kernelINS_22Kernel_traits_finalizeILj3072Ef6__halfS2_S2_fjLb0ELj1024ELj4ENS_18Kernel_traits_baseILj3072EfS2_S2_S2_fjLj1024EEEEELb0ELb1EEEvNS_9BwdParamsE:
	.zero		9472


//--------------------- .nv.shared._ZN10layer_norm40ln_parallel_residual_bwd_finalize_kernelINS_22Kernel_traits_finalizeILj3072Ef6__halfS2_S2_fjLb0ELj1024ELj4ENS_18Kernel_traits_baseILj3072EfS2_S2_S2_fjLj1024EEEEELb1EEEvNS_9BwdParamsE --------------------------
	.section	.nv.shared._ZN10layer_norm40ln_parallel_residual_bwd_finalize_kernelINS_22Kernel_traits_finalizeILj3072Ef6__halfS2_S2_fjLb0ELj1024ELj4ENS_18Kernel_traits_baseILj3072EfS2_S2_S2_fjLj1024EEEEELb1EEEvNS_9BwdParamsE,"aw",@nobits
	.sectionflags	@""
	.align	16
.nv.shared._ZN10layer_norm40ln_parallel_residual_bwd_finalize_kernelINS_22Kernel_traits_finalizeILj3072Ef6__halfS2_S2_fjLb0ELj1024ELj4ENS_18Kernel_traits_baseILj3072EfS2_S2_S2_fjLj1024EEEEELb1EEEvNS_9BwdParamsE:
	.zero		17920


//--------------------- .nv.shared._ZN10layer_norm31ln_parallel_residual_bwd_kernelINS_13Kernel_traitsIf6__halfS2_S2_fjLj3072ELj1ELj1ELj4ELj16ENS_18Kernel_traits_baseILj3072EfS2_S2_S2_fjLj128EEEEELb1ELb1ELb1EEEvNS_9BwdParamsE --------------------------
	.section	.nv.shared._ZN10layer_norm31ln_parallel_residual_bwd_kernelINS_13Kernel_traitsIf6__halfS2_S2_fjLj3072ELj1ELj1ELj4ELj16ENS_18Kernel_traits_baseILj3072EfS2_S2_S2_fjLj128EEEEELb1ELb1ELb1EEEvNS_9BwdParamsE,"aw",@nobits
	.sectionflags	@""
	.align	16
	.zero		1024


//--------------------- .nv.shared._ZN10layer_norm31ln_parallel_residual_bwd_kernelINS_13Kernel_traitsI6__halfS2_fS2_fjLj3072ELj1ELj1ELj4ELj16ENS_18Kernel_traits_baseILj3072ES2_S2_fS2_fjLj128EEEEELb0ELb0ELb0EEEvNS_9BwdParamsE --------------------------
	.section	.nv.shared._ZN10layer_norm31ln_parallel_residual_bwd_kernelINS_13Kernel_traitsI6__halfS2_fS2_fjLj3072ELj1ELj1ELj4ELj16ENS_18Kernel_traits_baseILj3072ES2_S2_fS2_fjLj128EEEEELb0ELb0ELb0EEEvNS_9BwdParamsE,"aw",@nobits
	.sectionflags	@""
	.align	16
	.zero		1024


//--------------------- .nv.shared._ZN10layer_norm31ln_parallel_residual_bwd_kernelINS_13Kernel_traitsI6__halfS2_fS2_fjLj3072ELj1ELj1ELj4ELj16ENS_18Kernel_traits_baseILj3072ES2_S2_fS2_fjLj128EEEEELb0ELb0ELb1EEEvNS_9BwdParamsE --------------------------
	.section	.nv.shared._ZN10layer_norm31ln_parallel_residual_bwd_kernelINS_13Kernel_traitsI6__halfS2_fS2_fjLj3072ELj1ELj1ELj4ELj16ENS_18Kernel_traits_baseILj3072ES2_S2_fS2_fjLj128EEEEELb0ELb0ELb1EEEvNS_9BwdParamsE,"aw",@nobits
	.sectionflags	@""
	.align	16
	.zero		1024


//--------------------- .nv.shared._ZN10layer_norm31ln_parallel_residual_bwd_kernelINS_13Kernel_traitsI6__halfS2_fS2_fjLj3072ELj1ELj1ELj4ELj16ENS_18Kernel_traits_baseILj3072ES2_S2_fS2_fjLj128EEEEELb0ELb1ELb0EEEvNS_9BwdParamsE --------------------------
	.section	.nv.shared._ZN10layer_norm31ln_parallel_residual_bwd_kernelINS_13Kernel_traitsI6__halfS2_fS2_fjLj3072ELj1ELj1ELj4ELj16ENS_18Kernel_traits_baseILj3072ES2_S2_fS2_fjLj128EEEEELb0ELb1ELb0EEEvNS_9BwdParamsE,"aw",@nobits
	.sectionflags	@""
	.align	16
	.zero		1024


//--------------------- .nv.shared._ZN10layer_norm31ln_parallel_residual_bwd_kernelINS_13Kernel_traitsI6__halfS2_fS2_fjLj3072ELj1ELj1ELj4ELj16ENS_18Kernel_traits_baseILj3072ES2_S2_fS2_fjLj128EEEEELb0ELb1ELb1EEEvNS_9BwdParamsE --------------------------
	.section	.nv.shared._ZN10layer_norm31ln_parallel_residual_bwd_kernelINS_13Kernel_traitsI6__halfS2_fS2_fjLj3072ELj1ELj1ELj4ELj16ENS_18Kernel_traits_baseILj3072ES2_S2_fS2_fjLj128EEEEELb0ELb1ELb1EEEvNS_9BwdParamsE,"aw",@nobits
	.sectionflags	@""
	.align	16
	.zero		1024


//--------------------- .nv.shared._ZN10layer_norm31ln_parallel_residual_bwd_kernelINS_13Kernel_traitsI6__halfS2_fS2_fjLj3072ELj1ELj1ELj4ELj16ENS_18Kernel_traits_baseILj3072ES2_S2_fS2_fjLj128EEEEELb1ELb0ELb0EEEvNS_9BwdParamsE --------------------------
	.section	.nv.shared._ZN10layer_norm31ln_parallel_residual_bwd_kernelINS_13Kernel_traitsI6__halfS2_fS2_fjLj3072ELj1ELj1ELj4ELj16ENS_18Kernel_traits_baseILj3072ES2_S2_fS2_fjLj128EEEEELb1ELb0ELb0EEEvNS_9BwdParamsE,"aw",@nobits
	.sectionflags	@""
	.align	16
	.zero		1024


//--------------------- .nv.shared._ZN10layer_norm31ln_parallel_residual_bwd_kernelINS_13Kernel_traitsI6__halfS2_fS2_fjLj3072ELj1ELj1ELj4ELj16ENS_18Kernel_traits_baseILj3072ES2_S2_fS2_fjLj128EEEEELb1ELb0ELb1EEEvNS_9BwdParamsE --------------------------
	.section	.nv.shared._ZN10layer_norm31ln_parallel_residual_bwd_kernelINS_13Kernel_traitsI6__halfS2_fS2_fjLj3072ELj1ELj1ELj4ELj16ENS_18Kernel_traits_baseILj3072ES2_S2_fS2_fjLj128EEEEELb1ELb0ELb1EEEvNS_9BwdParamsE,"aw",@nobits
	.sectionflags	@""
	.align	16
	.zero		1024


//--------------------- .nv.shared._ZN10layer_norm22ln_bwd_finalize_kernelINS_22Kernel_traits_finalizeILj3072E6__halfS2_fS2_fjLb0ELj1024ELj4ENS_18Kernel_traits_baseILj3072ES2_S2_fS2_fjLj1024EEEEELb0ELb0EEEvNS_9BwdParamsE --------------------------
	.section	.nv.shared._ZN10layer_norm22ln_bwd_finalize_kernelINS_22Kernel_traits_finalizeILj3072E6__halfS2_fS2_fjLb0ELj1024ELj4ENS_18Kernel_traits_baseILj3072ES2_S2_fS2_fjLj1024EEEEELb0ELb0EEEvNS_9BwdParamsE,"aw",@nobits
	.sectionflags	@""
	.align	16
.nv.shared._ZN10layer_norm22ln_bwd_finalize_kernelINS_22Kernel_traits_finalizeILj3072E6__halfS2_fS2_fjLb0ELj1024ELj4ENS_18Kernel_traits_baseILj3072ES2_S2_fS2_fjLj1024EEEEELb0ELb0EEEvNS_9BwdParamsE:
	.zero		9472


//--------------------- .nv.shared._ZN10layer_norm40ln_parallel_residual_bwd_finalize_kernelINS_22Kernel_traits_finalizeILj3072E6__halfS2_fS2_fjLb0ELj1024ELj4ENS_18Kernel_traits_baseILj3072ES2_S2_fS2_fjLj1024EEEEELb0EEEvNS_9BwdParamsE --------------------------
	.section	.nv.shared._ZN10layer_norm40ln_parallel_residual_bwd_finalize_kernelINS_22Kernel_traits_finalizeILj3072E6__halfS2_fS2_fjLb0ELj1024ELj4ENS_18Kernel_traits_baseILj3072ES2_S2_fS2_fjLj1024EEEEELb0EEEvNS_9BwdParamsE,"aw",@nobits
	.sectionflags	@""
	.align	16
.nv.shared._ZN10layer_norm40ln_parallel_residual_bwd_finalize_kernelINS_22Kernel_traits_finalizeILj3072E6__halfS2_fS2_fjLb0ELj1024ELj4ENS_18Kernel_traits_baseILj3072ES2_S2_fS2_fjLj1024EEEEELb0EEEvNS_9BwdParamsE:
	.zero		17920


//--------------------- .nv.shared._ZN10layer_norm31ln_parallel_residual_bwd_kernelINS_13Kernel_traitsI6__halfS2_fS2_fjLj3072ELj1ELj1ELj4ELj16ENS_18Kernel_traits_baseILj3072ES2_S2_fS2_fjLj128EEEEELb1ELb1ELb0EEEvNS_9BwdParamsE --------------------------
	.section	.nv.shared._ZN10layer_norm31ln_parallel_residual_bwd_kernelINS_13Kernel_traitsI6__halfS2_fS2_fjLj3072ELj1ELj1ELj4ELj16ENS_18Kernel_traits_baseILj3072ES2_S2_fS2_fjLj128EEEEELb1ELb1ELb0EEEvNS_9BwdParamsE,"aw",@nobits
	.sectionflags	@""
	.align	16
	.zero		1024


//--------------------- .nv.shared._ZN10layer_norm22ln_bwd_finalize_kernelINS_22Kernel_traits_finalizeILj3072E6__halfS2_fS2_fjLb0ELj1024ELj4ENS_18Kernel_traits_baseILj3072ES2_S2_fS2_fjLj1024EEEEELb0ELb1EEEvNS_9BwdParamsE --------------------------
	.section	.nv.shared._ZN10layer_norm22ln_bwd_finalize_kernelINS_22Kernel_traits_finalizeILj3072E6__halfS2_fS2_fjLb0ELj1024ELj4ENS_18Kernel_traits_baseILj3072ES2_S2_fS2_fjLj1024EEEEELb0ELb1EEEvNS_9BwdParamsE,"aw",@nobits
	.sectionflags	@""
	.align	16
.nv.shared._ZN10layer_norm22ln_bwd_finalize_kernelINS_22Kernel_traits_finalizeILj3072E6__halfS2_fS2_fjLb0ELj1024ELj4ENS_18Kernel_traits_baseILj3072ES2_S2_fS2_fjLj1024EEEEELb0ELb1EEEvNS_9BwdParamsE:
	.zero		9472


//--------------------- .nv.shared._ZN10layer_norm40ln_parallel_residual_bwd_finalize_kernelINS_22Kernel_traits_finalizeILj3072E6__halfS2_fS2_fjLb0ELj1024ELj4ENS_18Kernel_traits_baseILj3072ES2_S2_fS2_fjLj1024EEEEELb1EEEvNS_9BwdParamsE --------------------------
	.section	.nv.shared._ZN10layer_norm40ln_parallel_residual_bwd_finalize_kernelINS_22Kernel_traits_finalizeILj3072E6__halfS2_fS2_fjLb0ELj1024ELj4ENS_18Kernel_traits_baseILj3072ES2_S2_fS2_fjLj1024EEEEELb1EEEvNS_9BwdParamsE,"aw",@nobits
	.sectionflags	@""
	.align	16
.nv.shared._ZN10layer_norm40ln_parallel_residual_bwd_finalize_kernelINS_22Kernel_traits_finalizeILj3072E6__halfS2_fS2_fjLb0ELj1024ELj4ENS_18Kernel_traits_baseILj3072ES2_S2_fS2_fjLj1024EEEEELb1EEEvNS_9BwdParamsE:
	.zero		17920


//--------------------- .nv.shared._ZN10layer_norm31ln_parallel_residual_bwd_kernelINS_13Kernel_traitsI6__halfS2_fS2_fjLj3072ELj1ELj1ELj4ELj16ENS_18Kernel_traits_baseILj3072ES2_S2_fS2_fjLj128EEEEELb1ELb1ELb1EEEvNS_9BwdParamsE --------------------------
	.section	.nv.shared._ZN10layer_norm31ln_parallel_residual_bwd_kernelINS_13Kernel_traitsI6__halfS2_fS2_fjLj3072ELj1ELj1ELj4ELj16ENS_18Kernel_traits_baseILj3072ES2_S2_fS2_fjLj128EEEEELb1ELb1ELb1EEEvNS_9BwdParamsE,"aw",@nobits
	.sectionflags	@""
	.align	16
	.zero		1024


//--------------------- .nv.shared._ZN10layer_norm31ln_parallel_residual_bwd_kernelINS_13Kernel_traitsIf6__halffS2_fjLj3072ELj1ELj1ELj4ELj16ENS_18Kernel_traits_baseILj3072EfS2_fS2_fjLj128EEEEELb0ELb0ELb0EEEvNS_9BwdParamsE --------------------------
	.section	.nv.shared._ZN10layer_norm31ln_parallel_residual_bwd_kernelINS_13Kernel_traitsIf6__halffS2_fjLj3072ELj1ELj1ELj4ELj16ENS_18Kernel_traits_baseILj3072EfS2_fS2_fjLj128EEEEELb0ELb0ELb0EEEvNS_9BwdParamsE,"aw",@nobits
	.sectionflags	@""
	.align	16
	.zero		1024


//--------------------- .nv.shared._ZN10layer_norm31ln_parallel_residual_bwd_kernelINS_13Kernel_traitsIf6__halffS2_fjLj3072ELj1ELj1ELj4ELj16ENS_18Kernel_traits_baseILj3072EfS2_fS2_fjLj128EEEEELb0ELb0ELb1EEEvNS_9BwdParamsE --------------------------
	.section	.nv.shared._ZN10layer_norm31ln_parallel_residual_bwd_kernelINS_13Kernel_traitsIf6__halffS2_fjLj3072ELj1ELj1ELj4ELj16ENS_18Kernel_traits_baseILj3072EfS2_fS2_fjLj128EEEEELb0ELb0ELb1EEEvNS_9BwdParamsE,"aw",@nobits
	.sectionflags	@""
	.align	16
	.zero		1024


//--------------------- .nv.shared._ZN10layer_norm31ln_parallel_residual_bwd_kernelINS_13Kernel_traitsIf6__halffS2_fjLj3072ELj1ELj1ELj4ELj16ENS_18Kernel_traits_baseILj3072EfS2_fS2_fjLj128EEEEELb0ELb1ELb0EEEvNS_9BwdParamsE --------------------------
	.section	.nv.shared._ZN10layer_norm31ln_parallel_residual_bwd_kernelINS_13Kernel_traitsIf6__halffS2_fjLj3072ELj1ELj1ELj4ELj16ENS_18Kernel_traits_baseILj3072EfS2_fS2_fjLj128EEEEELb0ELb1ELb0EEEvNS_9BwdParamsE,"aw",@nobits
	.sectionflags	@""
	.align	16
	.zero		1024


//--------------------- .nv.shared._ZN10layer_norm31ln_parallel_residual_bwd_kernelINS_13Kernel_traitsIf6__halffS2_fjLj3072ELj1ELj1ELj4ELj16ENS_18Kernel_traits_baseILj3072EfS2_fS2_fjLj128EEEEELb0ELb1ELb1EEEvNS_9BwdParamsE --------------------------
	.section	.nv.shared._ZN10layer_norm31ln_parallel_residual_bwd_kernelINS_13Kernel_traitsIf6__halffS2_fjLj3072ELj1ELj1ELj4ELj16ENS_18Kernel_traits_baseILj3072EfS2_fS2_fjLj128EEEEELb0ELb1ELb1EEEvNS_9BwdParamsE,"aw",@nobits
	.sectionflags	@""
	.align	16
	.zero		1024


//--------------------- .nv.shared._ZN10layer_norm31ln_parallel_residual_bwd_kernelINS_13Kernel_traitsIf6__halffS2_fjLj3072ELj1ELj1ELj4ELj16ENS_18Kernel_traits_baseILj3072EfS2_fS2_fjLj128EEEEELb1ELb0ELb0EEEvNS_9BwdParamsE --------------------------
	.section	.nv.shared._ZN10layer_norm31ln_parallel_residual_bwd_kernelINS_13Kernel_traitsIf6__halffS2_fjLj3072ELj1ELj1ELj4ELj16ENS_18Kernel_traits_baseILj3072EfS2_fS2_fjLj128EEEEELb1ELb0ELb0EEEvNS_9BwdParamsE,"aw",@nobits
	.sectionflags	@""
	.align	16
	.zero		1024


//--------------------- .nv.shared._ZN10layer_norm31ln_parallel_residual_bwd_kernelINS_13Kernel_traitsIf6__halffS2_fjLj3072ELj1ELj1ELj4ELj16ENS_18Kernel_traits_baseILj3072EfS2_fS2_fjLj128EEEEELb1ELb0ELb1EEEvNS_9BwdParamsE --------------------------
	.section	.nv.shared._ZN10layer_norm31ln_parallel_residual_bwd_kernelINS_13Kernel_traitsIf6__halffS2_fjLj3072ELj1ELj1ELj4ELj16ENS_18Kernel_traits_baseILj3072EfS2_fS2_fjLj128EEEEELb1ELb0ELb1EEEvNS_9BwdParamsE,"aw",@nobits
	.sectionflags	@""
	.align	16
	.zero		1024


//--------------------- .nv.shared._ZN10layer_norm22ln_bwd_finalize_kernelINS_22Kernel_traits_finalizeILj3072Ef6__halffS2_fjLb0ELj1024ELj4ENS_18Kernel_traits_baseILj3072EfS2_fS2_fjLj1024EEEEELb0ELb0EEEvNS_9BwdParamsE --------------------------
	.section	.nv.shared._ZN10layer_norm22ln_bwd_finalize_kernelINS_22Kernel_traits_finalizeILj3072Ef6__halffS2_fjLb0ELj1024ELj4ENS_18Kernel_traits_baseILj3072EfS2_fS2_fjLj1024EEEEELb0ELb0EEEvNS_9BwdParamsE,"aw",@nobits
	.sectionflags	@""
	.align	16
.nv.shared._ZN10layer_norm22ln_bwd_finalize_kernelINS_22Kernel_traits_finalizeILj3072Ef6__halffS2_fjLb0ELj1024ELj4ENS_18Kernel_traits_baseILj3072EfS2_fS2_fjLj1024EEEEELb0ELb0EEEvNS_9BwdParamsE:
	.zero		9472


//--------------------- .nv.shared._ZN10layer_norm40ln_parallel_residual_bwd_finalize_kernelINS_22Kernel_traits_finalizeILj3072Ef6__halffS2_fjLb0ELj1024ELj4ENS_18Kernel_traits_baseILj3072EfS2_fS2_fjLj1024EEEEELb0EEEvNS_9BwdParamsE --------------------------
	.section	.nv.shared._ZN10layer_norm40ln_parallel_residual_bwd_finalize_kernelINS_22Kernel_traits_finalizeILj3072Ef6__halffS2_fjLb0ELj1024ELj4ENS_18Kernel_traits_baseILj3072EfS2_fS2_fjLj1024EEEEELb0EEEvNS_9BwdParamsE,"aw",@nobits
	.sectionflags	@""
	.align	16
.nv.shared._ZN10layer_norm40ln_parallel_residual_bwd_finalize_kernelINS_22Kernel_traits_finalizeILj3072Ef6__halffS2_fjLb0ELj1024ELj4ENS_18Kernel_traits_baseILj3072EfS2_fS2_fjLj1024EEEEELb0EEEvNS_9BwdParamsE:
	.zero		17920


//--------------------- .nv.shared._ZN10layer_norm31ln_parallel_residual_bwd_kernelINS_13Kernel_traitsIf6__halffS2_fjLj3072ELj1ELj1ELj4ELj16ENS_18Kernel_traits_baseILj3072EfS2_fS2_fjLj128EEEEELb1ELb1ELb0EEEvNS_9BwdParamsE --------------------------
	.section	.nv.shared._ZN10layer_norm31ln_parallel_residual_bwd_kernelINS_13Kernel_traitsIf6__halffS2_fjLj3072ELj1ELj1ELj4ELj16ENS_18Kernel_traits_baseILj3072EfS2_fS2_fjLj128EEEEELb1ELb1ELb0EEEvNS_9BwdParamsE,"aw",@nobits
	.sectionflags	@""
	.align	16
	.zero		1024


//--------------------- .nv.shared._ZN10layer_norm22ln_bwd_finalize_kernelINS_22Kernel_traits_finalizeILj3072Ef6__halffS2_fjLb0ELj1024ELj4ENS_18Kernel_traits_baseILj3072EfS2_fS2_fjLj1024EEEEELb0ELb1EEEvNS_9BwdParamsE --------------------------
	.section	.nv.shared._ZN10layer_norm22ln_bwd_finalize_kernelINS_22Kernel_traits_finalizeILj3072Ef6__halffS2_fjLb0ELj1024ELj4ENS_18Kernel_traits_baseILj3072EfS2_fS2_fjLj1024EEEEELb0ELb1EEEvNS_9BwdParamsE,"aw",@nobits
	.sectionflags	@""
	.align	16
.nv.shared._ZN10layer_norm22ln_bwd_finalize_kernelINS_22Kernel_traits_finalizeILj3072Ef6__halffS2_fjLb0ELj1024ELj4ENS_18Kernel_traits_baseILj3072EfS2_fS2_fjLj1024EEEEELb0ELb1EEEvNS_9BwdParamsE:
	.zero		9472


//--------------------- .nv.shared._ZN10layer_norm40ln_parallel_residual_bwd_finalize_kernelINS_22Kernel_traits_finalizeILj3072Ef6__halffS2_fjLb0ELj1024ELj4ENS_18Kernel_traits_baseILj3072EfS2_fS2_fjLj1024EEEEELb1EEEvNS_9BwdParamsE --------------------------
	.section	.nv.shared._ZN10layer_norm40ln_parallel_residual_bwd_finalize_kernelINS_22Kernel_traits_finalizeILj3072Ef6__halffS2_fjLb0ELj1024ELj4ENS_18Kernel_traits_baseILj3072EfS2_fS2_fjLj1024EEEEELb1EEEvNS_9BwdParamsE,"aw",@nobits
	.sectionflags	@""
	.align	16
.nv.shared._ZN10layer_norm40ln_parallel_residual_bwd_finalize_kernelINS_22Kernel_traits_finalizeILj3072Ef6__halffS2_fjLb0ELj1024ELj4ENS_18Kernel_traits_baseILj3072EfS2_fS2_fjLj1024EEEEELb1EEEvNS_9BwdParamsE:
	.zero		17920


//--------------------- .nv.shared._ZN10layer_norm31ln_parallel_residual_bwd_kernelINS_13Kernel_traitsIf6__halffS2_fjLj3072ELj1ELj1ELj4ELj16ENS_18Kernel_traits_baseILj3072EfS2_fS2_fjLj128EEEEELb1ELb1ELb1EEEvNS_9BwdParamsE --------------------------
	.section	.nv.shared._ZN10layer_norm31ln_parallel_residual_bwd_kernelINS_13Kernel_traitsIf6__halffS2_fjLj3072ELj1ELj1ELj4ELj16ENS_18Kernel_traits_baseILj3072EfS2_fS2_fjLj128EEEEELb1ELb1ELb1EEEvNS_9BwdParamsE,"aw",@nobits
	.sectionflags	@""
	.align	16
	.zero		1024


//--------------------- .nv.shared._ZN10layer_norm31ln_parallel_residual_bwd_kernelINS_13Kernel_traitsI6__halfffffjLj3072ELj1ELj1ELj4ELj16ENS_18Kernel_traits_baseILj3072ES2_ffffjLj128EEEEELb0ELb0ELb0EEEvNS_9BwdParamsE --------------------------
	.section	.nv.shared._ZN10layer_norm31ln_parallel_residual_bwd_kernelINS_13Kernel_traitsI6__halfffffjLj3072ELj1ELj1ELj4ELj16ENS_18Kernel_traits_baseILj3072ES2_ffffjLj128EEEEELb0ELb0ELb0EEEvNS_9BwdParamsE,"aw",@nobits
	.sectionflags	@""
	.align	16
	.zero		1024


//--------------------- .nv.shared._ZN10layer_norm31ln_parallel_residual_bwd_kernelINS_13Kernel_traitsI6__halfffffjLj3072ELj1ELj1ELj4ELj16ENS_18Kernel_traits_baseILj3072ES2_ffffjLj128EEEEELb0ELb0ELb1EEEvNS_9BwdParamsE --------------------------
	.section	.nv.shared._ZN10layer_norm31ln_parallel_residual_bwd_kernelINS_13Kernel_traitsI6__halfffffjLj3072ELj1ELj1ELj4ELj16ENS_18Kernel_traits_baseILj3072ES2_ffffjLj128EEEEELb0ELb0ELb1EEEvNS_9BwdParamsE,"aw",@nobits
	.sectionflags	@""
	.align	16
	.zero		1024


//--------------------- .nv.shared._ZN10layer_norm31ln_parallel_residual_bwd_kernelINS_13Kernel_traitsI6__halfffffjLj3072ELj1ELj1ELj4ELj16ENS_18Kernel_traits_baseILj3072ES2_ffffjLj128EEEEELb0ELb1ELb0EEEvNS_9BwdParamsE --------------------------
	.section	.nv.shared._ZN10layer_norm31ln_parallel_residual_bwd_kernelINS_13Kernel_traitsI6__halfffffjLj3072ELj1ELj1ELj4ELj16ENS_18Kernel_traits_baseILj3072ES2_ffffjLj128EEEEELb0ELb1ELb0EEEvNS_9BwdParamsE,"aw",@nobits
	.sectionflags	@""
	.align	16
	.zero		1024


//--------------------- .nv.shared._ZN10layer_norm31ln_parallel_residual_bwd_kernelINS_13Kernel_traitsI6__halfffffjLj3072ELj1ELj1ELj4ELj16ENS_18Kernel_traits_baseILj3072ES2_ffffjLj128EEEEELb0ELb1ELb1EEEvNS_9BwdParamsE --------------------------
	.section	.nv.shared._ZN10layer_norm31ln_parallel_residual_bwd_kernelINS_13Kernel_traitsI6__halfffffjLj3072ELj1ELj1ELj4ELj16ENS_18Kernel_traits_baseILj3072ES2_ffffjLj128EEEEELb0ELb1ELb1EEEvNS_9BwdParamsE,"aw",@nobits
	.sectionflags	@""
	.align	16
	.zero		1024


//--------------------- .nv.shared._ZN10layer_norm31ln_parallel_residual_bwd_kernelINS_13Kernel_traitsI6__halfffffjLj3072ELj1ELj1ELj4ELj16ENS_18Kernel_traits_baseILj3072ES2_ffffjLj128EEEEELb1ELb0ELb0EEEvNS_9BwdParamsE --------------------------
	.section	.nv.shared._ZN10layer_norm31ln_parallel_residual_bwd_kernelINS_13Kernel_traitsI6__halfffffjLj3072ELj1ELj1ELj4ELj16ENS_18Kernel_traits_baseILj3072ES2_ffffjLj128EEEEELb1ELb0ELb0EEEvNS_9BwdParamsE,"aw",@nobits
	.sectionflags	@""
	.align	16
	.zero		1024


//--------------------- .nv.shared._ZN10layer_norm31ln_parallel_residual_bwd_kernelINS_13Kernel_traitsI6__halfffffjLj3072ELj1ELj1ELj4ELj16ENS_18Kernel_traits_baseILj3072ES2_ffffjLj128EEEEELb1ELb0ELb1EEEvNS_9BwdParamsE --------------------------
	.section	.nv.shared._ZN10layer_norm31ln_parallel_residual_bwd_kernelINS_13Kernel_traitsI6__halfffffjLj3072ELj1ELj1ELj4ELj16ENS_18Kernel_traits_baseILj3072ES2_ffffjLj128EEEEELb1ELb0ELb1EEEvNS_9BwdParamsE,"aw",@nobits
	.sectionflags	@""
	.align	16
	.zero		1024


//--------------------- .nv.shared._ZN10layer_norm22ln_bwd_finalize_kernelINS_22Kernel_traits_finalizeILj3072E6__halfffffjLb0ELj1024ELj4ENS_18Kernel_traits_baseILj3072ES2_ffffjLj1024EEEEELb0ELb0EEEvNS_9BwdParamsE --------------------------
	.section	.nv.shared._ZN10layer_norm22ln_bwd_finalize_kernelINS_22Kernel_traits_finalizeILj3072E6__halfffffjLb0ELj1024ELj4ENS_18Kernel_traits_baseILj3072ES2_ffffjLj1024EEEEELb0ELb0EEEvNS_9BwdParamsE,"aw",@nobits
	.sectionflags	@""
	.align	16
.nv.shared._ZN10layer_norm22ln_bwd_finalize_kernelINS_22Kernel_traits_finalizeILj3072E6__halfffffjLb0ELj1024ELj4ENS_18Kernel_traits_baseILj3072ES2_ffffjLj1024EEEEELb0ELb0EEEvNS_9BwdParamsE:
	.zero		9472


//--------------------- .nv.shared._ZN10layer_norm40ln_parallel_residual_bwd_finalize_kernelINS_22Kernel_traits_finalizeILj3072E6__halfffffjLb0ELj1024ELj4ENS_18Kernel_traits_baseILj3072ES2_ffffjLj1024EEEEELb0EEEvNS_9BwdParamsE --------------------------
	.section	.nv.shared._ZN10layer_norm40ln_parallel_residual_bwd_finalize_kernelINS_22Kernel_traits_finalizeILj3072E6__halfffffjLb0ELj1024ELj4ENS_18Kernel_traits_baseILj3072ES2_ffffjLj1024EEEEELb0EEEvNS_9BwdParamsE,"aw",@nobits
	.sectionflags	@""
	.align	16
.nv.shared._ZN10layer_norm40ln_parallel_residual_bwd_finalize_kernelINS_22Kernel_traits_finalizeILj3072E6__halfffffjLb0ELj1024ELj4ENS_18Kernel_traits_baseILj3072ES2_ffffjLj1024EEEEELb0EEEvNS_9BwdParamsE:
	.zero		17920


//--------------------- .nv.shared._ZN10layer_norm31ln_parallel_residual_bwd_kernelINS_13Kernel_traitsI6__halfffffjLj3072ELj1ELj1ELj4ELj16ENS_18Kernel_traits_baseILj3072ES2_ffffjLj128EEEEELb1ELb1ELb0EEEvNS_9BwdParamsE --------------------------
	.section	.nv.shared._ZN10layer_norm31ln_parallel_residual_bwd_kernelINS_13Kernel_traitsI6__halfffffjLj3072ELj1ELj1ELj4ELj16ENS_18Kernel_traits_baseILj3072ES2_ffffjLj128EEEEELb1ELb1ELb0EEEvNS_9BwdParamsE,"aw",@nobits
	.sectionflags	@""
	.align	16
	.zero		1024


//--------------------- .nv.shared._ZN10layer_norm22ln_bwd_finalize_kernelINS_22Kernel_traits_finalizeILj3072E6__halfffffjLb0ELj1024ELj4ENS_18Kernel_traits_baseILj3072ES2_ffffjLj1024EEEEELb0ELb1EEEvNS_9BwdParamsE --------------------------
	.section	.nv.shared._ZN10layer_norm22ln_bwd_finalize_kernelINS_22Kernel_traits_finalizeILj3072E6__halfffffjLb0ELj1024ELj4ENS_18Kernel_traits_baseILj3072ES2_ffffjLj1024EEEEELb0ELb1EEEvNS_9BwdParamsE,"aw",@nobits
	.sectionflags	@""
	.align	16
.nv.shared._ZN10layer_norm22ln_bwd_finalize_kernelINS_22Kernel_traits_finalizeILj3072E6__halfffffjLb0ELj1024ELj4ENS_18Kernel_traits_baseILj3072ES2_ffffjLj1024EEEEELb0ELb1EEEvNS_9BwdParamsE:
	.zero		9472


//--------------------- .nv.shared._ZN10layer_norm40ln_parallel_residual_bwd_finalize_kernelINS_22Kernel_traits_finalizeILj3072E6__halfffffjLb0ELj1024ELj4ENS_18Kernel_traits_baseILj3072ES2_ffffjLj1024EEEEELb1EEEvNS_9BwdParamsE --------------------------
	.section	.nv.shared._ZN10layer_norm40ln_parallel_residual_bwd_finalize_kernelINS_22Kernel_traits_finalizeILj3072E6__halfffffjLb0ELj1024ELj4ENS_18Kernel_traits_baseILj3072ES2_ffffjLj1024EEEEELb1EEEvNS_9BwdParamsE,"aw",@nobits
	.sectionflags	@""
	.align	16
.nv.shared._ZN10layer_norm40ln_parallel_residual_bwd_finalize_kernelINS_22Kernel_traits_finalizeILj3072E6__halfffffjLb0ELj1024ELj4ENS_18Kernel_traits_baseILj3072ES2_ffffjLj1024EEEEELb1EEEvNS_9BwdParamsE:
	.zero		17920


//--------------------- .nv.shared._ZN10layer_norm31ln_parallel_residual_bwd_kernelINS_13Kernel_traitsI6__halfffffjLj3072ELj1ELj1ELj4ELj16ENS_18Kernel_traits_baseILj3072ES2_ffffjLj128EEEEELb1ELb1ELb1EEEvNS_9BwdParamsE --------------------------
	.section	.nv.shared._ZN10layer_norm31ln_parallel_residual_bwd_kernelINS_13Kernel_traitsI6__halfffffjLj3072ELj1ELj1ELj4ELj16ENS_18Kernel_traits_baseILj3072ES2_ffffjLj128EEEEELb1ELb1ELb1EEEvNS_9BwdParamsE,"aw",@nobits
	.sectionflags	@""
	.align	16
	.zero		1024


//--------------------- .nv.shared._ZN10layer_norm31ln_parallel_residual_bwd_kernelINS_13Kernel_traitsIfffffjLj3072ELj1ELj1ELj4ELj16ENS_18Kernel_traits_baseILj3072EfffffjLj128EEEEELb0ELb0ELb0EEEvNS_9BwdParamsE --------------------------
	.section	.nv.shared._ZN10layer_norm31ln_parallel_residual_bwd_kernelINS_13Kernel_traitsIfffffjLj3072ELj1ELj1ELj4ELj16ENS_18Kernel_traits_baseILj3072EfffffjLj128EEEEELb0ELb0ELb0EEEvNS_9BwdParamsE,"aw",@nobits
	.sectionflags	@""
	.align	16
	.zero		1024


//--------------------- .nv.shared._ZN10layer_norm31ln_parallel_residual_bwd_kernelINS_13Kernel_traitsIfffffjLj3072ELj1ELj1ELj4ELj16ENS_18Kernel_traits_baseILj3072EfffffjLj128EEEEELb0ELb0ELb1EEEvNS_9BwdParamsE --------------------------
	.section	.nv.shared._ZN10layer_norm31ln_parallel_residual_bwd_kernelINS_13Kernel_traitsIfffffjLj3072ELj1ELj1ELj4ELj16ENS_18Kernel_traits_baseILj3072EfffffjLj128EEEEELb0ELb0ELb1EEEvNS_9BwdParamsE,"aw",@nobits
	.sectionflags	@""
	.align	16
	.zero		1024


//--------------------- .nv.shared._ZN10layer_norm31ln_parallel_residual_bwd_kernelINS_13Kernel_traitsIfffffjLj3072ELj1ELj1ELj4ELj16ENS_18Kernel_traits_baseILj3072EfffffjLj128EEEEELb0ELb1ELb0EEEvNS_9BwdParamsE --------------------------
	.section	.nv.shared._ZN10layer_norm31ln_parallel_residual_bwd_kernelINS_13Kernel_traitsIfffffjLj3072ELj1ELj1ELj4ELj16ENS_18Kernel_traits_baseILj3072EfffffjLj128EEEEELb0ELb1ELb0EEEvNS_9BwdParamsE,"aw",@nobits
	.sectionflags	@""
	.align	16
	.zero		1024


//--------------------- .nv.shared._ZN10layer_norm31ln_parallel_residual_bwd_kernelINS_13Kernel_traitsIfffffjLj3072ELj1ELj1ELj4ELj16ENS_18Kernel_traits_baseILj3072EfffffjLj128EEEEELb0ELb1ELb1EEEvNS_9BwdParamsE --------------------------
	.section	.nv.shared._ZN10layer_norm31ln_parallel_residual_bwd_kernelINS_13Kernel_traitsIfffffjLj3072ELj1ELj1ELj4ELj16ENS_18Kernel_traits_baseILj3072EfffffjLj128EEEEELb0ELb1ELb1EEEvNS_9BwdParamsE,"aw",@nobits
	.sectionflags	@""
	.align	16
	.zero		1024


//--------------------- .nv.shared._ZN10layer_norm31ln_parallel_residual_bwd_kernelINS_13Kernel_traitsIfffffjLj3072ELj1ELj1ELj4ELj16ENS_18Kernel_traits_baseILj3072EfffffjLj128EEEEELb1ELb0ELb0EEEvNS_9BwdParamsE --------------------------
	.section	.nv.shared._ZN10layer_norm31ln_parallel_residual_bwd_kernelINS_13Kernel_traitsIfffffjLj3072ELj1ELj1ELj4ELj16ENS_18Kernel_traits_baseILj3072EfffffjLj128EEEEELb1ELb0ELb0EEEvNS_9BwdParamsE,"aw",@nobits
	.sectionflags	@""
	.align	16
	.zero		1024


//--------------------- .nv.shared._ZN10layer_norm31ln_parallel_residual_bwd_kernelINS_13Kernel_traitsIfffffjLj3072ELj1ELj1ELj4ELj16ENS_18Kernel_traits_baseILj3072EfffffjLj128EEEEELb1ELb0ELb1EEEvNS_9BwdParamsE --------------------------
	.section	.nv.shared._ZN10layer_norm31ln_parallel_residual_bwd_kernelINS_13Kernel_traitsIfffffjLj3072ELj1ELj1ELj4ELj16ENS_18Kernel_traits_baseILj3072EfffffjLj128EEEEELb1ELb0ELb1EEEvNS_9BwdParamsE,"aw",@nobits
	.sectionflags	@""
	.align	16
	.zero		1024


//--------------------- .nv.shared._ZN10layer_norm22ln_bwd_finalize_kernelINS_22Kernel_traits_finalizeILj3072EfffffjLb0ELj1024ELj4ENS_18Kernel_traits_baseILj3072EfffffjLj1024EEEEELb0ELb0EEEvNS_9BwdParamsE --------------------------
	.section	.nv.shared._ZN10layer_norm22ln_bwd_finalize_kernelINS_22Kernel_traits_finalizeILj3072EfffffjLb0ELj1024ELj4ENS_18Kernel_traits_baseILj3072EfffffjLj1024EEEEELb0ELb0EEEvNS_9BwdParamsE,"aw",@nobits
	.sectionflags	@""
	.align	16
.nv.shared._ZN10layer_norm22ln_bwd_finalize_kernelINS_22Kernel_traits_finalizeILj3072EfffffjLb0ELj1024ELj4ENS_18Kernel_traits_baseILj3072EfffffjLj1024EEEEELb0ELb0EEEvNS_9BwdParamsE:
	.zero		9472


//--------------------- .nv.shared._ZN10layer_norm40ln_parallel_residual_bwd_finalize_kernelINS_22Kernel_traits_finalizeILj3072EfffffjLb0ELj1024ELj4ENS_18Kernel_traits_baseILj3072EfffffjLj1024EEEEELb0EEEvNS_9BwdParamsE --------------------------
	.section	.nv.shared._ZN10layer_norm40ln_parallel_residual_bwd_finalize_kernelINS_22Kernel_traits_finalizeILj3072EfffffjLb0ELj1024ELj4ENS_18Kernel_traits_baseILj3072EfffffjLj1024EEEEELb0EEEvNS_9BwdParamsE,"aw",@nobits
	.sectionflags	@""
	.align	16
.nv.shared._ZN10layer_norm40ln_parallel_residual_bwd_finalize_kernelINS_22Kernel_traits_finalizeILj3072EfffffjLb0ELj1024ELj4ENS_18Kernel_traits_baseILj3072EfffffjLj1024EEEEELb0EEEvNS_9BwdParamsE:
	.zero		17920


//--------------------- .nv.shared._ZN10layer_norm31ln_parallel_residual_bwd_kernelINS_13Kernel_traitsIfffffjLj3072ELj1ELj1ELj4ELj16ENS_18Kernel_traits_baseILj3072EfffffjLj128EEEEELb1ELb1ELb0EEEvNS_9BwdParamsE --------------------------
	.section	.nv.shared._ZN10layer_norm31ln_parallel_residual_bwd_kernelINS_13Kernel_traitsIfffffjLj3072ELj1ELj1ELj4ELj16ENS_18Kernel_traits_baseILj3072EfffffjLj128EEEEELb1ELb1ELb0EEEvNS_9BwdParamsE,"aw",@nobits
	.sectionflags	@""
	.align	16
	.zero		1024


//--------------------- .nv.shared._ZN10layer_norm22ln_bwd_finalize_kernelINS_22Kernel_traits_finalizeILj3072EfffffjLb0ELj1024ELj4ENS_18Kernel_traits_baseILj3072EfffffjLj1024EEEEELb0ELb1EEEvNS_9BwdParamsE --------------------------
	.section	.nv.shared._ZN10layer_norm22ln_bwd_finalize_kernelINS_22Kernel_traits_finalizeILj3072EfffffjLb0ELj1024ELj4ENS_18Kernel_traits_baseILj3072EfffffjLj1024EEEEELb0ELb1EEEvNS_9BwdParamsE,"aw",@nobits
	.sectionflags	@""
	.align	16
.nv.shared._ZN10layer_norm22ln_bwd_finalize_kernelINS_22Kernel_traits_finalizeILj3072EfffffjLb0ELj1024ELj4ENS_18Kernel_traits_baseILj3072EfffffjLj1024EEEEELb0ELb1EEEvNS_9BwdParamsE:
	.zero		9472


//--------------------- .nv.shared._ZN10layer_norm40ln_parallel_residual_bwd_finalize_kernelINS_22Kernel_traits_finalizeILj3072EfffffjLb0ELj1024ELj4ENS_18Kernel_traits_baseILj3072EfffffjLj1024EEEEELb1EEEvNS_9BwdParamsE --------------------------
	.section	.nv.shared._ZN10layer_norm40ln_parallel_residual_bwd_finalize_kernelINS_22Kernel_traits_finalizeILj3072EfffffjLb0ELj1024ELj4ENS_18Kernel_traits_baseILj3072EfffffjLj1024EEEEELb1EEEvNS_9BwdParamsE,"aw",@nobits
	.sectionflags	@""
	.align	16
.nv.shared._ZN10layer_norm40ln_parallel_residual_bwd_finalize_kernelINS_22Kernel_traits_finalizeILj3072EfffffjLb0ELj1024ELj4ENS_18Kernel_traits_baseILj3072EfffffjLj1024EEEEELb1EEEvNS_9BwdParamsE:
	.zero		17920


//--------------------- .nv.shared._ZN10layer_norm31ln_parallel_residual_bwd_kernelINS_13Kernel_traitsIfffffjLj3072ELj1ELj1ELj4ELj16ENS_18Kernel_traits_baseILj3072EfffffjLj128EEEEELb1ELb1ELb1EEEvNS_9BwdParamsE --------------------------
	.section	.nv.shared._ZN10layer_norm31ln_parallel_residual_bwd_kernelINS_13Kernel_traitsIfffffjLj3072ELj1ELj1ELj4ELj16ENS_18Kernel_traits_baseILj3072EfffffjLj128EEEEELb1ELb1ELb1EEEvNS_9BwdParamsE,"aw",@nobits
	.sectionflags	@""
	.align	16
	.zero		1024


//--------------------- .nv.constant0._ZN10layer_norm31ln_parallel_residual_bwd_kernelINS_13Kernel_traitsI13__nv_bfloat16S2_S2_S2_fjLj3072ELj1ELj1ELj4ELj16ENS_18Kernel_traits_baseILj3072ES2_S2_S2_S2_fjLj128EEEEELb0ELb0ELb0EEEvNS_9BwdParamsE --------------------------
	.section	.nv.constant0._ZN10layer_norm31ln_parallel_residual_bwd_kernelINS_13Kernel_traitsI13__nv_bfloat16S2_S2_S2_fjLj3072ELj1ELj1ELj4ELj16ENS_18Kernel_traits_baseILj3072ES2_S2_S2_S2_fjLj128EEEEELb0ELb0ELb0EEEvNS_9BwdParamsE,"a",@progbits
	.sectionflags	@""
	.align	4
.nv.constant0._ZN10layer_norm31ln_parallel_residual_bwd_kernelINS_13Kernel_traitsI13__nv_bfloat16S2_S2_S2_fjLj3072ELj1ELj1ELj4ELj16ENS_18Kernel_traits_baseILj3072ES2_S2_S2_S2_fjLj128EEEEELb0ELb0ELb0EEEvNS_9BwdParamsE:
	.zero		824


//--------------------- .nv.constant0._ZN10layer_norm31ln_parallel_residual_bwd_kernelINS_13Kernel_traitsI13__nv_bfloat16S2_S2_S2_fjLj3072ELj1ELj1ELj4ELj16ENS_18Kernel_traits_baseILj3072ES2_S2_S2_S2_fjLj128EEEEELb0ELb0ELb1EEEvNS_9BwdParamsE --------------------------
	.section	.nv.constant0._ZN10layer_norm31ln_parallel_residual_bwd_kernelINS_13Kernel_traitsI13__nv_bfloat16S2_S2_S2_fjLj3072ELj1ELj1ELj4ELj16ENS_18Kernel_traits_baseILj3072ES2_S2_S2_S2_fjLj128EEEEELb0ELb0ELb1EEEvNS_9BwdParamsE,"a",@progbits
	.sectionflags	@""
	.align	4
.nv.constant0._ZN10layer_norm31ln_parallel_residual_bwd_kernelINS_13Kernel_traitsI13__nv_bfloat16S2_S2_S2_fjLj3072ELj1ELj1ELj4ELj16ENS_18Kernel_traits_baseILj3072ES2_S2_S2_S2_fjLj128EEEEELb0ELb0ELb1EEEvNS_9BwdParamsE:
	.zero		824


//--------------------- .nv.constant0._ZN10layer_norm31ln_parallel_residual_bwd_kernelINS_13Kernel_traitsI13__nv_bfloat16S2_S2_S2_fjLj3072ELj1ELj1ELj4ELj16ENS_18Kernel_traits_baseILj3072ES2_S2_S2_S2_fjLj128EEEEELb0ELb1ELb0EEEvNS_9BwdParamsE --------------------------
	.section	.nv.constant0._ZN10layer_norm31ln_parallel_residual_bwd_kernelINS_13Kernel_traitsI13__nv_bfloat16S2_S2_S2_fjLj3072ELj1ELj1ELj4ELj16ENS_18Kernel_traits_baseILj3072ES2_S2_S2_S2_fjLj128EEEEELb0ELb1ELb0EEEvNS_9BwdParamsE,"a",@progbits
	.sectionflags	@""
	.align	4
.nv.constant0._ZN10layer_norm31ln_parallel_residual_bwd_kernelINS_13Kernel_traitsI13__nv_bfloat16S2_S2_S2_fjLj3072ELj1ELj1ELj4ELj16ENS_18Kernel_traits_baseILj3072ES2_S2_S2_S2_fjLj128EEEEELb0ELb1ELb0EEEvNS_9BwdParamsE:
	.zero		824


//--------------------- .nv.constant0._ZN10layer_norm31ln_parallel_residual_bwd_kernelINS_13Kernel_traitsI13__nv_bfloat16S2_S2_S2_fjLj3072ELj1ELj1ELj4ELj16ENS_18Kernel_traits_baseILj3072ES2_S2_S2_S2_fjLj128EEEEELb0ELb1ELb1EEEvNS_9BwdParamsE --------------------------
	.section	.nv.constant0._ZN10layer_norm31ln_parallel_residual_bwd_kernelINS_13Kernel_traitsI13__nv_bfloat16S2_S2_S2_fjLj3072ELj1ELj1ELj4ELj16ENS_18Kernel_traits_baseILj3072ES2_S2_S2_S2_fjLj128EEEEELb0ELb1ELb1EEEvNS_9BwdParamsE,"a",@progbits
	.sectionflags	@""
	.align	4
.nv.constant0._ZN10layer_norm31ln_parallel_residual_bwd_kernelINS_13Kernel_traitsI13__nv_bfloat16S2_S2_S2_fjLj3072ELj1ELj1ELj4ELj16ENS_18Kernel_traits_baseILj3072ES2_S2_S2_S2_fjLj128EEEEELb0ELb1ELb1EEEvNS_9BwdParamsE:
	.zero		824


//--------------------- .nv.constant0._ZN10layer_norm31ln_parallel_residual_bwd_kernelINS_13Kernel_traitsI13__nv_bfloat16S2_S2_S2_fjLj3072ELj1ELj1ELj4ELj16ENS_18Kernel_traits_baseILj3072ES2_S2_S2_S2_fjLj128EEEEELb1ELb0ELb0EEEvNS_9BwdParamsE --------------------------
	.section	.nv.constant0._ZN10layer_norm31ln_parallel_residual_bwd_kernelINS_13Kernel_traitsI13__nv_bfloat16S2_S2_S2_fjLj3072ELj1ELj1ELj4ELj16ENS_18Kernel_traits_baseILj3072ES2_S2_S2_S2_fjLj128EEEEELb1ELb0ELb0EEEvNS_9BwdParamsE,"a",@progbits
	.sectionflags	@""
	.align	4
.nv.constant0._ZN10layer_norm31ln_parallel_residual_bwd_kernelINS_13Kernel_traitsI13__nv_bfloat16S2_S2_S2_fjLj3072ELj1ELj1ELj4ELj16ENS_18Kernel_traits_baseILj3072ES2_S2_S2_S2_fjLj128EEEEELb1ELb0ELb0EEEvNS_9BwdParamsE:
	.zero		824


//--------------------- .nv.constant0._ZN10layer_norm31ln_parallel_residual_bwd_kernelINS_13Kernel_traitsI13__nv_bfloat16S2_S2_S2_fjLj3072ELj1ELj1ELj4ELj16ENS_18Kernel_traits_baseILj3072ES2_S2_S2_S2_fjLj128EEEEELb1ELb0ELb1EEEvNS_9BwdParamsE --------------------------
	.section	.nv.constant0._ZN10layer_norm31ln_parallel_residual_bwd_kernelINS_13Kernel_traitsI13__nv_bfloat16S2_S2_S2_fjLj3072ELj1ELj1ELj4ELj16ENS_18Kernel_traits_baseILj3072ES2_S2_S2_S2_fjLj128EEEEELb1ELb0ELb1EEEvNS_9BwdParamsE,"a",@progbits
	.sectionflags	@""
	.align	4
.nv.constant0._ZN10layer_norm31ln_parallel_residual_bwd_kernelINS_13Kernel_traitsI13__nv_bfloat16S2_S2_S2_fjLj3072ELj1ELj1ELj4ELj16ENS_18Kernel_traits_baseILj3072ES2_S2_S2_S2_fjLj128EEEEELb1ELb0ELb1EEEvNS_9BwdParamsE:
	.zero		824


//--------------------- .nv.constant0._ZN10layer_norm22ln_bwd_finalize_kernelINS_22Kernel_traits_finalizeILj3072E13__nv_bfloat16S2_S2_S2_fjLb0ELj1024ELj4ENS_18Kernel_traits_baseILj3072ES2_S2_S2_S2_fjLj1024EEEEELb0ELb0EEEvNS_9BwdParamsE --------------------------
	.section	.nv.constant0._ZN10layer_norm22ln_bwd_finalize_kernelINS_22Kernel_traits_finalizeILj3072E13__nv_bfloat16S2_S2_S2_fjLb0ELj1024ELj4ENS_18Kernel_traits_baseILj3072ES2_S2_S2_S2_fjLj1024EEEEELb0ELb0EEEvNS_9BwdParamsE,"a",@progbits
	.sectionflags	@""
	.align	4
.nv.constant0._ZN10layer_norm22ln_bwd_finalize_kernelINS_22Kernel_traits_finalizeILj3072E13__nv_bfloat16S2_S2_S2_fjLb0ELj1024ELj4ENS_18Kernel_traits_baseILj3072ES2_S2_S2_S2_fjLj1024EEEEELb0ELb0EEEvNS_9BwdParamsE:
	.zero		824


//--------------------- .nv.constant0._ZN10layer_norm40ln_parallel_residual_bwd_finalize_kernelINS_22Kernel_traits_finalizeILj3072E13__nv_bfloat16S2_S2_S2_fjLb0ELj1024ELj4ENS_18Kernel_traits_baseILj3072ES2_S2_S2_S2_fjLj1024EEEEELb0EEEvNS_9BwdParamsE --------------------------
	.section	.nv.constant0._ZN10layer_norm40ln_parallel_residual_bwd_finalize_kernelINS_22Kernel_traits_finalizeILj3072E13__nv_bfloat16S2_S2_S2_fjLb0ELj1024ELj4ENS_18Kernel_traits_baseILj3072ES2_S2_S2_S2_fjLj1024EEEEELb0EEEvNS_9BwdParamsE,"a",@progbits
	.sectionflags	@""
	.align	4
.nv.constant0._ZN10layer_norm40ln_parallel_residual_bwd_finalize_kernelINS_22Kernel_traits_finalizeILj3072E13__nv_bfloat16S2_S2_S2_fjLb0ELj1024ELj4ENS_18Kernel_traits_baseILj3072ES2_S2_S2_S2_fjLj1024EEEEELb0EEEvNS_9BwdParamsE:
	.zero		824


//--------------------- .nv.constant0._ZN10layer_norm31ln_parallel_residual_bwd_kernelINS_13Kernel_traitsI13__nv_bfloat16S2_S2_S2_fjLj3072ELj1ELj1ELj4ELj16ENS_18Kernel_traits_baseILj3072ES2_S2_S2_S2_fjLj128EEEEELb1ELb1ELb0EEEvNS_9BwdParamsE --------------------------
	.section	.nv.constant0._ZN10layer_norm31ln_parallel_residual_bwd_kernelINS_13Kernel_traitsI13__nv_bfloat16S2_S2_S2_fjLj3072ELj1ELj1ELj4ELj16ENS_18Kernel_traits_baseILj3072ES2_S2_S2_S2_fjLj128EEEEELb1ELb1ELb0EEEvNS_9BwdParamsE,"a",@progbits
	.sectionflags	@""
	.align	4
.nv.constant0._ZN10layer_norm31ln_parallel_residual_bwd_kernelINS_13Kernel_traitsI13__nv_bfloat16S2_S2_S2_fjLj3072ELj1ELj1ELj4ELj16ENS_18Kernel_traits_baseILj3072ES2_S2_S2_S2_fjLj128EEEEELb1ELb1ELb0EEEvNS_9BwdParamsE:
	.zero		824


//--------------------- .nv.constant0._ZN10layer_norm22ln_bwd_finalize_kernelINS_22Kernel_traits_finalizeILj3072E13__nv_bfloat16S2_S2_S2_fjLb0ELj1024ELj4ENS_18Kernel_traits_baseILj3072ES2_S2_S2_S2_fjLj1024EEEEELb0ELb1EEEvNS_9BwdParamsE --------------------------
	.section	.nv.constant0._ZN10layer_norm22ln_bwd_finalize_kernelINS_22Kernel_traits_finalizeILj3072E13__nv_bfloat16S2_S2_S2_fjLb0ELj1024ELj4ENS_18Kernel_traits_baseILj3072ES2_S2_S2_S2_fjLj1024EEEEELb0ELb1EEEvNS_9BwdParamsE,"a",@progbits
	.sectionflags	@""
	.align	4
.nv.constant0._ZN10layer_norm22ln_bwd_finalize_kernelINS_22Kernel_traits_finalizeILj3072E13__nv_bfloat16S2_S2_S2_fjLb0ELj1024ELj4ENS_18Kernel_traits_baseILj3072ES2_S2_S2_S2_fjLj1024EEEEELb0ELb1EEEvNS_9BwdParamsE:
	.zero		824


//--------------------- .nv.constant0._ZN10layer_norm40ln_parallel_residual_bwd_finalize_kernelINS_22Kernel_traits_finalizeILj3072E13__nv_bfloat16S2_S2_S2_fjLb0ELj1024ELj4ENS_18Kernel_traits_baseILj3072ES2_S2_S2_S2_fjLj1024EEEEELb1EEEvNS_9BwdParamsE --------------------------
	.section	.nv.constant0._ZN10layer_norm40ln_parallel_residual_bwd_finalize_kernelINS_22Kernel_traits_finalizeILj3072E13__nv_bfloat16S2_S2_S2_fjLb0ELj1024ELj4ENS_18Kernel_traits_baseILj3072ES2_S2_S2_S2_fjLj1024EEEEELb1EEEvNS_9BwdParamsE,"a",@progbits
	.sectionflags	@""
	.align	4
.nv.constant0._ZN10layer_norm40ln_parallel_residual_bwd_finalize_kernelINS_22Kernel_traits_finalizeILj3072E13__nv_bfloat16S2_S2_S2_fjLb0ELj1024ELj4ENS_18Kernel_traits_baseILj3072ES2_S2_S2_S2_fjLj1024EEEEELb1EEEvNS_9BwdParamsE:
	.zero		824


//--------------------- .nv.constant0._ZN10layer_norm31ln_parallel_residual_bwd_kernelINS_13Kernel_traitsI13__nv_bfloat16S2_S2_S2_fjLj3072ELj1ELj1ELj4ELj16ENS_18Kernel_traits_baseILj3072ES2_S2_S2_S2_fjLj128EEEEELb1ELb1ELb1EEEvNS_9BwdParamsE --------------------------
	.section	.nv.constant0._ZN10layer_norm31ln_parallel_residual_bwd_kernelINS_13Kernel_traitsI13__nv_bfloat16S2_S2_S2_fjLj3072ELj1ELj1ELj4ELj16ENS_18Kernel_traits_baseILj3072ES2_S2_S2_S2_fjLj128EEEEELb1ELb1ELb1EEEvNS_9BwdParamsE,"a",@progbits
	.sectionflags	@""
	.align	4
.nv.constant0._ZN10layer_norm31ln_parallel_residual_bwd_kernelINS_13Kernel_traitsI13__nv_bfloat16S2_S2_S2_fjLj3072ELj1ELj1ELj4ELj16ENS_18Kernel_traits_baseILj3072ES2_S2_S2_S2_fjLj128EEEEELb1ELb1ELb1EEEvNS_9BwdParamsE:
	.zero		824


//--------------------- .nv.constant0._ZN10layer_norm31ln_parallel_residual_bwd_kernelINS_13Kernel_traitsI6__halfS2_S2_S2_fjLj3072ELj1ELj1ELj4ELj16ENS_18Kernel_traits_baseILj3072ES2_S2_S2_S2_fjLj128EEEEELb0ELb0ELb0EEEvNS_9BwdParamsE --------------------------
	.section	.nv.constant0._ZN10layer_norm31ln_parallel_residual_bwd_kernelINS_13Kernel_traitsI6__halfS2_S2_S2_fjLj3072ELj1ELj1ELj4ELj16ENS_18Kernel_traits_baseILj3072ES2_S2_S2_S2_fjLj128EEEEELb0ELb0ELb0EEEvNS_9BwdParamsE,"a",@progbits
	.sectionflags	@""
	.align	4
.nv.constant0._ZN10layer_norm31ln_parallel_residual_bwd_kernelINS_13Kernel_traitsI6__halfS2_S2_S2_fjLj3072ELj1ELj1ELj4ELj16ENS_18Kernel_traits_baseILj3072ES2_S2_S2_S2_fjLj128EEEEELb0ELb0ELb0EEEvNS_9BwdParamsE:
	.zero		824


//--------------------- .nv.constant0._ZN10layer_norm31ln_parallel_residual_bwd_kernelINS_13Kernel_traitsI6__halfS2_S2_S2_fjLj3072ELj1ELj1ELj4ELj16ENS_18Kernel_traits_baseILj3072ES2_S2_S2_S2_fjLj128EEEEELb0ELb0ELb1EEEvNS_9BwdParamsE --------------------------
	.section	.nv.constant0._ZN10layer_norm31ln_parallel_residual_bwd_kernelINS_13Kernel_traitsI6__halfS2_S2_S2_fjLj3072ELj1ELj1ELj4ELj16ENS_18Kernel_traits_baseILj3072ES2_S2_S2_S2_fjLj128EEEEELb0ELb0ELb1EEEvNS_9BwdParamsE,"a",@progbits
	.sectionflags	@""
	.align	4
.nv.constant0._ZN10layer_norm31ln_parallel_residual_bwd_kernelINS_13Kernel_traitsI6__halfS2_S2_S2_fjLj3072ELj1ELj1ELj4ELj16ENS_18Kernel_traits_baseILj3072ES2_S2_S2_S2_fjLj128EEEEELb0ELb0ELb1EEEvNS_9BwdParamsE:
	.zero		824


//--------------------- .nv.constant0._ZN10layer_norm31ln_parallel_residual_bwd_kernelINS_13Kernel_traitsI6__halfS2_S2_S2_fjLj3072ELj1ELj1ELj4ELj16ENS_18Kernel_traits_baseILj3072ES2_S2_S2_S2_fjLj128EEEEELb0ELb1ELb0EEEvNS_9BwdParamsE --------------------------
	.section	.nv.constant0._ZN10layer_norm31ln_parallel_residual_bwd_kernelINS_13Kernel_traitsI6__halfS2_S2_S2_fjLj3072ELj1ELj1ELj4ELj16ENS_18Kernel_traits_baseILj3072ES2_S2_S2_S2_fjLj128EEEEELb0ELb1ELb0EEEvNS_9BwdParamsE,"a",@progbits
	.sectionflags	@""
	.align	4
.nv.constant0._ZN10layer_norm31ln_parallel_residual_bwd_kernelINS_13Kernel_traitsI6__halfS2_S2_S2_fjLj3072ELj1ELj1ELj4ELj16ENS_18Kernel_traits_baseILj3072ES2_S2_S2_S2_fjLj128EEEEELb0ELb1ELb0EEEvNS_9BwdParamsE:
	.zero		824


//--------------------- .nv.constant0._ZN10layer_norm31ln_parallel_residual_bwd_kernelINS_13Kernel_traitsI6__halfS2_S2_S2_fjLj3072ELj1ELj1ELj4ELj16ENS_18Kernel_traits_baseILj3072ES2_S2_S2_S2_fjLj128EEEEELb0ELb1ELb1EEEvNS_9BwdParamsE --------------------------
	.section	.nv.constant0._ZN10layer_norm31ln_parallel_residual_bwd_kernelINS_13Kernel_traitsI6__halfS2_S2_S2_fjLj3072ELj1ELj1ELj4ELj16ENS_18Kernel_traits_baseILj3072ES2_S2_S2_S2_fjLj128EEEEELb0ELb1ELb1EEEvNS_9BwdParamsE,"a",@progbits
	.sectionflags	@""
	.align	4
.nv.constant0._ZN10layer_norm31ln_parallel_residual_bwd_kernelINS_13Kernel_traitsI6__halfS2_S2_S2_fjLj3072ELj1ELj1ELj4ELj16ENS_18Kernel_traits_baseILj3072ES2_S2_S2_S2_fjLj128EEEEELb0ELb1ELb1EEEvNS_9BwdParamsE:
	.zero		824


//--------------------- .nv.constant0._ZN10layer_norm31ln_parallel_residual_bwd_kernelINS_13Kernel_traitsI6__halfS2_S2_S2_fjLj3072ELj1ELj1ELj4ELj16ENS_18Kernel_traits_baseILj3072ES2_S2_S2_S2_fjLj128EEEEELb1ELb0ELb0EEEvNS_9BwdParamsE --------------------------
	.section	.nv.constant0._ZN10layer_norm31ln_parallel_residual_bwd_kernelINS_13Kernel_traitsI6__halfS2_S2_S2_fjLj3072ELj1ELj1ELj4ELj16ENS_18Kernel_traits_baseILj3072ES2_S2_S2_S2_fjLj128EEEEELb1ELb0ELb0EEEvNS_9BwdParamsE,"a",@progbits
	.sectionflags	@""
	.align	4
.nv.constant0._ZN10layer_norm31ln_parallel_residual_bwd_kernelINS_13Kernel_traitsI6__halfS2_S2_S2_fjLj3072ELj1ELj1ELj4ELj16ENS_18Kernel_traits_baseILj3072ES2_S2_S2_S2_fjLj128EEEEELb1ELb0ELb0EEEvNS_9BwdParamsE:
	.zero		824


//--------------------- .nv.constant0._ZN10layer_norm31ln_parallel_residual_bwd_kernelINS_13Kernel_traitsI6__halfS2_S2_S2_fjLj3072ELj1ELj1ELj4ELj16ENS_18Kernel_traits_baseILj3072ES2_S2_S2_S2_fjLj128EEEEELb1ELb0ELb1EEEvNS_9BwdParamsE --------------------------
	.section	.nv.constant0._ZN10layer_norm31ln_parallel_residual_bwd_kernelINS_13Kernel_traitsI6__halfS2_S2_S2_fjLj3072ELj1ELj1ELj4ELj16ENS_18Kernel_traits_baseILj3072ES2_S2_S2_S2_fjLj128EEEEELb1ELb0ELb1EEEvNS_9BwdParamsE,"a",@progbits
	.sectionflags	@""
	.align	4
.nv.constant0._ZN10layer_norm31ln_parallel_residual_bwd_kernelINS_13Kernel_traitsI6__halfS2_S2_S2_fjLj3072ELj1ELj1ELj4ELj16ENS_18Kernel_traits_baseILj3072ES2_S2_S2_S2_fjLj128EEEEELb1ELb0ELb1EEEvNS_9BwdParamsE:
	.zero		824


//--------------------- .nv.constant0._ZN10layer_norm22ln_bwd_finalize_kernelINS_22Kernel_traits_finalizeILj3072E6__halfS2_S2_S2_fjLb0ELj1024ELj4ENS_18Kernel_traits_baseILj3072ES2_S2_S2_S2_fjLj1024EEEEELb0ELb0EEEvNS_9BwdParamsE --------------------------
	.section	.nv.constant0._ZN10layer_norm22ln_bwd_finalize_kernelINS_22Kernel_traits_finalizeILj3072E6__halfS2_S2_S2_fjLb0ELj1024ELj4ENS_18Kernel_traits_baseILj3072ES2_S2_S2_S2_fjLj1024EEEEELb0ELb0EEEvNS_9BwdParamsE,"a",@progbits
	.sectionflags	@""
	.align	4
.nv.constant0._ZN10layer_norm22ln_bwd_finalize_kernelINS_22Kernel_traits_finalizeILj3072E6__halfS2_S2_S2_fjLb0ELj1024ELj4ENS_18Kernel_traits_baseILj3072ES2_S2_S2_S2_fjLj1024EEEEELb0ELb0EEEvNS_9BwdParamsE:
	.zero		824


//--------------------- .nv.constant0._ZN10layer_norm40ln_parallel_residual_bwd_finalize_kernelINS_22Kernel_traits_finalizeILj3072E6__halfS2_S2_S2_fjLb0ELj1024ELj4ENS_18Kernel_traits_baseILj3072ES2_S2_S2_S2_fjLj1024EEEEELb0EEEvNS_9BwdParamsE --------------------------
	.section	.nv.constant0._ZN10layer_norm40ln_parallel_residual_bwd_finalize_kernelINS_22Kernel_traits_finalizeILj3072E6__halfS2_S2_S2_fjLb0ELj1024ELj4ENS_18Kernel_traits_baseILj3072ES2_S2_S2_S2_fjLj1024EEEEELb0EEEvNS_9BwdParamsE,"a",@progbits
	.sectionflags	@""
	.align	4
.nv.constant0._ZN10layer_norm40ln_parallel_residual_bwd_finalize_kernelINS_22Kernel_traits_finalizeILj3072E6__halfS2_S2_S2_fjLb0ELj1024ELj4ENS_18Kernel_traits_baseILj3072ES2_S2_S2_S2_fjLj1024EEEEELb0EEEvNS_9BwdParamsE:
	.zero		824


//--------------------- .nv.constant0._ZN10layer_norm31ln_parallel_residual_bwd_kernelINS_13Kernel_traitsI6__halfS2_S2_S2_fjLj3072ELj1ELj1ELj4ELj16ENS_18Kernel_traits_baseILj3072ES2_S2_S2_S2_fjLj128EEEEELb1ELb1ELb0EEEvNS_9BwdParamsE --------------------------
	.section	.nv.constant0._ZN10layer_norm31ln_parallel_residual_bwd_kernelINS_13Kernel_traitsI6__halfS2_S2_S2_fjLj3072ELj1ELj1ELj4ELj16ENS_18Kernel_traits_baseILj3072ES2_S2_S2_S2_fjLj128EEEEELb1ELb1ELb0EEEvNS_9BwdParamsE,"a",@progbits
	.sectionflags	@""
	.align	4
.nv.constant0._ZN10layer_norm31ln_parallel_residual_bwd_kernelINS_13Kernel_traitsI6__halfS2_S2_S2_fjLj3072ELj1ELj1ELj4ELj16ENS_18Kernel_traits_baseILj3072ES2_S2_S2_S2_fjLj128EEEEELb1ELb1ELb0EEEvNS_9BwdParamsE:
	.zero		824


//--------------------- .nv.constant0._ZN10layer_norm22ln_bwd_finalize_kernelINS_22Kernel_traits_finalizeILj3072E6__halfS2_S2_S2_fjLb0ELj1024ELj4ENS_18Kernel_traits_baseILj3072ES2_S2_S2_S2_fjLj1024EEEEELb0ELb1EEEvNS_9BwdParamsE --------------------------
	.section	.nv.constant0._ZN10layer_norm22ln_bwd_finalize_kernelINS_22Kernel_traits_finalizeILj3072E6__halfS2_S2_S2_fjLb0ELj1024ELj4ENS_18Kernel_traits_baseILj3072ES2_S2_S2_S2_fjLj1024EEEEELb0ELb1EEEvNS_9BwdParamsE,"a",@progbits
	.sectionflags	@""
	.align	4
.nv.constant0._ZN10layer_norm22ln_bwd_finalize_kernelINS_22Kernel_traits_finalizeILj3072E6__halfS2_S2_S2_fjLb0ELj1024ELj4ENS_18Kernel_traits_baseILj3072ES2_S2_S2_S2_fjLj1024EEEEELb0ELb1EEEvNS_9BwdParamsE:
	.zero		824


//--------------------- .nv.constant0._ZN10layer_norm40ln_parallel_residual_bwd_finalize_kernelINS_22Kernel_traits_finalizeILj3072E6__halfS2_S2_S2_fjLb0ELj1024ELj4ENS_18Kernel_traits_baseILj3072ES2_S2_S2_S2_fjLj1024EEEEELb1EEEvNS_9BwdParamsE --------------------------
	.section	.nv.constant0._ZN10layer_norm40ln_parallel_residual_bwd_finalize_kernelINS_22Kernel_traits_finalizeILj3072E6__halfS2_S2_S2_fjLb0ELj1024ELj4ENS_18Kernel_traits_baseILj3072ES2_S2_S2_S2_fjLj1024EEEEELb1EEEvNS_9BwdParamsE,"a",@progbits
	.sectionflags	@""
	.align	4
.nv.constant0._ZN10layer_norm40ln_parallel_residual_bwd_finalize_kernelINS_22Kernel_traits_finalizeILj3072E6__halfS2_S2_S2_fjLb0ELj1024ELj4ENS_18Kernel_traits_baseILj3072ES2_S2_S2_S2_fjLj1024EEEEELb1EEEvNS_9BwdParamsE:
	.zero		824


//--------------------- .nv.constant0._ZN10layer_norm31ln_parallel_residual_bwd_kernelINS_13Kernel_traitsI6__halfS2_S2_S2_fjLj3072ELj1ELj1ELj4ELj16ENS_18Kernel_traits_baseILj3072ES2_S2_S2_S2_fjLj128EEEEELb1ELb1ELb1EEEvNS_9BwdParamsE --------------------------
	.section	.nv.constant0._ZN10layer_norm31ln_parallel_residual_bwd_kernelINS_13Kernel_traitsI6__halfS2_S2_S2_fjLj3072ELj1ELj1ELj4ELj16ENS_18Kernel_traits_baseILj3072ES2_S2_S2_S2_fjLj128EEEEELb1ELb1ELb1EEEvNS_9BwdParamsE,"a",@progbits
	.sectionflags	@""
	.align	4
.nv.constant0._ZN10layer_norm31ln_parallel_residual_bwd_kernelINS_13Kernel_traitsI6__halfS2_S2_S2_fjLj3072ELj1ELj1ELj4ELj16ENS_18Kernel_traits_baseILj3072ES2_S2_S2_S2_fjLj128EEEEELb1ELb1ELb1EEEvNS_9BwdParamsE:
	.zero		824


//--------------------- .nv.constant0._ZN10layer_norm31ln_parallel_residual_bwd_kernelINS_13Kernel_traitsIf13__nv_bfloat16S2_S2_fjLj3072ELj1ELj1ELj4ELj16ENS_18Kernel_traits_baseILj3072EfS2_S2_S2_fjLj128EEEEELb0ELb0ELb0EEEvNS_9BwdParamsE --------------------------
	.section	.nv.constant0._ZN10layer_norm31ln_parallel_residual_bwd_kernelINS_13Kernel_traitsIf13__nv_bfloat16S2_S2_fjLj3072ELj1ELj1ELj4ELj16ENS_18Kernel_traits_baseILj3072EfS2_S2_S2_fjLj128EEEEELb0ELb0ELb0EEEvNS_9BwdParamsE,"a",@progbits
	.sectionflags	@""
	.align	4
.nv.constant0._ZN10layer_norm31ln_parallel_residual_bwd_kernelINS_13Kernel_traitsIf13__nv_bfloat16S2_S2_fjLj3072ELj1ELj1ELj4ELj16ENS_18Kernel_traits_baseILj3072EfS2_S2_S2_fjLj128EEEEELb0ELb0ELb0EEEvNS_9BwdParamsE:
	.zero		824


//--------------------- .nv.constant0._ZN10layer_norm31ln_parallel_residual_bwd_kernelINS_13Kernel_traitsIf13__nv_bfloat16S2_S2_fjLj3072ELj1ELj1ELj4ELj16ENS_18Kernel_traits_baseILj3072EfS2_S2_S2_fjLj128EEEEELb0ELb0ELb1EEEvNS_9BwdParamsE --------------------------
	.section	.nv.constant0._ZN10layer_norm31ln_parallel_residual_bwd_kernelINS_13Kernel_traitsIf13__nv_bfloat16S2_S2_fjLj3072ELj1ELj1ELj4ELj16ENS_18Kernel_traits_baseILj3072EfS2_S2_S2_fjLj128EEEEELb0ELb0ELb1EEEvNS_9BwdParamsE,"a",@progbits
	.sectionflags	@""
	.align	4
.nv.constant0._ZN10layer_norm31ln_parallel_residual_bwd_kernelINS_13Kernel_traitsIf13__nv_bfloat16S2_S2_fjLj3072ELj1ELj1ELj4ELj16ENS_18Kernel_traits_baseILj3072EfS2_S2_S2_fjLj128EEEEELb0ELb0ELb1EEEvNS_9BwdParamsE:
	.zero		824


//--------------------- .nv.constant0._ZN10layer_norm31ln_parallel_residual_bwd_kernelINS_13Kernel_traitsIf13__nv_bfloat16S2_S2_fjLj3072ELj1ELj1ELj4ELj16ENS_18Kernel_traits_baseILj3072EfS2_S2_S2_fjLj128EEEEELb0ELb1ELb0EEEvNS_9BwdParamsE --------------------------
	.section	.nv.constant0._ZN10layer_norm31ln_parallel_residual_bwd_kernelINS_13Kernel_traitsIf13__nv_bfloat16S2_S2_fjLj3072ELj1ELj1ELj4ELj16ENS_18Kernel_traits_baseILj3072EfS2_S2_S2_fjLj128EEEEELb0ELb1ELb0EEEvNS_9BwdParamsE,"a",@progbits
	.sectionflags	@""
	.align	4
.nv.constant0._ZN10layer_norm31ln_parallel_residual_bwd_kernelINS_13Kernel_traitsIf13__nv_bfloat16S2_S2_fjLj3072ELj1ELj1ELj4ELj16ENS_18Kernel_traits_baseILj3072EfS2_S2_S2_fjLj128EEEEELb0ELb1ELb0EEEvNS_9BwdParamsE:
	.zero		824


//--------------------- .nv.constant0._ZN10layer_norm31ln_parallel_residual_bwd_kernelINS_13Kernel_traitsIf13__nv_bfloat16S2_S2_fjLj3072ELj1ELj1ELj4ELj16ENS_18Kernel_traits_baseILj3072EfS2_S2_S2_fjLj128EEEEELb0ELb1ELb1EEEvNS_9BwdParamsE --------------------------
	.section	.nv.constant0._ZN10layer_norm31ln_parallel_residual_bwd_kernelINS_13Kernel_traitsIf13__nv_bfloat16S2_S2_fjLj3072ELj1ELj1ELj4ELj16ENS_18Kernel_traits_baseILj3072EfS2_S2_S2_fjLj128EEEEELb0ELb1ELb1EEEvNS_9BwdParamsE,"a",@progbits
	.sectionflags	@""
	.align	4
.nv.constant0._ZN10layer_norm31ln_parallel_residual_bwd_kernelINS_13Kernel_traitsIf13__nv_bfloat16S2_S2_fjLj3072ELj1ELj1ELj4ELj16ENS_18Kernel_traits_baseILj3072EfS2_S2_S2_fjLj128EEEEELb0ELb1ELb1EEEvNS_9BwdParamsE:
	.zero		824


//--------------------- .nv.constant0._ZN10layer_norm31ln_parallel_residual_bwd_kernelINS_13Kernel_traitsIf13__nv_bfloat16S2_S2_fjLj3072ELj1ELj1ELj4ELj16ENS_18Kernel_traits_baseILj3072EfS2_S2_S2_fjLj128EEEEELb1ELb0ELb0EEEvNS_9BwdParamsE --------------------------
	.section	.nv.constant0._ZN10layer_norm31ln_parallel_residual_bwd_kernelINS_13Kernel_traitsIf13__nv_bfloat16S2_S2_fjLj3072ELj1ELj1ELj4ELj16ENS_18Kernel_traits_baseILj3072EfS2_S2_S2_fjLj128EEEEELb1ELb0ELb0EEEvNS_9BwdParamsE,"a",@progbits
	.sectionflags	@""
	.align	4
.nv.constant0._ZN10layer_norm31ln_parallel_residual_bwd_kernelINS_13Kernel_traitsIf13__nv_bfloat16S2_S2_fjLj3072ELj1ELj1ELj4ELj16ENS_18Kernel_traits_baseILj3072EfS2_S2_S2_fjLj128EEEEELb1ELb0ELb0EEEvNS_9BwdParamsE:
	.zero		824


//--------------------- .nv.constant0._ZN10layer_norm31ln_parallel_residual_bwd_kernelINS_13Kernel_traitsIf13__nv_bfloat16S2_S2_fjLj3072ELj1ELj1ELj4ELj16ENS_18Kernel_traits_baseILj3072EfS2_S2_S2_fjLj128EEEEELb1ELb0ELb1EEEvNS_9BwdParamsE --------------------------
	.section	.nv.constant0._ZN10layer_norm31ln_parallel_residual_bwd_kernelINS_13Kernel_traitsIf13__nv_bfloat16S2_S2_fjLj3072ELj1ELj1ELj4ELj16ENS_18Kernel_traits_baseILj3072EfS2_S2_S2_fjLj128EEEEELb1ELb0ELb1EEEvNS_9BwdParamsE,"a",@progbits
	.sectionflags	@""
	.align	4
.nv.constant0._ZN10layer_norm31ln_parallel_residual_bwd_kernelINS_13Kernel_traitsIf13__nv_bfloat16S2_S2_fjLj3072ELj1ELj1ELj4ELj16ENS_18Kernel_traits_baseILj3072EfS2_S2_S2_fjLj128EEEEELb1ELb0ELb1EEEvNS_9BwdParamsE:
	.zero		824


//--------------------- .nv.constant0._ZN10layer_norm22ln_bwd_finalize_kernelINS_22Kernel_traits_finalizeILj3072Ef13__nv_bfloat16S2_S2_fjLb0ELj1024ELj4ENS_18Kernel_traits_baseILj3072EfS2_S2_S2_fjLj1024EEEEELb0ELb0EEEvNS_9BwdParamsE --------------------------
	.section	.nv.constant0._ZN10layer_norm22ln_bwd_finalize_kernelINS_22Kernel_traits_finalizeILj3072Ef13__nv_bfloat16S2_S2_fjLb0ELj1024ELj4ENS_18Kernel_traits_baseILj3072EfS2_S2_S2_fjLj1024EEEEELb0ELb0EEEvNS_9BwdParamsE,"a",@progbits
	.sectionflags	@""
	.align	4
.nv.constant0._ZN10layer_norm22ln_bwd_finalize_kernelINS_22Kernel_traits_finalizeILj3072Ef13__nv_bfloat16S2_S2_fjLb0ELj1024ELj4ENS_18Kernel_traits_baseILj3072EfS2_S2_S2_fjLj1024EEEEELb0ELb0EEEvNS_9BwdParamsE:
	.zero		824


//--------------------- .nv.constant0._ZN10layer_norm40ln_parallel_residual_bwd_finalize_kernelINS_22Kernel_traits_finalizeILj3072Ef13__nv_bfloat16S2_S2_fjLb0ELj1024ELj4ENS_18Kernel_traits_baseILj3072EfS2_S2_S2_fjLj1024EEEEELb0EEEvNS_9BwdParamsE --------------------------
	.section	.nv.constant0._ZN10layer_norm40ln_parallel_residual_bwd_finalize_kernelINS_22Kernel_traits_finalizeILj3072Ef13__nv_bfloat16S2_S2_fjLb0ELj1024ELj4ENS_18Kernel_traits_baseILj3072EfS2_S2_S2_fjLj1024EEEEELb0EEEvNS_9BwdParamsE,"a",@progbits
	.sectionflags	@""
	.align	4
.nv.constant0._ZN10layer_norm40ln_parallel_residual_bwd_finalize_kernelINS_22Kernel_traits_finalizeILj3072Ef13__nv_bfloat16S2_S2_fjLb0ELj1024ELj4ENS_18Kernel_traits_baseILj3072EfS2_S2_S2_fjLj1024EEEEELb0EEEvNS_9BwdParamsE:
	.zero		824


//--------------------- .nv.constant0._ZN10layer_norm31ln_parallel_residual_bwd_kernelINS_13Kernel_traitsIf13__nv_bfloat16S2_S2_fjLj3072ELj1ELj1ELj4ELj16ENS_18Kernel_traits_baseILj3072EfS2_S2_S2_fjLj128EEEEELb1ELb1ELb0EEEvNS_9BwdParamsE --------------------------
	.section	.nv.constant0._ZN10layer_norm31ln_parallel_residual_bwd_kernelINS_13Kernel_traitsIf13__nv_bfloat16S2_S2_fjLj3072ELj1ELj1ELj4ELj16ENS_18Kernel_traits_baseILj3072EfS2_S2_S2_fjLj128EEEEELb1ELb1ELb0EEEvNS_9BwdParamsE,"a",@progbits
	.sectionflags	@""
	.align	4
.nv.constant0._ZN10layer_norm31ln_parallel_residual_bwd_kernelINS_13Kernel_traitsIf13__nv_bfloat16S2_S2_fjLj3072ELj1ELj1ELj4ELj16ENS_18Kernel_traits_baseILj3072EfS2_S2_S2_fjLj128EEEEELb1ELb1ELb0EEEvNS_9BwdParamsE:
	.zero		824


//--------------------- .nv.constant0._ZN10layer_norm22ln_bwd_finalize_kernelINS_22Kernel_traits_finalizeILj3072Ef13__nv_bfloat16S2_S2_fjLb0ELj1024ELj4ENS_18Kernel_traits_baseILj3072EfS2_S2_S2_fjLj1024EEEEELb0ELb1EEEvNS_9BwdParamsE --------------------------
	.section	.nv.constant0._ZN10layer_norm22ln_bwd_finalize_kernelINS_22Kernel_traits_finalizeILj3072Ef13__nv_bfloat16S2_S2_fjLb0ELj1024ELj4ENS_18Kernel_traits_baseILj3072EfS2_S2_S2_fjLj1024EEEEELb0ELb1EEEvNS_9BwdParamsE,"a",@progbits
	.sectionflags	@""
	.align	4
.nv.constant0._ZN10layer_norm22ln_bwd_finalize_kernelINS_22Kernel_traits_finalizeILj3072Ef13__nv_bfloat16S2_S2_fjLb0ELj1024ELj4ENS_18Kernel_traits_baseILj3072EfS2_S2_S2_fjLj1024EEEEELb0ELb1EEEvNS_9BwdParamsE:
	.zero		824


//--------------------- .nv.constant0._ZN10layer_norm40ln_parallel_residual_bwd_finalize_kernelINS_22Kernel_traits_finalizeILj3072Ef13__nv_bfloat16S2_S2_fjLb0ELj1024ELj4ENS_18Kernel_traits_baseILj3072EfS2_S2_S2_fjLj1024EEEEELb1EEEvNS_9BwdParamsE --------------------------
	.section	.nv.constant0._ZN10layer_norm40ln_parallel_residual_bwd_finalize_kernelINS_22Kernel_traits_finalizeILj3072Ef13__nv_bfloat16S2_S2_fjLb0ELj1024ELj4ENS_18Kernel_traits_baseILj3072EfS2_S2_S2_fjLj1024EEEEELb1EEEvNS_9BwdParamsE,"a",@progbits
	.sectionflags	@""
	.align	4
.nv.constant0._ZN10layer_norm40ln_parallel_residual_bwd_finalize_kernelINS_22Kernel_traits_finalizeILj3072Ef13__nv_bfloat16S2_S2_fjLb0ELj1024ELj4ENS_18Kernel_traits_baseILj3072EfS2_S2_S2_fjLj1024EEEEELb1EEEvNS_9BwdParamsE:
	.zero		824


//--------------------- .nv.constant0._ZN10layer_norm31ln_parallel_residual_bwd_kernelINS_13Kernel_traitsIf13__nv_bfloat16S2_S2_fjLj3072ELj1ELj1ELj4ELj16ENS_18Kernel_traits_baseILj3072EfS2_S2_S2_fjLj128EEEEELb1ELb1ELb1EEEvNS_9BwdParamsE --------------------------
	.section	.nv.constant0._ZN10layer_norm31ln_parallel_residual_bwd_kernelINS_13Kernel_traitsIf13__nv_bfloat16S2_S2_fjLj3072ELj1ELj1ELj4ELj16ENS_18Kernel_traits_baseILj3072EfS2_S2_S2_fjLj128EEEEELb1ELb1ELb1EEEvNS_9BwdParamsE,"a",@progbits
	.sectionflags	@""
	.align	4
.nv.constant0._ZN10layer_norm31ln_parallel_residual_bwd_kernelINS_13Kernel_traitsIf13__nv_bfloat16S2_S2_fjLj3072ELj1ELj1ELj4ELj16ENS_18Kernel_traits_baseILj3072EfS2_S2_S2_fjLj128EEEEELb1ELb1ELb1EEEvNS_9BwdParamsE:
	.zero		824


//--------------------- .nv.constant0._ZN10layer_norm31ln_parallel_residual_bwd_kernelINS_13Kernel_traitsI13__nv_bfloat16S2_fS2_fjLj3072ELj1ELj1ELj4ELj16ENS_18Kernel_traits_baseILj3072ES2_S2_fS2_fjLj128EEEEELb0ELb0ELb0EEEvNS_9BwdParamsE --------------------------
	.section	.nv.constant0._ZN10layer_norm31ln_parallel_residual_bwd_kernelINS_13Kernel_traitsI13__nv_bfloat16S2_fS2_fjLj3072ELj1ELj1ELj4ELj16ENS_18Kernel_traits_baseILj3072ES2_S2_fS2_fjLj128EEEEELb0ELb0ELb0EEEvNS_9BwdParamsE,"a",@progbits
	.sectionflags	@""
	.align	4
.nv.constant0._ZN10layer_norm31ln_parallel_residual_bwd_kernelINS_13Kernel_traitsI13__nv_bfloat16S2_fS2_fjLj3072ELj1ELj1ELj4ELj16ENS_18Kernel_traits_baseILj3072ES2_S2_fS2_fjLj128EEEEELb0ELb0ELb0EEEvNS_9BwdParamsE:
	.zero		824


//--------------------- .nv.constant0._ZN10layer_norm31ln_parallel_residual_bwd_kernelINS_13Kernel_traitsI13__nv_bfloat16S2_fS2_fjLj3072ELj1ELj1ELj4ELj16ENS_18Kernel_traits_baseILj3072ES2_S2_fS2_fjLj128EEEEELb0ELb0ELb1EEEvNS_9BwdParamsE --------------------------
	.section	.nv.constant0._ZN10layer_norm31ln_parallel_residual_bwd_kernelINS_13Kernel_traitsI13__nv_bfloat16S2_fS2_fjLj3072ELj1ELj1ELj4ELj16ENS_18Kernel_traits_baseILj3072ES2_S2_fS2_fjLj128EEEEELb0ELb0ELb1EEEvNS_9BwdParamsE,"a",@progbits
	.sectionflags	@""
	.align	4
.nv.constant0._ZN10layer_norm31ln_parallel_residual_bwd_kernelINS_13Kernel_traitsI13__nv_bfloat16S2_fS2_fjLj3072ELj1ELj1ELj4ELj16ENS_18Kernel_traits_baseILj3072ES2_S2_fS2_fjLj128EEEEELb0ELb0ELb1EEEvNS_9BwdParamsE:
	.zero		824


//--------------------- .nv.constant0._ZN10layer_norm31ln_parallel_residual_bwd_kernelINS_13Kernel_traitsI13__nv_bfloat16S2_fS2_fjLj3072ELj1ELj1ELj4ELj16ENS_18Kernel_traits_baseILj3072ES2_S2_fS2_fjLj128EEEEELb0ELb1ELb0EEEvNS_9BwdParamsE --------------------------
	.section	.nv.constant0._ZN10layer_norm31ln_parallel_residual_bwd_kernelINS_13Kernel_traitsI13__nv_bfloat16S2_fS2_fjLj3072ELj1ELj1ELj4ELj16ENS_18Kernel_traits_baseILj3072ES2_S2_fS2_fjLj128EEEEELb0ELb1ELb0EEEvNS_9BwdParamsE,"a",@progbits
	.sectionflags	@""
	.align	4
.nv.constant0._ZN10layer_norm31ln_parallel_residual_bwd_kernelINS_13Kernel_traitsI13__nv_bfloat16S2_fS2_fjLj3072ELj1ELj1ELj4ELj16ENS_18Kernel_traits_baseILj3072ES2_S2_fS2_fjLj128EEEEELb0ELb1ELb0EEEvNS_9BwdParamsE:
	.zero		824


//--------------------- .nv.constant0._ZN10layer_norm31ln_parallel_residual_bwd_kernelINS_13Kernel_traitsI13__nv_bfloat16S2_fS2_fjLj3072ELj1ELj1ELj4ELj16ENS_18Kernel_traits_baseILj3072ES2_S2_fS2_fjLj128EEEEELb0ELb1ELb1EEEvNS_9BwdParamsE --------------------------
	.section	.nv.constant0._ZN10layer_norm31ln_parallel_residual_bwd_kernelINS_13Kernel_traitsI13__nv_bfloat16S2_fS2_fjLj3072ELj1ELj1ELj4ELj16ENS_18Kernel_traits_baseILj3072ES2_S2_fS2_fjLj128EEEEELb0ELb1ELb1EEEvNS_9BwdParamsE,"a",@progbits
	.sectionflags	@""
	.align	4
.nv.constant0._ZN10layer_norm31ln_parallel_residual_bwd_kernelINS_13Kernel_traitsI13__nv_bfloat16S2_fS2_fjLj3072ELj1ELj1ELj4ELj16ENS_18Kernel_traits_baseILj3072ES2_S2_fS2_fjLj128EEEEELb0ELb1ELb1EEEvNS_9BwdParamsE:
	.zero		824


//--------------------- .nv.constant0._ZN10layer_norm31ln_parallel_residual_bwd_kernelINS_13Kernel_traitsI13__nv_bfloat16S2_fS2_fjLj3072ELj1ELj1ELj4ELj16ENS_18Kernel_traits_baseILj3072ES2_S2_fS2_fjLj128EEEEELb1ELb0ELb0EEEvNS_9BwdParamsE --------------------------
	.section	.nv.constant0._ZN10layer_norm31ln_parallel_residual_bwd_kernelINS_13Kernel_traitsI13__nv_bfloat16S2_fS2_fjLj3072ELj1ELj1ELj4ELj16ENS_18Kernel_traits_baseILj3072ES2_S2_fS2_fjLj128EEEEELb1ELb0ELb0EEEvNS_9BwdParamsE,"a",@progbits
	.sectionflags	@""
	.align	4
.nv.constant0._ZN10layer_norm31ln_parallel_residual_bwd_kernelINS_13Kernel_traitsI13__nv_bfloat16S2_fS2_fjLj3072ELj1ELj1ELj4ELj16ENS_18Kernel_traits_baseILj3072ES2_S2_fS2_fjLj128EEEEELb1ELb0ELb0EEEvNS_9BwdParamsE:
	.zero		824


//--------------------- .nv.constant0._ZN10layer_norm31ln_parallel_residual_bwd_kernelINS_13Kernel_traitsI13__nv_bfloat16S2_fS2_fjLj3072ELj1ELj1ELj4ELj16ENS_18Kernel_traits_baseILj3072ES2_S2_fS2_fjLj128EEEEELb1ELb0ELb1EEEvNS_9BwdParamsE --------------------------
	.section	.nv.constant0._ZN10layer_norm31ln_parallel_residual_bwd_kernelINS_13Kernel_traitsI13__nv_bfloat16S2_fS2_fjLj3072ELj1ELj1ELj4ELj16ENS_18Kernel_traits_baseILj3072ES2_S2_fS2_fjLj128EEEEELb1ELb0ELb1EEEvNS_9BwdParamsE,"a",@progbits
	.sectionflags	@""
	.align	4
.nv.constant0._ZN10layer_norm31ln_parallel_residual_bwd_kernelINS_13Kernel_traitsI13__nv_bfloat16S2_fS2_fjLj3072ELj1ELj1ELj4ELj16ENS_18Kernel_traits_baseILj3072ES2_S2_fS2_fjLj128EEEEELb1ELb0ELb1EEEvNS_9BwdParamsE:
	.zero		824


//--------------------- .nv.constant0._ZN10layer_norm22ln_bwd_finalize_kernelINS_22Kernel_traits_finalizeILj3072E13__nv_bfloat16S2_fS2_fjLb0ELj1024ELj4ENS_18Kernel_traits_baseILj3072ES2_S2_fS2_fjLj1024EEEEELb0ELb0EEEvNS_9BwdParamsE --------------------------
	.section	.nv.constant0._ZN10layer_norm22ln_bwd_finalize_kernelINS_22Kernel_traits_finalizeILj3072E13__nv_bfloat16S2_fS2_fjLb0ELj1024ELj4ENS_18Kernel_traits_baseILj3072ES2_S2_fS2_fjLj1024EEEEELb0ELb0EEEvNS_9BwdParamsE,"a",@progbits
	.sectionflags	@""
	.align	4
.nv.constant0._ZN10layer_norm22ln_bwd_finalize_kernelINS_22Kernel_traits_finalizeILj3072E13__nv_bfloat16S2_fS2_fjLb0ELj1024ELj4ENS_18Kernel_traits_baseILj3072ES2_S2_fS2_fjLj1024EEEEELb0ELb0EEEvNS_9BwdParamsE:
	.zero		824


//--------------------- .nv.constant0._ZN10layer_norm40ln_parallel_residual_bwd_finalize_kernelINS_22Kernel_traits_finalizeILj3072E13__nv_bfloat16S2_fS2_fjLb0ELj1024ELj4ENS_18Kernel_traits_baseILj3072ES2_S2_fS2_fjLj1024EEEEELb0EEEvNS_9BwdParamsE --------------------------
	.section	.nv.constant0._ZN10layer_norm40ln_parallel_residual_bwd_finalize_kernelINS_22Kernel_traits_finalizeILj3072E13__nv_bfloat16S2_fS2_fjLb0ELj1024ELj4ENS_18Kernel_traits_baseILj3072ES2_S2_fS2_fjLj1024EEEEELb0EEEvNS_9BwdParamsE,"a",@progbits
	.sectionflags	@""
	.align	4
.nv.constant0._ZN10layer_norm40ln_parallel_residual_bwd_finalize_kernelINS_22Kernel_traits_finalizeILj3072E13__nv_bfloat16S2_fS2_fjLb0ELj1024ELj4ENS_18Kernel_traits_baseILj3072ES2_S2_fS2_fjLj1024EEEEELb0EEEvNS_9BwdParamsE:
	.zero		824


//--------------------- .nv.constant0._ZN10layer_norm31ln_parallel_residual_bwd_kernelINS_13Kernel_traitsI13__nv_bfloat16S2_fS2_fjLj3072ELj1ELj1ELj4ELj16ENS_18Kernel_traits_baseILj3072ES2_S2_fS2_fjLj128EEEEELb1ELb1ELb0EEEvNS_9BwdParamsE --------------------------
	.section	.nv.constant0._ZN10layer_norm31ln_parallel_residual_bwd_kernelINS_13Kernel_traitsI13__nv_bfloat16S2_fS2_fjLj3072ELj1ELj1ELj4ELj16ENS_18Kernel_traits_baseILj3072ES2_S2_fS2_fjLj128EEEEELb1ELb1ELb0EEEvNS_9BwdParamsE,"a",@progbits
	.sectionflags	@""
	.align	4
.nv.constant0._ZN10layer_norm31ln_parallel_residual_bwd_kernelINS_13Kernel_traitsI13__nv_bfloat16S2_fS2_fjLj3072ELj1ELj1ELj4ELj16ENS_18Kernel_traits_baseILj3072ES2_S2_fS2_fjLj128EEEEELb1ELb1ELb0EEEvNS_9BwdParamsE:
	.zero		824


//--------------------- .nv.constant0._ZN10layer_norm22ln_bwd_finalize_kernelINS_22Kernel_traits_finalizeILj3072E13__nv_bfloat16S2_fS2_fjLb0ELj1024ELj4ENS_18Kernel_traits_baseILj3072ES2_S2_fS2_fjLj1024EEEEELb0ELb1EEEvNS_9BwdParamsE --------------------------
	.section	.nv.constant0._ZN10layer_norm22ln_bwd_finalize_kernelINS_22Kernel_traits_finalizeILj3072E13__nv_bfloat16S2_fS2_fjLb0ELj1024ELj4ENS_18Kernel_traits_baseILj3072ES2_S2_fS2_fjLj1024EEEEELb0ELb1EEEvNS_9BwdParamsE,"a",@progbits
	.sectionflags	@""
	.align	4
.nv.constant0._ZN10layer_norm22ln_bwd_finalize_kernelINS_22Kernel_traits_finalizeILj3072E13__nv_bfloat16S2_fS2_fjLb0ELj1024ELj4ENS_18Kernel_traits_baseILj3072ES2_S2_fS2_fjLj1024EEEEELb0ELb1EEEvNS_9BwdParamsE:
	.zero		824


//--------------------- .nv.constant0._ZN10layer_norm40ln_parallel_residual_bwd_finalize_kernelINS_22Kernel_traits_finalizeILj3072E13__nv_bfloat16S2_fS2_fjLb0ELj1024ELj4ENS_18Kernel_traits_baseILj3072ES2_S2_fS2_fjLj1024EEEEELb1EEEvNS_9BwdParamsE --------------------------
	.section	.nv.constant0._ZN10layer_norm40ln_parallel_residual_bwd_finalize_kernelINS_22Kernel_traits_finalizeILj3072E13__nv_bfloat16S2_fS2_fjLb0ELj1024ELj4ENS_18Kernel_traits_baseILj3072ES2_S2_fS2_fjLj1024EEEEELb1EEEvNS_9BwdParamsE,"a",@progbits
	.sectionflags	@""
	.align	4
.nv.constant0._ZN10layer_norm40ln_parallel_residual_bwd_finalize_kernelINS_22Kernel_traits_finalizeILj3072E13__nv_bfloat16S2_fS2_fjLb0ELj1024ELj4ENS_18Kernel_traits_baseILj3072ES2_S2_fS2_fjLj1024EEEEELb1EEEvNS_9BwdParamsE:
	.zero		824


//--------------------- .nv.constant0._ZN10layer_norm31ln_parallel_residual_bwd_kernelINS_13Kernel_traitsI13__nv_bfloat16S2_fS2_fjLj3072ELj1ELj1ELj4ELj16ENS_18Kernel_traits_baseILj3072ES2_S2_fS2_fjLj128EEEEELb1ELb1ELb1EEEvNS_9BwdParamsE --------------------------
	.section	.nv.constant0._ZN10layer_norm31ln_parallel_residual_bwd_kernelINS_13Kernel_traitsI13__nv_bfloat16S2_fS2_fjLj3072ELj1ELj1ELj4ELj16ENS_18Kernel_traits_baseILj3072ES2_S2_fS2_fjLj128EEEEELb1ELb1ELb1EEEvNS_9BwdParamsE,"a",@progbits
	.sectionflags	@""
	.align	4
.nv.constant0._ZN10layer_norm31ln_parallel_residual_bwd_kernelINS_13Kernel_traitsI13__nv_bfloat16S2_fS2_fjLj3072ELj1ELj1ELj4ELj16ENS_18Kernel_traits_baseILj3072ES2_S2_fS2_fjLj128EEEEELb1ELb1ELb1EEEvNS_9BwdParamsE:
	.zero		824


//--------------------- .nv.constant0._ZN10layer_norm31ln_parallel_residual_bwd_kernelINS_13Kernel_traitsIf13__nv_bfloat16fS2_fjLj3072ELj1ELj1ELj4ELj16ENS_18Kernel_traits_baseILj3072EfS2_fS2_fjLj128EEEEELb0ELb0ELb0EEEvNS_9BwdParamsE --------------------------
	.section	.nv.constant0._ZN10layer_norm31ln_parallel_residual_bwd_kernelINS_13Kernel_traitsIf13__nv_bfloat16fS2_fjLj3072ELj1ELj1ELj4ELj16ENS_18Kernel_traits_baseILj3072EfS2_fS2_fjLj128EEEEELb0ELb0ELb0EEEvNS_9BwdParamsE,"a",@progbits
	.sectionflags	@""
	.align	4
.nv.constant0._ZN10layer_norm31ln_parallel_residual_bwd_kernelINS_13Kernel_traitsIf13__nv_bfloat16fS2_fjLj3072ELj1ELj1ELj4ELj16ENS_18Kernel_traits_baseILj3072EfS2_fS2_fjLj128EEEEELb0ELb0ELb0EEEvNS_9BwdParamsE:
	.zero		824


//--------------------- .nv.constant0._ZN10layer_norm31ln_parallel_residual_bwd_kernelINS_13Kernel_traitsIf13__nv_bfloat16fS2_fjLj3072ELj1ELj1ELj4ELj16ENS_18Kernel_traits_baseILj3072EfS2_fS2_fjLj128EEEEELb0ELb0ELb1EEEvNS_9BwdParamsE --------------------------
	.section	.nv.constant0._ZN10layer_norm31ln_parallel_residual_bwd_kernelINS_13Kernel_traitsIf13__nv_bfloat16fS2_fjLj3072ELj1ELj1ELj4ELj16ENS_18Kernel_traits_baseILj3072EfS2_fS2_fjLj128EEEEELb0ELb0ELb1EEEvNS_9BwdParamsE,"a",@progbits
	.sectionflags	@""
	.align	4
.nv.constant0._ZN10layer_norm31ln_parallel_residual_bwd_kernelINS_13Kernel_traitsIf13__nv_bfloat16fS2_fjLj3072ELj1ELj1ELj4ELj16ENS_18Kernel_traits_baseILj3072EfS2_fS2_fjLj128EEEEELb0ELb0ELb1EEEvNS_9BwdParamsE:
	.zero		824


//--------------------- .nv.constant0._ZN10layer_norm31ln_parallel_residual_bwd_kernelINS_13Kernel_traitsIf13__nv_bfloat16fS2_fjLj3072ELj1ELj1ELj4ELj16ENS_18Kernel_traits_baseILj3072EfS2_fS2_fjLj128EEEEELb0ELb1ELb0EEEvNS_9BwdParamsE --------------------------
	.section	.nv.constant0._ZN10layer_norm31ln_parallel_residual_bwd_kernelINS_13Kernel_traitsIf13__nv_bfloat16fS2_fjLj3072ELj1ELj1ELj4ELj16ENS_18Kernel_traits_baseILj3072EfS2_fS2_fjLj128EEEEELb0ELb1ELb0EEEvNS_9BwdParamsE,"a",@progbits
	.sectionflags	@""
	.align	4
.nv.constant0._ZN10layer_norm31ln_parallel_residual_bwd_kernelINS_13Kernel_traitsIf13__nv_bfloat16fS2_fjLj3072ELj1ELj1ELj4ELj16ENS_18Kernel_traits_baseILj3072EfS2_fS2_fjLj128EEEEELb0ELb1ELb0EEEvNS_9BwdParamsE:
	.zero		824


//--------------------- .nv.constant0._ZN10layer_norm31ln_parallel_residual_bwd_kernelINS_13Kernel_traitsIf13__nv_bfloat16fS2_fjLj3072ELj1ELj1ELj4ELj16ENS_18Kernel_traits_baseILj3072EfS2_fS2_fjLj128EEEEELb0ELb1ELb1EEEvNS_9BwdParamsE --------------------------
	.section	.nv.constant0._ZN10layer_norm31ln_parallel_residual_bwd_kernelINS_13Kernel_traitsIf13__nv_bfloat16fS2_fjLj3072ELj1ELj1ELj4ELj16ENS_18Kernel_traits_baseILj3072EfS2_fS2_fjLj128EEEEELb0ELb1ELb1EEEvNS_9BwdParamsE,"a",@progbits
	.sectionflags	@""
	.align	4
.nv.constant0._ZN10layer_norm31ln_parallel_residual_bwd_kernelINS_13Kernel_traitsIf13__nv_bfloat16fS2_fjLj3072ELj1ELj1ELj4ELj16ENS_18Kernel_traits_baseILj3072EfS2_fS2_fjLj128EEEEELb0ELb1ELb1EEEvNS_9BwdParamsE:
	.zero		824


//--------------------- .nv.constant0._ZN10layer_norm31ln_parallel_residual_bwd_kernelINS_13Kernel_traitsIf13__nv_bfloat16fS2_fjLj3072ELj1ELj1ELj4ELj16ENS_18Kernel_traits_baseILj3072EfS2_fS2_fjLj128EEEEELb1ELb0ELb0EEEvNS_9BwdParamsE --------------------------
	.section	.nv.constant0._ZN10layer_norm31ln_parallel_residual_bwd_kernelINS_13Kernel_traitsIf13__nv_bfloat16fS2_fjLj3072ELj1ELj1ELj4ELj16ENS_18Kernel_traits_baseILj3072EfS2_fS2_fjLj128EEEEELb1ELb0ELb0EEEvNS_9BwdParamsE,"a",@progbits
	.sectionflags	@""
	.align	4
.nv.constant0._ZN10layer_norm31ln_parallel_residual_bwd_kernelINS_13Kernel_traitsIf13__nv_bfloat16fS2_fjLj3072ELj1ELj1ELj4ELj16ENS_18Kernel_traits_baseILj3072EfS2_fS2_fjLj128EEEEELb1ELb0ELb0EEEvNS_9BwdParamsE:
	.zero		824


//--------------------- .nv.constant0._ZN10layer_norm31ln_parallel_residual_bwd_kernelINS_13Kernel_traitsIf13__nv_bfloat16fS2_fjLj3072ELj1ELj1ELj4ELj16ENS_18Kernel_traits_baseILj3072EfS2_fS2_fjLj128EEEEELb1ELb0ELb1EEEvNS_9BwdParamsE --------------------------
	.section	.nv.constant0._ZN10layer_norm31ln_parallel_residual_bwd_kernelINS_13Kernel_traitsIf13__nv_bfloat16fS2_fjLj3072ELj1ELj1ELj4ELj16ENS_18Kernel_traits_baseILj3072EfS2_fS2_fjLj128EEEEELb1ELb0ELb1EEEvNS_9BwdParamsE,"a",@progbits
	.sectionflags	@""
	.align	4
.nv.constant0._ZN10layer_norm31ln_parallel_residual_bwd_kernelINS_13Kernel_traitsIf13__nv_bfloat16fS2_fjLj3072ELj1ELj1ELj4ELj16ENS_18Kernel_traits_baseILj3072EfS2_fS2_fjLj128EEEEELb1ELb0ELb1EEEvNS_9BwdParamsE:
	.zero		824


//--------------------- .nv.constant0._ZN10layer_norm22ln_bwd_finalize_kernelINS_22Kernel_traits_finalizeILj3072Ef13__nv_bfloat16fS2_fjLb0ELj1024ELj4ENS_18Kernel_traits_baseILj3072EfS2_fS2_fjLj1024EEEEELb0ELb0EEEvNS_9BwdParamsE --------------------------
	.section	.nv.constant0._ZN10layer_norm22ln_bwd_finalize_kernelINS_22Kernel_traits_finalizeILj3072Ef13__nv_bfloat16fS2_fjLb0ELj1024ELj4ENS_18Kernel_traits_baseILj3072EfS2_fS2_fjLj1024EEEEELb0ELb0EEEvNS_9BwdParamsE,"a",@progbits
	.sectionflags	@""
	.align	4
.nv.constant0._ZN10layer_norm22ln_bwd_finalize_kernelINS_22Kernel_traits_finalizeILj3072Ef13__nv_bfloat16fS2_fjLb0ELj1024ELj4ENS_18Kernel_traits_baseILj3072EfS2_fS2_fjLj1024EEEEELb0ELb0EEEvNS_9BwdParamsE:
	.zero		824


//--------------------- .nv.constant0._ZN10layer_norm40ln_parallel_residual_bwd_finalize_kernelINS_22Kernel_traits_finalizeILj3072Ef13__nv_bfloat16fS2_fjLb0ELj1024ELj4ENS_18Kernel_traits_baseILj3072EfS2_fS2_fjLj1024EEEEELb0EEEvNS_9BwdParamsE --------------------------
	.section	.nv.constant0._ZN10layer_norm40ln_parallel_residual_bwd_finalize_kernelINS_22Kernel_traits_finalizeILj3072Ef13__nv_bfloat16fS2_fjLb0ELj1024ELj4ENS_18Kernel_traits_baseILj3072EfS2_fS2_fjLj1024EEEEELb0EEEvNS_9BwdParamsE,"a",@progbits
	.sectionflags	@""
	.align	4
.nv.constant0._ZN10layer_norm40ln_parallel_residual_bwd_finalize_kernelINS_22Kernel_traits_finalizeILj3072Ef13__nv_bfloat16fS2_fjLb0ELj1024ELj4ENS_18Kernel_traits_baseILj3072EfS2_fS2_fjLj1024EEEEELb0EEEvNS_9BwdParamsE:
	.zero		824


//--------------------- .nv.constant0._ZN10layer_norm31ln_parallel_residual_bwd_kernelINS_13Kernel_traitsIf13__nv_bfloat16fS2_fjLj3072ELj1ELj1ELj4ELj16ENS_18Kernel_traits_baseILj3072EfS2_fS2_fjLj128EEEEELb1ELb1ELb0EEEvNS_9BwdParamsE --------------------------
	.section	.nv.constant0._ZN10layer_norm31ln_parallel_residual_bwd_kernelINS_13Kernel_traitsIf13__nv_bfloat16fS2_fjLj3072ELj1ELj1ELj4ELj16ENS_18Kernel_traits_baseILj3072EfS2_fS2_fjLj128EEEEELb1ELb1ELb0EEEvNS_9BwdParamsE,"a",@progbits
	.sectionflags	@""
	.align	4
.nv.constant0._ZN10layer_norm31ln_parallel_residual_bwd_kernelINS_13Kernel_traitsIf13__nv_bfloat16fS2_fjLj3072ELj1ELj1ELj4ELj16ENS_18Kernel_traits_baseILj3072EfS2_fS2_fjLj128EEEEELb1ELb1ELb0EEEvNS_9BwdParamsE:
	.zero		824


//--------------------- .nv.constant0._ZN10layer_norm22ln_bwd_finalize_kernelINS_22Kernel_traits_finalizeILj3072Ef13__nv_bfloat16fS2_fjLb0ELj1024ELj4ENS_18Kernel_traits_baseILj3072EfS2_fS2_fjLj1024EEEEELb0ELb1EEEvNS_9BwdParamsE --------------------------
	.section	.nv.constant0._ZN10layer_norm22ln_bwd_finalize_kernelINS_22Kernel_traits_finalizeILj3072Ef13__nv_bfloat16fS2_fjLb0ELj1024ELj4ENS_18Kernel_traits_baseILj3072EfS2_fS2_fjLj1024EEEEELb0ELb1EEEvNS_9BwdParamsE,"a",@progbits
	.sectionflags	@""
	.align	4
.nv.constant0._ZN10layer_norm22ln_bwd_finalize_kernelINS_22Kernel_traits_finalizeILj3072Ef13__nv_bfloat16fS2_fjLb0ELj1024ELj4ENS_18Kernel_traits_baseILj3072EfS2_fS2_fjLj1024EEEEELb0ELb1EEEvNS_9BwdParamsE:
	.zero		824


//--------------------- .nv.constant0._ZN10layer_norm40ln_parallel_residual_bwd_finalize_kernelINS_22Kernel_traits_finalizeILj3072Ef13__nv_bfloat16fS2_fjLb0ELj1024ELj4ENS_18Kernel_traits_baseILj3072EfS2_fS2_fjLj1024EEEEELb1EEEvNS_9BwdParamsE --------------------------
	.section	.nv.constant0._ZN10layer_norm40ln_parallel_residual_bwd_finalize_kernelINS_22Kernel_traits_finalizeILj3072Ef13__nv_bfloat16fS2_fjLb0ELj1024ELj4ENS_18Kernel_traits_baseILj3072EfS2_fS2_fjLj1024EEEEELb1EEEvNS_9BwdParamsE,"a",@progbits
	.sectionflags	@""
	.align	4
.nv.constant0._ZN10layer_norm40ln_parallel_residual_bwd_finalize_kernelINS_22Kernel_traits_finalizeILj3072Ef13__nv_bfloat16fS2_fjLb0ELj1024ELj4ENS_18Kernel_traits_baseILj3072EfS2_fS2_fjLj1024EEEEELb1EEEvNS_9BwdParamsE:
	.zero		824


//--------------------- .nv.constant0._ZN10layer_norm31ln_parallel_residual_bwd_kernelINS_13Kernel_traitsIf13__nv_bfloat16fS2_fjLj3072ELj1ELj1ELj4ELj16ENS_18Kernel_traits_baseILj3072EfS2_fS2_fjLj128EEEEELb1ELb1ELb1EEEvNS_9BwdParamsE --------------------------
	.section	.nv.constant0._ZN10layer_norm31ln_parallel_residual_bwd_kernelINS_13Kernel_traitsIf13__nv_bfloat16fS2_fjLj3072ELj1ELj1ELj4ELj16ENS_18Kernel_traits_baseILj3072EfS2_fS2_fjLj128EEEEELb1ELb1ELb1EEEvNS_9BwdParamsE,"a",@progbits
	.sectionflags	@""
	.align	4
.nv.constant0._ZN10layer_norm31ln_parallel_residual_bwd_kernelINS_13Kernel_traitsIf13__nv_bfloat16fS2_fjLj3072ELj1ELj1ELj4ELj16ENS_18Kernel_traits_baseILj3072EfS2_fS2_fjLj128EEEEELb1ELb1ELb1EEEvNS_9BwdParamsE:
	.zero		824


//--------------------- .nv.constant0._ZN10layer_norm31ln_parallel_residual_bwd_kernelINS_13Kernel_traitsIf6__halfS2_S2_fjLj3072ELj1ELj1ELj4ELj16ENS_18Kernel_traits_baseILj3072EfS2_S2_S2_fjLj128EEEEELb0ELb0ELb0EEEvNS_9BwdParamsE --------------------------
	.section	.nv.constant0._ZN10layer_norm31ln_parallel_residual_bwd_kernelINS_13Kernel_traitsIf6__halfS2_S2_fjLj3072ELj1ELj1ELj4ELj16ENS_18Kernel_traits_baseILj3072EfS2_S2_S2_fjLj128EEEEELb0ELb0ELb0EEEvNS_9BwdParamsE,"a",@progbits
	.sectionflags	@""
	.align	4
.nv.constant0._ZN10layer_norm31ln_parallel_residual_bwd_kernelINS_13Kernel_traitsIf6__halfS2_S2_fjLj3072ELj1ELj1ELj4ELj16ENS_18Kernel_traits_baseILj3072EfS2_S2_S2_fjLj128EEEEELb0ELb0ELb0EEEvNS_9BwdParamsE:
	.zero		824


//--------------------- .nv.constant0._ZN10layer_norm31ln_parallel_residual_bwd_kernelINS_13Kernel_traitsIf6__halfS2_S2_fjLj3072ELj1ELj1ELj4ELj16ENS_18Kernel_traits_baseILj3072EfS2_S2_S2_fjLj128EEEEELb0ELb0ELb1EEEvNS_9BwdParamsE --------------------------
	.section	.nv.constant0._ZN10layer_norm31ln_parallel_residual_bwd_kernelINS_13Kernel_traitsIf6__halfS2_S2_fjLj3072ELj1ELj1ELj4ELj16ENS_18Kernel_traits_baseILj3072EfS2_S2_S2_fjLj128EEEEELb0ELb0ELb1EEEvNS_9BwdParamsE,"a",@progbits
	.sectionflags	@""
	.align	4
.nv.constant0._ZN10layer_norm31ln_parallel_residual_bwd_kernelINS_13Kernel_traitsIf6__halfS2_S2_fjLj3072ELj1ELj1ELj4ELj16ENS_18Kernel_traits_baseILj3072EfS2_S2_S2_fjLj128EEEEELb0ELb0ELb1EEEvNS_9BwdParamsE:
	.zero		824


//--------------------- .nv.constant0._ZN10layer_norm31ln_parallel_residual_bwd_kernelINS_13Kernel_traitsIf6__halfS2_S2_fjLj3072ELj1ELj1ELj4ELj16ENS_18Kernel_traits_baseILj3072EfS2_S2_S2_fjLj128EEEEELb0ELb1ELb0EEEvNS_9BwdParamsE --------------------------
	.section	.nv.constant0._ZN10layer_norm31ln_parallel_residual_bwd_kernelINS_13Kernel_traitsIf6__halfS2_S2_fjLj3072ELj1ELj1ELj4ELj16ENS_18Kernel_traits_baseILj3072EfS2_S2_S2_fjLj128EEEEELb0ELb1ELb0EEEvNS_9BwdParamsE,"a",@progbits
	.sectionflags	@""
	.align	4
.nv.constant0._ZN10layer_norm31ln_parallel_residual_bwd_kernelINS_13Kernel_traitsIf6__halfS2_S2_fjLj3072ELj1ELj1ELj4ELj16ENS_18Kernel_traits_baseILj3072EfS2_S2_S2_fjLj128EEEEELb0ELb1ELb0EEEvNS_9BwdParamsE:
	.zero		824


//--------------------- .nv.constant0._ZN10layer_norm31ln_parallel_residual_bwd_kernelINS_13Kernel_traitsIf6__halfS2_S2_fjLj3072ELj1ELj1ELj4ELj16ENS_18Kernel_traits_baseILj3072EfS2_S2_S2_fjLj128EEEEELb0ELb1ELb1EEEvNS_9BwdParamsE --------------------------
	.section	.nv.constant0._ZN10layer_norm31ln_parallel_residual_bwd_kernelINS_13Kernel_traitsIf6__halfS2_S2_fjLj3072ELj1ELj1ELj4ELj16ENS_18Kernel_traits_baseILj3072EfS2_S2_S2_fjLj128EEEEELb0ELb1ELb1EEEvNS_9BwdParamsE,"a",@progbits
	.sectionflags	@""
	.align	4
.nv.constant0._ZN10layer_norm31ln_parallel_residual_bwd_kernelINS_13Kernel_traitsIf6__halfS2_S2_fjLj3072ELj1ELj1ELj4ELj16ENS_18Kernel_traits_baseILj3072EfS2_S2_S2_fjLj128EEEEELb0ELb1ELb1EEEvNS_9BwdParamsE:
	.zero		824


//--------------------- .nv.constant0._ZN10layer_norm31ln_parallel_residual_bwd_kernelINS_13Kernel_traitsIf6__halfS2_S2_fjLj3072ELj1ELj1ELj4ELj16ENS_18Kernel_traits_baseILj3072EfS2_S2_S2_fjLj128EEEEELb1ELb0ELb0EEEvNS_9BwdParamsE --------------------------
	.section	.nv.constant0._ZN10layer_norm31ln_parallel_residual_bwd_kernelINS_13Kernel_traitsIf6__halfS2_S2_fjLj3072ELj1ELj1ELj4ELj16ENS_18Kernel_traits_baseILj3072EfS2_S2_S2_fjLj128EEEEELb1ELb0ELb0EEEvNS_9BwdParamsE,"a",@progbits
	.sectionflags	@""
	.align	4
.nv.constant0._ZN10layer_norm31ln_parallel_residual_bwd_kernelINS_13Kernel_traitsIf6__halfS2_S2_fjLj3072ELj1ELj1ELj4ELj16ENS_18Kernel_traits_baseILj3072EfS2_S2_S2_fjLj128EEEEELb1ELb0ELb0EEEvNS_9BwdParamsE:
	.zero		824


//--------------------- .nv.constant0._ZN10layer_norm31ln_parallel_residual_bwd_kernelINS_13Kernel_traitsIf6__halfS2_S2_fjLj3072ELj1ELj1ELj4ELj16ENS_18Kernel_traits_baseILj3072EfS2_S2_S2_fjLj128EEEEELb1ELb0ELb1EEEvNS_9BwdParamsE --------------------------
	.section	.nv.constant0._ZN10layer_norm31ln_parallel_residual_bwd_kernelINS_13Kernel_traitsIf6__halfS2_S2_fjLj3072ELj1ELj1ELj4ELj16ENS_18Kernel_traits_baseILj3072EfS2_S2_S2_fjLj128EEEEELb1ELb0ELb1EEEvNS_9BwdParamsE,"a",@progbits
	.sectionflags	@""
	.align	4
.nv.constant0._ZN10layer_norm31ln_parallel_residual_bwd_kernelINS_13Kernel_traitsIf6__halfS2_S2_fjLj3072ELj1ELj1ELj4ELj16ENS_18Kernel_traits_baseILj3072EfS2_S2_S2_fjLj128EEEEELb1ELb0ELb1EEEvNS_9BwdParamsE:
	.zero		824


//--------------------- .nv.constant0._ZN10layer_norm22ln_bwd_finalize_kernelINS_22Kernel_traits_finalizeILj3072Ef6__halfS2_S2_fjLb0ELj1024ELj4ENS_18Kernel_traits_baseILj3072EfS2_S2_S2_fjLj1024EEEEELb0ELb0EEEvNS_9BwdParamsE --------------------------
	.section	.nv.constant0._ZN10layer_norm22ln_bwd_finalize_kernelINS_22Kernel_traits_finalizeILj3072Ef6__halfS2_S2_fjLb0ELj1024ELj4ENS_18Kernel_traits_baseILj3072EfS2_S2_S2_fjLj1024EEEEELb0ELb0EEEvNS_9BwdParamsE,"a",@progbits
	.sectionflags	@""
	.align	4
.nv.constant0._ZN10layer_norm22ln_bwd_finalize_kernelINS_22Kernel_traits_finalizeILj3072Ef6__halfS2_S2_fjLb0ELj1024ELj4ENS_18Kernel_traits_baseILj3072EfS2_S2_S2_fjLj1024EEEEELb0ELb0EEEvNS_9BwdParamsE:
	.zero		824


//--------------------- .nv.constant0._ZN10layer_norm40ln_parallel_residual_bwd_finalize_kernelINS_22Kernel_traits_finalizeILj3072Ef6__halfS2_S2_fjLb0ELj1024ELj4ENS_18Kernel_traits_baseILj3072EfS2_S2_S2_fjLj1024EEEEELb0EEEvNS_9BwdParamsE --------------------------
	.section	.nv.constant0._ZN10layer_norm40ln_parallel_residual_bwd_finalize_kernelINS_22Kernel_traits_finalizeILj3072Ef6__halfS2_S2_fjLb0ELj1024ELj4ENS_18Kernel_traits_baseILj3072EfS2_S2_S2_fjLj1024EEEEELb0EEEvNS_9BwdParamsE,"a",@progbits
	.sectionflags	@""
	.align	4
.nv.constant0._ZN10layer_norm40ln_parallel_residual_bwd_finalize_kernelINS_22Kernel_traits_finalizeILj3072Ef6__halfS2_S2_fjLb0ELj1024ELj4ENS_18Kernel_traits_baseILj3072EfS2_S2_S2_fjLj1024EEEEELb0EEEvNS_9BwdParamsE:
	.zero		824


//--------------------- .nv.constant0._ZN10layer_norm31ln_parallel_residual_bwd_kernelINS_13Kernel_traitsIf6__halfS2_S2_fjLj3072ELj1ELj1ELj4ELj16ENS_18Kernel_traits_baseILj3072EfS2_S2_S2_fjLj128EEEEELb1ELb1ELb0EEEvNS_9BwdParamsE --------------------------
	.section	.nv.constant0._ZN10layer_norm31ln_parallel_residual_bwd_kernelINS_13Kernel_traitsIf6__halfS2_S2_fjLj3072ELj1ELj1ELj4ELj16ENS_18Kernel_traits_baseILj3072EfS2_S2_S2_fjLj128EEEEELb1ELb1ELb0EEEvNS_9BwdParamsE,"a",@progbits
	.sectionflags	@""
	.align	4
.nv.constant0._ZN10layer_norm31ln_parallel_residual_bwd_kernelINS_13Kernel_traitsIf6__halfS2_S2_fjLj3072ELj1ELj1ELj4ELj16ENS_18Kernel_traits_baseILj3072EfS2_S2_S2_fjLj128EEEEELb1ELb1ELb0EEEvNS_9BwdParamsE:
	.zero		824


//--------------------- .nv.constant0._ZN10layer_norm22ln_bwd_finalize_kernelINS_22Kernel_traits_finalizeILj3072Ef6__halfS2_S2_fjLb0ELj1024ELj4ENS_18Kernel_traits_baseILj3072EfS2_S2_S2_fjLj1024EEEEELb0ELb1EEEvNS_9BwdParamsE --------------------------
	.section	.nv.constant0._ZN10layer_norm22ln_bwd_finalize_kernelINS_22Kernel_traits_finalizeILj3072Ef6__halfS2_S2_fjLb0ELj1024ELj4ENS_18Kernel_traits_baseILj3072EfS2_S2_S2_fjLj1024EEEEELb0ELb1EEEvNS_9BwdParamsE,"a",@progbits
	.sectionflags	@""
	.align	4
.nv.constant0._ZN10layer_norm22ln_bwd_finalize_kernelINS_22Kernel_traits_finalizeILj3072Ef6__halfS2_S2_fjLb0ELj1024ELj4ENS_18Kernel_traits_baseILj3072EfS2_S2_S2_fjLj1024EEEEELb0ELb1EEEvNS_9BwdParamsE:
	.zero		824


//--------------------- .nv.constant0._ZN10layer_norm40ln_parallel_residual_bwd_finalize_kernelINS_22Kernel_traits_finalizeILj3072Ef6__halfS2_S2_fjLb0ELj1024ELj4ENS_18Kernel_traits_baseILj3072EfS2_S2_S2_fjLj1024EEEEELb1EEEvNS_9BwdParamsE --------------------------
	.section	.nv.constant0._ZN10layer_norm40ln_parallel_residual_bwd_finalize_kernelINS_22Kernel_traits_finalizeILj3072Ef6__halfS2_S2_fjLb0ELj1024ELj4ENS_18Kernel_traits_baseILj3072EfS2_S2_S2_fjLj1024EEEEELb1EEEvNS_9BwdParamsE,"a",@progbits
	.sectionflags	@""
	.align	4
.nv.constant0._ZN10layer_norm40ln_parallel_residual_bwd_finalize_kernelINS_22Kernel_traits_finalizeILj3072Ef6__halfS2_S2_fjLb0ELj1024ELj4ENS_18Kernel_traits_baseILj3072EfS2_S2_S2_fjLj1024EEEEELb1EEEvNS_9BwdParamsE:
	.zero		824


//--------------------- .nv.constant0._ZN10layer_norm31ln_parallel_residual_bwd_kernelINS_13Kernel_traitsIf6__halfS2_S2_fjLj3072ELj1ELj1ELj4ELj16ENS_18Kernel_traits_baseILj3072EfS2_S2_S2_fjLj128EEEEELb1ELb1ELb1EEEvNS_9BwdParamsE --------------------------
	.section	.nv.constant0._ZN10layer_norm31ln_parallel_residual_bwd_kernelINS_13Kernel_traitsIf6__halfS2_S2_fjLj3072ELj1ELj1ELj4ELj16ENS_18Kernel_traits_baseILj3072EfS2_S2_S2_fjLj128EEEEELb1ELb1ELb1EEEvNS_9BwdParamsE,"a",@progbits
	.sectionflags	@""
	.align	4
.nv.constant0._ZN10layer_norm31ln_parallel_residual_bwd_kernelINS_13Kernel_traitsIf6__halfS2_S2_fjLj3072ELj1ELj1ELj4ELj16ENS_18Kernel_traits_baseILj3072EfS2_S2_S2_fjLj128EEEEELb1ELb1ELb1EEEvNS_9BwdParamsE:
	.zero		824


//--------------------- .nv.constant0._ZN10layer_norm31ln_parallel_residual_bwd_kernelINS_13Kernel_traitsI6__halfS2_fS2_fjLj3072ELj1ELj1ELj4ELj16ENS_18Kernel_traits_baseILj3072ES2_S2_fS2_fjLj128EEEEELb0ELb0ELb0EEEvNS_9BwdParamsE --------------------------
	.section	.nv.constant0._ZN10layer_norm31ln_parallel_residual_bwd_kernelINS_13Kernel_traitsI6__halfS2_fS2_fjLj3072ELj1ELj1ELj4ELj16ENS_18Kernel_traits_baseILj3072ES2_S2_fS2_fjLj128EEEEELb0ELb0ELb0EEEvNS_9BwdParamsE,"a",@progbits
	.sectionflags	@""
	.align	4
.nv.constant0._ZN10layer_norm31ln_parallel_residual_bwd_kernelINS_13Kernel_traitsI6__halfS2_fS2_fjLj3072ELj1ELj1ELj4ELj16ENS_18Kernel_traits_baseILj3072ES2_S2_fS2_fjLj128EEEEELb0ELb0ELb0EEEvNS_9BwdParamsE:
	.zero		824


//--------------------- .nv.constant0._ZN10layer_norm31ln_parallel_residual_bwd_kernelINS_13Kernel_traitsI6__halfS2_fS2_fjLj3072ELj1ELj1ELj4ELj16ENS_18Kernel_traits_baseILj3072ES2_S2_fS2_fjLj128EEEEELb0ELb0ELb1EEEvNS_9BwdParamsE --------------------------
	.section	.nv.constant0._ZN10layer_norm31ln_parallel_residual_bwd_kernelINS_13Kernel_traitsI6__halfS2_fS2_fjLj3072ELj1ELj1ELj4ELj16ENS_18Kernel_traits_baseILj3072ES2_S2_fS2_fjLj128EEEEELb0ELb0ELb1EEEvNS_9BwdParamsE,"a",@progbits
	.sectionflags	@""
	.align	4
.nv.constant0._ZN10layer_norm31ln_parallel_residual_bwd_kernelINS_13Kernel_traitsI6__halfS2_fS2_fjLj3072ELj1ELj1ELj4ELj16ENS_18Kernel_traits_baseILj3072ES2_S2_fS2_fjLj128EEEEELb0ELb0ELb1EEEvNS_9BwdParamsE:
	.zero		824


//--------------------- .nv.constant0._ZN10layer_norm31ln_parallel_residual_bwd_kernelINS_13Kernel_traitsI6__halfS2_fS2_fjLj3072ELj1ELj1ELj4ELj16ENS_18Kernel_traits_baseILj3072ES2_S2_fS2_fjLj128EEEEELb0ELb1ELb0EEEvNS_9BwdParamsE --------------------------
	.section	.nv.constant0._ZN10layer_norm31ln_parallel_residual_bwd_kernelINS_13Kernel_traitsI6__halfS2_fS2_fjLj3072ELj1ELj1ELj4ELj16ENS_18Kernel_traits_baseILj3072ES2_S2_fS2_fjLj128EEEEELb0ELb1ELb0EEEvNS_9BwdParamsE,"a",@progbits
	.sectionflags	@""
	.align	4
.nv.constant0._ZN10layer_norm31ln_parallel_residual_bwd_kernelINS_13Kernel_traitsI6__halfS2_fS2_fjLj3072ELj1ELj1ELj4ELj16ENS_18Kernel_traits_baseILj3072ES2_S2_fS2_fjLj128EEEEELb0ELb1ELb0EEEvNS_9BwdParamsE:
	.zero		824


//--------------------- .nv.constant0._ZN10layer_norm31ln_parallel_residual_bwd_kernelINS_13Kernel_traitsI6__halfS2_fS2_fjLj3072ELj1ELj1ELj4ELj16ENS_18Kernel_traits_baseILj3072ES2_S2_fS2_fjLj128EEEEELb0ELb1ELb1EEEvNS_9BwdParamsE --------------------------
	.section	.nv.constant0._ZN10layer_norm31ln_parallel_residual_bwd_kernelINS_13Kernel_traitsI6__halfS2_fS2_fjLj3072ELj1ELj1ELj4ELj16ENS_18Kernel_traits_baseILj3072ES2_S2_fS2_fjLj128EEEEELb0ELb1ELb1EEEvNS_9BwdParamsE,"a",@progbits
	.sectionflags	@""
	.align	4
.nv.constant0._ZN10layer_norm31ln_parallel_residual_bwd_kernelINS_13Kernel_traitsI6__halfS2_fS2_fjLj3072ELj1ELj1ELj4ELj16ENS_18Kernel_traits_baseILj3072ES2_S2_fS2_fjLj128EEEEELb0ELb1ELb1EEEvNS_9BwdParamsE:
	.zero		824


//--------------------- .nv.constant0._ZN10layer_norm31ln_parallel_residual_bwd_kernelINS_13Kernel_traitsI6__halfS2_fS2_fjLj3072ELj1ELj1ELj4ELj16ENS_18Kernel_traits_baseILj3072ES2_S2_fS2_fjLj128EEEEELb1ELb0ELb0EEEvNS_9BwdParamsE --------------------------
	.section	.nv.constant0._ZN10layer_norm31ln_parallel_residual_bwd_kernelINS_13Kernel_traitsI6__halfS2_fS2_fjLj3072ELj1ELj1ELj4ELj16ENS_18Kernel_traits_baseILj3072ES2_S2_fS2_fjLj128EEEEELb1ELb0ELb0EEEvNS_9BwdParamsE,"a",@progbits
	.sectionflags	@""
	.align	4
.nv.constant0._ZN10layer_norm31ln_parallel_residual_bwd_kernelINS_13Kernel_traitsI6__halfS2_fS2_fjLj3072ELj1ELj1ELj4ELj16ENS_18Kernel_traits_baseILj3072ES2_S2_fS2_fjLj128EEEEELb1ELb0ELb0EEEvNS_9BwdParamsE:
	.zero		824


//--------------------- .nv.constant0._ZN10layer_norm31ln_parallel_residual_bwd_kernelINS_13Kernel_traitsI6__halfS2_fS2_fjLj3072ELj1ELj1ELj4ELj16ENS_18Kernel_traits_baseILj3072ES2_S2_fS2_fjLj128EEEEELb1ELb0ELb1EEEvNS_9BwdParamsE --------------------------
	.section	.nv.constant0._ZN10layer_norm31ln_parallel_residual_bwd_kernelINS_13Kernel_traitsI6__halfS2_fS2_fjLj3072ELj1ELj1ELj4ELj16ENS_18Kernel_traits_baseILj3072ES2_S2_fS2_fjLj128EEEEELb1ELb0ELb1EEEvNS_9BwdParamsE,"a",@progbits
	.sectionflags	@""
	.align	4
.nv.constant0._ZN10layer_norm31ln_parallel_residual_bwd_kernelINS_13Kernel_traitsI6__halfS2_fS2_fjLj3072ELj1ELj1ELj4ELj16ENS_18Kernel_traits_baseILj3072ES2_S2_fS2_fjLj128EEEEELb1ELb0ELb1EEEvNS_9BwdParamsE:
	.zero		824


//--------------------- .nv.constant0._ZN10layer_norm22ln_bwd_finalize_kernelINS_22Kernel_traits_finalizeILj3072E6__halfS2_fS2_fjLb0ELj1024ELj4ENS_18Kernel_traits_baseILj3072ES2_S2_fS2_fjLj1024EEEEELb0ELb0EEEvNS_9BwdParamsE --------------------------
	.section	.nv.constant0._ZN10layer_norm22ln_bwd_finalize_kernelINS_22Kernel_traits_finalizeILj3072E6__halfS2_fS2_fjLb0ELj1024ELj4ENS_18Kernel_traits_baseILj3072ES2_S2_fS2_fjLj1024EEEEELb0ELb0EEEvNS_9BwdParamsE,"a",@progbits
	.sectionflags	@""
	.align	4
.nv.constant0._ZN10layer_norm22ln_bwd_finalize_kernelINS_22Kernel_traits_finalizeILj3072E6__halfS2_fS2_fjLb0ELj1024ELj4ENS_18Kernel_traits_baseILj3072ES2_S2_fS2_fjLj1024EEEEELb0ELb0EEEvNS_9BwdParamsE:
	.zero		824


//--------------------- .nv.constant0._ZN10layer_norm40ln_parallel_residual_bwd_finalize_kernelINS_22Kernel_traits_finalizeILj3072E6__halfS2_fS2_fjLb0ELj1024ELj4ENS_18Kernel_traits_baseILj3072ES2_S2_fS2_fjLj1024EEEEELb0EEEvNS_9BwdParamsE --------------------------
	.section	.nv.constant0._ZN10layer_norm40ln_parallel_residual_bwd_finalize_kernelINS_22Kernel_traits_finalizeILj3072E6__halfS2_fS2_fjLb0ELj1024ELj4ENS_18Kernel_traits_baseILj3072ES2_S2_fS2_fjLj1024EEEEELb0EEEvNS_9BwdParamsE,"a",@progbits
	.sectionflags	@""
	.align	4
.nv.constant0._ZN10layer_norm40ln_parallel_residual_bwd_finalize_kernelINS_22Kernel_traits_finalizeILj3072E6__halfS2_fS2_fjLb0ELj1024ELj4ENS_18Kernel_traits_baseILj3072ES2_S2_fS2_fjLj1024EEEEELb0EEEvNS_9BwdParamsE:
	.zero		824


//--------------------- .nv.constant0._ZN10layer_norm31ln_parallel_residual_bwd_kernelINS_13Kernel_traitsI6__halfS2_fS2_fjLj3072ELj1ELj1ELj4ELj16ENS_18Kernel_traits_baseILj3072ES2_S2_fS2_fjLj128EEEEELb1ELb1ELb0EEEvNS_9BwdParamsE --------------------------
	.section	.nv.constant0._ZN10layer_norm31ln_parallel_residual_bwd_kernelINS_13Kernel_traitsI6__halfS2_fS2_fjLj3072ELj1ELj1ELj4ELj16ENS_18Kernel_traits_baseILj3072ES2_S2_fS2_fjLj128EEEEELb1ELb1ELb0EEEvNS_9BwdParamsE,"a",@progbits
	.sectionflags	@""
	.align	4
.nv.constant0._ZN10layer_norm31ln_parallel_residual_bwd_kernelINS_13Kernel_traitsI6__halfS2_fS2_fjLj3072ELj1ELj1ELj4ELj16ENS_18Kernel_traits_baseILj3072ES2_S2_fS2_fjLj128EEEEELb1ELb1ELb0EEEvNS_9BwdParamsE:
	.zero		824


//--------------------- .nv.constant0._ZN10layer_norm22ln_bwd_finalize_kernelINS_22Kernel_traits_finalizeILj3072E6__halfS2_fS2_fjLb0ELj1024ELj4ENS_18Kernel_traits_baseILj3072ES2_S2_fS2_fjLj1024EEEEELb0ELb1EEEvNS_9BwdParamsE --------------------------
	.section	.nv.constant0._ZN10layer_norm22ln_bwd_finalize_kernelINS_22Kernel_traits_finalizeILj3072E6__halfS2_fS2_fjLb0ELj1024ELj4ENS_18Kernel_traits_baseILj3072ES2_S2_fS2_fjLj1024EEEEELb0ELb1EEEvNS_9BwdParamsE,"a",@progbits
	.sectionflags	@""
	.align	4
.nv.constant0._ZN10layer_norm22ln_bwd_finalize_kernelINS_22Kernel_traits_finalizeILj3072E6__halfS2_fS2_fjLb0ELj1024ELj4ENS_18Kernel_traits_baseILj3072ES2_S2_fS2_fjLj1024EEEEELb0ELb1EEEvNS_9BwdParamsE:
	.zero		824


//--------------------- .nv.constant0._ZN10layer_norm40ln_parallel_residual_bwd_finalize_kernelINS_22Kernel_traits_finalizeILj3072E6__halfS2_fS2_fjLb0ELj1024ELj4ENS_18Kernel_traits_baseILj3072ES2_S2_fS2_fjLj1024EEEEELb1EEEvNS_9BwdParamsE --------------------------
	.section	.nv.constant0._ZN10layer_norm40ln_parallel_residual_bwd_finalize_kernelINS_22Kernel_traits_finalizeILj3072E6__halfS2_fS2_fjLb0ELj1024ELj4ENS_18Kernel_traits_baseILj3072ES2_S2_fS2_fjLj1024EEEEELb1EEEvNS_9BwdParamsE,"a",@progbits
	.sectionflags	@""
	.align	4
.nv.constant0._ZN10layer_norm40ln_parallel_residual_bwd_finalize_kernelINS_22Kernel_traits_finalizeILj3072E6__halfS2_fS2_fjLb0ELj1024ELj4ENS_18Kernel_traits_baseILj3072ES2_S2_fS2_fjLj1024EEEEELb1EEEvNS_9BwdParamsE:
	.zero		824


//--------------------- .nv.constant0._ZN10layer_norm31ln_parallel_residual_bwd_kernelINS_13Kernel_traitsI6__halfS2_fS2_fjLj3072ELj1ELj1ELj4ELj16ENS_18Kernel_traits_baseILj3072ES2_S2_fS2_fjLj128EEEEELb1ELb1ELb1EEEvNS_9BwdParamsE --------------------------
	.section	.nv.constant0._ZN10layer_norm31ln_parallel_residual_bwd_kernelINS_13Kernel_traitsI6__halfS2_fS2_fjLj3072ELj1ELj1ELj4ELj16ENS_18Kernel_traits_baseILj3072ES2_S2_fS2_fjLj128EEEEELb1ELb1ELb1EEEvNS_9BwdParamsE,"a",@progbits
	.sectionflags	@""
	.align	4
.nv.constant0._ZN10layer_norm31ln_parallel_residual_bwd_kernelINS_13Kernel_traitsI6__halfS2_fS2_fjLj3072ELj1ELj1ELj4ELj16ENS_18Kernel_traits_baseILj3072ES2_S2_fS2_fjLj128EEEEELb1ELb1ELb1EEEvNS_9BwdParamsE:
	.zero		824


//--------------------- .nv.constant0._ZN10layer_norm31ln_parallel_residual_bwd_kernelINS_13Kernel_traitsIf6__halffS2_fjLj3072ELj1ELj1ELj4ELj16ENS_18Kernel_traits_baseILj3072EfS2_fS2_fjLj128EEEEELb0ELb0ELb0EEEvNS_9BwdParamsE --------------------------
	.section	.nv.constant0._ZN10layer_norm31ln_parallel_residual_bwd_kernelINS_13Kernel_traitsIf6__halffS2_fjLj3072ELj1ELj1ELj4ELj16ENS_18Kernel_traits_baseILj3072EfS2_fS2_fjLj128EEEEELb0ELb0ELb0EEEvNS_9BwdParamsE,"a",@progbits
	.sectionflags	@""
	.align	4
.nv.constant0._ZN10layer_norm31ln_parallel_residual_bwd_kernelINS_13Kernel_traitsIf6__halffS2_fjLj3072ELj1ELj1ELj4ELj16ENS_18Kernel_traits_baseILj3072EfS2_fS2_fjLj128EEEEELb0ELb0ELb0EEEvNS_9BwdParamsE:
	.zero		824


//--------------------- .nv.constant0._ZN10layer_norm31ln_parallel_residual_bwd_kernelINS_13Kernel_traitsIf6__halffS2_fjLj3072ELj1ELj1ELj4ELj16ENS_18Kernel_traits_baseILj3072EfS2_fS2_fjLj128EEEEELb0ELb0ELb1EEEvNS_9BwdParamsE --------------------------
	.section	.nv.constant0._ZN10layer_norm31ln_parallel_residual_bwd_kernelINS_13Kernel_traitsIf6__halffS2_fjLj3072ELj1ELj1ELj4ELj16ENS_18Kernel_traits_baseILj3072EfS2_fS2_fjLj128EEEEELb0ELb0ELb1EEEvNS_9BwdParamsE,"a",@progbits
	.sectionflags	@""
	.align	4
.nv.constant0._ZN10layer_norm31ln_parallel_residual_bwd_kernelINS_13Kernel_traitsIf6__halffS2_fjLj3072ELj1ELj1ELj4ELj16ENS_18Kernel_traits_baseILj3072EfS2_fS2_fjLj128EEEEELb0ELb0ELb1EEEvNS_9BwdParamsE:
	.zero		824


//--------------------- .nv.constant0._ZN10layer_norm31ln_parallel_residual_bwd_kernelINS_13Kernel_traitsIf6__halffS2_fjLj3072ELj1ELj1ELj4ELj16ENS_18Kernel_traits_baseILj3072EfS2_fS2_fjLj128EEEEELb0ELb1ELb0EEEvNS_9BwdParamsE --------------------------
	.section	.nv.constant0._ZN10layer_norm31ln_parallel_residual_bwd_kernelINS_13Kernel_traitsIf6__halffS2_fjLj3072ELj1ELj1ELj4ELj16ENS_18Kernel_traits_baseILj3072EfS2_fS2_fjLj128EEEEELb0ELb1ELb0EEEvNS_9BwdParamsE,"a",@progbits
	.sectionflags	@""
	.align	4
.nv.constant0._ZN10layer_norm31ln_parallel_residual_bwd_kernelINS_13Kernel_traitsIf6__halffS2_fjLj3072ELj1ELj1ELj4ELj16ENS_18Kernel_traits_baseILj3072EfS2_fS2_fjLj128EEEEELb0ELb1ELb0EEEvNS_9BwdParamsE:
	.zero		824


//--------------------- .nv.constant0._ZN10layer_norm31ln_parallel_residual_bwd_kernelINS_13Kernel_traitsIf6__halffS2_fjLj3072ELj1ELj1ELj4ELj16ENS_18Kernel_traits_baseILj3072EfS2_fS2_fjLj128EEEEELb0ELb1ELb1EEEvNS_9BwdParamsE --------------------------
	.section	.nv.constant0._ZN10layer_norm31ln_parallel_residual_bwd_kernelINS_13Kernel_traitsIf6__halffS2_fjLj3072ELj1ELj1ELj4ELj16ENS_18Kernel_traits_baseILj3072EfS2_fS2_fjLj128EEEEELb0ELb1ELb1EEEvNS_9BwdParamsE,"a",@progbits
	.sectionflags	@""
	.align	4
.nv.constant0._ZN10layer_norm31ln_parallel_residual_bwd_kernelINS_13Kernel_traitsIf6__halffS2_fjLj3072ELj1ELj1ELj4ELj16ENS_18Kernel_traits_baseILj3072EfS2_fS2_fjLj128EEEEELb0ELb1ELb1EEEvNS_9BwdParamsE:
	.zero		824


//--------------------- .nv.constant0._ZN10layer_norm31ln_parallel_residual_bwd_kernelINS_13Kernel_traitsIf6__halffS2_fjLj3072ELj1ELj1ELj4ELj16ENS_18Kernel_traits_baseILj3072EfS2_fS2_fjLj128EEEEELb1ELb0ELb0EEEvNS_9BwdParamsE --------------------------
	.section	.nv.constant0._ZN10layer_norm31ln_parallel_residual_bwd_kernelINS_13Kernel_traitsIf6__halffS2_fjLj3072ELj1ELj1ELj4ELj16ENS_18Kernel_traits_baseILj3072EfS2_fS2_fjLj128EEEEELb1ELb0ELb0EEEvNS_9BwdParamsE,"a",@progbits
	.sectionflags	@""
	.align	4
.nv.constant0._ZN10layer_norm31ln_parallel_residual_bwd_kernelINS_13Kernel_traitsIf6__halffS2_fjLj3072ELj1ELj1ELj4ELj16ENS_18Kernel_traits_baseILj3072EfS2_fS2_fjLj128EEEEELb1ELb0ELb0EEEvNS_9BwdParamsE:
	.zero		824


//--------------------- .nv.constant0._ZN10layer_norm31ln_parallel_residual_bwd_kernelINS_13Kernel_traitsIf6__halffS2_fjLj3072ELj1ELj1ELj4ELj16ENS_18Kernel_traits_baseILj3072EfS2_fS2_fjLj128EEEEELb1ELb0ELb1EEEvNS_9BwdParamsE --------------------------
	.section	.nv.constant0._ZN10layer_norm31ln_parallel_residual_bwd_kernelINS_13Kernel_traitsIf6__halffS2_fjLj3072ELj1ELj1ELj4ELj16ENS_18Kernel_traits_baseILj3072EfS2_fS2_fjLj128EEEEELb1ELb0ELb1EEEvNS_9BwdParamsE,"a",@progbits
	.sectionflags	@""
	.align	4
.nv.constant0._ZN10layer_norm31ln_parallel_residual_bwd_kernelINS_13Kernel_traitsIf6__halffS2_fjLj3072ELj1ELj1ELj4ELj16ENS_18Kernel_traits_baseILj3072EfS2_fS2_fjLj128EEEEELb1ELb0ELb1EEEvNS_9BwdParamsE:
	.zero		824


//--------------------- .nv.constant0._ZN10layer_norm22ln_bwd_finalize_kernelINS_22Kernel_traits_finalizeILj3072Ef6__halffS2_fjLb0ELj1024ELj4ENS_18Kernel_traits_baseILj3072EfS2_fS2_fjLj1024EEEEELb0ELb0EEEvNS_9BwdParamsE --------------------------
	.section	.nv.constant0._ZN10layer_norm22ln_bwd_finalize_kernelINS_22Kernel_traits_finalizeILj3072Ef6__halffS2_fjLb0ELj1024ELj4ENS_18Kernel_traits_baseILj3072EfS2_fS2_fjLj1024EEEEELb0ELb0EEEvNS_9BwdParamsE,"a",@progbits
	.sectionflags	@""
	.align	4
.nv.constant0._ZN10layer_norm22ln_bwd_finalize_kernelINS_22Kernel_traits_finalizeILj3072Ef6__halffS2_fjLb0ELj1024ELj4ENS_18Kernel_traits_baseILj3072EfS2_fS2_fjLj1024EEEEELb0ELb0EEEvNS_9BwdParamsE:
	.zero		824


//--------------------- .nv.constant0._ZN10layer_norm40ln_parallel_residual_bwd_finalize_kernelINS_22Kernel_traits_finalizeILj3072Ef6__halffS2_fjLb0ELj1024ELj4ENS_18Kernel_traits_baseILj3072EfS2_fS2_fjLj1024EEEEELb0EEEvNS_9BwdParamsE --------------------------
	.section	.nv.constant0._ZN10layer_norm40ln_parallel_residual_bwd_finalize_kernelINS_22Kernel_traits_finalizeILj3072Ef6__halffS2_fjLb0ELj1024ELj4ENS_18Kernel_traits_baseILj3072EfS2_fS2_fjLj1024EEEEELb0EEEvNS_9BwdParamsE,"a",@progbits
	.sectionflags	@""
	.align	4
.nv.constant0._ZN10layer_norm40ln_parallel_residual_bwd_finalize_kernelINS_22Kernel_traits_finalizeILj3072Ef6__halffS2_fjLb0ELj1024ELj4ENS_18Kernel_traits_baseILj3072EfS2_fS2_fjLj1024EEEEELb0EEEvNS_9BwdParamsE:
	.zero		824


//--------------------- .nv.constant0._ZN10layer_norm31ln_parallel_residual_bwd_kernelINS_13Kernel_traitsIf6__halffS2_fjLj3072ELj1ELj1ELj4ELj16ENS_18Kernel_traits_baseILj3072EfS2_fS2_fjLj128EEEEELb1ELb1ELb0EEEvNS_9BwdParamsE --------------------------
	.section	.nv.constant0._ZN10layer_norm31ln_parallel_residual_bwd_kernelINS_13Kernel_traitsIf6__halffS2_fjLj3072ELj1ELj1ELj4ELj16ENS_18Kernel_traits_baseILj3072EfS2_fS2_fjLj128EEEEELb1ELb1ELb0EEEvNS_9BwdParamsE,"a",@progbits
	.sectionflags	@""
	.align	4
.nv.constant0._ZN10layer_norm31ln_parallel_residual_bwd_kernelINS_13Kernel_traitsIf6__halffS2_fjLj3072ELj1ELj1ELj4ELj16ENS_18Kernel_traits_baseILj3072EfS2_fS2_fjLj128EEEEELb1ELb1ELb0EEEvNS_9BwdParamsE:
	.zero		824


//--------------------- .nv.constant0._ZN10layer_norm22ln_bwd_finalize_kernelINS_22Kernel_traits_finalizeILj3072Ef6__halffS2_fjLb0ELj1024ELj4ENS_18Kernel_traits_baseILj3072EfS2_fS2_fjLj1024EEEEELb0ELb1EEEvNS_9BwdParamsE --------------------------
	.section	.nv.constant0._ZN10layer_norm22ln_bwd_finalize_kernelINS_22Kernel_traits_finalizeILj3072Ef6__halffS2_fjLb0ELj1024ELj4ENS_18Kernel_traits_baseILj3072EfS2_fS2_fjLj1024EEEEELb0ELb1EEEvNS_9BwdParamsE,"a",@progbits
	.sectionflags	@""
	.align	4
.nv.constant0._ZN10layer_norm22ln_bwd_finalize_kernelINS_22Kernel_traits_finalizeILj3072Ef6__halffS2_fjLb0ELj1024ELj4ENS_18Kernel_traits_baseILj3072EfS2_fS2_fjLj1024EEEEELb0ELb1EEEvNS_9BwdParamsE:
	.zero		824


//--------------------- .nv.constant0._ZN10layer_norm40ln_parallel_residual_bwd_finalize_kernelINS_22Kernel_traits_finalizeILj3072Ef6__halffS2_fjLb0ELj1024ELj4ENS_18Kernel_traits_baseILj3072EfS2_fS2_fjLj1024EEEEELb1EEEvNS_9BwdParamsE --------------------------
	.section	.nv.constant0._ZN10layer_norm40ln_parallel_residual_bwd_finalize_kernelINS_22Kernel_traits_finalizeILj3072Ef6__halffS2_fjLb0ELj1024ELj4ENS_18Kernel_traits_baseILj3072EfS2_fS2_fjLj1024EEEEELb1EEEvNS_9BwdParamsE,"a",@progbits
	.sectionflags	@""
	.align	4
.nv.constant0._ZN10layer_norm40ln_parallel_residual_bwd_finalize_kernelINS_22Kernel_traits_finalizeILj3072Ef6__halffS2_fjLb0ELj1024ELj4ENS_18Kernel_traits_baseILj3072EfS2_fS2_fjLj1024EEEEELb1EEEvNS_9BwdParamsE:
	.zero		824


//--------------------- .nv.constant0._ZN10layer_norm31ln_parallel_residual_bwd_kernelINS_13Kernel_traitsIf6__halffS2_fjLj3072ELj1ELj1ELj4ELj16ENS_18Kernel_traits_baseILj3072EfS2_fS2_fjLj128EEEEELb1ELb1ELb1EEEvNS_9BwdParamsE --------------------------
	.section	.nv.constant0._ZN10layer_norm31ln_parallel_residual_bwd_kernelINS_13Kernel_traitsIf6__halffS2_fjLj3072ELj1ELj1ELj4ELj16ENS_18Kernel_traits_baseILj3072EfS2_fS2_fjLj128EEEEELb1ELb1ELb1EEEvNS_9BwdParamsE,"a",@progbits
	.sectionflags	@""
	.align	4
.nv.constant0._ZN10layer_norm31ln_parallel_residual_bwd_kernelINS_13Kernel_traitsIf6__halffS2_fjLj3072ELj1ELj1ELj4ELj16ENS_18Kernel_traits_baseILj3072EfS2_fS2_fjLj128EEEEELb1ELb1ELb1EEEvNS_9BwdParamsE:
	.zero		824


//--------------------- .nv.constant0._ZN10layer_norm31ln_parallel_residual_bwd_kernelINS_13Kernel_traitsI6__halfffffjLj3072ELj1ELj1ELj4ELj16ENS_18Kernel_traits_baseILj3072ES2_ffffjLj128EEEEELb0ELb0ELb0EEEvNS_9BwdParamsE --------------------------
	.section	.nv.constant0._ZN10layer_norm31ln_parallel_residual_bwd_kernelINS_13Kernel_traitsI6__halfffffjLj3072ELj1ELj1ELj4ELj16ENS_18Kernel_traits_baseILj3072ES2_ffffjLj128EEEEELb0ELb0ELb0EEEvNS_9BwdParamsE,"a",@progbits
	.sectionflags	@""
	.align	4
.nv.constant0._ZN10layer_norm31ln_parallel_residual_bwd_kernelINS_13Kernel_traitsI6__halfffffjLj3072ELj1ELj1ELj4ELj16ENS_18Kernel_traits_baseILj3072ES2_ffffjLj128EEEEELb0ELb0ELb0EEEvNS_9BwdParamsE:
	.zero		824


//--------------------- .nv.constant0._ZN10layer_norm31ln_parallel_residual_bwd_kernelINS_13Kernel_traitsI6__halfffffjLj3072ELj1ELj1ELj4ELj16ENS_18Kernel_traits_baseILj3072ES2_ffffjLj128EEEEELb0ELb0ELb1EEEvNS_9BwdParamsE --------------------------
	.section	.nv.constant0._ZN10layer_norm31ln_parallel_residual_bwd_kernelINS_13Kernel_traitsI6__halfffffjLj3072ELj1ELj1ELj4ELj16ENS_18Kernel_traits_baseILj3072ES2_ffffjLj128EEEEELb0ELb0ELb1EEEvNS_9BwdParamsE,"a",@progbits
	.sectionflags	@""
	.align	4
.nv.constant0._ZN10layer_norm31ln_parallel_residual_bwd_kernelINS_13Kernel_traitsI6__halfffffjLj3072ELj1ELj1ELj4ELj16ENS_18Kernel_traits_baseILj3072ES2_ffffjLj128EEEEELb0ELb0ELb1EEEvNS_9BwdParamsE:
	.zero		824


//--------------------- .nv.constant0._ZN10layer_norm31ln_parallel_residual_bwd_kernelINS_13Kernel_traitsI6__halfffffjLj3072ELj1ELj1ELj4ELj16ENS_18Kernel_traits_baseILj3072ES2_ffffjLj128EEEEELb0ELb1ELb0EEEvNS_9BwdParamsE --------------------------
	.section	.nv.constant0._ZN10layer_norm31ln_parallel_residual_bwd_kernelINS_13Kernel_traitsI6__halfffffjLj3072ELj1ELj1ELj4ELj16ENS_18Kernel_traits_baseILj3072ES2_ffffjLj128EEEEELb0ELb1ELb0EEEvNS_9BwdParamsE,"a",@progbits
	.sectionflags	@""
	.align	4
.nv.constant0._ZN10layer_norm31ln_parallel_residual_bwd_kernelINS_13Kernel_traitsI6__halfffffjLj3072ELj1ELj1ELj4ELj16ENS_18Kernel_traits_baseILj3072ES2_ffffjLj128EEEEELb0ELb1ELb0EEEvNS_9BwdParamsE:
	.zero		824


//--------------------- .nv.constant0._ZN10layer_norm31ln_parallel_residual_bwd_kernelINS_13Kernel_traitsI6__halfffffjLj3072ELj1ELj1ELj4ELj16ENS_18Kernel_traits_baseILj3072ES2_ffffjLj128EEEEELb0ELb1ELb1EEEvNS_9BwdParamsE --------------------------
	.section	.nv.constant0._ZN10layer_norm31ln_parallel_residual_bwd_kernelINS_13Kernel_traitsI6__halfffffjLj3072ELj1ELj1ELj4ELj16ENS_18Kernel_traits_baseILj3072ES2_ffffjLj128EEEEELb0ELb1ELb1EEEvNS_9BwdParamsE,"a",@progbits
	.sectionflags	@""
	.align	4
.nv.constant0._ZN10layer_norm31ln_parallel_residual_bwd_kernelINS_13Kernel_traitsI6__halfffffjLj3072ELj1ELj1ELj4ELj16ENS_18Kernel_traits_baseILj3072ES2_ffffjLj128EEEEELb0ELb1ELb1EEEvNS_9BwdParamsE:
	.zero		824


//--------------------- .nv.constant0._ZN10layer_norm31ln_parallel_residual_bwd_kernelINS_13Kernel_traitsI6__halfffffjLj3072ELj1ELj1ELj4ELj16ENS_18Kernel_traits_baseILj3072ES2_ffffjLj128EEEEELb1ELb0ELb0EEEvNS_9BwdParamsE --------------------------
	.section	.nv.constant0._ZN10layer_norm31ln_parallel_residual_bwd_kernelINS_13Kernel_traitsI6__halfffffjLj3072ELj1ELj1ELj4ELj16ENS_18Kernel_traits_baseILj3072ES2_ffffjLj128EEEEELb1ELb0ELb0EEEvNS_9BwdParamsE,"a",@progbits
	.sectionflags	@""
	.align	4
.nv.constant0._ZN10layer_norm31ln_parallel_residual_bwd_kernelINS_13Kernel_traitsI6__halfffffjLj3072ELj1ELj1ELj4ELj16ENS_18Kernel_traits_baseILj3072ES2_ffffjLj128EEEEELb1ELb0ELb0EEEvNS_9BwdParamsE:
	.zero		824


//--------------------- .nv.constant0._ZN10layer_norm31ln_parallel_residual_bwd_kernelINS_13Kernel_traitsI6__halfffffjLj3072ELj1ELj1ELj4ELj16ENS_18Kernel_traits_baseILj3072ES2_ffffjLj128EEEEELb1ELb0ELb1EEEvNS_9BwdParamsE --------------------------
	.section	.nv.constant0._ZN10layer_norm31ln_parallel_residual_bwd_kernelINS_13Kernel_traitsI6__halfffffjLj3072ELj1ELj1ELj4ELj16ENS_18Kernel_traits_baseILj3072ES2_ffffjLj128EEEEELb1ELb0ELb1EEEvNS_9BwdParamsE,"a",@progbits
	.sectionflags	@""
	.align	4
.nv.constant0._ZN10layer_norm31ln_parallel_residual_bwd_kernelINS_13Kernel_traitsI6__halfffffjLj3072ELj1ELj1ELj4ELj16ENS_18Kernel_traits_baseILj3072ES2_ffffjLj128EEEEELb1ELb0ELb1EEEvNS_9BwdParamsE:
	.zero		824


//--------------------- .nv.constant0._ZN10layer_norm22ln_bwd_finalize_kernelINS_22Kernel_traits_finalizeILj3072E6__halfffffjLb0ELj1024ELj4ENS_18Kernel_traits_baseILj3072ES2_ffffjLj1024EEEEELb0ELb0EEEvNS_9BwdParamsE --------------------------
	.section	.nv.constant0._ZN10layer_norm22ln_bwd_finalize_kernelINS_22Kernel_traits_finalizeILj3072E6__halfffffjLb0ELj1024ELj4ENS_18Kernel_traits_baseILj3072ES2_ffffjLj1024EEEEELb0ELb0EEEvNS_9BwdParamsE,"a",@progbits
	.sectionflags	@""
	.align	4
.nv.constant0._ZN10layer_norm22ln_bwd_finalize_kernelINS_22Kernel_traits_finalizeILj3072E6__halfffffjLb0ELj1024ELj4ENS_18Kernel_traits_baseILj3072ES2_ffffjLj1024EEEEELb0ELb0EEEvNS_9BwdParamsE:
	.zero		824


//--------------------- .nv.constant0._ZN10layer_norm40ln_parallel_residual_bwd_finalize_kernelINS_22Kernel_traits_finalizeILj3072E6__halfffffjLb0ELj1024ELj4ENS_18Kernel_traits_baseILj3072ES2_ffffjLj1024EEEEELb0EEEvNS_9BwdParamsE --------------------------
	.section	.nv.constant0._ZN10layer_norm40ln_parallel_residual_bwd_finalize_kernelINS_22Kernel_traits_finalizeILj3072E6__halfffffjLb0ELj1024ELj4ENS_18Kernel_traits_baseILj3072ES2_ffffjLj1024EEEEELb0EEEvNS_9BwdParamsE,"a",@progbits
	.sectionflags	@""
	.align	4
.nv.constant0._ZN10layer_norm40ln_parallel_residual_bwd_finalize_kernelINS_22Kernel_traits_finalizeILj3072E6__halfffffjLb0ELj1024ELj4ENS_18Kernel_traits_baseILj3072ES2_ffffjLj1024EEEEELb0EEEvNS_9BwdParamsE:
	.zero		824


//--------------------- .nv.constant0._ZN10layer_norm31ln_parallel_residual_bwd_kernelINS_13Kernel_traitsI6__halfffffjLj3072ELj1ELj1ELj4ELj16ENS_18Kernel_traits_baseILj3072ES2_ffffjLj128EEEEELb1ELb1ELb0EEEvNS_9BwdParamsE --------------------------
	.section	.nv.constant0._ZN10layer_norm31ln_parallel_residual_bwd_kernelINS_13Kernel_traitsI6__halfffffjLj3072ELj1ELj1ELj4ELj16ENS_18Kernel_traits_baseILj3072ES2_ffffjLj128EEEEELb1ELb1ELb0EEEvNS_9BwdParamsE,"a",@progbits
	.sectionflags	@""
	.align	4
.nv.constant0._ZN10layer_norm31ln_parallel_residual_bwd_kernelINS_13Kernel_traitsI6__halfffffjLj3072ELj1ELj1ELj4ELj16ENS_18Kernel_traits_baseILj3072ES2_ffffjLj128EEEEELb1ELb1ELb0EEEvNS_9BwdParamsE:
	.zero		824


//--------------------- .nv.constant0._ZN10layer_norm22ln_bwd_finalize_kernelINS_22Kernel_traits_finalizeILj3072E6__halfffffjLb0ELj1024ELj4ENS_18Kernel_traits_baseILj3072ES2_ffffjLj1024EEEEELb0ELb1EEEvNS_9BwdParamsE --------------------------
	.section	.nv.constant0._ZN10layer_norm22ln_bwd_finalize_kernelINS_22Kernel_traits_finalizeILj3072E6__halfffffjLb0ELj1024ELj4ENS_18Kernel_traits_baseILj3072ES2_ffffjLj1024EEEEELb0ELb1EEEvNS_9BwdParamsE,"a",@progbits
	.sectionflags	@""
	.align	4
.nv.constant0._ZN10layer_norm22ln_bwd_finalize_kernelINS_22Kernel_traits_finalizeILj3072E6__halfffffjLb0ELj1024ELj4ENS_18Kernel_traits_baseILj3072ES2_ffffjLj1024EEEEELb0ELb1EEEvNS_9BwdParamsE:
	.zero		824


//--------------------- .nv.constant0._ZN10layer_norm40ln_parallel_residual_bwd_finalize_kernelINS_22Kernel_traits_finalizeILj3072E6__halfffffjLb0ELj1024ELj4ENS_18Kernel_traits_baseILj3072ES2_ffffjLj1024EEEEELb1EEEvNS_9BwdParamsE --------------------------
	.section	.nv.constant0._ZN10layer_norm40ln_parallel_residual_bwd_finalize_kernelINS_22Kernel_traits_finalizeILj3072E6__halfffffjLb0ELj1024ELj4ENS_18Kernel_traits_baseILj3072ES2_ffffjLj1024EEEEELb1EEEvNS_9BwdParamsE,"a",@progbits
	.sectionflags	@""
	.align	4
.nv.constant0._ZN10layer_norm40ln_parallel_residual_bwd_finalize_kernelINS_22Kernel_traits_finalizeILj3072E6__halfffffjLb0ELj1024ELj4ENS_18Kernel_traits_baseILj3072ES2_ffffjLj1024EEEEELb1EEEvNS_9BwdParamsE:
	.zero		824


//--------------------- .nv.constant0._ZN10layer_norm31ln_parallel_residual_bwd_kernelINS_13Kernel_traitsI6__halfffffjLj3072ELj1ELj1ELj4ELj16ENS_18Kernel_traits_baseILj3072ES2_ffffjLj128EEEEELb1ELb1ELb1EEEvNS_9BwdParamsE --------------------------
	.section	.nv.constant0._ZN10layer_norm31ln_parallel_residual_bwd_kernelINS_13Kernel_traitsI6__halfffffjLj3072ELj1ELj1ELj4ELj16ENS_18Kernel_traits_baseILj3072ES2_ffffjLj128EEEEELb1ELb1ELb1EEEvNS_9BwdParamsE,"a",@progbits
	.sectionflags	@""
	.align	4
.nv.constant0._ZN10layer_norm31ln_parallel_residual_bwd_kernelINS_13Kernel_traitsI6__halfffffjLj3072ELj1ELj1ELj4ELj16ENS_18Kernel_traits_baseILj3072ES2_ffffjLj128EEEEELb1ELb1ELb1EEEvNS_9BwdParamsE:
	.zero		824


//--------------------- .nv.constant0._ZN10layer_norm31ln_parallel_residual_bwd_kernelINS_13Kernel_traitsIfffffjLj3072ELj1ELj1ELj4ELj16ENS_18Kernel_traits_baseILj3072EfffffjLj128EEEEELb0ELb0ELb0EEEvNS_9BwdParamsE --------------------------
	.section	.nv.constant0._ZN10layer_norm31ln_parallel_residual_bwd_kernelINS_13Kernel_traitsIfffffjLj3072ELj1ELj1ELj4ELj16ENS_18Kernel_traits_baseILj3072EfffffjLj128EEEEELb0ELb0ELb0EEEvNS_9BwdParamsE,"a",@progbits
	.sectionflags	@""
	.align	4
.nv.constant0._ZN10layer_norm31ln_parallel_residual_bwd_kernelINS_13Kernel_traitsIfffffjLj3072ELj1ELj1ELj4ELj16ENS_18Kernel_traits_baseILj3072EfffffjLj128EEEEELb0ELb0ELb0EEEvNS_9BwdParamsE:
	.zero		824


//--------------------- .nv.constant0._ZN10layer_norm31ln_parallel_residual_bwd_kernelINS_13Kernel_traitsIfffffjLj3072ELj1ELj1ELj4ELj16ENS_18Kernel_traits_baseILj3072EfffffjLj128EEEEELb0ELb0ELb1EEEvNS_9BwdParamsE --------------------------
	.section	.nv.constant0._ZN10layer_norm31ln_parallel_residual_bwd_kernelINS_13Kernel_traitsIfffffjLj3072ELj1ELj1ELj4ELj16ENS_18Kernel_traits_baseILj3072EfffffjLj128EEEEELb0ELb0ELb1EEEvNS_9BwdParamsE,"a",@progbits
	.sectionflags	@""
	.align	4
.nv.constant0._ZN10layer_norm31ln_parallel_residual_bwd_kernelINS_13Kernel_traitsIfffffjLj3072ELj1ELj1ELj4ELj16ENS_18Kernel_traits_baseILj3072EfffffjLj128EEEEELb0ELb0ELb1EEEvNS_9BwdParamsE:
	.zero		824


//--------------------- .nv.constant0._ZN10layer_norm31ln_parallel_residual_bwd_kernelINS_13Kernel_traitsIfffffjLj3072ELj1ELj1ELj4ELj16ENS_18Kernel_traits_baseILj3072EfffffjLj128EEEEELb0ELb1ELb0EEEvNS_9BwdParamsE --------------------------
	.section	.nv.constant0._ZN10layer_norm31ln_parallel_residual_bwd_kernelINS_13Kernel_traitsIfffffjLj3072ELj1ELj1ELj4ELj16ENS_18Kernel_traits_baseILj3072EfffffjLj128EEEEELb0ELb1ELb0EEEvNS_9BwdParamsE,"a",@progbits
	.sectionflags	@""
	.align	4
.nv.constant0._ZN10layer_norm31ln_parallel_residual_bwd_kernelINS_13Kernel_traitsIfffffjLj3072ELj1ELj1ELj4ELj16ENS_18Kernel_traits_baseILj3072EfffffjLj128EEEEELb0ELb1ELb0EEEvNS_9BwdParamsE:
	.zero		824


//--------------------- .nv.constant0._ZN10layer_norm31ln_parallel_residual_bwd_kernelINS_13Kernel_traitsIfffffjLj3072ELj1ELj1ELj4ELj16ENS_18Kernel_traits_baseILj3072EfffffjLj128EEEEELb0ELb1ELb1EEEvNS_9BwdParamsE --------------------------
	.section	.nv.constant0._ZN10layer_norm31ln_parallel_residual_bwd_kernelINS_13Kernel_traitsIfffffjLj3072ELj1ELj1ELj4ELj16ENS_18Kernel_traits_baseILj3072EfffffjLj128EEEEELb0ELb1ELb1EEEvNS_9BwdParamsE,"a",@progbits
	.sectionflags	@""
	.align	4
.nv.constant0._ZN10layer_norm31ln_parallel_residual_bwd_kernelINS_13Kernel_traitsIfffffjLj3072ELj1ELj1ELj4ELj16ENS_18Kernel_traits_baseILj3072EfffffjLj128EEEEELb0ELb1ELb1EEEvNS_9BwdParamsE:
	.zero		824


//--------------------- .nv.constant0._ZN10layer_norm31ln_parallel_residual_bwd_kernelINS_13Kernel_traitsIfffffjLj3072ELj1ELj1ELj4ELj16ENS_18Kernel_traits_baseILj3072EfffffjLj128EEEEELb1ELb0ELb0EEEvNS_9BwdParamsE --------------------------
	.section	.nv.constant0._ZN10layer_norm31ln_parallel_residual_bwd_kernelINS_13Kernel_traitsIfffffjLj3072ELj1ELj1ELj4ELj16ENS_18Kernel_traits_baseILj3072EfffffjLj128EEEEELb1ELb0ELb0EEEvNS_9BwdParamsE,"a",@progbits
	.sectionflags	@""
	.align	4
.nv.constant0._ZN10layer_norm31ln_parallel_residual_bwd_kernelINS_13Kernel_traitsIfffffjLj3072ELj1ELj1ELj4ELj16ENS_18Kernel_traits_baseILj3072EfffffjLj128EEEEELb1ELb0ELb0EEEvNS_9BwdParamsE:
	.zero		824


//--------------------- .nv.constant0._ZN10layer_norm31ln_parallel_residual_bwd_kernelINS_13Kernel_traitsIfffffjLj3072ELj1ELj1ELj4ELj16ENS_18Kernel_traits_baseILj3072EfffffjLj128EEEEELb1ELb0ELb1EEEvNS_9BwdParamsE --------------------------
	.section	.nv.constant0._ZN10layer_norm31ln_parallel_residual_bwd_kernelINS_13Kernel_traitsIfffffjLj3072ELj1ELj1ELj4ELj16ENS_18Kernel_traits_baseILj3072EfffffjLj128EEEEELb1ELb0ELb1EEEvNS_9BwdParamsE,"a",@progbits
	.sectionflags	@""
	.align	4
.nv.constant0._ZN10layer_norm31ln_parallel_residual_bwd_kernelINS_13Kernel_traitsIfffffjLj3072ELj1ELj1ELj4ELj16ENS_18Kernel_traits_baseILj3072EfffffjLj128EEEEELb1ELb0ELb1EEEvNS_9BwdParamsE:
	.zero		824


//--------------------- .nv.constant0._ZN10layer_norm22ln_bwd_finalize_kernelINS_22Kernel_traits_finalizeILj3072EfffffjLb0ELj1024ELj4ENS_18Kernel_traits_baseILj3072EfffffjLj1024EEEEELb0ELb0EEEvNS_9BwdParamsE --------------------------
	.section	.nv.constant0._ZN10layer_norm22ln_bwd_finalize_kernelINS_22Kernel_traits_finalizeILj3072EfffffjLb0ELj1024ELj4ENS_18Kernel_traits_baseILj3072EfffffjLj1024EEEEELb0ELb0EEEvNS_9BwdParamsE,"a",@progbits
	.sectionflags	@""
	.align	4
.nv.constant0._ZN10layer_norm22ln_bwd_finalize_kernelINS_22Kernel_traits_finalizeILj3072EfffffjLb0ELj1024ELj4ENS_18Kernel_traits_baseILj3072EfffffjLj1024EEEEELb0ELb0EEEvNS_9BwdParamsE:
	.zero		824


//--------------------- .nv.constant0._ZN10layer_norm40ln_parallel_residual_bwd_finalize_kernelINS_22Kernel_traits_finalizeILj3072EfffffjLb0ELj1024ELj4ENS_18Kernel_traits_baseILj3072EfffffjLj1024EEEEELb0EEEvNS_9BwdParamsE --------------------------
	.section	.nv.constant0._ZN10layer_norm40ln_parallel_residual_bwd_finalize_kernelINS_22Kernel_traits_finalizeILj3072EfffffjLb0ELj1024ELj4ENS_18Kernel_traits_baseILj3072EfffffjLj1024EEEEELb0EEEvNS_9BwdParamsE,"a",@progbits
	.sectionflags	@""
	.align	4
.nv.constant0._ZN10layer_norm40ln_parallel_residual_bwd_finalize_kernelINS_22Kernel_traits_finalizeILj3072EfffffjLb0ELj1024ELj4ENS_18Kernel_traits_baseILj3072EfffffjLj1024EEEEELb0EEEvNS_9BwdParamsE:
	.zero		824


//--------------------- .nv.constant0._ZN10layer_norm31ln_parallel_residual_bwd_kernelINS_13Kernel_traitsIfffffjLj3072ELj1ELj1ELj4ELj16ENS_18Kernel_traits_baseILj3072EfffffjLj128EEEEELb1ELb1ELb0EEEvNS_9BwdParamsE --------------------------
	.section	.nv.constant0._ZN10layer_norm31ln_parallel_residual_bwd_kernelINS_13Kernel_traitsIfffffjLj3072ELj1ELj1ELj4ELj16ENS_18Kernel_traits_baseILj3072EfffffjLj128EEEEELb1ELb1ELb0EEEvNS_9BwdParamsE,"a",@progbits
	.sectionflags	@""
	.align	4
.nv.constant0._ZN10layer_norm31ln_parallel_residual_bwd_kernelINS_13Kernel_traitsIfffffjLj3072ELj1ELj1ELj4ELj16ENS_18Kernel_traits_baseILj3072EfffffjLj128EEEEELb1ELb1ELb0EEEvNS_9BwdParamsE:
	.zero		824


//--------------------- .nv.constant0._ZN10layer_norm22ln_bwd_finalize_kernelINS_22Kernel_traits_finalizeILj3072EfffffjLb0ELj1024ELj4ENS_18Kernel_traits_baseILj3072EfffffjLj1024EEEEELb0ELb1EEEvNS_9BwdParamsE --------------------------
	.section	.nv.constant0._ZN10layer_norm22ln_bwd_finalize_kernelINS_22Kernel_traits_finalizeILj3072EfffffjLb0ELj1024ELj4ENS_18Kernel_traits_baseILj3072EfffffjLj1024EEEEELb0ELb1EEEvNS_9BwdParamsE,"a",@progbits
	.sectionflags	@""
	.align	4
.nv.constant0._ZN10layer_norm22ln_bwd_finalize_kernelINS_22Kernel_traits_finalizeILj3072EfffffjLb0ELj1024ELj4ENS_18Kernel_traits_baseILj3072EfffffjLj1024EEEEELb0ELb1EEEvNS_9BwdParamsE:
	.zero		824


//--------------------- .nv.constant0._ZN10layer_norm40ln_parallel_residual_bwd_finalize_kernelINS_22Kernel_traits_finalizeILj3072EfffffjLb0ELj1024ELj4ENS_18Kernel_traits_baseILj3072EfffffjLj1024EEEEELb1EEEvNS_9BwdParamsE --------------------------
	.section	.nv.constant0._ZN10layer_norm40ln_parallel_residual_bwd_finalize_kernelINS_22Kernel_traits_finalizeILj3072EfffffjLb0ELj1024ELj4ENS_18Kernel_traits_baseILj3072EfffffjLj1024EEEEELb1EEEvNS_9BwdParamsE,"a",@progbits
	.sectionflags	@""
	.align	4
.nv.constant0._ZN10layer_norm40ln_parallel_residual_bwd_finalize_kernelINS_22Kernel_traits_finalizeILj3072EfffffjLb0ELj1024ELj4ENS_18Kernel_traits_baseILj3072EfffffjLj1024EEEEELb1EEEvNS_9BwdParamsE:
	.zero		824


//--------------------- .nv.constant0._ZN10layer_norm31ln_parallel_residual_bwd_kernelINS_13Kernel_traitsIfffffjLj3072ELj1ELj1ELj4ELj16ENS_18Kernel_traits_baseILj3072EfffffjLj128EEEEELb1ELb1ELb1EEEvNS_9BwdParamsE --------------------------
	.section	.nv.constant0._ZN10layer_norm31ln_parallel_residual_bwd_kernelINS_13Kernel_traitsIfffffjLj3072ELj1ELj1ELj4ELj16ENS_18Kernel_traits_baseILj3072EfffffjLj128EEEEELb1ELb1ELb1EEEvNS_9BwdParamsE,"a",@progbits
	.sectionflags	@""
	.align	4
.nv.constant0._ZN10layer_norm31ln_parallel_residual_bwd_kernelINS_13Kernel_traitsIfffffjLj3072ELj1ELj1ELj4ELj16ENS_18Kernel_traits_baseILj3072EfffffjLj128EEEEELb1ELb1ELb1EEEvNS_9BwdParamsE:
	.zero		824


//--------------------- SYMBOLS --------------------------

	.type		.nv.reservedSmem.offset0,@object
	.size		.nv.reservedSmem.offset0,0x4
